	.target	sm_80

	.elftype	@"ET_EXEC"


//--------------------- .note.nv.tkinfo           --------------------------
	.section	.note.nv.tkinfo,"",@"SHT_NOTE"
	.sectionflags	@"SHF_NOTE_NV_TKINFO"
	.tkinfo
        /*0018*/ 	.word	0x00000002
        /*0030*/ 	.string	""
        /*0030*/ 	.string	"ptxas"
        /*0030*/ 	.string	"Cuda compilation tools, release 13.0, V13.0.88"
        /*0030*/ 	.string	"Build cuda_13.0.r13.0/compiler.36424714_0"
        /*0030*/ 	.string	"-arch sm_80 -m 64 "



//--------------------- .note.nv.cuinfo           --------------------------
	.section	.note.nv.cuinfo,"",@"SHT_NOTE"
	.sectionflags	@"SHF_NOTE_NV_CUINFO"
        /*0018*/ 	.short	0x0002
        /*001a*/ 	.short	0x0050
        /*001c*/ 	.short	0x0082
	.zero		2


//--------------------- .nv.info                  --------------------------
	.section	.nv.info,"",@"SHT_CUDA_INFO"
	.align	4


	//----- nvinfo : EIATTR_REGCOUNT
	.align		4
        /*0000*/ 	.byte	0x04, 0x2f
        /*0002*/ 	.short	(.L_124 - .L_123)
	.align		4
.L_123:
        /*0004*/ 	.word	index@(_ZN2at6native13reduce_kernelILi128ELi4ENS0_8ReduceOpIN3c104HalfENS0_9ArgMinOpsIfEEjlLi4ELi4EEEEEvT1_)
        /*0008*/ 	.word	0x0000004b


	//----- nvinfo : EIATTR_FRAME_SIZE
	.align		4
.L_124:
        /*000c*/ 	.byte	0x04, 0x11
        /*000e*/ 	.short	(.L_126 - .L_125)
	.align		4
.L_125:
        /*0010*/ 	.word	index@($__internal_53_$__cuda_sm20_rem_u64)
        /*0014*/ 	.word	0x00000000


	//----- nvinfo : EIATTR_FRAME_SIZE
	.align		4
.L_126:
        /*0018*/ 	.byte	0x04, 0x11
        /*001a*/ 	.short	(.L_128 - .L_127)
	.align		4
.L_127:
        /*001c*/ 	.word	index@($__internal_52_$__cuda_sm20_div_u64)
        /*0020*/ 	.word	0x00000000


	//----- nvinfo : EIATTR_FRAME_SIZE
	.align		4
.L_128:
        /*0024*/ 	.byte	0x04, 0x11
        /*0026*/ 	.short	(.L_130 - .L_129)
	.align		4
.L_129:
        /*0028*/ 	.word	index@(_ZN2at6native13reduce_kernelILi128ELi4ENS0_8ReduceOpIN3c104HalfENS0_9ArgMinOpsIfEEjlLi4ELi4EEEEEvT1_)
        /*002c*/ 	.word	0x00000000


	//----- nvinfo : EIATTR_REGCOUNT
	.align		4
.L_130:
        /*0030*/ 	.byte	0x04, 0x2f
        /*0032*/ 	.short	(.L_132 - .L_131)
	.align		4
.L_131:
        /*0034*/ 	.word	index@(_ZN2at6native13reduce_kernelILi256ELi2ENS0_8ReduceOpIN3c104HalfENS0_9ArgMinOpsIfEEjlLi4ELi4EEEEEvT1_)
        /*0038*/ 	.word	0x0000002f


	//----- nvinfo : EIATTR_FRAME_SIZE
	.align		4
.L_132:
        /*003c*/ 	.byte	0x04, 0x11
        /*003e*/ 	.short	(.L_134 - .L_133)
	.align		4
.L_133:
        /*0040*/ 	.word	index@($__internal_51_$__cuda_sm20_rem_u64)
        /*0044*/ 	.word	0x00000000


	//----- nvinfo : EIATTR_FRAME_SIZE
	.align		4
.L_134:
        /*0048*/ 	.byte	0x04, 0x11
        /*004a*/ 	.short	(.L_136 - .L_135)
	.align		4
.L_135:
        /*004c*/ 	.word	index@($__internal_50_$__cuda_sm20_div_u64)
        /*0050*/ 	.word	0x00000000


	//----- nvinfo : EIATTR_FRAME_SIZE
	.align		4
.L_136:
        /*0054*/ 	.byte	0x04, 0x11
        /*0056*/ 	.short	(.L_138 - .L_137)
	.align		4
.L_137:
        /*0058*/ 	.word	index@(_ZN2at6native13reduce_kernelILi256ELi2ENS0_8ReduceOpIN3c104HalfENS0_9ArgMinOpsIfEEjlLi4ELi4EEEEEvT1_)
        /*005c*/ 	.word	0x00000000


	//----- nvinfo : EIATTR_REGCOUNT
	.align		4
.L_138:
        /*0060*/ 	.byte	0x04, 0x2f
        /*0062*/ 	.short	(.L_140 - .L_139)
	.align		4
.L_139:
        /*0064*/ 	.word	index@(_ZN2at6native13reduce_kernelILi512ELi1ENS0_8ReduceOpIN3c104HalfENS0_9ArgMinOpsIfEEjlLi4ELi4EEEEEvT1_)
        /*0068*/ 	.word	0x00000020


	//----- nvinfo : EIATTR_FRAME_SIZE
	.align		4
.L_140:
        /*006c*/ 	.byte	0x04, 0x11
        /*006e*/ 	.short	(.L_142 - .L_141)
	.align		4
.L_141:
        /*0070*/ 	.word	index@($__internal_49_$__cuda_sm20_rem_u64)
        /*0074*/ 	.word	0x00000000


	//----- nvinfo : EIATTR_FRAME_SIZE
	.align		4
.L_142:
        /*0078*/ 	.byte	0x04, 0x11
        /*007a*/ 	.short	(.L_144 - .L_143)
	.align		4
.L_143:
        /*007c*/ 	.word	index@($__internal_48_$__cuda_sm20_div_u64)
        /*0080*/ 	.word	0x00000000


	//----- nvinfo : EIATTR_FRAME_SIZE
	.align		4
.L_144:
        /*0084*/ 	.byte	0x04, 0x11
        /*0086*/ 	.short	(.L_146 - .L_145)
	.align		4
.L_145:
        /*0088*/ 	.word	index@(_ZN2at6native13reduce_kernelILi512ELi1ENS0_8ReduceOpIN3c104HalfENS0_9ArgMinOpsIfEEjlLi4ELi4EEEEEvT1_)
        /*008c*/ 	.word	0x00000000


	//----- nvinfo : EIATTR_REGCOUNT
	.align		4
.L_146:
        /*0090*/ 	.byte	0x04, 0x2f
        /*0092*/ 	.short	(.L_148 - .L_147)
	.align		4
.L_147:
        /*0094*/ 	.word	index@(_ZN2at6native13reduce_kernelILi128ELi4ENS0_8ReduceOpIN3c108BFloat16ENS0_9ArgMinOpsIfEEjlLi4ELi4EEEEEvT1_)
        /*0098*/ 	.word	0x00000050


	//----- nvinfo : EIATTR_FRAME_SIZE
	.align		4
.L_148:
        /*009c*/ 	.byte	0x04, 0x11
        /*009e*/ 	.short	(.L_150 - .L_149)
	.align		4
.L_149:
        /*00a0*/ 	.word	index@($__internal_47_$__cuda_sm20_rem_u64)
        /*00a4*/ 	.word	0x00000000


	//----- nvinfo : EIATTR_FRAME_SIZE
	.align		4
.L_150:
        /*00a8*/ 	.byte	0x04, 0x11
        /*00aa*/ 	.short	(.L_152 - .L_151)
	.align		4
.L_151:
        /*00ac*/ 	.word	index@($__internal_46_$__cuda_sm20_div_u64)
        /*00b0*/ 	.word	0x00000000


	//----- nvinfo : EIATTR_FRAME_SIZE
	.align		4
.L_152:
        /*00b4*/ 	.byte	0x04, 0x11
        /*00b6*/ 	.short	(.L_154 - .L_153)
	.align		4
.L_153:
        /*00b8*/ 	.word	index@(_ZN2at6native13reduce_kernelILi128ELi4ENS0_8ReduceOpIN3c108BFloat16ENS0_9ArgMinOpsIfEEjlLi4ELi4EEEEEvT1_)
        /*00bc*/ 	.word	0x00000000


	//----- nvinfo : EIATTR_REGCOUNT
	.align		4
.L_154:
        /*00c0*/ 	.byte	0x04, 0x2f
        /*00c2*/ 	.short	(.L_156 - .L_155)
	.align		4
.L_155:
        /*00c4*/ 	.word	index@(_ZN2at6native13reduce_kernelILi256ELi2ENS0_8ReduceOpIN3c108BFloat16ENS0_9ArgMinOpsIfEEjlLi4ELi4EEEEEvT1_)
        /*00c8*/ 	.word	0x00000030


	//----- nvinfo : EIATTR_FRAME_SIZE
	.align		4
.L_156:
        /*00cc*/ 	.byte	0x04, 0x11
        /*00ce*/ 	.short	(.L_158 - .L_157)
	.align		4
.L_157:
        /*00d0*/ 	.word	index@($__internal_45_$__cuda_sm20_rem_u64)
        /*00d4*/ 	.word	0x00000000


	//----- nvinfo : EIATTR_FRAME_SIZE
	.align		4
.L_158:
        /*00d8*/ 	.byte	0x04, 0x11
        /*00da*/ 	.short	(.L_160 - .L_159)
	.align		4
.L_159:
        /*00dc*/ 	.word	index@($__internal_44_$__cuda_sm20_div_u64)
        /*00e0*/ 	.word	0x00000000


	//----- nvinfo : EIATTR_FRAME_SIZE
	.align		4
.L_160:
        /*00e4*/ 	.byte	0x04, 0x11
        /*00e6*/ 	.short	(.L_162 - .L_161)
	.align		4
.L_161:
        /*00e8*/ 	.word	index@(_ZN2at6native13reduce_kernelILi256ELi2ENS0_8ReduceOpIN3c108BFloat16ENS0_9ArgMinOpsIfEEjlLi4ELi4EEEEEvT1_)
        /*00ec*/ 	.word	0x00000000


	//----- nvinfo : EIATTR_REGCOUNT
	.align		4
.L_162:
        /*00f0*/ 	.byte	0x04, 0x2f
        /*00f2*/ 	.short	(.L_164 - .L_163)
	.align		4
.L_163:
        /*00f4*/ 	.word	index@(_ZN2at6native13reduce_kernelILi512ELi1ENS0_8ReduceOpIN3c108BFloat16ENS0_9ArgMinOpsIfEEjlLi4ELi4EEEEEvT1_)
        /*00f8*/ 	.word	0x00000020


	//----- nvinfo : EIATTR_FRAME_SIZE
	.align		4
.L_164:
        /*00fc*/ 	.byte	0x04, 0x11
        /*00fe*/ 	.short	(.L_166 - .L_165)
	.align		4
.L_165:
        /*0100*/ 	.word	index@($__internal_43_$__cuda_sm20_rem_u64)
        /*0104*/ 	.word	0x00000000


	//----- nvinfo : EIATTR_FRAME_SIZE
	.align		4
.L_166:
        /*0108*/ 	.byte	0x04, 0x11
        /*010a*/ 	.short	(.L_168 - .L_167)
	.align		4
.L_167:
        /*010c*/ 	.word	index@($__internal_42_$__cuda_sm20_div_u64)
        /*0110*/ 	.word	0x00000000


	//----- nvinfo : EIATTR_FRAME_SIZE
	.align		4
.L_168:
        /*0114*/ 	.byte	0x04, 0x11
        /*0116*/ 	.short	(.L_170 - .L_169)
	.align		4
.L_169:
        /*0118*/ 	.word	index@(_ZN2at6native13reduce_kernelILi512ELi1ENS0_8ReduceOpIN3c108BFloat16ENS0_9ArgMinOpsIfEEjlLi4ELi4EEEEEvT1_)
        /*011c*/ 	.word	0x00000000


	//----- nvinfo : EIATTR_REGCOUNT
	.align		4
.L_170:
        /*0120*/ 	.byte	0x04, 0x2f
        /*0122*/ 	.short	(.L_172 - .L_171)
	.align		4
.L_171:
        /*0124*/ 	.word	index@(_ZN2at6native13reduce_kernelILi128ELi4ENS0_8ReduceOpIhNS0_9ArgMinOpsIhEEjlLi4ELi4EEEEEvT1_)
        /*0128*/ 	.word	0x0000005c


	//----- nvinfo : EIATTR_FRAME_SIZE
	.align		4
.L_172:
        /*012c*/ 	.byte	0x04, 0x11
        /*012e*/ 	.short	(.L_174 - .L_173)
	.align		4
.L_173:
        /*0130*/ 	.word	index@($__internal_41_$__cuda_sm20_rem_u64)
        /*0134*/ 	.word	0x00000000


	//----- nvinfo : EIATTR_FRAME_SIZE
	.align		4
.L_174:
        /*0138*/ 	.byte	0x04, 0x11
        /*013a*/ 	.short	(.L_176 - .L_175)
	.align		4
.L_175:
        /*013c*/ 	.word	index@($__internal_40_$__cuda_sm20_div_u64)
        /*0140*/ 	.word	0x00000000


	//----- nvinfo : EIATTR_FRAME_SIZE
	.align		4
.L_176:
        /*0144*/ 	.byte	0x04, 0x11
        /*0146*/ 	.short	(.L_178 - .L_177)
	.align		4
.L_177:
        /*0148*/ 	.word	index@(_ZN2at6native13reduce_kernelILi128ELi4ENS0_8ReduceOpIhNS0_9ArgMinOpsIhEEjlLi4ELi4EEEEEvT1_)
        /*014c*/ 	.word	0x00000000


	//----- nvinfo : EIATTR_REGCOUNT
	.align		4
.L_178:
        /*0150*/ 	.byte	0x04, 0x2f
        /*0152*/ 	.short	(.L_180 - .L_179)
	.align		4
.L_179:
        /*0154*/ 	.word	index@(_ZN2at6native13reduce_kernelILi256ELi2ENS0_8ReduceOpIhNS0_9ArgMinOpsIhEEjlLi4ELi4EEEEEvT1_)
        /*0158*/ 	.word	0x00000037


	//----- nvinfo : EIATTR_FRAME_SIZE
	.align		4
.L_180:
        /*015c*/ 	.byte	0x04, 0x11
        /*015e*/ 	.short	(.L_182 - .L_181)
	.align		4
.L_181:
        /*0160*/ 	.word	index@($__internal_39_$__cuda_sm20_rem_u64)
        /*0164*/ 	.word	0x00000000


	//----- nvinfo : EIATTR_FRAME_SIZE
	.align		4
.L_182:
        /*0168*/ 	.byte	0x04, 0x11
        /*016a*/ 	.short	(.L_184 - .L_183)
	.align		4
.L_183:
        /*016c*/ 	.word	index@($__internal_38_$__cuda_sm20_div_u64)
        /*0170*/ 	.word	0x00000000


	//----- nvinfo : EIATTR_FRAME_SIZE
	.align		4
.L_184:
        /*0174*/ 	.byte	0x04, 0x11
        /*0176*/ 	.short	(.L_186 - .L_185)
	.align		4
.L_185:
        /*0178*/ 	.word	index@(_ZN2at6native13reduce_kernelILi256ELi2ENS0_8ReduceOpIhNS0_9ArgMinOpsIhEEjlLi4ELi4EEEEEvT1_)
        /*017c*/ 	.word	0x00000000


	//----- nvinfo : EIATTR_REGCOUNT
	.align		4
.L_186:
        /*0180*/ 	.byte	0x04, 0x2f
        /*0182*/ 	.short	(.L_188 - .L_187)
	.align		4
.L_187:
        /*0184*/ 	.word	index@(_ZN2at6native13reduce_kernelILi512ELi1ENS0_8ReduceOpIhNS0_9ArgMinOpsIhEEjlLi4ELi4EEEEEvT1_)
        /*0188*/ 	.word	0x00000020


	//----- nvinfo : EIATTR_FRAME_SIZE
	.align		4
.L_188:
        /*018c*/ 	.byte	0x04, 0x11
        /*018e*/ 	.short	(.L_190 - .L_189)
	.align		4
.L_189:
        /*0190*/ 	.word	index@($__internal_37_$__cuda_sm20_rem_u64)
        /*0194*/ 	.word	0x00000000


	//----- nvinfo : EIATTR_FRAME_SIZE
	.align		4
.L_190:
        /*0198*/ 	.byte	0x04, 0x11
        /*019a*/ 	.short	(.L_192 - .L_191)
	.align		4
.L_191:
        /*019c*/ 	.word	index@($__internal_36_$__cuda_sm20_div_u64)
        /*01a0*/ 	.word	0x00000000


	//----- nvinfo : EIATTR_FRAME_SIZE
	.align		4
.L_192:
        /*01a4*/ 	.byte	0x04, 0x11
        /*01a6*/ 	.short	(.L_194 - .L_193)
	.align		4
.L_193:
        /*01a8*/ 	.word	index@(_ZN2at6native13reduce_kernelILi512ELi1ENS0_8ReduceOpIhNS0_9ArgMinOpsIhEEjlLi4ELi4EEEEEvT1_)
        /*01ac*/ 	.word	0x00000000


	//----- nvinfo : EIATTR_REGCOUNT
	.align		4
.L_194:
        /*01b0*/ 	.byte	0x04, 0x2f
        /*01b2*/ 	.short	(.L_196 - .L_195)
	.align		4
.L_195:
        /*01b4*/ 	.word	index@(_ZN2at6native13reduce_kernelILi128ELi4ENS0_8ReduceOpIaNS0_9ArgMinOpsIaEEjlLi4ELi4EEEEEvT1_)
        /*01b8*/ 	.word	0x0000005b


	//----- nvinfo : EIATTR_FRAME_SIZE
	.align		4
.L_196:
        /*01bc*/ 	.byte	0x04, 0x11
        /*01be*/ 	.short	(.L_198 - .L_197)
	.align		4
.L_197:
        /*01c0*/ 	.word	index@($__internal_35_$__cuda_sm20_rem_u64)
        /*01c4*/ 	.word	0x00000000


	//----- nvinfo : EIATTR_FRAME_SIZE
	.align		4
.L_198:
        /*01c8*/ 	.byte	0x04, 0x11
        /*01ca*/ 	.short	(.L_200 - .L_199)
	.align		4
.L_199:
        /*01cc*/ 	.word	index@($__internal_34_$__cuda_sm20_div_u64)
        /*01d0*/ 	.word	0x00000000


	//----- nvinfo : EIATTR_FRAME_SIZE
	.align		4
.L_200:
        /*01d4*/ 	.byte	0x04, 0x11
        /*01d6*/ 	.short	(.L_202 - .L_201)
	.align		4
.L_201:
        /*01d8*/ 	.word	index@(_ZN2at6native13reduce_kernelILi128ELi4ENS0_8ReduceOpIaNS0_9ArgMinOpsIaEEjlLi4ELi4EEEEEvT1_)
        /*01dc*/ 	.word	0x00000000


	//----- nvinfo : EIATTR_REGCOUNT
	.align		4
.L_202:
        /*01e0*/ 	.byte	0x04, 0x2f
        /*01e2*/ 	.short	(.L_204 - .L_203)
	.align		4
.L_203:
        /*01e4*/ 	.word	index@(_ZN2at6native13reduce_kernelILi256ELi2ENS0_8ReduceOpIaNS0_9ArgMinOpsIaEEjlLi4ELi4EEEEEvT1_)
        /*01e8*/ 	.word	0x00000036


	//----- nvinfo : EIATTR_FRAME_SIZE
	.align		4
.L_204:
        /*01ec*/ 	.byte	0x04, 0x11
        /*01ee*/ 	.short	(.L_206 - .L_205)
	.align		4
.L_205:
        /*01f0*/ 	.word	index@($__internal_33_$__cuda_sm20_rem_u64)
        /*01f4*/ 	.word	0x00000000


	//----- nvinfo : EIATTR_FRAME_SIZE
	.align		4
.L_206:
        /*01f8*/ 	.byte	0x04, 0x11
        /*01fa*/ 	.short	(.L_208 - .L_207)
	.align		4
.L_207:
        /*01fc*/ 	.word	index@($__internal_32_$__cuda_sm20_div_u64)
        /*0200*/ 	.word	0x00000000


	//----- nvinfo : EIATTR_FRAME_SIZE
	.align		4
.L_208:
        /*0204*/ 	.byte	0x04, 0x11
        /*0206*/ 	.short	(.L_210 - .L_209)
	.align		4
.L_209:
        /*0208*/ 	.word	index@(_ZN2at6native13reduce_kernelILi256ELi2ENS0_8ReduceOpIaNS0_9ArgMinOpsIaEEjlLi4ELi4EEEEEvT1_)
        /*020c*/ 	.word	0x00000000


	//----- nvinfo : EIATTR_REGCOUNT
	.align		4
.L_210:
        /*0210*/ 	.byte	0x04, 0x2f
        /*0212*/ 	.short	(.L_212 - .L_211)
	.align		4
.L_211:
        /*0214*/ 	.word	index@(_ZN2at6native13reduce_kernelILi512ELi1ENS0_8ReduceOpIaNS0_9ArgMinOpsIaEEjlLi4ELi4EEEEEvT1_)
        /*0218*/ 	.word	0x00000020


	//----- nvinfo : EIATTR_FRAME_SIZE
	.align		4
.L_212:
        /*021c*/ 	.byte	0x04, 0x11
        /*021e*/ 	.short	(.L_214 - .L_213)
	.align		4
.L_213:
        /*0220*/ 	.word	index@($__internal_31_$__cuda_sm20_rem_u64)
        /*0224*/ 	.word	0x00000000


	//----- nvinfo : EIATTR_FRAME_SIZE
	.align		4
.L_214:
        /*0228*/ 	.byte	0x04, 0x11
        /*022a*/ 	.short	(.L_216 - .L_215)
	.align		4
.L_215:
        /*022c*/ 	.word	index@($__internal_30_$__cuda_sm20_div_u64)
        /*0230*/ 	.word	0x00000000


	//----- nvinfo : EIATTR_FRAME_SIZE
	.align		4
.L_216:
        /*0234*/ 	.byte	0x04, 0x11
        /*0236*/ 	.short	(.L_218 - .L_217)
	.align		4
.L_217:
        /*0238*/ 	.word	index@(_ZN2at6native13reduce_kernelILi512ELi1ENS0_8ReduceOpIaNS0_9ArgMinOpsIaEEjlLi4ELi4EEEEEvT1_)
        /*023c*/ 	.word	0x00000000


	//----- nvinfo : EIATTR_REGCOUNT
	.align		4
.L_218:
        /*0240*/ 	.byte	0x04, 0x2f
        /*0242*/ 	.short	(.L_220 - .L_219)
	.align		4
.L_219:
        /*0244*/ 	.word	index@(_ZN2at6native13reduce_kernelILi128ELi4ENS0_8ReduceOpIiNS0_9ArgMinOpsIiEEjlLi4ELi4EEEEEvT1_)
        /*0248*/ 	.word	0x0000005c


	//----- nvinfo : EIATTR_FRAME_SIZE
	.align		4
.L_220:
        /*024c*/ 	.byte	0x04, 0x11
        /*024e*/ 	.short	(.L_222 - .L_221)
	.align		4
.L_221:
        /*0250*/ 	.word	index@($__internal_29_$__cuda_sm20_rem_u64)
        /*0254*/ 	.word	0x00000000


	//----- nvinfo : EIATTR_FRAME_SIZE
	.align		4
.L_222:
        /*0258*/ 	.byte	0x04, 0x11
        /*025a*/ 	.short	(.L_224 - .L_223)
	.align		4
.L_223:
        /*025c*/ 	.word	index@($__internal_28_$__cuda_sm20_div_u64)
        /*0260*/ 	.word	0x00000000


	//----- nvinfo : EIATTR_FRAME_SIZE
	.align		4
.L_224:
        /*0264*/ 	.byte	0x04, 0x11
        /*0266*/ 	.short	(.L_226 - .L_225)
	.align		4
.L_225:
        /*0268*/ 	.word	index@(_ZN2at6native13reduce_kernelILi128ELi4ENS0_8ReduceOpIiNS0_9ArgMinOpsIiEEjlLi4ELi4EEEEEvT1_)
        /*026c*/ 	.word	0x00000000


	//----- nvinfo : EIATTR_REGCOUNT
	.align		4
.L_226:
        /*0270*/ 	.byte	0x04, 0x2f
        /*0272*/ 	.short	(.L_228 - .L_227)
	.align		4
.L_227:
        /*0274*/ 	.word	index@(_ZN2at6native13reduce_kernelILi256ELi2ENS0_8ReduceOpIiNS0_9ArgMinOpsIiEEjlLi4ELi4EEEEEvT1_)
        /*0278*/ 	.word	0x00000034


	//----- nvinfo : EIATTR_FRAME_SIZE
	.align		4
.L_228:
        /*027c*/ 	.byte	0x04, 0x11
        /*027e*/ 	.short	(.L_230 - .L_229)
	.align		4
.L_229:
        /*0280*/ 	.word	index@($__internal_27_$__cuda_sm20_rem_u64)
        /*0284*/ 	.word	0x00000000


	//----- nvinfo : EIATTR_FRAME_SIZE
	.align		4
.L_230:
        /*0288*/ 	.byte	0x04, 0x11
        /*028a*/ 	.short	(.L_232 - .L_231)
	.align		4
.L_231:
        /*028c*/ 	.word	index@($__internal_26_$__cuda_sm20_div_u64)
        /*0290*/ 	.word	0x00000000


	//----- nvinfo : EIATTR_FRAME_SIZE
	.align		4
.L_232:
        /*0294*/ 	.byte	0x04, 0x11
        /*0296*/ 	.short	(.L_234 - .L_233)
	.align		4
.L_233:
        /*0298*/ 	.word	index@(_ZN2at6native13reduce_kernelILi256ELi2ENS0_8ReduceOpIiNS0_9ArgMinOpsIiEEjlLi4ELi4EEEEEvT1_)
        /*029c*/ 	.word	0x00000000


	//----- nvinfo : EIATTR_REGCOUNT
	.align		4
.L_234:
        /*02a0*/ 	.byte	0x04, 0x2f
        /*02a2*/ 	.short	(.L_236 - .L_235)
	.align		4
.L_235:
        /*02a4*/ 	.word	index@(_ZN2at6native13reduce_kernelILi512ELi1ENS0_8ReduceOpIiNS0_9ArgMinOpsIiEEjlLi4ELi4EEEEEvT1_)
        /*02a8*/ 	.word	0x00000020


	//----- nvinfo : EIATTR_FRAME_SIZE
	.align		4
.L_236:
        /*02ac*/ 	.byte	0x04, 0x11
        /*02ae*/ 	.short	(.L_238 - .L_237)
	.align		4
.L_237:
        /*02b0*/ 	.word	index@($__internal_25_$__cuda_sm20_rem_u64)
        /*02b4*/ 	.word	0x00000000


	//----- nvinfo : EIATTR_FRAME_SIZE
	.align		4
.L_238:
        /*02b8*/ 	.byte	0x04, 0x11
        /*02ba*/ 	.short	(.L_240 - .L_239)
	.align		4
.L_239:
        /*02bc*/ 	.word	index@($__internal_24_$__cuda_sm20_div_u64)
        /*02c0*/ 	.word	0x00000000


	//----- nvinfo : EIATTR_FRAME_SIZE
	.align		4
.L_240:
        /*02c4*/ 	.byte	0x04, 0x11
        /*02c6*/ 	.short	(.L_242 - .L_241)
	.align		4
.L_241:
        /*02c8*/ 	.word	index@(_ZN2at6native13reduce_kernelILi512ELi1ENS0_8ReduceOpIiNS0_9ArgMinOpsIiEEjlLi4ELi4EEEEEvT1_)
        /*02cc*/ 	.word	0x00000000


	//----- nvinfo : EIATTR_REGCOUNT
	.align		4
.L_242:
        /*02d0*/ 	.byte	0x04, 0x2f
        /*02d2*/ 	.short	(.L_244 - .L_243)
	.align		4
.L_243:
        /*02d4*/ 	.word	index@(_ZN2at6native13reduce_kernelILi128ELi4ENS0_8ReduceOpIlNS0_9ArgMinOpsIlEEjlLi4ELi4EEEEEvT1_)
        /*02d8*/ 	.word	0x0000007a


	//----- nvinfo : EIATTR_FRAME_SIZE
	.align		4
.L_244:
        /*02dc*/ 	.byte	0x04, 0x11
        /*02de*/ 	.short	(.L_246 - .L_245)
	.align		4
.L_245:
        /*02e0*/ 	.word	index@($__internal_23_$__cuda_sm20_rem_u64)
        /*02e4*/ 	.word	0x00000000


	//----- nvinfo : EIATTR_FRAME_SIZE
	.align		4
.L_246:
        /*02e8*/ 	.byte	0x04, 0x11
        /*02ea*/ 	.short	(.L_248 - .L_247)
	.align		4
.L_247:
        /*02ec*/ 	.word	index@($__internal_22_$__cuda_sm20_div_u64)
        /*02f0*/ 	.word	0x00000000


	//----- nvinfo : EIATTR_FRAME_SIZE
	.align		4
.L_248:
        /*02f4*/ 	.byte	0x04, 0x11
        /*02f6*/ 	.short	(.L_250 - .L_249)
	.align		4
.L_249:
        /*02f8*/ 	.word	index@(_ZN2at6native13reduce_kernelILi128ELi4ENS0_8ReduceOpIlNS0_9ArgMinOpsIlEEjlLi4ELi4EEEEEvT1_)
        /*02fc*/ 	.word	0x00000000


	//----- nvinfo : EIATTR_REGCOUNT
	.align		4
.L_250:
        /*0300*/ 	.byte	0x04, 0x2f
        /*0302*/ 	.short	(.L_252 - .L_251)
	.align		4
.L_251:
        /*0304*/ 	.word	index@(_ZN2at6native13reduce_kernelILi256ELi2ENS0_8ReduceOpIlNS0_9ArgMinOpsIlEEjlLi4ELi4EEEEEvT1_)
        /*0308*/ 	.word	0x00000040


	//----- nvinfo : EIATTR_FRAME_SIZE
	.align		4
.L_252:
        /*030c*/ 	.byte	0x04, 0x11
        /*030e*/ 	.short	(.L_254 - .L_253)
	.align		4
.L_253:
        /*0310*/ 	.word	index@($__internal_21_$__cuda_sm20_rem_u64)
        /*0314*/ 	.word	0x00000000


	//----- nvinfo : EIATTR_FRAME_SIZE
	.align		4
.L_254:
        /*0318*/ 	.byte	0x04, 0x11
        /*031a*/ 	.short	(.L_256 - .L_255)
	.align		4
.L_255:
        /*031c*/ 	.word	index@($__internal_20_$__cuda_sm20_div_u64)
        /*0320*/ 	.word	0x00000000


	//----- nvinfo : EIATTR_FRAME_SIZE
	.align		4
.L_256:
        /*0324*/ 	.byte	0x04, 0x11
        /*0326*/ 	.short	(.L_258 - .L_257)
	.align		4
.L_257:
        /*0328*/ 	.word	index@(_ZN2at6native13reduce_kernelILi256ELi2ENS0_8ReduceOpIlNS0_9ArgMinOpsIlEEjlLi4ELi4EEEEEvT1_)
        /*032c*/ 	.word	0x00000000


	//----- nvinfo : EIATTR_REGCOUNT
	.align		4
.L_258:
        /*0330*/ 	.byte	0x04, 0x2f
        /*0332*/ 	.short	(.L_260 - .L_259)
	.align		4
.L_259:
        /*0334*/ 	.word	index@(_ZN2at6native13reduce_kernelILi512ELi1ENS0_8ReduceOpIlNS0_9ArgMinOpsIlEEjlLi4ELi4EEEEEvT1_)
        /*0338*/ 	.word	0x00000020


	//----- nvinfo : EIATTR_FRAME_SIZE
	.align		4
.L_260:
        /*033c*/ 	.byte	0x04, 0x11
        /*033e*/ 	.short	(.L_262 - .L_261)
	.align		4
.L_261:
        /*0340*/ 	.word	index@($__internal_19_$__cuda_sm20_rem_u64)
        /*0344*/ 	.word	0x00000000


	//----- nvinfo : EIATTR_FRAME_SIZE
	.align		4
.L_262:
        /*0348*/ 	.byte	0x04, 0x11
        /*034a*/ 	.short	(.L_264 - .L_263)
	.align		4
.L_263:
        /*034c*/ 	.word	index@($__internal_18_$__cuda_sm20_div_u64)
        /*0350*/ 	.word	0x00000000


	//----- nvinfo : EIATTR_FRAME_SIZE
	.align		4
.L_264:
        /*0354*/ 	.byte	0x04, 0x11
        /*0356*/ 	.short	(.L_266 - .L_265)
	.align		4
.L_265:
        /*0358*/ 	.word	index@(_ZN2at6native13reduce_kernelILi512ELi1ENS0_8ReduceOpIlNS0_9ArgMinOpsIlEEjlLi4ELi4EEEEEvT1_)
        /*035c*/ 	.word	0x00000018


	//----- nvinfo : EIATTR_REGCOUNT
	.align		4
.L_266:
        /*0360*/ 	.byte	0x04, 0x2f
        /*0362*/ 	.short	(.L_268 - .L_267)
	.align		4
.L_267:
        /*0364*/ 	.word	index@(_ZN2at6native13reduce_kernelILi128ELi4ENS0_8ReduceOpIsNS0_9ArgMinOpsIsEEjlLi4ELi4EEEEEvT1_)
        /*0368*/ 	.word	0x0000005c


	//----- nvinfo : EIATTR_FRAME_SIZE
	.align		4
.L_268:
        /*036c*/ 	.byte	0x04, 0x11
        /*036e*/ 	.short	(.L_270 - .L_269)
	.align		4
.L_269:
        /*0370*/ 	.word	index@($__internal_17_$__cuda_sm20_rem_u64)
        /*0374*/ 	.word	0x00000000


	//----- nvinfo : EIATTR_FRAME_SIZE
	.align		4
.L_270:
        /*0378*/ 	.byte	0x04, 0x11
        /*037a*/ 	.short	(.L_272 - .L_271)
	.align		4
.L_271:
        /*037c*/ 	.word	index@($__internal_16_$__cuda_sm20_div_u64)
        /*0380*/ 	.word	0x00000000


	//----- nvinfo : EIATTR_FRAME_SIZE
	.align		4
.L_272:
        /*0384*/ 	.byte	0x04, 0x11
        /*0386*/ 	.short	(.L_274 - .L_273)
	.align		4
.L_273:
        /*0388*/ 	.word	index@(_ZN2at6native13reduce_kernelILi128ELi4ENS0_8ReduceOpIsNS0_9ArgMinOpsIsEEjlLi4ELi4EEEEEvT1_)
        /*038c*/ 	.word	0x00000000


	//----- nvinfo : EIATTR_REGCOUNT
	.align		4
.L_274:
        /*0390*/ 	.byte	0x04, 0x2f
        /*0392*/ 	.short	(.L_276 - .L_275)
	.align		4
.L_275:
        /*0394*/ 	.word	index@(_ZN2at6native13reduce_kernelILi256ELi2ENS0_8ReduceOpIsNS0_9ArgMinOpsIsEEjlLi4ELi4EEEEEvT1_)
        /*0398*/ 	.word	0x00000035


	//----- nvinfo : EIATTR_FRAME_SIZE
	.align		4
.L_276:
        /*039c*/ 	.byte	0x04, 0x11
        /*039e*/ 	.short	(.L_278 - .L_277)
	.align		4
.L_277:
        /*03a0*/ 	.word	index@($__internal_15_$__cuda_sm20_rem_u64)
        /*03a4*/ 	.word	0x00000000


	//----- nvinfo : EIATTR_FRAME_SIZE
	.align		4
.L_278:
        /*03a8*/ 	.byte	0x04, 0x11
        /*03aa*/ 	.short	(.L_280 - .L_279)
	.align		4
.L_279:
        /*03ac*/ 	.word	index@($__internal_14_$__cuda_sm20_div_u64)
        /*03b0*/ 	.word	0x00000000


	//----- nvinfo : EIATTR_FRAME_SIZE
	.align		4
.L_280:
        /*03b4*/ 	.byte	0x04, 0x11
        /*03b6*/ 	.short	(.L_282 - .L_281)
	.align		4
.L_281:
        /*03b8*/ 	.word	index@(_ZN2at6native13reduce_kernelILi256ELi2ENS0_8ReduceOpIsNS0_9ArgMinOpsIsEEjlLi4ELi4EEEEEvT1_)
        /*03bc*/ 	.word	0x00000000


	//----- nvinfo : EIATTR_REGCOUNT
	.align		4
.L_282:
        /*03c0*/ 	.byte	0x04, 0x2f
        /*03c2*/ 	.short	(.L_284 - .L_283)
	.align		4
.L_283:
        /*03c4*/ 	.word	index@(_ZN2at6native13reduce_kernelILi512ELi1ENS0_8ReduceOpIsNS0_9ArgMinOpsIsEEjlLi4ELi4EEEEEvT1_)
        /*03c8*/ 	.word	0x00000020


	//----- nvinfo : EIATTR_FRAME_SIZE
	.align		4
.L_284:
        /*03cc*/ 	.byte	0x04, 0x11
        /*03ce*/ 	.short	(.L_286 - .L_285)
	.align		4
.L_285:
        /*03d0*/ 	.word	index@($__internal_13_$__cuda_sm20_rem_u64)
        /*03d4*/ 	.word	0x00000000


	//----- nvinfo : EIATTR_FRAME_SIZE
	.align		4
.L_286:
        /*03d8*/ 	.byte	0x04, 0x11
        /*03da*/ 	.short	(.L_288 - .L_287)
	.align		4
.L_287:
        /*03dc*/ 	.word	index@($__internal_12_$__cuda_sm20_div_u64)
        /*03e0*/ 	.word	0x00000000


	//----- nvinfo : EIATTR_FRAME_SIZE
	.align		4
.L_288:
        /*03e4*/ 	.byte	0x04, 0x11
        /*03e6*/ 	.short	(.L_290 - .L_289)
	.align		4
.L_289:
        /*03e8*/ 	.word	index@(_ZN2at6native13reduce_kernelILi512ELi1ENS0_8ReduceOpIsNS0_9ArgMinOpsIsEEjlLi4ELi4EEEEEvT1_)
        /*03ec*/ 	.word	0x00000000


	//----- nvinfo : EIATTR_REGCOUNT
	.align		4
.L_290:
        /*03f0*/ 	.byte	0x04, 0x2f
        /*03f2*/ 	.short	(.L_292 - .L_291)
	.align		4
.L_291:
        /*03f4*/ 	.word	index@(_ZN2at6native13reduce_kernelILi128ELi4ENS0_8ReduceOpIdNS0_9ArgMinOpsIdEEjlLi4ELi4EEEEEvT1_)
        /*03f8*/ 	.word	0x00000074


	//----- nvinfo : EIATTR_FRAME_SIZE
	.align		4
.L_292:
        /*03fc*/ 	.byte	0x04, 0x11
        /*03fe*/ 	.short	(.L_294 - .L_293)
	.align		4
.L_293:
        /*0400*/ 	.word	index@($__internal_11_$__cuda_sm20_rem_u64)
        /*0404*/ 	.word	0x00000000


	//----- nvinfo : EIATTR_FRAME_SIZE
	.align		4
.L_294:
        /*0408*/ 	.byte	0x04, 0x11
        /*040a*/ 	.short	(.L_296 - .L_295)
	.align		4
.L_295:
        /*040c*/ 	.word	index@($__internal_10_$__cuda_sm20_div_u64)
        /*0410*/ 	.word	0x00000000


	//----- nvinfo : EIATTR_FRAME_SIZE
	.align		4
.L_296:
        /*0414*/ 	.byte	0x04, 0x11
        /*0416*/ 	.short	(.L_298 - .L_297)
	.align		4
.L_297:
        /*0418*/ 	.word	index@(_ZN2at6native13reduce_kernelILi128ELi4ENS0_8ReduceOpIdNS0_9ArgMinOpsIdEEjlLi4ELi4EEEEEvT1_)
        /*041c*/ 	.word	0x00000000


	//----- nvinfo : EIATTR_REGCOUNT
	.align		4
.L_298:
        /*0420*/ 	.byte	0x04, 0x2f
        /*0422*/ 	.short	(.L_300 - .L_299)
	.align		4
.L_299:
        /*0424*/ 	.word	index@(_ZN2at6native13reduce_kernelILi256ELi2ENS0_8ReduceOpIdNS0_9ArgMinOpsIdEEjlLi4ELi4EEEEEvT1_)
        /*0428*/ 	.word	0x0000003e


	//----- nvinfo : EIATTR_FRAME_SIZE
	.align		4
.L_300:
        /*042c*/ 	.byte	0x04, 0x11
        /*042e*/ 	.short	(.L_302 - .L_301)
	.align		4
.L_301:
        /*0430*/ 	.word	index@($__internal_9_$__cuda_sm20_rem_u64)
        /*0434*/ 	.word	0x00000000


	//----- nvinfo : EIATTR_FRAME_SIZE
	.align		4
.L_302:
        /*0438*/ 	.byte	0x04, 0x11
        /*043a*/ 	.short	(.L_304 - .L_303)
	.align		4
.L_303:
        /*043c*/ 	.word	index@($__internal_8_$__cuda_sm20_div_u64)
        /*0440*/ 	.word	0x00000000


	//----- nvinfo : EIATTR_FRAME_SIZE
	.align		4
.L_304:
        /*0444*/ 	.byte	0x04, 0x11
        /*0446*/ 	.short	(.L_306 - .L_305)
	.align		4
.L_305:
        /*0448*/ 	.word	index@(_ZN2at6native13reduce_kernelILi256ELi2ENS0_8ReduceOpIdNS0_9ArgMinOpsIdEEjlLi4ELi4EEEEEvT1_)
        /*044c*/ 	.word	0x00000000


	//----- nvinfo : EIATTR_REGCOUNT
	.align		4
.L_306:
        /*0450*/ 	.byte	0x04, 0x2f
        /*0452*/ 	.short	(.L_308 - .L_307)
	.align		4
.L_307:
        /*0454*/ 	.word	index@(_ZN2at6native13reduce_kernelILi512ELi1ENS0_8ReduceOpIdNS0_9ArgMinOpsIdEEjlLi4ELi4EEEEEvT1_)
        /*0458*/ 	.word	0x00000020


	//----- nvinfo : EIATTR_FRAME_SIZE
	.align		4
.L_308:
        /*045c*/ 	.byte	0x04, 0x11
        /*045e*/ 	.short	(.L_310 - .L_309)
	.align		4
.L_309:
        /*0460*/ 	.word	index@($__internal_7_$__cuda_sm20_rem_u64)
        /*0464*/ 	.word	0x00000000


	//----- nvinfo : EIATTR_FRAME_SIZE
	.align		4
.L_310:
        /*0468*/ 	.byte	0x04, 0x11
        /*046a*/ 	.short	(.L_312 - .L_311)
	.align		4
.L_311:
        /*046c*/ 	.word	index@($__internal_6_$__cuda_sm20_div_u64)
        /*0470*/ 	.word	0x00000000


	//----- nvinfo : EIATTR_FRAME_SIZE
	.align		4
.L_312:
        /*0474*/ 	.byte	0x04, 0x11
        /*0476*/ 	.short	(.L_314 - .L_313)
	.align		4
.L_313:
        /*0478*/ 	.word	index@(_ZN2at6native13reduce_kernelILi512ELi1ENS0_8ReduceOpIdNS0_9ArgMinOpsIdEEjlLi4ELi4EEEEEvT1_)
        /*047c*/ 	.word	0x00000018


	//----- nvinfo : EIATTR_REGCOUNT
	.align		4
.L_314:
        /*0480*/ 	.byte	0x04, 0x2f
        /*0482*/ 	.short	(.L_316 - .L_315)
	.align		4
.L_315:
        /*0484*/ 	.word	index@(_ZN2at6native13reduce_kernelILi128ELi4ENS0_8ReduceOpIfNS0_9ArgMinOpsIfEEjlLi4ELi4EEEEEvT1_)
        /*0488*/ 	.word	0x00000050


	//----- nvinfo : EIATTR_FRAME_SIZE
	.align		4
.L_316:
        /*048c*/ 	.byte	0x04, 0x11
        /*048e*/ 	.short	(.L_318 - .L_317)
	.align		4
.L_317:
        /*0490*/ 	.word	index@($__internal_5_$__cuda_sm20_rem_u64)
        /*0494*/ 	.word	0x00000000


	//----- nvinfo : EIATTR_FRAME_SIZE
	.align		4
.L_318:
        /*0498*/ 	.byte	0x04, 0x11
        /*049a*/ 	.short	(.L_320 - .L_319)
	.align		4
.L_319:
        /*049c*/ 	.word	index@($__internal_4_$__cuda_sm20_div_u64)
        /*04a0*/ 	.word	0x00000000


	//----- nvinfo : EIATTR_FRAME_SIZE
	.align		4
.L_320:
        /*04a4*/ 	.byte	0x04, 0x11
        /*04a6*/ 	.short	(.L_322 - .L_321)
	.align		4
.L_321:
        /*04a8*/ 	.word	index@(_ZN2at6native13reduce_kernelILi128ELi4ENS0_8ReduceOpIfNS0_9ArgMinOpsIfEEjlLi4ELi4EEEEEvT1_)
        /*04ac*/ 	.word	0x00000000


	//----- nvinfo : EIATTR_REGCOUNT
	.align		4
.L_322:
        /*04b0*/ 	.byte	0x04, 0x2f
        /*04b2*/ 	.short	(.L_324 - .L_323)
	.align		4
.L_323:
        /*04b4*/ 	.word	index@(_ZN2at6native13reduce_kernelILi256ELi2ENS0_8ReduceOpIfNS0_9ArgMinOpsIfEEjlLi4ELi4EEEEEvT1_)
        /*04b8*/ 	.word	0x00000030


	//----- nvinfo : EIATTR_FRAME_SIZE
	.align		4
.L_324:
        /*04bc*/ 	.byte	0x04, 0x11
        /*04be*/ 	.short	(.L_326 - .L_325)
	.align		4
.L_325:
        /*04c0*/ 	.word	index@($__internal_3_$__cuda_sm20_rem_u64)
        /*04c4*/ 	.word	0x00000000


	//----- nvinfo : EIATTR_FRAME_SIZE
	.align		4
.L_326:
        /*04c8*/ 	.byte	0x04, 0x11
        /*04ca*/ 	.short	(.L_328 - .L_327)
	.align		4
.L_327:
        /*04cc*/ 	.word	index@($__internal_2_$__cuda_sm20_div_u64)
        /*04d0*/ 	.word	0x00000000


	//----- nvinfo : EIATTR_FRAME_SIZE
	.align		4
.L_328:
        /*04d4*/ 	.byte	0x04, 0x11
        /*04d6*/ 	.short	(.L_330 - .L_329)
	.align		4
.L_329:
        /*04d8*/ 	.word	index@(_ZN2at6native13reduce_kernelILi256ELi2ENS0_8ReduceOpIfNS0_9ArgMinOpsIfEEjlLi4ELi4EEEEEvT1_)
        /*04dc*/ 	.word	0x00000000


	//----- nvinfo : EIATTR_REGCOUNT
	.align		4
.L_330:
        /*04e0*/ 	.byte	0x04, 0x2f
        /*04e2*/ 	.short	(.L_332 - .L_331)
	.align		4
.L_331:
        /*04e4*/ 	.word	index@(_ZN2at6native13reduce_kernelILi512ELi1ENS0_8ReduceOpIfNS0_9ArgMinOpsIfEEjlLi4ELi4EEEEEvT1_)
        /*04e8*/ 	.word	0x00000020


	//----- nvinfo : EIATTR_FRAME_SIZE
	.align		4
.L_332:
        /*04ec*/ 	.byte	0x04, 0x11
        /*04ee*/ 	.short	(.L_334 - .L_333)
	.align		4
.L_333:
        /*04f0*/ 	.word	index@($__internal_1_$__cuda_sm20_rem_u64)
        /*04f4*/ 	.word	0x00000000


	//----- nvinfo : EIATTR_FRAME_SIZE
	.align		4
.L_334:
        /*04f8*/ 	.byte	0x04, 0x11
        /*04fa*/ 	.short	(.L_336 - .L_335)
	.align		4
.L_335:
        /*04fc*/ 	.word	index@($__internal_0_$__cuda_sm20_div_u64)
        /*0500*/ 	.word	0x00000000


	//----- nvinfo : EIATTR_FRAME_SIZE
	.align		4
.L_336:
        /*0504*/ 	.byte	0x04, 0x11
        /*0506*/ 	.short	(.L_338 - .L_337)
	.align		4
.L_337:
        /*0508*/ 	.word	index@(_ZN2at6native13reduce_kernelILi512ELi1ENS0_8ReduceOpIfNS0_9ArgMinOpsIfEEjlLi4ELi4EEEEEvT1_)
        /*050c*/ 	.word	0x00000000


	//----- nvinfo : EIATTR_MIN_STACK_SIZE
	.align		4
.L_338:
        /*0510*/ 	.byte	0x04, 0x12
        /*0512*/ 	.short	(.L_340 - .L_339)
	.align		4
.L_339:
        /*0514*/ 	.word	index@(_ZN2at6native13reduce_kernelILi512ELi1ENS0_8ReduceOpIfNS0_9ArgMinOpsIfEEjlLi4ELi4EEEEEvT1_)
        /*0518*/ 	.word	0x00000000


	//----- nvinfo : EIATTR_MIN_STACK_SIZE
	.align		4
.L_340:
        /*051c*/ 	.byte	0x04, 0x12
        /*051e*/ 	.short	(.L_342 - .L_341)
	.align		4
.L_341:
        /*0520*/ 	.word	index@(_ZN2at6native13reduce_kernelILi256ELi2ENS0_8ReduceOpIfNS0_9ArgMinOpsIfEEjlLi4ELi4EEEEEvT1_)
        /*0524*/ 	.word	0x00000000


	//----- nvinfo : EIATTR_MIN_STACK_SIZE
	.align		4
.L_342:
        /*0528*/ 	.byte	0x04, 0x12
        /*052a*/ 	.short	(.L_344 - .L_343)
	.align		4
.L_343:
        /*052c*/ 	.word	index@(_ZN2at6native13reduce_kernelILi128ELi4ENS0_8ReduceOpIfNS0_9ArgMinOpsIfEEjlLi4ELi4EEEEEvT1_)
        /*0530*/ 	.word	0x00000000


	//----- nvinfo : EIATTR_MIN_STACK_SIZE
	.align		4
.L_344:
        /*0534*/ 	.byte	0x04, 0x12
        /*0536*/ 	.short	(.L_346 - .L_345)
	.align		4
.L_345:
        /*0538*/ 	.word	index@(_ZN2at6native13reduce_kernelILi512ELi1ENS0_8ReduceOpIdNS0_9ArgMinOpsIdEEjlLi4ELi4EEEEEvT1_)
        /*053c*/ 	.word	0x00000018


	//----- nvinfo : EIATTR_MIN_STACK_SIZE
	.align		4
.L_346:
        /*0540*/ 	.byte	0x04, 0x12
        /*0542*/ 	.short	(.L_348 - .L_347)
	.align		4
.L_347:
        /*0544*/ 	.word	index@(_ZN2at6native13reduce_kernelILi256ELi2ENS0_8ReduceOpIdNS0_9ArgMinOpsIdEEjlLi4ELi4EEEEEvT1_)
        /*0548*/ 	.word	0x00000000


	//----- nvinfo : EIATTR_MIN_STACK_SIZE
	.align		4
.L_348:
        /*054c*/ 	.byte	0x04, 0x12
        /*054e*/ 	.short	(.L_350 - .L_349)
	.align		4
.L_349:
        /*0550*/ 	.word	index@(_ZN2at6native13reduce_kernelILi128ELi4ENS0_8ReduceOpIdNS0_9ArgMinOpsIdEEjlLi4ELi4EEEEEvT1_)
        /*0554*/ 	.word	0x00000000


	//----- nvinfo : EIATTR_MIN_STACK_SIZE
	.align		4
.L_350:
        /*0558*/ 	.byte	0x04, 0x12
        /*055a*/ 	.short	(.L_352 - .L_351)
	.align		4
.L_351:
        /*055c*/ 	.word	index@(_ZN2at6native13reduce_kernelILi512ELi1ENS0_8ReduceOpIsNS0_9ArgMinOpsIsEEjlLi4ELi4EEEEEvT1_)
        /*0560*/ 	.word	0x00000000


	//----- nvinfo : EIATTR_MIN_STACK_SIZE
	.align		4
.L_352:
        /*0564*/ 	.byte	0x04, 0x12
        /*0566*/ 	.short	(.L_354 - .L_353)
	.align		4
.L_353:
        /*0568*/ 	.word	index@(_ZN2at6native13reduce_kernelILi256ELi2ENS0_8ReduceOpIsNS0_9ArgMinOpsIsEEjlLi4ELi4EEEEEvT1_)
        /*056c*/ 	.word	0x00000000


	//----- nvinfo : EIATTR_MIN_STACK_SIZE
	.align		4
.L_354:
        /*0570*/ 	.byte	0x04, 0x12
        /*0572*/ 	.short	(.L_356 - .L_355)
	.align		4
.L_355:
        /*0574*/ 	.word	index@(_ZN2at6native13reduce_kernelILi128ELi4ENS0_8ReduceOpIsNS0_9ArgMinOpsIsEEjlLi4ELi4EEEEEvT1_)
        /*0578*/ 	.word	0x00000000


	//----- nvinfo : EIATTR_MIN_STACK_SIZE
	.align		4
.L_356:
        /*057c*/ 	.byte	0x04, 0x12
        /*057e*/ 	.short	(.L_358 - .L_357)
	.align		4
.L_357:
        /*0580*/ 	.word	index@(_ZN2at6native13reduce_kernelILi512ELi1ENS0_8ReduceOpIlNS0_9ArgMinOpsIlEEjlLi4ELi4EEEEEvT1_)
        /*0584*/ 	.word	0x00000018


	//----- nvinfo : EIATTR_MIN_STACK_SIZE
	.align		4
.L_358:
        /*0588*/ 	.byte	0x04, 0x12
        /*058a*/ 	.short	(.L_360 - .L_359)
	.align		4
.L_359:
        /*058c*/ 	.word	index@(_ZN2at6native13reduce_kernelILi256ELi2ENS0_8ReduceOpIlNS0_9ArgMinOpsIlEEjlLi4ELi4EEEEEvT1_)
        /*0590*/ 	.word	0x00000000


	//----- nvinfo : EIATTR_MIN_STACK_SIZE
	.align		4
.L_360:
        /*0594*/ 	.byte	0x04, 0x12
        /*0596*/ 	.short	(.L_362 - .L_361)
	.align		4
.L_361:
        /*0598*/ 	.word	index@(_ZN2at6native13reduce_kernelILi128ELi4ENS0_8ReduceOpIlNS0_9ArgMinOpsIlEEjlLi4ELi4EEEEEvT1_)
        /*059c*/ 	.word	0x00000000


	//----- nvinfo : EIATTR_MIN_STACK_SIZE
	.align		4
.L_362:
        /*05a0*/ 	.byte	0x04, 0x12
        /*05a2*/ 	.short	(.L_364 - .L_363)
	.align		4
.L_363:
        /*05a4*/ 	.word	index@(_ZN2at6native13reduce_kernelILi512ELi1ENS0_8ReduceOpIiNS0_9ArgMinOpsIiEEjlLi4ELi4EEEEEvT1_)
        /*05a8*/ 	.word	0x00000000


	//----- nvinfo : EIATTR_MIN_STACK_SIZE
	.align		4
.L_364:
        /*05ac*/ 	.byte	0x04, 0x12
        /*05ae*/ 	.short	(.L_366 - .L_365)
	.align		4
.L_365:
        /*05b0*/ 	.word	index@(_ZN2at6native13reduce_kernelILi256ELi2ENS0_8ReduceOpIiNS0_9ArgMinOpsIiEEjlLi4ELi4EEEEEvT1_)
        /*05b4*/ 	.word	0x00000000


	//----- nvinfo : EIATTR_MIN_STACK_SIZE
	.align		4
.L_366:
        /*05b8*/ 	.byte	0x04, 0x12
        /*05ba*/ 	.short	(.L_368 - .L_367)
	.align		4
.L_367:
        /*05bc*/ 	.word	index@(_ZN2at6native13reduce_kernelILi128ELi4ENS0_8ReduceOpIiNS0_9ArgMinOpsIiEEjlLi4ELi4EEEEEvT1_)
        /*05c0*/ 	.word	0x00000000


	//----- nvinfo : EIATTR_MIN_STACK_SIZE
	.align		4
.L_368:
        /*05c4*/ 	.byte	0x04, 0x12
        /*05c6*/ 	.short	(.L_370 - .L_369)
	.align		4
.L_369:
        /*05c8*/ 	.word	index@(_ZN2at6native13reduce_kernelILi512ELi1ENS0_8ReduceOpIaNS0_9ArgMinOpsIaEEjlLi4ELi4EEEEEvT1_)
        /*05cc*/ 	.word	0x00000000


	//----- nvinfo : EIATTR_MIN_STACK_SIZE
	.align		4
.L_370:
        /*05d0*/ 	.byte	0x04, 0x12
        /*05d2*/ 	.short	(.L_372 - .L_371)
	.align		4
.L_371:
        /*05d4*/ 	.word	index@(_ZN2at6native13reduce_kernelILi256ELi2ENS0_8ReduceOpIaNS0_9ArgMinOpsIaEEjlLi4ELi4EEEEEvT1_)
        /*05d8*/ 	.word	0x00000000


	//----- nvinfo : EIATTR_MIN_STACK_SIZE
	.align		4
.L_372:
        /*05dc*/ 	.byte	0x04, 0x12
        /*05de*/ 	.short	(.L_374 - .L_373)
	.align		4
.L_373:
        /*05e0*/ 	.word	index@(_ZN2at6native13reduce_kernelILi128ELi4ENS0_8ReduceOpIaNS0_9ArgMinOpsIaEEjlLi4ELi4EEEEEvT1_)
        /*05e4*/ 	.word	0x00000000


	//----- nvinfo : EIATTR_MIN_STACK_SIZE
	.align		4
.L_374:
        /*05e8*/ 	.byte	0x04, 0x12
        /*05ea*/ 	.short	(.L_376 - .L_375)
	.align		4
.L_375:
        /*05ec*/ 	.word	index@(_ZN2at6native13reduce_kernelILi512ELi1ENS0_8ReduceOpIhNS0_9ArgMinOpsIhEEjlLi4ELi4EEEEEvT1_)
        /*05f0*/ 	.word	0x00000000


	//----- nvinfo : EIATTR_MIN_STACK_SIZE
	.align		4
.L_376:
        /*05f4*/ 	.byte	0x04, 0x12
        /*05f6*/ 	.short	(.L_378 - .L_377)
	.align		4
.L_377:
        /*05f8*/ 	.word	index@(_ZN2at6native13reduce_kernelILi256ELi2ENS0_8ReduceOpIhNS0_9ArgMinOpsIhEEjlLi4ELi4EEEEEvT1_)
        /*05fc*/ 	.word	0x00000000


	//----- nvinfo : EIATTR_MIN_STACK_SIZE
	.align		4
.L_378:
        /*0600*/ 	.byte	0x04, 0x12
        /*0602*/ 	.short	(.L_380 - .L_379)
	.align		4
.L_379:
        /*0604*/ 	.word	index@(_ZN2at6native13reduce_kernelILi128ELi4ENS0_8ReduceOpIhNS0_9ArgMinOpsIhEEjlLi4ELi4EEEEEvT1_)
        /*0608*/ 	.word	0x00000000


	//----- nvinfo : EIATTR_MIN_STACK_SIZE
	.align		4
.L_380:
        /*060c*/ 	.byte	0x04, 0x12
        /*060e*/ 	.short	(.L_382 - .L_381)
	.align		4
.L_381:
        /*0610*/ 	.word	index@(_ZN2at6native13reduce_kernelILi512ELi1ENS0_8ReduceOpIN3c108BFloat16ENS0_9ArgMinOpsIfEEjlLi4ELi4EEEEEvT1_)
        /*0614*/ 	.word	0x00000000


	//----- nvinfo : EIATTR_MIN_STACK_SIZE
	.align		4
.L_382:
        /*0618*/ 	.byte	0x04, 0x12
        /*061a*/ 	.short	(.L_384 - .L_383)
	.align		4
.L_383:
        /*061c*/ 	.word	index@(_ZN2at6native13reduce_kernelILi256ELi2ENS0_8ReduceOpIN3c108BFloat16ENS0_9ArgMinOpsIfEEjlLi4ELi4EEEEEvT1_)
        /*0620*/ 	.word	0x00000000


	//----- nvinfo : EIATTR_MIN_STACK_SIZE
	.align		4
.L_384:
        /*0624*/ 	.byte	0x04, 0x12
        /*0626*/ 	.short	(.L_386 - .L_385)
	.align		4
.L_385:
        /*0628*/ 	.word	index@(_ZN2at6native13reduce_kernelILi128ELi4ENS0_8ReduceOpIN3c108BFloat16ENS0_9ArgMinOpsIfEEjlLi4ELi4EEEEEvT1_)
        /*062c*/ 	.word	0x00000000


	//----- nvinfo : EIATTR_MIN_STACK_SIZE
	.align		4
.L_386:
        /*0630*/ 	.byte	0x04, 0x12
        /*0632*/ 	.short	(.L_388 - .L_387)
	.align		4
.L_387:
        /*0634*/ 	.word	index@(_ZN2at6native13reduce_kernelILi512ELi1ENS0_8ReduceOpIN3c104HalfENS0_9ArgMinOpsIfEEjlLi4ELi4EEEEEvT1_)
        /*0638*/ 	.word	0x00000000


	//----- nvinfo : EIATTR_MIN_STACK_SIZE
	.align		4
.L_388:
        /*063c*/ 	.byte	0x04, 0x12
        /*063e*/ 	.short	(.L_390 - .L_389)
	.align		4
.L_389:
        /*0640*/ 	.word	index@(_ZN2at6native13reduce_kernelILi256ELi2ENS0_8ReduceOpIN3c104HalfENS0_9ArgMinOpsIfEEjlLi4ELi4EEEEEvT1_)
        /*0644*/ 	.word	0x00000000


	//----- nvinfo : EIATTR_MIN_STACK_SIZE
	.align		4
.L_390:
        /*0648*/ 	.byte	0x04, 0x12
        /*064a*/ 	.short	(.L_392 - .L_391)
	.align		4
.L_391:
        /*064c*/ 	.word	index@(_ZN2at6native13reduce_kernelILi128ELi4ENS0_8ReduceOpIN3c104HalfENS0_9ArgMinOpsIfEEjlLi4ELi4EEEEEvT1_)
        /*0650*/ 	.word	0x00000000
.L_392:


//--------------------- .nv.info._ZN2at6native13reduce_kernelILi512ELi1ENS0_8ReduceOpIfNS0_9ArgMinOpsIfEEjlLi4ELi4EEEEEvT1_ --------------------------
	.section	.nv.info._ZN2at6native13reduce_kernelILi512ELi1ENS0_8ReduceOpIfNS0_9ArgMinOpsIfEEjlLi4ELi4EEEEEvT1_,"",@"SHT_CUDA_INFO"
	.sectionflags	@""
	.align	4


	//----- nvinfo : EIATTR_CUDA_API_VERSION
	.align		4
        /*0000*/ 	.byte	0x04, 0x37
        /*0002*/ 	.short	(.L_394 - .L_393)
.L_393:
        /*0004*/ 	.word	0x00000082


	//----- nvinfo : EIATTR_SW2861232_WAR
	.align		4
.L_394:
        /*0008*/ 	.byte	0x01, 0x35
	.zero		2


	//----- nvinfo : EIATTR_PARAM_CBANK
	.align		4
        /*000c*/ 	.byte	0x04, 0x0a
        /*000e*/ 	.short	(.L_396 - .L_395)
	.align		4
.L_395:
        /*0010*/ 	.word	index@(.nv.constant0._ZN2at6native13reduce_kernelILi512ELi1ENS0_8ReduceOpIfNS0_9ArgMinOpsIfEEjlLi4ELi4EEEEEvT1_)
        /*0014*/ 	.short	0x0160
        /*0016*/ 	.short	0x0428


	//----- nvinfo : EIATTR_CBANK_PARAM_SIZE
	.align		4
.L_396:
        /*0018*/ 	.byte	0x03, 0x19
        /*001a*/ 	.short	0x0428


	//----- nvinfo : EIATTR_KPARAM_INFO
	.align		4
        /*001c*/ 	.byte	0x04, 0x17
        /*001e*/ 	.short	(.L_398 - .L_397)
.L_397:
        /*0020*/ 	.word	0x00000000
        /*0024*/ 	.short	0x0000
        /*0026*/ 	.short	0x0000
        /*0028*/ 	.byte	0x00, 0xf0, 0xa1, 0x10


	//----- nvinfo : EIATTR_MAXREG_COUNT
	.align		4
.L_398:
        /*002c*/ 	.byte	0x03, 0x1b
        /*002e*/ 	.short	0x0020


	//----- nvinfo : EIATTR_NUM_BARRIERS
	.align		4
        /*0030*/ 	.byte	0x02, 0x4c
        /*0032*/ 	.byte	0x01
	.zero		1


	//----- nvinfo : EIATTR_EXTERNS
	.align		4
        /*0034*/ 	.byte	0x04, 0x0f
        /*0036*/ 	.short	(.L_400 - .L_399)


	//   ....[0]....
	.align		4
.L_399:
        /*0038*/ 	.word	index@(__assertfail)


	//----- nvinfo : EIATTR_MERCURY_ISA_VERSION
	.align		4
.L_400:
        /*003c*/ 	.byte	0x03, 0x5f
        /*003e*/ 	.short	0x0000


	//----- nvinfo : EIATTR_INT_WARP_WIDE_INSTR_OFFSETS
	.align		4
        /*0040*/ 	.byte	0x04, 0x31
        /*0042*/ 	.short	(.L_402 - .L_401)


	//   ....[0]....
.L_401:
        /*0044*/ 	.word	0x0000e8f0


	//   ....[1]....
        /*0048*/ 	.word	0x0000e9c0


	//----- nvinfo : EIATTR_COOP_GROUP_MASK_REGIDS
	.align		4
.L_402:
        /*004c*/ 	.byte	0x04, 0x29
        /*004e*/ 	.short	(.L_404 - .L_403)


	//   ....[0]....
.L_403:
        /*0050*/ 	.word	0xffffffff


	//   ....[1]....
        /*0054*/ 	.word	0xffffffff


	//   ....[2]....
        /*0058*/ 	.word	0xffffffff


	//   ....[3]....
        /*005c*/ 	.word	0xffffffff


	//   ....[4]....
        /*0060*/ 	.word	0xffffffff


	//   ....[5]....
        /*0064*/ 	.word	0xffffffff


	//----- nvinfo : EIATTR_COOP_GROUP_INSTR_OFFSETS
	.align		4
.L_404:
        /*0068*/ 	.byte	0x04, 0x28
        /*006a*/ 	.short	(.L_406 - .L_405)


	//   ....[0]....
.L_405:
        /*006c*/ 	.word	0x0000c2c0


	//   ....[1]....
        /*0070*/ 	.word	0x0000c2e0


	//   ....[2]....
        /*0074*/ 	.word	0x0000c2f0


	//   ....[3]....
        /*0078*/ 	.word	0x0000f560


	//   ....[4]....
        /*007c*/ 	.word	0x0000f580


	//   ....[5]....
        /*0080*/ 	.word	0x0000f590


	//----- nvinfo : EIATTR_SYSCALL_OFFSETS
	.align		4
.L_406:
        /*0084*/ 	.byte	0x04, 0x46
        /*0086*/ 	.short	(.L_408 - .L_407)


	//   ....[0]....
.L_407:
        /*0088*/ 	.word	0x0000fa20


	//   ....[1]....
        /*008c*/ 	.word	0x0000fbd0


	//   ....[2]....
        /*0090*/ 	.word	0x0000fd70


	//   ....[3]....
        /*0094*/ 	.word	0x0000fee0


	//   ....[4]....
        /*0098*/ 	.word	0x000102f0


	//   ....[5]....
        /*009c*/ 	.word	0x000104a0


	//   ....[6]....
        /*00a0*/ 	.word	0x00010640


	//   ....[7]....
        /*00a4*/ 	.word	0x000107b0


	//----- nvinfo : EIATTR_EXIT_INSTR_OFFSETS
	.align		4
.L_408:
        /*00a8*/ 	.byte	0x04, 0x1c
        /*00aa*/ 	.short	(.L_410 - .L_409)


	//   ....[0]....
.L_409:
        /*00ac*/ 	.word	0x0000ea50


	//   ....[1]....
        /*00b0*/ 	.word	0x0000f6e0


	//   ....[2]....
        /*00b4*/ 	.word	0x0000fa60


	//   ....[3]....
        /*00b8*/ 	.word	0x0000fa90


	//   ....[4]....
        /*00bc*/ 	.word	0x0000fdb0


	//   ....[5]....
        /*00c0*/ 	.word	0x0000fef0


	//   ....[6]....
        /*00c4*/ 	.word	0x0000ff50


	//   ....[7]....
        /*00c8*/ 	.word	0x0000ff80


	//   ....[8]....
        /*00cc*/ 	.word	0x0000ffb0


	//   ....[9]....
        /*00d0*/ 	.word	0x00010330


	//   ....[10]....
        /*00d4*/ 	.word	0x00010360


	//   ....[11]....
        /*00d8*/ 	.word	0x00010680


	//   ....[12]....
        /*00dc*/ 	.word	0x000107c0


	//----- nvinfo : EIATTR_MAX_THREADS
	.align		4
.L_410:
        /*00e0*/ 	.byte	0x04, 0x05
        /*00e2*/ 	.short	(.L_412 - .L_411)
.L_411:
        /*00e4*/ 	.word	0x00000200
        /*00e8*/ 	.word	0x00000001
        /*00ec*/ 	.word	0x00000001


	//----- nvinfo : EIATTR_CRS_STACK_SIZE
	.align		4
.L_412:
        /*00f0*/ 	.byte	0x04, 0x1e
        /*00f2*/ 	.short	(.L_414 - .L_413)
.L_413:
        /*00f4*/ 	.word	0x00000000
.L_414:


//--------------------- .nv.info._ZN2at6native13reduce_kernelILi256ELi2ENS0_8ReduceOpIfNS0_9ArgMinOpsIfEEjlLi4ELi4EEEEEvT1_ --------------------------
	.section	.nv.info._ZN2at6native13reduce_kernelILi256ELi2ENS0_8ReduceOpIfNS0_9ArgMinOpsIfEEjlLi4ELi4EEEEEvT1_,"",@"SHT_CUDA_INFO"
	.sectionflags	@""
	.align	4


	//----- nvinfo : EIATTR_CUDA_API_VERSION
	.align		4
        /*0000*/ 	.byte	0x04, 0x37
        /*0002*/ 	.short	(.L_416 - .L_415)
.L_415:
        /*0004*/ 	.word	0x00000082


	//----- nvinfo : EIATTR_SW2861232_WAR
	.align		4
.L_416:
        /*0008*/ 	.byte	0x01, 0x35
	.zero		2


	//----- nvinfo : EIATTR_PARAM_CBANK
	.align		4
        /*000c*/ 	.byte	0x04, 0x0a
        /*000e*/ 	.short	(.L_418 - .L_417)
	.align		4
.L_417:
        /*0010*/ 	.word	index@(.nv.constant0._ZN2at6native13reduce_kernelILi256ELi2ENS0_8ReduceOpIfNS0_9ArgMinOpsIfEEjlLi4ELi4EEEEEvT1_)
        /*0014*/ 	.short	0x0160
        /*0016*/ 	.short	0x0428


	//----- nvinfo : EIATTR_CBANK_PARAM_SIZE
	.align		4
.L_418:
        /*0018*/ 	.byte	0x03, 0x19
        /*001a*/ 	.short	0x0428


	//----- nvinfo : EIATTR_KPARAM_INFO
	.align		4
        /*001c*/ 	.byte	0x04, 0x17
        /*001e*/ 	.short	(.L_420 - .L_419)
.L_419:
        /*0020*/ 	.word	0x00000000
        /*0024*/ 	.short	0x0000
        /*0026*/ 	.short	0x0000
        /*0028*/ 	.byte	0x00, 0xf0, 0xa1, 0x10


	//----- nvinfo : EIATTR_MAXREG_COUNT
	.align		4
.L_420:
        /*002c*/ 	.byte	0x03, 0x1b
        /*002e*/ 	.short	0x0040


	//----- nvinfo : EIATTR_NUM_BARRIERS
	.align		4
        /*0030*/ 	.byte	0x02, 0x4c
        /*0032*/ 	.byte	0x01
	.zero		1


	//----- nvinfo : EIATTR_EXTERNS
	.align		4
        /*0034*/ 	.byte	0x04, 0x0f
        /*0036*/ 	.short	(.L_422 - .L_421)


	//   ....[0]....
	.align		4
.L_421:
        /*0038*/ 	.word	index@(__assertfail)


	//----- nvinfo : EIATTR_MERCURY_ISA_VERSION
	.align		4
.L_422:
        /*003c*/ 	.byte	0x03, 0x5f
        /*003e*/ 	.short	0x0000


	//----- nvinfo : EIATTR_INT_WARP_WIDE_INSTR_OFFSETS
	.align		4
        /*0040*/ 	.byte	0x04, 0x31
        /*0042*/ 	.short	(.L_424 - .L_423)


	//   ....[0]....
.L_423:
        /*0044*/ 	.word	0x00013680


	//   ....[1]....
        /*0048*/ 	.word	0x00013750


	//----- nvinfo : EIATTR_COOP_GROUP_MASK_REGIDS
	.align		4
.L_424:
        /*004c*/ 	.byte	0x04, 0x29
        /*004e*/ 	.short	(.L_426 - .L_425)


	//   ....[0]....
.L_425:
        /*0050*/ 	.word	0xffffffff


	//   ....[1]....
        /*0054*/ 	.word	0xffffffff


	//   ....[2]....
        /*0058*/ 	.word	0xffffffff


	//   ....[3]....
        /*005c*/ 	.word	0xffffffff


	//   ....[4]....
        /*0060*/ 	.word	0xffffffff


	//   ....[5]....
        /*0064*/ 	.word	0xffffffff


	//   ....[6]....
        /*0068*/ 	.word	0xffffffff


	//   ....[7]....
        /*006c*/ 	.word	0xffffffff


	//   ....[8]....
        /*0070*/ 	.word	0xffffffff


	//   ....[9]....
        /*0074*/ 	.word	0xffffffff


	//   ....[10]....
        /*0078*/ 	.word	0xffffffff


	//   ....[11]....
        /*007c*/ 	.word	0xffffffff


	//----- nvinfo : EIATTR_COOP_GROUP_INSTR_OFFSETS
	.align		4
.L_426:
        /*0080*/ 	.byte	0x04, 0x28
        /*0082*/ 	.short	(.L_428 - .L_427)


	//   ....[0]....
.L_427:
        /*0084*/ 	.word	0x0000f4d0


	//   ....[1]....
        /*0088*/ 	.word	0x0000f4f0


	//   ....[2]....
        /*008c*/ 	.word	0x0000f500


	//   ....[3]....
        /*0090*/ 	.word	0x0000f600


	//   ....[4]....
        /*0094*/ 	.word	0x0000f630


	//   ....[5]....
        /*0098*/ 	.word	0x0000f660


	//   ....[6]....
        /*009c*/ 	.word	0x00014990


	//   ....[7]....
        /*00a0*/ 	.word	0x000149b0


	//   ....[8]....
        /*00a4*/ 	.word	0x000149c0


	//   ....[9]....
        /*00a8*/ 	.word	0x00014ac0


	//   ....[10]....
        /*00ac*/ 	.word	0x00014af0


	//   ....[11]....
        /*00b0*/ 	.word	0x00014b20


	//----- nvinfo : EIATTR_SYSCALL_OFFSETS
	.align		4
.L_428:
        /*00b4*/ 	.byte	0x04, 0x46
        /*00b6*/ 	.short	(.L_430 - .L_429)


	//   ....[0]....
.L_429:
        /*00b8*/ 	.word	0x00000f60


	//   ....[1]....
        /*00bc*/ 	.word	0x000150f0


	//   ....[2]....
        /*00c0*/ 	.word	0x00015270


	//   ....[3]....
        /*00c4*/ 	.word	0x00015440


	//   ....[4]....
        /*00c8*/ 	.word	0x00015600


	//   ....[5]....
        /*00cc*/ 	.word	0x00015780


	//   ....[6]....
        /*00d0*/ 	.word	0x000158f0


	//   ....[7]....
        /*00d4*/ 	.word	0x00015a10


	//   ....[8]....
        /*00d8*/ 	.word	0x00015f30


	//   ....[9]....
        /*00dc*/ 	.word	0x000160b0


	//   ....[10]....
        /*00e0*/ 	.word	0x00016280


	//   ....[11]....
        /*00e4*/ 	.word	0x00016440


	//   ....[12]....
        /*00e8*/ 	.word	0x000165c0


	//   ....[13]....
        /*00ec*/ 	.word	0x00016730


	//   ....[14]....
        /*00f0*/ 	.word	0x00016850


	//----- nvinfo : EIATTR_EXIT_INSTR_OFFSETS
	.align		4
.L_430:
        /*00f4*/ 	.byte	0x04, 0x1c
        /*00f6*/ 	.short	(.L_432 - .L_431)


	//   ....[0]....
.L_431:
        /*00f8*/ 	.word	0x000137e0


	//   ....[1]....
        /*00fc*/ 	.word	0x00014c70


	//   ....[2]....
        /*0100*/ 	.word	0x000152b0


	//   ....[3]....
        /*0104*/ 	.word	0x00015300


	//   ....[4]....
        /*0108*/ 	.word	0x000157c0


	//   ....[5]....
        /*010c*/ 	.word	0x00015a20


	//   ....[6]....
        /*0110*/ 	.word	0x00015a50


	//   ....[7]....
        /*0114*/ 	.word	0x00015a80


	//   ....[8]....
        /*0118*/ 	.word	0x00015ab0


	//   ....[9]....
        /*011c*/ 	.word	0x000160f0


	//   ....[10]....
        /*0120*/ 	.word	0x00016140


	//   ....[11]....
        /*0124*/ 	.word	0x00016600


	//   ....[12]....
        /*0128*/ 	.word	0x00016860


	//----- nvinfo : EIATTR_MAX_THREADS
	.align		4
.L_432:
        /*012c*/ 	.byte	0x04, 0x05
        /*012e*/ 	.short	(.L_434 - .L_433)
.L_433:
        /*0130*/ 	.word	0x00000100
        /*0134*/ 	.word	0x00000001
        /*0138*/ 	.word	0x00000001


	//----- nvinfo : EIATTR_CRS_STACK_SIZE
	.align		4
.L_434:
        /*013c*/ 	.byte	0x04, 0x1e
        /*013e*/ 	.short	(.L_436 - .L_435)
.L_435:
        /*0140*/ 	.word	0x00000000
.L_436:


//--------------------- .nv.info._ZN2at6native13reduce_kernelILi128ELi4ENS0_8ReduceOpIfNS0_9ArgMinOpsIfEEjlLi4ELi4EEEEEvT1_ --------------------------
	.section	.nv.info._ZN2at6native13reduce_kernelILi128ELi4ENS0_8ReduceOpIfNS0_9ArgMinOpsIfEEjlLi4ELi4EEEEEvT1_,"",@"SHT_CUDA_INFO"
	.sectionflags	@""
	.align	4


	//----- nvinfo : EIATTR_CUDA_API_VERSION
	.align		4
        /*0000*/ 	.byte	0x04, 0x37
        /*0002*/ 	.short	(.L_438 - .L_437)
.L_437:
        /*0004*/ 	.word	0x00000082


	//----- nvinfo : EIATTR_SW2861232_WAR
	.align		4
.L_438:
        /*0008*/ 	.byte	0x01, 0x35
	.zero		2


	//----- nvinfo : EIATTR_PARAM_CBANK
	.align		4
        /*000c*/ 	.byte	0x04, 0x0a
        /*000e*/ 	.short	(.L_440 - .L_439)
	.align		4
.L_439:
        /*0010*/ 	.word	index@(.nv.constant0._ZN2at6native13reduce_kernelILi128ELi4ENS0_8ReduceOpIfNS0_9ArgMinOpsIfEEjlLi4ELi4EEEEEvT1_)
        /*0014*/ 	.short	0x0160
        /*0016*/ 	.short	0x0428


	//----- nvinfo : EIATTR_CBANK_PARAM_SIZE
	.align		4
.L_440:
        /*0018*/ 	.byte	0x03, 0x19
        /*001a*/ 	.short	0x0428


	//----- nvinfo : EIATTR_KPARAM_INFO
	.align		4
        /*001c*/ 	.byte	0x04, 0x17
        /*001e*/ 	.short	(.L_442 - .L_441)
.L_441:
        /*0020*/ 	.word	0x00000000
        /*0024*/ 	.short	0x0000
        /*0026*/ 	.short	0x0000
        /*0028*/ 	.byte	0x00, 0xf0, 0xa1, 0x10


	//----- nvinfo : EIATTR_MAXREG_COUNT
	.align		4
.L_442:
        /*002c*/ 	.byte	0x03, 0x1b
        /*002e*/ 	.short	0x0080


	//----- nvinfo : EIATTR_NUM_BARRIERS
	.align		4
        /*0030*/ 	.byte	0x02, 0x4c
        /*0032*/ 	.byte	0x01
	.zero		1


	//----- nvinfo : EIATTR_EXTERNS
	.align		4
        /*0034*/ 	.byte	0x04, 0x0f
        /*0036*/ 	.short	(.L_444 - .L_443)


	//   ....[0]....
	.align		4
.L_443:
        /*0038*/ 	.word	index@(__assertfail)


	//----- nvinfo : EIATTR_MERCURY_ISA_VERSION
	.align		4
.L_444:
        /*003c*/ 	.byte	0x03, 0x5f
        /*003e*/ 	.short	0x0000


	//----- nvinfo : EIATTR_INT_WARP_WIDE_INSTR_OFFSETS
	.align		4
        /*0040*/ 	.byte	0x04, 0x31
        /*0042*/ 	.short	(.L_446 - .L_445)


	//   ....[0]....
.L_445:
        /*0044*/ 	.word	0x0001c990


	//   ....[1]....
        /*0048*/ 	.word	0x0001ca60


	//----- nvinfo : EIATTR_COOP_GROUP_MASK_REGIDS
	.align		4
.L_446:
        /*004c*/ 	.byte	0x04, 0x29
        /*004e*/ 	.short	(.L_448 - .L_447)


	//   ....[0]....
.L_447:
        /*0050*/ 	.word	0xffffffff


	//   ....[1]....
        /*0054*/ 	.word	0xffffffff


	//   ....[2]....
        /*0058*/ 	.word	0xffffffff


	//   ....[3]....
        /*005c*/ 	.word	0xffffffff


	//   ....[4]....
        /*0060*/ 	.word	0xffffffff


	//   ....[5]....
        /*0064*/ 	.word	0xffffffff


	//   ....[6]....
        /*0068*/ 	.word	0xffffffff


	//   ....[7]....
        /*006c*/ 	.word	0xffffffff


	//   ....[8]....
        /*0070*/ 	.word	0xffffffff


	//   ....[9]....
        /*0074*/ 	.word	0xffffffff


	//   ....[10]....
        /*0078*/ 	.word	0xffffffff


	//   ....[11]....
        /*007c*/ 	.word	0xffffffff


	//   ....[12]....
        /*0080*/ 	.word	0xffffffff


	//   ....[13]....
        /*0084*/ 	.word	0xffffffff


	//   ....[14]....
        /*0088*/ 	.word	0xffffffff


	//   ....[15]....
        /*008c*/ 	.word	0xffffffff


	//   ....[16]....
        /*0090*/ 	.word	0xffffffff


	//   ....[17]....
        /*0094*/ 	.word	0xffffffff


	//   ....[18]....
        /*0098*/ 	.word	0xffffffff


	//   ....[19]....
        /*009c*/ 	.word	0xffffffff


	//   ....[20]....
        /*00a0*/ 	.word	0xffffffff


	//   ....[21]....
        /*00a4*/ 	.word	0xffffffff


	//   ....[22]....
        /*00a8*/ 	.word	0xffffffff


	//   ....[23]....
        /*00ac*/ 	.word	0xffffffff


	//----- nvinfo : EIATTR_COOP_GROUP_INSTR_OFFSETS
	.align		4
.L_448:
        /*00b0*/ 	.byte	0x04, 0x28
        /*00b2*/ 	.short	(.L_450 - .L_449)


	//   ....[0]....
.L_449:
        /*00b4*/ 	.word	0x000152d0


	//   ....[1]....
        /*00b8*/ 	.word	0x000152f0


	//   ....[2]....
        /*00bc*/ 	.word	0x00015300


	//   ....[3]....
        /*00c0*/ 	.word	0x00015400


	//   ....[4]....
        /*00c4*/ 	.word	0x00015430


	//   ....[5]....
        /*00c8*/ 	.word	0x00015460


	//   ....[6]....
        /*00cc*/ 	.word	0x00015560


	//   ....[7]....
        /*00d0*/ 	.word	0x00015590


	//   ....[8]....
        /*00d4*/ 	.word	0x000155c0


	//   ....[9]....
        /*00d8*/ 	.word	0x000156c0


	//   ....[10]....
        /*00dc*/ 	.word	0x000156f0


	//   ....[11]....
        /*00e0*/ 	.word	0x00015720


	//   ....[12]....
        /*00e4*/ 	.word	0x0001e9a0


	//   ....[13]....
        /*00e8*/ 	.word	0x0001e9c0


	//   ....[14]....
        /*00ec*/ 	.word	0x0001e9d0


	//   ....[15]....
        /*00f0*/ 	.word	0x0001ead0


	//   ....[16]....
        /*00f4*/ 	.word	0x0001eb00


	//   ....[17]....
        /*00f8*/ 	.word	0x0001eb30


	//   ....[18]....
        /*00fc*/ 	.word	0x0001ec30


	//   ....[19]....
        /*0100*/ 	.word	0x0001ec60


	//   ....[20]....
        /*0104*/ 	.word	0x0001ec90


	//   ....[21]....
        /*0108*/ 	.word	0x0001ed90


	//   ....[22]....
        /*010c*/ 	.word	0x0001edc0


	//   ....[23]....
        /*0110*/ 	.word	0x0001edf0


	//----- nvinfo : EIATTR_SYSCALL_OFFSETS
	.align		4
.L_450:
        /*0114*/ 	.byte	0x04, 0x46
        /*0116*/ 	.short	(.L_452 - .L_451)


	//   ....[0]....
.L_451:
        /*0118*/ 	.word	0x00000fa0


	//   ....[1]....
        /*011c*/ 	.word	0x0001f640


	//   ....[2]....
        /*0120*/ 	.word	0x0001f7c0


	//   ....[3]....
        /*0124*/ 	.word	0x0001f940


	//   ....[4]....
        /*0128*/ 	.word	0x0001fac0


	//   ....[5]....
        /*012c*/ 	.word	0x0001fcd0


	//   ....[6]....
        /*0130*/ 	.word	0x0001fed0


	//   ....[7]....
        /*0134*/ 	.word	0x00020050


	//   ....[8]....
        /*0138*/ 	.word	0x000201d0


	//   ....[9]....
        /*013c*/ 	.word	0x00020350


	//   ....[10]....
        /*0140*/ 	.word	0x000204c0


	//   ....[11]....
        /*0144*/ 	.word	0x000205e0


	//   ....[12]....
        /*0148*/ 	.word	0x00020700


	//   ....[13]....
        /*014c*/ 	.word	0x00020820


	//   ....[14]....
        /*0150*/ 	.word	0x00020ff0


	//   ....[15]....
        /*0154*/ 	.word	0x00021170


	//   ....[16]....
        /*0158*/ 	.word	0x000212f0


	//   ....[17]....
        /*015c*/ 	.word	0x00021470


	//   ....[18]....
        /*0160*/ 	.word	0x00021680


	//   ....[19]....
        /*0164*/ 	.word	0x000218a0


	//   ....[20]....
        /*0168*/ 	.word	0x00021a20


	//   ....[21]....
        /*016c*/ 	.word	0x00021ba0


	//   ....[22]....
        /*0170*/ 	.word	0x00021d20


	//   ....[23]....
        /*0174*/ 	.word	0x00021e90


	//   ....[24]....
        /*0178*/ 	.word	0x00021fb0


	//   ....[25]....
        /*017c*/ 	.word	0x000220d0


	//   ....[26]....
        /*0180*/ 	.word	0x000221f0


	//----- nvinfo : EIATTR_EXIT_INSTR_OFFSETS
	.align		4
.L_452:
        /*0184*/ 	.byte	0x04, 0x1c
        /*0186*/ 	.short	(.L_454 - .L_453)


	//   ....[0]....
.L_453:
        /*0188*/ 	.word	0x0001caf0


	//   ....[1]....
        /*018c*/ 	.word	0x0001ef40


	//   ....[2]....
        /*0190*/ 	.word	0x0001fb00


	//   ....[3]....
        /*0194*/ 	.word	0x0001fb90


	//   ....[4]....
        /*0198*/ 	.word	0x00020390


	//   ....[5]....
        /*019c*/ 	.word	0x00020830


	//   ....[6]....
        /*01a0*/ 	.word	0x00020860


	//   ....[7]....
        /*01a4*/ 	.word	0x00020890


	//   ....[8]....
        /*01a8*/ 	.word	0x000208c0


	//   ....[9]....
        /*01ac*/ 	.word	0x000214b0


	//   ....[10]....
        /*01b0*/ 	.word	0x00021540


	//   ....[11]....
        /*01b4*/ 	.word	0x00021d60


	//   ....[12]....
        /*01b8*/ 	.word	0x00022200


	//----- nvinfo : EIATTR_MAX_THREADS
	.align		4
.L_454:
        /*01bc*/ 	.byte	0x04, 0x05
        /*01be*/ 	.short	(.L_456 - .L_455)
.L_455:
        /*01c0*/ 	.word	0x00000080
        /*01c4*/ 	.word	0x00000001
        /*01c8*/ 	.word	0x00000001


	//----- nvinfo : EIATTR_CRS_STACK_SIZE
	.align		4
.L_456:
        /*01cc*/ 	.byte	0x04, 0x1e
        /*01ce*/ 	.short	(.L_458 - .L_457)
.L_457:
        /*01d0*/ 	.word	0x00000000
.L_458:


//--------------------- .nv.info._ZN2at6native13reduce_kernelILi512ELi1ENS0_8ReduceOpIdNS0_9ArgMinOpsIdEEjlLi4ELi4EEEEEvT1_ --------------------------
	.section	.nv.info._ZN2at6native13reduce_kernelILi512ELi1ENS0_8ReduceOpIdNS0_9ArgMinOpsIdEEjlLi4ELi4EEEEEvT1_,"",@"SHT_CUDA_INFO"
	.sectionflags	@""
	.align	4


	//----- nvinfo : EIATTR_CUDA_API_VERSION
	.align		4
        /*0000*/ 	.byte	0x04, 0x37
        /*0002*/ 	.short	(.L_460 - .L_459)
.L_459:
        /*0004*/ 	.word	0x00000082


	//----- nvinfo : EIATTR_SW2861232_WAR
	.align		4
.L_460:
        /*0008*/ 	.byte	0x01, 0x35
	.zero		2


	//----- nvinfo : EIATTR_PARAM_CBANK
	.align		4
        /*000c*/ 	.byte	0x04, 0x0a
        /*000e*/ 	.short	(.L_462 - .L_461)
	.align		4
.L_461:
        /*0010*/ 	.word	index@(.nv.constant0._ZN2at6native13reduce_kernelILi512ELi1ENS0_8ReduceOpIdNS0_9ArgMinOpsIdEEjlLi4ELi4EEEEEvT1_)
        /*0014*/ 	.short	0x0160
        /*0016*/ 	.short	0x0428


	//----- nvinfo : EIATTR_CBANK_PARAM_SIZE
	.align		4
.L_462:
        /*0018*/ 	.byte	0x03, 0x19
        /*001a*/ 	.short	0x0428


	//----- nvinfo : EIATTR_KPARAM_INFO
	.align		4
        /*001c*/ 	.byte	0x04, 0x17
        /*001e*/ 	.short	(.L_464 - .L_463)
.L_463:
        /*0020*/ 	.word	0x00000000
        /*0024*/ 	.short	0x0000
        /*0026*/ 	.short	0x0000
        /*0028*/ 	.byte	0x00, 0xf0, 0xa1, 0x10


	//----- nvinfo : EIATTR_MAXREG_COUNT
	.align		4
.L_464:
        /*002c*/ 	.byte	0x03, 0x1b
        /*002e*/ 	.short	0x0020


	//----- nvinfo : EIATTR_NUM_BARRIERS
	.align		4
        /*0030*/ 	.byte	0x02, 0x4c
        /*0032*/ 	.byte	0x01
	.zero		1


	//----- nvinfo : EIATTR_EXTERNS
	.align		4
        /*0034*/ 	.byte	0x04, 0x0f
        /*0036*/ 	.short	(.L_466 - .L_465)


	//   ....[0]....
	.align		4
.L_465:
        /*0038*/ 	.word	index@(__assertfail)


	//----- nvinfo : EIATTR_ANNOTATIONS
	.align		4
.L_466:
        /*003c*/ 	.byte	0x04, 0x55
        /*003e*/ 	.short	(.L_468 - .L_467)


	//   ....[0]....
.L_467:
        /*0040*/ 	.word	0x00000001
        /* <DEDUP_REMOVED lines=25> */
        /*01d4*/ 	.byte	0x80, 0xc1, 0x00, 0x00


	//----- nvinfo : EIATTR_MERCURY_ISA_VERSION
	.align		4
.L_468:
        /*01d8*/ 	.byte	0x03, 0x5f
        /*01da*/ 	.short	0x0000


	//----- nvinfo : EIATTR_INT_WARP_WIDE_INSTR_OFFSETS
	.align		4
        /*01dc*/ 	.byte	0x04, 0x31
        /*01de*/ 	.short	(.L_470 - .L_469)


	//   ....[0]....
.L_469:
        /*01e0*/ 	.word	0x0000f340


	//   ....[1]....
        /*01e4*/ 	.word	0x0000f410


	//----- nvinfo : EIATTR_COOP_GROUP_MASK_REGIDS
	.align		4
.L_470:
        /*01e8*/ 	.byte	0x04, 0x29
        /*01ea*/ 	.short	(.L_472 - .L_471)


	//   ....[0]....
.L_471:
        /*01ec*/ 	.word	0xffffffff


	//   ....[1]....
        /*01f0*/ 	.word	0xffffffff


	//   ....[2]....
        /*01f4*/ 	.word	0xffffffff


	//   ....[3]....
        /*01f8*/ 	.word	0xffffffff


	//   ....[4]....
        /*01fc*/ 	.word	0xffffffff


	//   ....[5]....
        /*0200*/ 	.word	0xffffffff


	//   ....[6]....
        /*0204*/ 	.word	0xffffffff


	//   ....[7]....
        /*0208*/ 	.word	0xffffffff


	//----- nvinfo : EIATTR_COOP_GROUP_INSTR_OFFSETS
	.align		4
.L_472:
        /*020c*/ 	.byte	0x04, 0x28
        /*020e*/ 	.short	(.L_474 - .L_473)


	//   ....[0]....
.L_473:
        /*0210*/ 	.word	0x0000cc60


	//   ....[1]....
        /*0214*/ 	.word	0x0000cc80


	//   ....[2]....
        /*0218*/ 	.word	0x0000cc90


	//   ....[3]....
        /*021c*/ 	.word	0x0000cca0


	//   ....[4]....
        /*0220*/ 	.word	0x00010030


	//   ....[5]....
        /*0224*/ 	.word	0x00010050


	//   ....[6]....
        /*0228*/ 	.word	0x00010060


	//   ....[7]....
        /*022c*/ 	.word	0x00010070


	//----- nvinfo : EIATTR_SYSCALL_OFFSETS
	.align		4
.L_474:
        /*0230*/ 	.byte	0x04, 0x46
        /*0232*/ 	.short	(.L_476 - .L_475)


	//   ....[0]....
.L_475:
        /*0234*/ 	.word	0x00010540


	//   ....[1]....
        /*0238*/ 	.word	0x000106f0


	//   ....[2]....
        /*023c*/ 	.word	0x00010890


	//   ....[3]....
        /*0240*/ 	.word	0x00010a00


	//   ....[4]....
        /*0244*/ 	.word	0x00010e70


	//   ....[5]....
        /*0248*/ 	.word	0x00011020


	//   ....[6]....
        /*024c*/ 	.word	0x000111c0


	//   ....[7]....
        /*0250*/ 	.word	0x00011330


	//----- nvinfo : EIATTR_EXIT_INSTR_OFFSETS
	.align		4
.L_476:
        /*0254*/ 	.byte	0x04, 0x1c
        /*0256*/ 	.short	(.L_478 - .L_477)


	//   ....[0]....
.L_477:
        /*0258*/ 	.word	0x0000f4a0


	//   ....[1]....
        /*025c*/ 	.word	0x000101d0


	//   ....[2]....
        /*0260*/ 	.word	0x00010580


	//   ....[3]....
        /*0264*/ 	.word	0x000105b0


	//   ....[4]....
        /*0268*/ 	.word	0x000108d0


	//   ....[5]....
        /*026c*/ 	.word	0x00010a10


	//   ....[6]....
        /*0270*/ 	.word	0x00010a90


	//   ....[7]....
        /*0274*/ 	.word	0x00010ad0


	//   ....[8]....
        /*0278*/ 	.word	0x00010b00


	//   ....[9]....
        /*027c*/ 	.word	0x00010eb0


	//   ....[10]....
        /*0280*/ 	.word	0x00010ee0


	//   ....[11]....
        /*0284*/ 	.word	0x00011200


	//   ....[12]....
        /*0288*/ 	.word	0x00011340


	//----- nvinfo : EIATTR_MAX_THREADS
	.align		4
.L_478:
        /*028c*/ 	.byte	0x04, 0x05
        /*028e*/ 	.short	(.L_480 - .L_479)
.L_479:
        /*0290*/ 	.word	0x00000200
        /*0294*/ 	.word	0x00000001
        /*0298*/ 	.word	0x00000001


	//----- nvinfo : EIATTR_CRS_STACK_SIZE
	.align		4
.L_480:
        /*029c*/ 	.byte	0x04, 0x1e
        /*029e*/ 	.short	(.L_482 - .L_481)
.L_481:
        /*02a0*/ 	.word	0x00000000
.L_482:


//--------------------- .nv.info._ZN2at6native13reduce_kernelILi256ELi2ENS0_8ReduceOpIdNS0_9ArgMinOpsIdEEjlLi4ELi4EEEEEvT1_ --------------------------
	.section	.nv.info._ZN2at6native13reduce_kernelILi256ELi2ENS0_8ReduceOpIdNS0_9ArgMinOpsIdEEjlLi4ELi4EEEEEvT1_,"",@"SHT_CUDA_INFO"
	.sectionflags	@""
	.align	4


	//----- nvinfo : EIATTR_CUDA_API_VERSION
	.align		4
        /*0000*/ 	.byte	0x04, 0x37
        /*0002*/ 	.short	(.L_484 - .L_483)
.L_483:
        /*0004*/ 	.word	0x00000082


	//----- nvinfo : EIATTR_SW2861232_WAR
	.align		4
.L_484:
        /*0008*/ 	.byte	0x01, 0x35
	.zero		2


	//----- nvinfo : EIATTR_PARAM_CBANK
	.align		4
        /*000c*/ 	.byte	0x04, 0x0a
        /*000e*/ 	.short	(.L_486 - .L_485)
	.align		4
.L_485:
        /*0010*/ 	.word	index@(.nv.constant0._ZN2at6native13reduce_kernelILi256ELi2ENS0_8ReduceOpIdNS0_9ArgMinOpsIdEEjlLi4ELi4EEEEEvT1_)
        /*0014*/ 	.short	0x0160
        /*0016*/ 	.short	0x0428


	//----- nvinfo : EIATTR_CBANK_PARAM_SIZE
	.align		4
.L_486:
        /*0018*/ 	.byte	0x03, 0x19
        /*001a*/ 	.short	0x0428


	//----- nvinfo : EIATTR_KPARAM_INFO
	.align		4
        /*001c*/ 	.byte	0x04, 0x17
        /*001e*/ 	.short	(.L_488 - .L_487)
.L_487:
        /*0020*/ 	.word	0x00000000
        /*0024*/ 	.short	0x0000
        /*0026*/ 	.short	0x0000
        /*0028*/ 	.byte	0x00, 0xf0, 0xa1, 0x10


	//----- nvinfo : EIATTR_MAXREG_COUNT
	.align		4
.L_488:
        /*002c*/ 	.byte	0x03, 0x1b
        /*002e*/ 	.short	0x0040


	//----- nvinfo : EIATTR_NUM_BARRIERS
	.align		4
        /*0030*/ 	.byte	0x02, 0x4c
        /*0032*/ 	.byte	0x01
	.zero		1


	//----- nvinfo : EIATTR_EXTERNS
	.align		4
        /*0034*/ 	.byte	0x04, 0x0f
        /*0036*/ 	.short	(.L_490 - .L_489)


	//   ....[0]....
	.align		4
.L_489:
        /*0038*/ 	.word	index@(__assertfail)


	//----- nvinfo : EIATTR_MERCURY_ISA_VERSION
	.align		4
.L_490:
        /*003c*/ 	.byte	0x03, 0x5f
        /*003e*/ 	.short	0x0000


	//----- nvinfo : EIATTR_INT_WARP_WIDE_INSTR_OFFSETS
	.align		4
        /*0040*/ 	.byte	0x04, 0x31
        /*0042*/ 	.short	(.L_492 - .L_491)


	//   ....[0]....
.L_491:
        /*0044*/ 	.word	0x00013eb0


	//   ....[1]....
        /*0048*/ 	.word	0x00013f80


	//----- nvinfo : EIATTR_COOP_GROUP_MASK_REGIDS
	.align		4
.L_492:
        /*004c*/ 	.byte	0x04, 0x29
        /*004e*/ 	.short	(.L_494 - .L_493)


	//   ....[0]....
.L_493:
        /*0050*/ 	.word	0xffffffff


	//   ....[1]....
        /*0054*/ 	.word	0xffffffff


	//   ....[2]....
        /*0058*/ 	.word	0xffffffff


	//   ....[3]....
        /*005c*/ 	.word	0xffffffff


	//   ....[4]....
        /*0060*/ 	.word	0xffffffff


	//   ....[5]....
        /*0064*/ 	.word	0xffffffff


	//   ....[6]....
        /*0068*/ 	.word	0xffffffff


	//   ....[7]....
        /*006c*/ 	.word	0xffffffff


	//   ....[8]....
        /*0070*/ 	.word	0xffffffff


	//   ....[9]....
        /*0074*/ 	.word	0xffffffff


	//   ....[10]....
        /*0078*/ 	.word	0xffffffff


	//   ....[11]....
        /*007c*/ 	.word	0xffffffff


	//   ....[12]....
        /*0080*/ 	.word	0xffffffff


	//   ....[13]....
        /*0084*/ 	.word	0xffffffff


	//   ....[14]....
        /*0088*/ 	.word	0xffffffff


	//   ....[15]....
        /*008c*/ 	.word	0xffffffff


	//----- nvinfo : EIATTR_COOP_GROUP_INSTR_OFFSETS
	.align		4
.L_494:
        /*0090*/ 	.byte	0x04, 0x28
        /*0092*/ 	.short	(.L_496 - .L_495)


	//   ....[0]....
.L_495:
        /*0094*/ 	.word	0x0000fcb0


	//   ....[1]....
        /*0098*/ 	.word	0x0000fcd0


	//   ....[2]....
        /*009c*/ 	.word	0x0000fce0


	//   ....[3]....
        /*00a0*/ 	.word	0x0000fcf0


	//   ....[4]....
        /*00a4*/ 	.word	0x0000fdf0


	//   ....[5]....
        /*00a8*/ 	.word	0x0000fe20


	//   ....[6]....
        /*00ac*/ 	.word	0x0000fe50


	//   ....[7]....
        /*00b0*/ 	.word	0x0000fe70


	//   ....[8]....
        /*00b4*/ 	.word	0x000151a0


	//   ....[9]....
        /*00b8*/ 	.word	0x000151c0


	//   ....[10]....
        /*00bc*/ 	.word	0x000151d0


	//   ....[11]....
        /*00c0*/ 	.word	0x000151e0


	//   ....[12]....
        /*00c4*/ 	.word	0x000152e0


	//   ....[13]....
        /*00c8*/ 	.word	0x00015310


	//   ....[14]....
        /*00cc*/ 	.word	0x00015340


	//   ....[15]....
        /*00d0*/ 	.word	0x00015360


	//----- nvinfo : EIATTR_SYSCALL_OFFSETS
	.align		4
.L_496:
        /*00d4*/ 	.byte	0x04, 0x46
        /*00d6*/ 	.short	(.L_498 - .L_497)


	//   ....[0]....
.L_497:
        /*00d8*/ 	.word	0x00000f60


	//   ....[1]....
        /*00dc*/ 	.word	0x000159b0


	//   ....[2]....
        /*00e0*/ 	.word	0x00015b30


	//   ....[3]....
        /*00e4*/ 	.word	0x00015d00


	//   ....[4]....
        /*00e8*/ 	.word	0x00015ee0


	//   ....[5]....
        /*00ec*/ 	.word	0x00016060


	//   ....[6]....
        /*00f0*/ 	.word	0x000161d0


	//   ....[7]....
        /*00f4*/ 	.word	0x000162f0


	//   ....[8]....
        /*00f8*/ 	.word	0x00016880


	//   ....[9]....
        /*00fc*/ 	.word	0x00016a00


	//   ....[10]....
        /*0100*/ 	.word	0x00016bd0


	//   ....[11]....
        /*0104*/ 	.word	0x00016db0


	//   ....[12]....
        /*0108*/ 	.word	0x00016f30


	//   ....[13]....
        /*010c*/ 	.word	0x000170a0


	//   ....[14]....
        /*0110*/ 	.word	0x000171c0


	//----- nvinfo : EIATTR_EXIT_INSTR_OFFSETS
	.align		4
.L_498:
        /*0114*/ 	.byte	0x04, 0x1c
        /*0116*/ 	.short	(.L_500 - .L_499)


	//   ....[0]....
.L_499:
        /*0118*/ 	.word	0x00014010


	//   ....[1]....
        /*011c*/ 	.word	0x000154c0


	//   ....[2]....
        /*0120*/ 	.word	0x00015b70


	//   ....[3]....
        /*0124*/ 	.word	0x00015bc0


	//   ....[4]....
        /*0128*/ 	.word	0x000160a0


	//   ....[5]....
        /*012c*/ 	.word	0x00016300


	//   ....[6]....
        /*0130*/ 	.word	0x00016330


	//   ....[7]....
        /*0134*/ 	.word	0x00016360


	//   ....[8]....
        /*0138*/ 	.word	0x00016390


	//   ....[9]....
        /*013c*/ 	.word	0x00016a40


	//   ....[10]....
        /*0140*/ 	.word	0x00016a90


	//   ....[11]....
        /*0144*/ 	.word	0x00016f70


	//   ....[12]....
        /*0148*/ 	.word	0x000171d0


	//----- nvinfo : EIATTR_MAX_THREADS
	.align		4
.L_500:
        /*014c*/ 	.byte	0x04, 0x05
        /*014e*/ 	.short	(.L_502 - .L_501)
.L_501:
        /*0150*/ 	.word	0x00000100
        /*0154*/ 	.word	0x00000001
        /*0158*/ 	.word	0x00000001


	//----- nvinfo : EIATTR_CRS_STACK_SIZE
	.align		4
.L_502:
        /*015c*/ 	.byte	0x04, 0x1e
        /*015e*/ 	.short	(.L_504 - .L_503)
.L_503:
        /*0160*/ 	.word	0x00000000
.L_504:


//--------------------- .nv.info._ZN2at6native13reduce_kernelILi128ELi4ENS0_8ReduceOpIdNS0_9ArgMinOpsIdEEjlLi4ELi4EEEEEvT1_ --------------------------
	.section	.nv.info._ZN2at6native13reduce_kernelILi128ELi4ENS0_8ReduceOpIdNS0_9ArgMinOpsIdEEjlLi4ELi4EEEEEvT1_,"",@"SHT_CUDA_INFO"
	.sectionflags	@""
	.align	4


	//----- nvinfo : EIATTR_CUDA_API_VERSION
	.align		4
        /*0000*/ 	.byte	0x04, 0x37
        /*0002*/ 	.short	(.L_506 - .L_505)
.L_505:
        /*0004*/ 	.word	0x00000082


	//----- nvinfo : EIATTR_SW2861232_WAR
	.align		4
.L_506:
        /*0008*/ 	.byte	0x01, 0x35
	.zero		2


	//----- nvinfo : EIATTR_PARAM_CBANK
	.align		4
        /*000c*/ 	.byte	0x04, 0x0a
        /*000e*/ 	.short	(.L_508 - .L_507)
	.align		4
.L_507:
        /*0010*/ 	.word	index@(.nv.constant0._ZN2at6native13reduce_kernelILi128ELi4ENS0_8ReduceOpIdNS0_9ArgMinOpsIdEEjlLi4ELi4EEEEEvT1_)
        /*0014*/ 	.short	0x0160
        /*0016*/ 	.short	0x0428


	//----- nvinfo : EIATTR_CBANK_PARAM_SIZE
	.align		4
.L_508:
        /*0018*/ 	.byte	0x03, 0x19
        /*001a*/ 	.short	0x0428


	//----- nvinfo : EIATTR_KPARAM_INFO
	.align		4
        /*001c*/ 	.byte	0x04, 0x17
        /*001e*/ 	.short	(.L_510 - .L_509)
.L_509:
        /*0020*/ 	.word	0x00000000
        /*0024*/ 	.short	0x0000
        /*0026*/ 	.short	0x0000
        /*0028*/ 	.byte	0x00, 0xf0, 0xa1, 0x10


	//----- nvinfo : EIATTR_MAXREG_COUNT
	.align		4
.L_510:
        /*002c*/ 	.byte	0x03, 0x1b
        /*002e*/ 	.short	0x0080


	//----- nvinfo : EIATTR_NUM_BARRIERS
	.align		4
        /*0030*/ 	.byte	0x02, 0x4c
        /*0032*/ 	.byte	0x01
	.zero		1


	//----- nvinfo : EIATTR_EXTERNS
	.align		4
        /*0034*/ 	.byte	0x04, 0x0f
        /*0036*/ 	.short	(.L_512 - .L_511)


	//   ....[0]....
	.align		4
.L_511:
        /*0038*/ 	.word	index@(__assertfail)


	//----- nvinfo : EIATTR_MERCURY_ISA_VERSION
	.align		4
.L_512:
        /*003c*/ 	.byte	0x03, 0x5f
        /*003e*/ 	.short	0x0000


	//----- nvinfo : EIATTR_INT_WARP_WIDE_INSTR_OFFSETS
	.align		4
        /*0040*/ 	.byte	0x04, 0x31
        /*0042*/ 	.short	(.L_514 - .L_513)


	//   ....[0]....
.L_513:
        /*0044*/ 	.word	0x0001dae0


	//   ....[1]....
        /*0048*/ 	.word	0x0001dbb0


	//----- nvinfo : EIATTR_COOP_GROUP_MASK_REGIDS
	.align		4
.L_514:
        /*004c*/ 	.byte	0x04, 0x29
        /*004e*/ 	.short	(.L_516 - .L_515)


	//   ....[0]....
.L_515:
        /*0050*/ 	.word	0xffffffff


	//   ....[1]....
        /*0054*/ 	.word	0xffffffff


	//   ....[2]....
        /*0058*/ 	.word	0xffffffff


	//   ....[3]....
        /*005c*/ 	.word	0xffffffff


	//   ....[4]....
        /*0060*/ 	.word	0xffffffff


	//   ....[5]....
        /*0064*/ 	.word	0xffffffff


	//   ....[6]....
        /*0068*/ 	.word	0xffffffff


	//   ....[7]....
        /*006c*/ 	.word	0xffffffff


	//   ....[8]....
        /*0070*/ 	.word	0xffffffff


	//   ....[9]....
        /*0074*/ 	.word	0xffffffff


	//   ....[10]....
        /*0078*/ 	.word	0xffffffff


	//   ....[11]....
        /*007c*/ 	.word	0xffffffff


	//   ....[12]....
        /*0080*/ 	.word	0xffffffff


	//   ....[13]....
        /*0084*/ 	.word	0xffffffff


	//   ....[14]....
        /*0088*/ 	.word	0xffffffff


	//   ....[15]....
        /*008c*/ 	.word	0xffffffff


	//   ....[16]....
        /*0090*/ 	.word	0xffffffff


	//   ....[17]....
        /*0094*/ 	.word	0xffffffff


	//   ....[18]....
        /*0098*/ 	.word	0xffffffff


	//   ....[19]....
        /*009c*/ 	.word	0xffffffff


	//   ....[20]....
        /*00a0*/ 	.word	0xffffffff


	//   ....[21]....
        /*00a4*/ 	.word	0xffffffff


	//   ....[22]....
        /*00a8*/ 	.word	0xffffffff


	//   ....[23]....
        /*00ac*/ 	.word	0xffffffff


	//   ....[24]....
        /*00b0*/ 	.word	0xffffffff


	//   ....[25]....
        /*00b4*/ 	.word	0xffffffff


	//   ....[26]....
        /*00b8*/ 	.word	0xffffffff


	//   ....[27]....
        /*00bc*/ 	.word	0xffffffff


	//   ....[28]....
        /*00c0*/ 	.word	0xffffffff


	//   ....[29]....
        /*00c4*/ 	.word	0xffffffff


	//   ....[30]....
        /*00c8*/ 	.word	0xffffffff


	//   ....[31]....
        /*00cc*/ 	.word	0xffffffff


	//----- nvinfo : EIATTR_COOP_GROUP_INSTR_OFFSETS
	.align		4
.L_516:
        /*00d0*/ 	.byte	0x04, 0x28
        /*00d2*/ 	.short	(.L_518 - .L_517)


	//   ....[0]....
.L_517:
        /*00d4*/ 	.word	0x00016370


	//   ....[1]....
        /*00d8*/ 	.word	0x00016390


	//   ....[2]....
        /*00dc*/ 	.word	0x000163a0


	//   ....[3]....
        /*00e0*/ 	.word	0x000163b0


	//   ....[4]....
        /*00e4*/ 	.word	0x000164b0


	//   ....[5]....
        /*00e8*/ 	.word	0x000164e0


	//   ....[6]....
        /*00ec*/ 	.word	0x00016510


	//   ....[7]....
        /*00f0*/ 	.word	0x00016530


	//   ....[8]....
        /*00f4*/ 	.word	0x00016630


	//   ....[9]....
        /*00f8*/ 	.word	0x00016660


	//   ....[10]....
        /*00fc*/ 	.word	0x00016690


	//   ....[11]....
        /*0100*/ 	.word	0x000166b0


	//   ....[12]....
        /*0104*/ 	.word	0x000167b0


	//   ....[13]....
        /*0108*/ 	.word	0x000167e0


	//   ....[14]....
        /*010c*/ 	.word	0x00016810


	//   ....[15]....
        /*0110*/ 	.word	0x00016830


	//   ....[16]....
        /*0114*/ 	.word	0x0001fb00


	//   ....[17]....
        /*0118*/ 	.word	0x0001fb20


	//   ....[18]....
        /*011c*/ 	.word	0x0001fb30


	//   ....[19]....
        /*0120*/ 	.word	0x0001fb40


	//   ....[20]....
        /*0124*/ 	.word	0x0001fc40


	//   ....[21]....
        /*0128*/ 	.word	0x0001fc70


	//   ....[22]....
        /*012c*/ 	.word	0x0001fca0


	//   ....[23]....
        /*0130*/ 	.word	0x0001fcc0


	//   ....[24]....
        /*0134*/ 	.word	0x0001fdc0


	//   ....[25]....
        /*0138*/ 	.word	0x0001fdf0


	//   ....[26]....
        /*013c*/ 	.word	0x0001fe20


	//   ....[27]....
        /*0140*/ 	.word	0x0001fe40


	//   ....[28]....
        /*0144*/ 	.word	0x0001ff40


	//   ....[29]....
        /*0148*/ 	.word	0x0001ff70


	//   ....[30]....
        /*014c*/ 	.word	0x0001ffa0


	//   ....[31]....
        /*0150*/ 	.word	0x0001ffc0


	//----- nvinfo : EIATTR_SYSCALL_OFFSETS
	.align		4
.L_518:
        /*0154*/ 	.byte	0x04, 0x46
        /*0156*/ 	.short	(.L_520 - .L_519)


	//   ....[0]....
.L_519:
        /*0158*/ 	.word	0x00000fa0


	//   ....[1]....
        /*015c*/ 	.word	0x00020950


	//   ....[2]....
        /*0160*/ 	.word	0x00020ad0


	//   ....[3]....
        /*0164*/ 	.word	0x00020c50


	//   ....[4]....
        /*0168*/ 	.word	0x00020dd0


	//   ....[5]....
        /*016c*/ 	.word	0x00020fe0


	//   ....[6]....
        /*0170*/ 	.word	0x00021220


	//   ....[7]....
        /*0174*/ 	.word	0x000213a0


	//   ....[8]....
        /*0178*/ 	.word	0x00021520


	//   ....[9]....
        /*017c*/ 	.word	0x000216a0


	//   ....[10]....
        /*0180*/ 	.word	0x00021810


	//   ....[11]....
        /*0184*/ 	.word	0x00021930


	//   ....[12]....
        /*0188*/ 	.word	0x00021a50


	//   ....[13]....
        /*018c*/ 	.word	0x00021b70


	//   ....[14]....
        /*0190*/ 	.word	0x00022440


	//   ....[15]....
        /*0194*/ 	.word	0x000225c0


	//   ....[16]....
        /*0198*/ 	.word	0x00022740


	//   ....[17]....
        /*019c*/ 	.word	0x000228c0


	//   ....[18]....
        /*01a0*/ 	.word	0x00022ad0


	//   ....[19]....
        /*01a4*/ 	.word	0x00022d10


	//   ....[20]....
        /*01a8*/ 	.word	0x00022e90


	//   ....[21]....
        /*01ac*/ 	.word	0x00023010


	//   ....[22]....
        /*01b0*/ 	.word	0x00023190


	//   ....[23]....
        /*01b4*/ 	.word	0x00023300


	//   ....[24]....
        /*01b8*/ 	.word	0x00023420


	//   ....[25]....
        /*01bc*/ 	.word	0x00023540


	//   ....[26]....
        /*01c0*/ 	.word	0x00023660


	//----- nvinfo : EIATTR_EXIT_INSTR_OFFSETS
	.align		4
.L_520:
        /*01c4*/ 	.byte	0x04, 0x1c
        /*01c6*/ 	.short	(.L_522 - .L_521)


	//   ....[0]....
.L_521:
        /*01c8*/ 	.word	0x0001dc40


	//   ....[1]....
        /*01cc*/ 	.word	0x00020120


	//   ....[2]....
        /*01d0*/ 	.word	0x00020e10


	//   ....[3]....
        /*01d4*/ 	.word	0x00020ea0


	//   ....[4]....
        /*01d8*/ 	.word	0x000216e0


	//   ....[5]....
        /*01dc*/ 	.word	0x00021b80


	//   ....[6]....
        /*01e0*/ 	.word	0x00021bb0


	//   ....[7]....
        /*01e4*/ 	.word	0x00021be0


	//   ....[8]....
        /*01e8*/ 	.word	0x00021c10


	//   ....[9]....
        /*01ec*/ 	.word	0x00022900


	//   ....[10]....
        /*01f0*/ 	.word	0x00022990


	//   ....[11]....
        /*01f4*/ 	.word	0x000231d0


	//   ....[12]....
        /*01f8*/ 	.word	0x00023670


	//----- nvinfo : EIATTR_MAX_THREADS
	.align		4
.L_522:
        /*01fc*/ 	.byte	0x04, 0x05
        /*01fe*/ 	.short	(.L_524 - .L_523)
.L_523:
        /*0200*/ 	.word	0x00000080
        /*0204*/ 	.word	0x00000001
        /*0208*/ 	.word	0x00000001


	//----- nvinfo : EIATTR_CRS_STACK_SIZE
	.align		4
.L_524:
        /*020c*/ 	.byte	0x04, 0x1e
        /*020e*/ 	.short	(.L_526 - .L_525)
.L_525:
        /*0210*/ 	.word	0x00000000
.L_526:


//--------------------- .nv.info._ZN2at6native13reduce_kernelILi512ELi1ENS0_8ReduceOpIsNS0_9ArgMinOpsIsEEjlLi4ELi4EEEEEvT1_ --------------------------
	.section	.nv.info._ZN2at6native13reduce_kernelILi512ELi1ENS0_8ReduceOpIsNS0_9ArgMinOpsIsEEjlLi4ELi4EEEEEvT1_,"",@"SHT_CUDA_INFO"
	.sectionflags	@""
	.align	4


	//----- nvinfo : EIATTR_CUDA_API_VERSION
	.align		4
        /*0000*/ 	.byte	0x04, 0x37
        /*0002*/ 	.short	(.L_528 - .L_527)
.L_527:
        /*0004*/ 	.word	0x00000082


	//----- nvinfo : EIATTR_SW2861232_WAR
	.align		4
.L_528:
        /*0008*/ 	.byte	0x01, 0x35
	.zero		2


	//----- nvinfo : EIATTR_PARAM_CBANK
	.align		4
        /*000c*/ 	.byte	0x04, 0x0a
        /*000e*/ 	.short	(.L_530 - .L_529)
	.align		4
.L_529:
        /*0010*/ 	.word	index@(.nv.constant0._ZN2at6native13reduce_kernelILi512ELi1ENS0_8ReduceOpIsNS0_9ArgMinOpsIsEEjlLi4ELi4EEEEEvT1_)
        /*0014*/ 	.short	0x0160
        /*0016*/ 	.short	0x0428


	//----- nvinfo : EIATTR_CBANK_PARAM_SIZE
	.align		4
.L_530:
        /*0018*/ 	.byte	0x03, 0x19
        /*001a*/ 	.short	0x0428


	//----- nvinfo : EIATTR_KPARAM_INFO
	.align		4
        /*001c*/ 	.byte	0x04, 0x17
        /*001e*/ 	.short	(.L_532 - .L_531)
.L_531:
        /*0020*/ 	.word	0x00000000
        /*0024*/ 	.short	0x0000
        /*0026*/ 	.short	0x0000
        /*0028*/ 	.byte	0x00, 0xf0, 0xa1, 0x10


	//----- nvinfo : EIATTR_MAXREG_COUNT
	.align		4
.L_532:
        /*002c*/ 	.byte	0x03, 0x1b
        /*002e*/ 	.short	0x0020


	//----- nvinfo : EIATTR_NUM_BARRIERS
	.align		4
        /*0030*/ 	.byte	0x02, 0x4c
        /*0032*/ 	.byte	0x01
	.zero		1


	//----- nvinfo : EIATTR_EXTERNS
	.align		4
        /*0034*/ 	.byte	0x04, 0x0f
        /*0036*/ 	.short	(.L_534 - .L_533)


	//   ....[0]....
	.align		4
.L_533:
        /*0038*/ 	.word	index@(__assertfail)


	//----- nvinfo : EIATTR_MERCURY_ISA_VERSION
	.align		4
.L_534:
        /*003c*/ 	.byte	0x03, 0x5f
        /*003e*/ 	.short	0x0000


	//----- nvinfo : EIATTR_INT_WARP_WIDE_INSTR_OFFSETS
	.align		4
        /*0040*/ 	.byte	0x04, 0x31
        /*0042*/ 	.short	(.L_536 - .L_535)


	//   ....[0]....
.L_535:
        /*0044*/ 	.word	0x0000da60


	//   ....[1]....
        /*0048*/ 	.word	0x0000db30


	//----- nvinfo : EIATTR_COOP_GROUP_MASK_REGIDS
	.align		4
.L_536:
        /*004c*/ 	.byte	0x04, 0x29
        /*004e*/ 	.short	(.L_538 - .L_537)


	//   ....[0]....
.L_537:
        /*0050*/ 	.word	0xffffffff


	//   ....[1]....
        /*0054*/ 	.word	0xffffffff


	//   ....[2]....
        /*0058*/ 	.word	0xffffffff


	//   ....[3]....
        /*005c*/ 	.word	0xffffffff


	//   ....[4]....
        /*0060*/ 	.word	0xffffffff


	//   ....[5]....
        /*0064*/ 	.word	0xffffffff


	//----- nvinfo : EIATTR_COOP_GROUP_INSTR_OFFSETS
	.align		4
.L_538:
        /*0068*/ 	.byte	0x04, 0x28
        /*006a*/ 	.short	(.L_540 - .L_539)


	//   ....[0]....
.L_539:
        /*006c*/ 	.word	0x0000b480


	//   ....[1]....
        /*0070*/ 	.word	0x0000b490


	//   ....[2]....
        /*0074*/ 	.word	0x0000b4a0


	//   ....[3]....
        /*0078*/ 	.word	0x0000e610


	//   ....[4]....
        /*007c*/ 	.word	0x0000e620


	//   ....[5]....
        /*0080*/ 	.word	0x0000e630


	//----- nvinfo : EIATTR_SYSCALL_OFFSETS
	.align		4
.L_540:
        /*0084*/ 	.byte	0x04, 0x46
        /*0086*/ 	.short	(.L_542 - .L_541)


	//   ....[0]....
.L_541:
        /*0088*/ 	.word	0x0000ea50


	//   ....[1]....
        /*008c*/ 	.word	0x0000ec00


	//   ....[2]....
        /*0090*/ 	.word	0x0000eda0


	//   ....[3]....
        /*0094*/ 	.word	0x0000ef10


	//   ....[4]....
        /*0098*/ 	.word	0x0000f300


	//   ....[5]....
        /*009c*/ 	.word	0x0000f4b0


	//   ....[6]....
        /*00a0*/ 	.word	0x0000f650


	//   ....[7]....
        /*00a4*/ 	.word	0x0000f7c0


	//----- nvinfo : EIATTR_EXIT_INSTR_OFFSETS
	.align		4
.L_542:
        /*00a8*/ 	.byte	0x04, 0x1c
        /*00aa*/ 	.short	(.L_544 - .L_543)


	//   ....[0]....
.L_543:
        /*00ac*/ 	.word	0x0000dbc0


	//   ....[1]....
        /*00b0*/ 	.word	0x0000e730


	//   ....[2]....
        /*00b4*/ 	.word	0x0000ea90


	//   ....[3]....
        /*00b8*/ 	.word	0x0000eac0


	//   ....[4]....
        /*00bc*/ 	.word	0x0000ede0


	//   ....[5]....
        /*00c0*/ 	.word	0x0000ef20


	//   ....[6]....
        /*00c4*/ 	.word	0x0000ef80


	//   ....[7]....
        /*00c8*/ 	.word	0x0000efb0


	//   ....[8]....
        /*00cc*/ 	.word	0x0000efe0


	//   ....[9]....
        /*00d0*/ 	.word	0x0000f340


	//   ....[10]....
        /*00d4*/ 	.word	0x0000f370


	//   ....[11]....
        /*00d8*/ 	.word	0x0000f690


	//   ....[12]....
        /*00dc*/ 	.word	0x0000f7d0


	//----- nvinfo : EIATTR_MAX_THREADS
	.align		4
.L_544:
        /*00e0*/ 	.byte	0x04, 0x05
        /*00e2*/ 	.short	(.L_546 - .L_545)
.L_545:
        /*00e4*/ 	.word	0x00000200
        /*00e8*/ 	.word	0x00000001
        /*00ec*/ 	.word	0x00000001


	//----- nvinfo : EIATTR_CRS_STACK_SIZE
	.align		4
.L_546:
        /*00f0*/ 	.byte	0x04, 0x1e
        /*00f2*/ 	.short	(.L_548 - .L_547)
.L_547:
        /*00f4*/ 	.word	0x00000000
.L_548:


//--------------------- .nv.info._ZN2at6native13reduce_kernelILi256ELi2ENS0_8ReduceOpIsNS0_9ArgMinOpsIsEEjlLi4ELi4EEEEEvT1_ --------------------------
	.section	.nv.info._ZN2at6native13reduce_kernelILi256ELi2ENS0_8ReduceOpIsNS0_9ArgMinOpsIsEEjlLi4ELi4EEEEEvT1_,"",@"SHT_CUDA_INFO"
	.sectionflags	@""
	.align	4


	//----- nvinfo : EIATTR_CUDA_API_VERSION
	.align		4
        /*0000*/ 	.byte	0x04, 0x37
        /*0002*/ 	.short	(.L_550 - .L_549)
.L_549:
        /*0004*/ 	.word	0x00000082


	//----- nvinfo : EIATTR_SW2861232_WAR
	.align		4
.L_550:
        /*0008*/ 	.byte	0x01, 0x35
	.zero		2


	//----- nvinfo : EIATTR_PARAM_CBANK
	.align		4
        /*000c*/ 	.byte	0x04, 0x0a
        /*000e*/ 	.short	(.L_552 - .L_551)
	.align		4
.L_551:
        /*0010*/ 	.word	index@(.nv.constant0._ZN2at6native13reduce_kernelILi256ELi2ENS0_8ReduceOpIsNS0_9ArgMinOpsIsEEjlLi4ELi4EEEEEvT1_)
        /*0014*/ 	.short	0x0160
        /*0016*/ 	.short	0x0428


	//----- nvinfo : EIATTR_CBANK_PARAM_SIZE
	.align		4
.L_552:
        /*0018*/ 	.byte	0x03, 0x19
        /*001a*/ 	.short	0x0428


	//----- nvinfo : EIATTR_KPARAM_INFO
	.align		4
        /*001c*/ 	.byte	0x04, 0x17
        /*001e*/ 	.short	(.L_554 - .L_553)
.L_553:
        /*0020*/ 	.word	0x00000000
        /*0024*/ 	.short	0x0000
        /*0026*/ 	.short	0x0000
        /*0028*/ 	.byte	0x00, 0xf0, 0xa1, 0x10


	//----- nvinfo : EIATTR_MAXREG_COUNT
	.align		4
.L_554:
        /*002c*/ 	.byte	0x03, 0x1b
        /*002e*/ 	.short	0x0040


	//----- nvinfo : EIATTR_NUM_BARRIERS
	.align		4
        /*0030*/ 	.byte	0x02, 0x4c
        /*0032*/ 	.byte	0x01
	.zero		1


	//----- nvinfo : EIATTR_EXTERNS
	.align		4
        /*0034*/ 	.byte	0x04, 0x0f
        /*0036*/ 	.short	(.L_556 - .L_555)


	//   ....[0]....
	.align		4
.L_555:
        /*0038*/ 	.word	index@(__assertfail)


	//----- nvinfo : EIATTR_MERCURY_ISA_VERSION
	.align		4
.L_556:
        /*003c*/ 	.byte	0x03, 0x5f
        /*003e*/ 	.short	0x0000


	//----- nvinfo : EIATTR_INT_WARP_WIDE_INSTR_OFFSETS
	.align		4
        /*0040*/ 	.byte	0x04, 0x31
        /*0042*/ 	.short	(.L_558 - .L_557)


	//   ....[0]....
.L_557:
        /*0044*/ 	.word	0x00011e30


	//   ....[1]....
        /*0048*/ 	.word	0x00011f00


	//----- nvinfo : EIATTR_COOP_GROUP_MASK_REGIDS
	.align		4
.L_558:
        /*004c*/ 	.byte	0x04, 0x29
        /*004e*/ 	.short	(.L_560 - .L_559)


	//   ....[0]....
.L_559:
        /*0050*/ 	.word	0xffffffff


	//   ....[1]....
        /*0054*/ 	.word	0xffffffff


	//   ....[2]....
        /*0058*/ 	.word	0xffffffff


	//   ....[3]....
        /*005c*/ 	.word	0xffffffff


	//   ....[4]....
        /*0060*/ 	.word	0xffffffff


	//   ....[5]....
        /*0064*/ 	.word	0xffffffff


	//   ....[6]....
        /*0068*/ 	.word	0xffffffff


	//   ....[7]....
        /*006c*/ 	.word	0xffffffff


	//   ....[8]....
        /*0070*/ 	.word	0xffffffff


	//   ....[9]....
        /*0074*/ 	.word	0xffffffff


	//   ....[10]....
        /*0078*/ 	.word	0xffffffff


	//   ....[11]....
        /*007c*/ 	.word	0xffffffff


	//----- nvinfo : EIATTR_COOP_GROUP_INSTR_OFFSETS
	.align		4
.L_560:
        /*0080*/ 	.byte	0x04, 0x28
        /*0082*/ 	.short	(.L_562 - .L_561)


	//   ....[0]....
.L_561:
        /*0084*/ 	.word	0x0000ddc0


	//   ....[1]....
        /*0088*/ 	.word	0x0000dde0


	//   ....[2]....
        /*008c*/ 	.word	0x0000ddf0


	//   ....[3]....
        /*0090*/ 	.word	0x0000de00


	//   ....[4]....
        /*0094*/ 	.word	0x0000de10


	//   ....[5]....
        /*0098*/ 	.word	0x0000de20


	//   ....[6]....
        /*009c*/ 	.word	0x00012eb0


	//   ....[7]....
        /*00a0*/ 	.word	0x00012ed0


	//   ....[8]....
        /*00a4*/ 	.word	0x00012ee0


	//   ....[9]....
        /*00a8*/ 	.word	0x00012ef0


	//   ....[10]....
        /*00ac*/ 	.word	0x00012f00


	//   ....[11]....
        /*00b0*/ 	.word	0x00012f10


	//----- nvinfo : EIATTR_SYSCALL_OFFSETS
	.align		4
.L_562:
        /*00b4*/ 	.byte	0x04, 0x46
        /*00b6*/ 	.short	(.L_564 - .L_563)


	//   ....[0]....
.L_563:
        /*00b8*/ 	.word	0x00000f60


	//   ....[1]....
        /*00bc*/ 	.word	0x00013510


	//   ....[2]....
        /*00c0*/ 	.word	0x00013690


	//   ....[3]....
        /*00c4*/ 	.word	0x00013860


	//   ....[4]....
        /*00c8*/ 	.word	0x00013a20


	//   ....[5]....
        /*00cc*/ 	.word	0x00013ba0


	//   ....[6]....
        /*00d0*/ 	.word	0x00013d10


	//   ....[7]....
        /*00d4*/ 	.word	0x00013e30


	//   ....[8]....
        /*00d8*/ 	.word	0x00014300


	//   ....[9]....
        /*00dc*/ 	.word	0x00014480


	//   ....[10]....
        /*00e0*/ 	.word	0x00014650


	//   ....[11]....
        /*00e4*/ 	.word	0x00014810


	//   ....[12]....
        /*00e8*/ 	.word	0x00014990


	//   ....[13]....
        /*00ec*/ 	.word	0x00014b00


	//   ....[14]....
        /*00f0*/ 	.word	0x00014c20


	//----- nvinfo : EIATTR_EXIT_INSTR_OFFSETS
	.align		4
.L_564:
        /*00f4*/ 	.byte	0x04, 0x1c
        /*00f6*/ 	.short	(.L_566 - .L_565)


	//   ....[0]....
.L_565:
        /*00f8*/ 	.word	0x00011f90


	//   ....[1]....
        /*00fc*/ 	.word	0x000130d0


	//   ....[2]....
        /*0100*/ 	.word	0x000136d0


	//   ....[3]....
        /*0104*/ 	.word	0x00013720


	//   ....[4]....
        /*0108*/ 	.word	0x00013be0


	//   ....[5]....
        /*010c*/ 	.word	0x00013e40


	//   ....[6]....
        /*0110*/ 	.word	0x00013e60


	//   ....[7]....
        /*0114*/ 	.word	0x00013e90


	//   ....[8]....
        /*0118*/ 	.word	0x00013ec0


	//   ....[9]....
        /*011c*/ 	.word	0x000144c0


	//   ....[10]....
        /*0120*/ 	.word	0x00014510


	//   ....[11]....
        /*0124*/ 	.word	0x000149d0


	//   ....[12]....
        /*0128*/ 	.word	0x00014c30


	//----- nvinfo : EIATTR_MAX_THREADS
	.align		4
.L_566:
        /*012c*/ 	.byte	0x04, 0x05
        /*012e*/ 	.short	(.L_568 - .L_567)
.L_567:
        /*0130*/ 	.word	0x00000100
        /*0134*/ 	.word	0x00000001
        /*0138*/ 	.word	0x00000001


	//----- nvinfo : EIATTR_CRS_STACK_SIZE
	.align		4
.L_568:
        /*013c*/ 	.byte	0x04, 0x1e
        /*013e*/ 	.short	(.L_570 - .L_569)
.L_569:
        /*0140*/ 	.word	0x00000000
.L_570:


//--------------------- .nv.info._ZN2at6native13reduce_kernelILi128ELi4ENS0_8ReduceOpIsNS0_9ArgMinOpsIsEEjlLi4ELi4EEEEEvT1_ --------------------------
	.section	.nv.info._ZN2at6native13reduce_kernelILi128ELi4ENS0_8ReduceOpIsNS0_9ArgMinOpsIsEEjlLi4ELi4EEEEEvT1_,"",@"SHT_CUDA_INFO"
	.sectionflags	@""
	.align	4


	//----- nvinfo : EIATTR_CUDA_API_VERSION
	.align		4
        /*0000*/ 	.byte	0x04, 0x37
        /*0002*/ 	.short	(.L_572 - .L_571)
.L_571:
        /*0004*/ 	.word	0x00000082


	//----- nvinfo : EIATTR_SW2861232_WAR
	.align		4
.L_572:
        /*0008*/ 	.byte	0x01, 0x35
	.zero		2


	//----- nvinfo : EIATTR_PARAM_CBANK
	.align		4
        /*000c*/ 	.byte	0x04, 0x0a
        /*000e*/ 	.short	(.L_574 - .L_573)
	.align		4
.L_573:
        /*0010*/ 	.word	index@(.nv.constant0._ZN2at6native13reduce_kernelILi128ELi4ENS0_8ReduceOpIsNS0_9ArgMinOpsIsEEjlLi4ELi4EEEEEvT1_)
        /*0014*/ 	.short	0x0160
        /*0016*/ 	.short	0x0428


	//----- nvinfo : EIATTR_CBANK_PARAM_SIZE
	.align		4
.L_574:
        /*0018*/ 	.byte	0x03, 0x19
        /*001a*/ 	.short	0x0428


	//----- nvinfo : EIATTR_KPARAM_INFO
	.align		4
        /*001c*/ 	.byte	0x04, 0x17
        /*001e*/ 	.short	(.L_576 - .L_575)
.L_575:
        /*0020*/ 	.word	0x00000000
        /*0024*/ 	.short	0x0000
        /*0026*/ 	.short	0x0000
        /*0028*/ 	.byte	0x00, 0xf0, 0xa1, 0x10


	//----- nvinfo : EIATTR_MAXREG_COUNT
	.align		4
.L_576:
        /*002c*/ 	.byte	0x03, 0x1b
        /*002e*/ 	.short	0x0080


	//----- nvinfo : EIATTR_NUM_BARRIERS
	.align		4
        /*0030*/ 	.byte	0x02, 0x4c
        /*0032*/ 	.byte	0x01
	.zero		1


	//----- nvinfo : EIATTR_EXTERNS
	.align		4
        /*0034*/ 	.byte	0x04, 0x0f
        /*0036*/ 	.short	(.L_578 - .L_577)


	//   ....[0]....
	.align		4
.L_577:
        /*0038*/ 	.word	index@(__assertfail)


	//----- nvinfo : EIATTR_MERCURY_ISA_VERSION
	.align		4
.L_578:
        /*003c*/ 	.byte	0x03, 0x5f
        /*003e*/ 	.short	0x0000


	//----- nvinfo : EIATTR_INT_WARP_WIDE_INSTR_OFFSETS
	.align		4
        /*0040*/ 	.byte	0x04, 0x31
        /*0042*/ 	.short	(.L_580 - .L_579)


	//   ....[0]....
.L_579:
        /*0044*/ 	.word	0x00019e30


	//   ....[1]....
        /*0048*/ 	.word	0x00019f00


	//----- nvinfo : EIATTR_COOP_GROUP_MASK_REGIDS
	.align		4
.L_580:
        /*004c*/ 	.byte	0x04, 0x29
        /*004e*/ 	.short	(.L_582 - .L_581)


	//   ....[0]....
.L_581:
        /*0050*/ 	.word	0xffffffff


	//   ....[1]....
        /*0054*/ 	.word	0xffffffff


	//   ....[2]....
        /*0058*/ 	.word	0xffffffff


	//   ....[3]....
        /*005c*/ 	.word	0xffffffff


	//   ....[4]....
        /*0060*/ 	.word	0xffffffff


	//   ....[5]....
        /*0064*/ 	.word	0xffffffff


	//   ....[6]....
        /*0068*/ 	.word	0xffffffff


	//   ....[7]....
        /*006c*/ 	.word	0xffffffff


	//   ....[8]....
        /*0070*/ 	.word	0xffffffff


	//   ....[9]....
        /*0074*/ 	.word	0xffffffff


	//   ....[10]....
        /*0078*/ 	.word	0xffffffff


	//   ....[11]....
        /*007c*/ 	.word	0xffffffff


	//   ....[12]....
        /*0080*/ 	.word	0xffffffff


	//   ....[13]....
        /*0084*/ 	.word	0xffffffff


	//   ....[14]....
        /*0088*/ 	.word	0xffffffff


	//   ....[15]....
        /*008c*/ 	.word	0xffffffff


	//   ....[16]....
        /*0090*/ 	.word	0xffffffff


	//   ....[17]....
        /*0094*/ 	.word	0xffffffff


	//   ....[18]....
        /*0098*/ 	.word	0xffffffff


	//   ....[19]....
        /*009c*/ 	.word	0xffffffff


	//   ....[20]....
        /*00a0*/ 	.word	0xffffffff


	//   ....[21]....
        /*00a4*/ 	.word	0xffffffff


	//   ....[22]....
        /*00a8*/ 	.word	0xffffffff


	//   ....[23]....
        /*00ac*/ 	.word	0xffffffff


	//----- nvinfo : EIATTR_COOP_GROUP_INSTR_OFFSETS
	.align		4
.L_582:
        /*00b0*/ 	.byte	0x04, 0x28
        /*00b2*/ 	.short	(.L_584 - .L_583)


	//   ....[0]....
.L_583:
        /*00b4*/ 	.word	0x00012900


	//   ....[1]....
        /*00b8*/ 	.word	0x00012930


	//   ....[2]....
        /*00bc*/ 	.word	0x00012950


	//   ....[3]....
        /*00c0*/ 	.word	0x00012960


	//   ....[4]....
        /*00c4*/ 	.word	0x00012970


	//   ....[5]....
        /*00c8*/ 	.word	0x00012980


	//   ....[6]....
        /*00cc*/ 	.word	0x00012990


	//   ....[7]....
        /*00d0*/ 	.word	0x000129b0


	//   ....[8]....
        /*00d4*/ 	.word	0x000129d0


	//   ....[9]....
        /*00d8*/ 	.word	0x00012a00


	//   ....[10]....
        /*00dc*/ 	.word	0x00012a30


	//   ....[11]....
        /*00e0*/ 	.word	0x00012a60


	//   ....[12]....
        /*00e4*/ 	.word	0x0001b9a0


	//   ....[13]....
        /*00e8*/ 	.word	0x0001b9d0


	//   ....[14]....
        /*00ec*/ 	.word	0x0001b9f0


	//   ....[15]....
        /*00f0*/ 	.word	0x0001ba00


	//   ....[16]....
        /*00f4*/ 	.word	0x0001ba10


	//   ....[17]....
        /*00f8*/ 	.word	0x0001ba20


	//   ....[18]....
        /*00fc*/ 	.word	0x0001ba30


	//   ....[19]....
        /*0100*/ 	.word	0x0001ba50


	//   ....[20]....
        /*0104*/ 	.word	0x0001ba70


	//   ....[21]....
        /*0108*/ 	.word	0x0001baa0


	//   ....[22]....
        /*010c*/ 	.word	0x0001bad0


	//   ....[23]....
        /*0110*/ 	.word	0x0001bb00


	//----- nvinfo : EIATTR_SYSCALL_OFFSETS
	.align		4
.L_584:
        /*0114*/ 	.byte	0x04, 0x46
        /*0116*/ 	.short	(.L_586 - .L_585)


	//   ....[0]....
.L_585:
        /*0118*/ 	.word	0x00000fb0


	//   ....[1]....
        /*011c*/ 	.word	0x0001c430


	//   ....[2]....
        /*0120*/ 	.word	0x0001c5b0


	//   ....[3]....
        /*0124*/ 	.word	0x0001c730


	//   ....[4]....
        /*0128*/ 	.word	0x0001c8b0


	//   ....[5]....
        /*012c*/ 	.word	0x0001cac0


	//   ....[6]....
        /*0130*/ 	.word	0x0001ccd0


	//   ....[7]....
        /*0134*/ 	.word	0x0001ce50


	//   ....[8]....
        /*0138*/ 	.word	0x0001cfd0


	//   ....[9]....
        /*013c*/ 	.word	0x0001d150


	//   ....[10]....
        /*0140*/ 	.word	0x0001d2c0


	//   ....[11]....
        /*0144*/ 	.word	0x0001d3e0


	//   ....[12]....
        /*0148*/ 	.word	0x0001d500


	//   ....[13]....
        /*014c*/ 	.word	0x0001d620


	//   ....[14]....
        /*0150*/ 	.word	0x0001dd40


	//   ....[15]....
        /*0154*/ 	.word	0x0001dec0


	//   ....[16]....
        /*0158*/ 	.word	0x0001e040


	//   ....[17]....
        /*015c*/ 	.word	0x0001e1c0


	//   ....[18]....
        /*0160*/ 	.word	0x0001e3d0


	//   ....[19]....
        /*0164*/ 	.word	0x0001e600


	//   ....[20]....
        /*0168*/ 	.word	0x0001e780


	//   ....[21]....
        /*016c*/ 	.word	0x0001e900


	//   ....[22]....
        /*0170*/ 	.word	0x0001ea80


	//   ....[23]....
        /*0174*/ 	.word	0x0001ebf0


	//   ....[24]....
        /*0178*/ 	.word	0x0001ed10


	//   ....[25]....
        /*017c*/ 	.word	0x0001ee30


	//   ....[26]....
        /*0180*/ 	.word	0x0001ef50


	//----- nvinfo : EIATTR_EXIT_INSTR_OFFSETS
	.align		4
.L_586:
        /*0184*/ 	.byte	0x04, 0x1c
        /*0186*/ 	.short	(.L_588 - .L_587)


	//   ....[0]....
.L_587:
        /*0188*/ 	.word	0x00019f90


	//   ....[1]....
        /*018c*/ 	.word	0x0001bdc0


	//   ....[2]....
        /*0190*/ 	.word	0x0001c8f0


	//   ....[3]....
        /*0194*/ 	.word	0x0001c980


	//   ....[4]....
        /*0198*/ 	.word	0x0001d190


	//   ....[5]....
        /*019c*/ 	.word	0x0001d630


	//   ....[6]....
        /*01a0*/ 	.word	0x0001d650


	//   ....[7]....
        /*01a4*/ 	.word	0x0001d680


	//   ....[8]....
        /*01a8*/ 	.word	0x0001d6b0


	//   ....[9]....
        /*01ac*/ 	.word	0x0001e200


	//   ....[10]....
        /*01b0*/ 	.word	0x0001e290


	//   ....[11]....
        /*01b4*/ 	.word	0x0001eac0


	//   ....[12]....
        /*01b8*/ 	.word	0x0001ef60


	//----- nvinfo : EIATTR_MAX_THREADS
	.align		4
.L_588:
        /*01bc*/ 	.byte	0x04, 0x05
        /*01be*/ 	.short	(.L_590 - .L_589)
.L_589:
        /*01c0*/ 	.word	0x00000080
        /*01c4*/ 	.word	0x00000001
        /*01c8*/ 	.word	0x00000001


	//----- nvinfo : EIATTR_CRS_STACK_SIZE
	.align		4
.L_590:
        /*01cc*/ 	.byte	0x04, 0x1e
        /*01ce*/ 	.short	(.L_592 - .L_591)
.L_591:
        /*01d0*/ 	.word	0x00000000
.L_592:


//--------------------- .nv.info._ZN2at6native13reduce_kernelILi512ELi1ENS0_8ReduceOpIlNS0_9ArgMinOpsIlEEjlLi4ELi4EEEEEvT1_ --------------------------
	.section	.nv.info._ZN2at6native13reduce_kernelILi512ELi1ENS0_8ReduceOpIlNS0_9ArgMinOpsIlEEjlLi4ELi4EEEEEvT1_,"",@"SHT_CUDA_INFO"
	.sectionflags	@""
	.align	4


	//----- nvinfo : EIATTR_CUDA_API_VERSION
	.align		4
        /*0000*/ 	.byte	0x04, 0x37
        /*0002*/ 	.short	(.L_594 - .L_593)
.L_593:
        /*0004*/ 	.word	0x00000082


	//----- nvinfo : EIATTR_SW2861232_WAR
	.align		4
.L_594:
        /*0008*/ 	.byte	0x01, 0x35
	.zero		2


	//----- nvinfo : EIATTR_PARAM_CBANK
	.align		4
        /*000c*/ 	.byte	0x04, 0x0a
        /*000e*/ 	.short	(.L_596 - .L_595)
	.align		4
.L_595:
        /*0010*/ 	.word	index@(.nv.constant0._ZN2at6native13reduce_kernelILi512ELi1ENS0_8ReduceOpIlNS0_9ArgMinOpsIlEEjlLi4ELi4EEEEEvT1_)
        /*0014*/ 	.short	0x0160
        /*0016*/ 	.short	0x0428


	//----- nvinfo : EIATTR_CBANK_PARAM_SIZE
	.align		4
.L_596:
        /*0018*/ 	.byte	0x03, 0x19
        /*001a*/ 	.short	0x0428


	//----- nvinfo : EIATTR_KPARAM_INFO
	.align		4
        /*001c*/ 	.byte	0x04, 0x17
        /*001e*/ 	.short	(.L_598 - .L_597)
.L_597:
        /*0020*/ 	.word	0x00000000
        /*0024*/ 	.short	0x0000
        /*0026*/ 	.short	0x0000
        /*0028*/ 	.byte	0x00, 0xf0, 0xa1, 0x10


	//----- nvinfo : EIATTR_MAXREG_COUNT
	.align		4
.L_598:
        /*002c*/ 	.byte	0x03, 0x1b
        /*002e*/ 	.short	0x0020


	//----- nvinfo : EIATTR_NUM_BARRIERS
	.align		4
        /*0030*/ 	.byte	0x02, 0x4c
        /*0032*/ 	.byte	0x01
	.zero		1


	//----- nvinfo : EIATTR_EXTERNS
	.align		4
        /*0034*/ 	.byte	0x04, 0x0f
        /*0036*/ 	.short	(.L_600 - .L_599)


	//   ....[0]....
	.align		4
.L_599:
        /*0038*/ 	.word	index@(__assertfail)


	//----- nvinfo : EIATTR_ANNOTATIONS
	.align		4
.L_600:
        /*003c*/ 	.byte	0x04, 0x55
        /*003e*/ 	.short	(.L_602 - .L_601)


	//   ....[0]....
.L_601:
        /* <DEDUP_REMOVED lines=77> */
        /*0504*/ 	.byte	0xd0, 0xa4, 0x00, 0x00, 0x01, 0x00, 0x00, 0x00, 0x40, 0xa7, 0x00, 0x00


	//----- nvinfo : EIATTR_MERCURY_ISA_VERSION
	.align		4
.L_602:
        /*0510*/ 	.byte	0x03, 0x5f
        /*0512*/ 	.short	0x0000


	//----- nvinfo : EIATTR_INT_WARP_WIDE_INSTR_OFFSETS
	.align		4
        /*0514*/ 	.byte	0x04, 0x31
        /*0516*/ 	.short	(.L_604 - .L_603)


	//   ....[0]....
.L_603:
        /*0518*/ 	.word	0x0000eeb0


	//   ....[1]....
        /*051c*/ 	.word	0x0000ef80


	//----- nvinfo : EIATTR_COOP_GROUP_MASK_REGIDS
	.align		4
.L_604:
        /*0520*/ 	.byte	0x04, 0x29
        /*0522*/ 	.short	(.L_606 - .L_605)


	//   ....[0]....
.L_605:
        /*0524*/ 	.word	0xffffffff


	//   ....[1]....
        /*0528*/ 	.word	0xffffffff


	//   ....[2]....
        /*052c*/ 	.word	0xffffffff


	//   ....[3]....
        /*0530*/ 	.word	0xffffffff


	//   ....[4]....
        /*0534*/ 	.word	0xffffffff


	//   ....[5]....
        /*0538*/ 	.word	0xffffffff


	//   ....[6]....
        /*053c*/ 	.word	0xffffffff


	//   ....[7]....
        /*0540*/ 	.word	0xffffffff


	//----- nvinfo : EIATTR_COOP_GROUP_INSTR_OFFSETS
	.align		4
.L_606:
        /*0544*/ 	.byte	0x04, 0x28
        /*0546*/ 	.short	(.L_608 - .L_607)


	//   ....[0]....
.L_607:
        /*0548*/ 	.word	0x0000c820


	//   ....[1]....
        /*054c*/ 	.word	0x0000c830


	//   ....[2]....
        /*0550*/ 	.word	0x0000c840


	//   ....[3]....
        /*0554*/ 	.word	0x0000c850


	//   ....[4]....
        /*0558*/ 	.word	0x0000faf0


	//   ....[5]....
        /*055c*/ 	.word	0x0000fb00


	//   ....[6]....
        /*0560*/ 	.word	0x0000fb10


	//   ....[7]....
        /*0564*/ 	.word	0x0000fb20


	//----- nvinfo : EIATTR_SYSCALL_OFFSETS
	.align		4
.L_608:
        /*0568*/ 	.byte	0x04, 0x46
        /*056a*/ 	.short	(.L_610 - .L_609)


	//   ....[0]....
.L_609:
        /*056c*/ 	.word	0x0000ff90


	//   ....[1]....
        /*0570*/ 	.word	0x00010140


	//   ....[2]....
        /*0574*/ 	.word	0x000102e0


	//   ....[3]....
        /*0578*/ 	.word	0x00010450


	//   ....[4]....
        /*057c*/ 	.word	0x000108a0


	//   ....[5]....
        /*0580*/ 	.word	0x00010a50


	//   ....[6]....
        /*0584*/ 	.word	0x00010bf0


	//   ....[7]....
        /*0588*/ 	.word	0x00010d60


	//----- nvinfo : EIATTR_EXIT_INSTR_OFFSETS
	.align		4
.L_610:
        /*058c*/ 	.byte	0x04, 0x1c
        /*058e*/ 	.short	(.L_612 - .L_611)


	//   ....[0]....
.L_611:
        /*0590*/ 	.word	0x0000f010


	//   ....[1]....
        /*0594*/ 	.word	0x0000fc40


	//   ....[2]....
        /*0598*/ 	.word	0x0000ffd0


	//   ....[3]....
        /*059c*/ 	.word	0x00010000


	//   ....[4]....
        /*05a0*/ 	.word	0x00010320


	//   ....[5]....
        /*05a4*/ 	.word	0x00010460


	//   ....[6]....
        /*05a8*/ 	.word	0x000104e0


	//   ....[7]....
        /*05ac*/ 	.word	0x00010520


	//   ....[8]....
        /*05b0*/ 	.word	0x00010550


	//   ....[9]....
        /*05b4*/ 	.word	0x000108e0


	//   ....[10]....
        /*05b8*/ 	.word	0x00010910


	//   ....[11]....
        /*05bc*/ 	.word	0x00010c30


	//   ....[12]....
        /*05c0*/ 	.word	0x00010d70


	//----- nvinfo : EIATTR_MAX_THREADS
	.align		4
.L_612:
        /*05c4*/ 	.byte	0x04, 0x05
        /*05c6*/ 	.short	(.L_614 - .L_613)
.L_613:
        /*05c8*/ 	.word	0x00000200
        /*05cc*/ 	.word	0x00000001
        /*05d0*/ 	.word	0x00000001


	//----- nvinfo : EIATTR_CRS_STACK_SIZE
	.align		4
.L_614:
        /*05d4*/ 	.byte	0x04, 0x1e
        /*05d6*/ 	.short	(.L_616 - .L_615)
.L_615:
        /*05d8*/ 	.word	0x00000000
.L_616:


//--------------------- .nv.info._ZN2at6native13reduce_kernelILi256ELi2ENS0_8ReduceOpIlNS0_9ArgMinOpsIlEEjlLi4ELi4EEEEEvT1_ --------------------------
	.section	.nv.info._ZN2at6native13reduce_kernelILi256ELi2ENS0_8ReduceOpIlNS0_9ArgMinOpsIlEEjlLi4ELi4EEEEEvT1_,"",@"SHT_CUDA_INFO"
	.sectionflags	@""
	.align	4


	//----- nvinfo : EIATTR_CUDA_API_VERSION
	.align		4
        /*0000*/ 	.byte	0x04, 0x37
        /*0002*/ 	.short	(.L_618 - .L_617)
.L_617:
        /*0004*/ 	.word	0x00000082


	//----- nvinfo : EIATTR_SW2861232_WAR
	.align		4
.L_618:
        /*0008*/ 	.byte	0x01, 0x35
	.zero		2


	//----- nvinfo : EIATTR_PARAM_CBANK
	.align		4
        /*000c*/ 	.byte	0x04, 0x0a
        /*000e*/ 	.short	(.L_620 - .L_619)
	.align		4
.L_619:
        /*0010*/ 	.word	index@(.nv.constant0._ZN2at6native13reduce_kernelILi256ELi2ENS0_8ReduceOpIlNS0_9ArgMinOpsIlEEjlLi4ELi4EEEEEvT1_)
        /*0014*/ 	.short	0x0160
        /*0016*/ 	.short	0x0428


	//----- nvinfo : EIATTR_CBANK_PARAM_SIZE
	.align		4
.L_620:
        /*0018*/ 	.byte	0x03, 0x19
        /*001a*/ 	.short	0x0428


	//----- nvinfo : EIATTR_KPARAM_INFO
	.align		4
        /*001c*/ 	.byte	0x04, 0x17
        /*001e*/ 	.short	(.L_622 - .L_621)
.L_621:
        /*0020*/ 	.word	0x00000000
        /*0024*/ 	.short	0x0000
        /*0026*/ 	.short	0x0000
        /*0028*/ 	.byte	0x00, 0xf0, 0xa1, 0x10


	//----- nvinfo : EIATTR_MAXREG_COUNT
	.align		4
.L_622:
        /*002c*/ 	.byte	0x03, 0x1b
        /*002e*/ 	.short	0x0040


	//----- nvinfo : EIATTR_NUM_BARRIERS
	.align		4
        /*0030*/ 	.byte	0x02, 0x4c
        /*0032*/ 	.byte	0x01
	.zero		1


	//----- nvinfo : EIATTR_EXTERNS
	.align		4
        /*0034*/ 	.byte	0x04, 0x0f
        /*0036*/ 	.short	(.L_624 - .L_623)


	//   ....[0]....
	.align		4
.L_623:
        /*0038*/ 	.word	index@(__assertfail)


	//----- nvinfo : EIATTR_MERCURY_ISA_VERSION
	.align		4
.L_624:
        /*003c*/ 	.byte	0x03, 0x5f
        /*003e*/ 	.short	0x0000


	//----- nvinfo : EIATTR_INT_WARP_WIDE_INSTR_OFFSETS
	.align		4
        /*0040*/ 	.byte	0x04, 0x31
        /*0042*/ 	.short	(.L_626 - .L_625)


	//   ....[0]....
.L_625:
        /*0044*/ 	.word	0x00012500


	//   ....[1]....
        /*0048*/ 	.word	0x000125d0


	//----- nvinfo : EIATTR_COOP_GROUP_MASK_REGIDS
	.align		4
.L_626:
        /*004c*/ 	.byte	0x04, 0x29
        /*004e*/ 	.short	(.L_628 - .L_627)


	//   ....[0]....
.L_627:
        /*0050*/ 	.word	0xffffffff


	//   ....[1]....
        /*0054*/ 	.word	0xffffffff


	//   ....[2]....
        /*0058*/ 	.word	0xffffffff


	//   ....[3]....
        /*005c*/ 	.word	0xffffffff


	//   ....[4]....
        /*0060*/ 	.word	0xffffffff


	//   ....[5]....
        /*0064*/ 	.word	0xffffffff


	//   ....[6]....
        /*0068*/ 	.word	0xffffffff


	//   ....[7]....
        /*006c*/ 	.word	0xffffffff


	//   ....[8]....
        /*0070*/ 	.word	0xffffffff


	//   ....[9]....
        /*0074*/ 	.word	0xffffffff


	//   ....[10]....
        /*0078*/ 	.word	0xffffffff


	//   ....[11]....
        /*007c*/ 	.word	0xffffffff


	//   ....[12]....
        /*0080*/ 	.word	0xffffffff


	//   ....[13]....
        /*0084*/ 	.word	0xffffffff


	//   ....[14]....
        /*0088*/ 	.word	0xffffffff


	//   ....[15]....
        /*008c*/ 	.word	0xffffffff


	//----- nvinfo : EIATTR_COOP_GROUP_INSTR_OFFSETS
	.align		4
.L_628:
        /*0090*/ 	.byte	0x04, 0x28
        /*0092*/ 	.short	(.L_630 - .L_629)


	//   ....[0]....
.L_629:
        /*0094*/ 	.word	0x0000e390


	//   ....[1]....
        /*0098*/ 	.word	0x0000e3a0


	//   ....[2]....
        /*009c*/ 	.word	0x0000e3b0


	//   ....[3]....
        /*00a0*/ 	.word	0x0000e3c0


	//   ....[4]....
        /*00a4*/ 	.word	0x0000e3d0


	//   ....[5]....
        /*00a8*/ 	.word	0x0000e3e0


	//   ....[6]....
        /*00ac*/ 	.word	0x0000e3f0


	//   ....[7]....
        /*00b0*/ 	.word	0x0000e420


	//   ....[8]....
        /*00b4*/ 	.word	0x00013790


	//   ....[9]....
        /*00b8*/ 	.word	0x000137a0


	//   ....[10]....
        /*00bc*/ 	.word	0x000137b0


	//   ....[11]....
        /*00c0*/ 	.word	0x000137c0


	//   ....[12]....
        /*00c4*/ 	.word	0x000137d0


	//   ....[13]....
        /*00c8*/ 	.word	0x000137e0


	//   ....[14]....
        /*00cc*/ 	.word	0x000137f0


	//   ....[15]....
        /*00d0*/ 	.word	0x00013820


	//----- nvinfo : EIATTR_SYSCALL_OFFSETS
	.align		4
.L_630:
        /*00d4*/ 	.byte	0x04, 0x46
        /*00d6*/ 	.short	(.L_632 - .L_631)


	//   ....[0]....
.L_631:
        /*00d8*/ 	.word	0x00000f80


	//   ....[1]....
        /*00dc*/ 	.word	0x00013e90


	//   ....[2]....
        /*00e0*/ 	.word	0x00014010


	//   ....[3]....
        /*00e4*/ 	.word	0x000141e0


	//   ....[4]....
        /*00e8*/ 	.word	0x00014390


	//   ....[5]....
        /*00ec*/ 	.word	0x00014510


	//   ....[6]....
        /*00f0*/ 	.word	0x00014680


	//   ....[7]....
        /*00f4*/ 	.word	0x000147a0


	//   ....[8]....
        /*00f8*/ 	.word	0x00014cc0


	//   ....[9]....
        /*00fc*/ 	.word	0x00014e40


	//   ....[10]....
        /*0100*/ 	.word	0x00015010


	//   ....[11]....
        /*0104*/ 	.word	0x000151c0


	//   ....[12]....
        /*0108*/ 	.word	0x00015340


	//   ....[13]....
        /*010c*/ 	.word	0x000154b0


	//   ....[14]....
        /*0110*/ 	.word	0x000155d0


	//----- nvinfo : EIATTR_EXIT_INSTR_OFFSETS
	.align		4
.L_632:
        /*0114*/ 	.byte	0x04, 0x1c
        /*0116*/ 	.short	(.L_634 - .L_633)


	//   ....[0]....
.L_633:
        /*0118*/ 	.word	0x00012660


	//   ....[1]....
        /*011c*/ 	.word	0x00013a00


	//   ....[2]....
        /*0120*/ 	.word	0x00014050


	//   ....[3]....
        /*0124*/ 	.word	0x000140a0


	//   ....[4]....
        /*0128*/ 	.word	0x00014550


	//   ....[5]....
        /*012c*/ 	.word	0x000147b0


	//   ....[6]....
        /*0130*/ 	.word	0x000147d0


	//   ....[7]....
        /*0134*/ 	.word	0x00014810


	//   ....[8]....
        /*0138*/ 	.word	0x00014850


	//   ....[9]....
        /*013c*/ 	.word	0x00014e80


	//   ....[10]....
        /*0140*/ 	.word	0x00014ed0


	//   ....[11]....
        /*0144*/ 	.word	0x00015380


	//   ....[12]....
        /*0148*/ 	.word	0x000155e0


	//----- nvinfo : EIATTR_MAX_THREADS
	.align		4
.L_634:
        /*014c*/ 	.byte	0x04, 0x05
        /*014e*/ 	.short	(.L_636 - .L_635)
.L_635:
        /*0150*/ 	.word	0x00000100
        /*0154*/ 	.word	0x00000001
        /*0158*/ 	.word	0x00000001


	//----- nvinfo : EIATTR_CRS_STACK_SIZE
	.align		4
.L_636:
        /*015c*/ 	.byte	0x04, 0x1e
        /*015e*/ 	.short	(.L_638 - .L_637)
.L_637:
        /*0160*/ 	.word	0x00000000
.L_638:


//--------------------- .nv.info._ZN2at6native13reduce_kernelILi128ELi4ENS0_8ReduceOpIlNS0_9ArgMinOpsIlEEjlLi4ELi4EEEEEvT1_ --------------------------
	.section	.nv.info._ZN2at6native13reduce_kernelILi128ELi4ENS0_8ReduceOpIlNS0_9ArgMinOpsIlEEjlLi4ELi4EEEEEvT1_,"",@"SHT_CUDA_INFO"
	.sectionflags	@""
	.align	4


	//----- nvinfo : EIATTR_CUDA_API_VERSION
	.align		4
        /*0000*/ 	.byte	0x04, 0x37
        /*0002*/ 	.short	(.L_640 - .L_639)
.L_639:
        /*0004*/ 	.word	0x00000082


	//----- nvinfo : EIATTR_SW2861232_WAR
	.align		4
.L_640:
        /*0008*/ 	.byte	0x01, 0x35
	.zero		2


	//----- nvinfo : EIATTR_PARAM_CBANK
	.align		4
        /*000c*/ 	.byte	0x04, 0x0a
        /*000e*/ 	.short	(.L_642 - .L_641)
	.align		4
.L_641:
        /*0010*/ 	.word	index@(.nv.constant0._ZN2at6native13reduce_kernelILi128ELi4ENS0_8ReduceOpIlNS0_9ArgMinOpsIlEEjlLi4ELi4EEEEEvT1_)
        /*0014*/ 	.short	0x0160
        /*0016*/ 	.short	0x0428


	//----- nvinfo : EIATTR_CBANK_PARAM_SIZE
	.align		4
.L_642:
        /*0018*/ 	.byte	0x03, 0x19
        /*001a*/ 	.short	0x0428


	//----- nvinfo : EIATTR_KPARAM_INFO
	.align		4
        /*001c*/ 	.byte	0x04, 0x17
        /*001e*/ 	.short	(.L_644 - .L_643)
.L_643:
        /*0020*/ 	.word	0x00000000
        /*0024*/ 	.short	0x0000
        /*0026*/ 	.short	0x0000
        /*0028*/ 	.byte	0x00, 0xf0, 0xa1, 0x10


	//----- nvinfo : EIATTR_MAXREG_COUNT
	.align		4
.L_644:
        /*002c*/ 	.byte	0x03, 0x1b
        /*002e*/ 	.short	0x0080


	//----- nvinfo : EIATTR_NUM_BARRIERS
	.align		4
        /*0030*/ 	.byte	0x02, 0x4c
        /*0032*/ 	.byte	0x01
	.zero		1


	//----- nvinfo : EIATTR_EXTERNS
	.align		4
        /*0034*/ 	.byte	0x04, 0x0f
        /*0036*/ 	.short	(.L_646 - .L_645)


	//   ....[0]....
	.align		4
.L_645:
        /*0038*/ 	.word	index@(__assertfail)


	//----- nvinfo : EIATTR_MERCURY_ISA_VERSION
	.align		4
.L_646:
        /*003c*/ 	.byte	0x03, 0x5f
        /*003e*/ 	.short	0x0000


	//----- nvinfo : EIATTR_INT_WARP_WIDE_INSTR_OFFSETS
	.align		4
        /*0040*/ 	.byte	0x04, 0x31
        /*0042*/ 	.short	(.L_648 - .L_647)


	//   ....[0]....
.L_647:
        /*0044*/ 	.word	0x0001a5a0


	//   ....[1]....
        /*0048*/ 	.word	0x0001a670


	//----- nvinfo : EIATTR_COOP_GROUP_MASK_REGIDS
	.align		4
.L_648:
        /*004c*/ 	.byte	0x04, 0x29
        /*004e*/ 	.short	(.L_650 - .L_649)


	//   ....[0]....
.L_649:
        /*0050*/ 	.word	0xffffffff


	//   ....[1]....
        /*0054*/ 	.word	0xffffffff


	//   ....[2]....
        /*0058*/ 	.word	0xffffffff


	//   ....[3]....
        /*005c*/ 	.word	0xffffffff


	//   ....[4]....
        /*0060*/ 	.word	0xffffffff


	//   ....[5]....
        /*0064*/ 	.word	0xffffffff


	//   ....[6]....
        /*0068*/ 	.word	0xffffffff


	//   ....[7]....
        /*006c*/ 	.word	0xffffffff


	//   ....[8]....
        /*0070*/ 	.word	0xffffffff


	//   ....[9]....
        /*0074*/ 	.word	0xffffffff


	//   ....[10]....
        /*0078*/ 	.word	0xffffffff


	//   ....[11]....
        /*007c*/ 	.word	0xffffffff


	//   ....[12]....
        /*0080*/ 	.word	0xffffffff


	//   ....[13]....
        /*0084*/ 	.word	0xffffffff


	//   ....[14]....
        /*0088*/ 	.word	0xffffffff


	//   ....[15]....
        /*008c*/ 	.word	0xffffffff


	//   ....[16]....
        /*0090*/ 	.word	0xffffffff


	//   ....[17]....
        /*0094*/ 	.word	0xffffffff


	//   ....[18]....
        /*0098*/ 	.word	0xffffffff


	//   ....[19]....
        /*009c*/ 	.word	0xffffffff


	//   ....[20]....
        /*00a0*/ 	.word	0xffffffff


	//   ....[21]....
        /*00a4*/ 	.word	0xffffffff


	//   ....[22]....
        /*00a8*/ 	.word	0xffffffff


	//   ....[23]....
        /*00ac*/ 	.word	0xffffffff


	//   ....[24]....
        /*00b0*/ 	.word	0xffffffff


	//   ....[25]....
        /*00b4*/ 	.word	0xffffffff


	//   ....[26]....
        /*00b8*/ 	.word	0xffffffff


	//   ....[27]....
        /*00bc*/ 	.word	0xffffffff


	//   ....[28]....
        /*00c0*/ 	.word	0xffffffff


	//   ....[29]....
        /*00c4*/ 	.word	0xffffffff


	//   ....[30]....
        /*00c8*/ 	.word	0xffffffff


	//   ....[31]....
        /*00cc*/ 	.word	0xffffffff


	//----- nvinfo : EIATTR_COOP_GROUP_INSTR_OFFSETS
	.align		4
.L_650:
        /*00d0*/ 	.byte	0x04, 0x28
        /*00d2*/ 	.short	(.L_652 - .L_651)


	//   ....[0]....
.L_651:
        /*00d4*/ 	.word	0x00012fd0


	//   ....[1]....
        /*00d8*/ 	.word	0x00012fe0


	//   ....[2]....
        /*00dc*/ 	.word	0x00012ff0


	//   ....[3]....
        /*00e0*/ 	.word	0x00013000


	//   ....[4]....
        /*00e4*/ 	.word	0x00013010


	//   ....[5]....
        /*00e8*/ 	.word	0x00013020


	//   ....[6]....
        /*00ec*/ 	.word	0x00013030


	//   ....[7]....
        /*00f0*/ 	.word	0x00013060


	//   ....[8]....
        /*00f4*/ 	.word	0x00013090


	//   ....[9]....
        /*00f8*/ 	.word	0x000130c0


	//   ....[10]....
        /*00fc*/ 	.word	0x000130f0


	//   ....[11]....
        /*0100*/ 	.word	0x00013110


	//   ....[12]....
        /*0104*/ 	.word	0x00013140


	//   ....[13]....
        /*0108*/ 	.word	0x00013170


	//   ....[14]....
        /*010c*/ 	.word	0x000131a0


	//   ....[15]....
        /*0110*/ 	.word	0x000131d0


	//   ....[16]....
        /*0114*/ 	.word	0x0001c200


	//   ....[17]....
        /*0118*/ 	.word	0x0001c210


	//   ....[18]....
        /*011c*/ 	.word	0x0001c220


	//   ....[19]....
        /*0120*/ 	.word	0x0001c230


	//   ....[20]....
        /*0124*/ 	.word	0x0001c240


	//   ....[21]....
        /*0128*/ 	.word	0x0001c250


	//   ....[22]....
        /*012c*/ 	.word	0x0001c270


	//   ....[23]....
        /*0130*/ 	.word	0x0001c2a0


	//   ....[24]....
        /*0134*/ 	.word	0x0001c2d0


	//   ....[25]....
        /*0138*/ 	.word	0x0001c300


	//   ....[26]....
        /*013c*/ 	.word	0x0001c310


	//   ....[27]....
        /*0140*/ 	.word	0x0001c340


	//   ....[28]....
        /*0144*/ 	.word	0x0001c370


	//   ....[29]....
        /*0148*/ 	.word	0x0001c3a0


	//   ....[30]....
        /*014c*/ 	.word	0x0001c3d0


	//   ....[31]....
        /*0150*/ 	.word	0x0001c400


	//----- nvinfo : EIATTR_SYSCALL_OFFSETS
	.align		4
.L_652:
        /*0154*/ 	.byte	0x04, 0x46
        /*0156*/ 	.short	(.L_654 - .L_653)


	//   ....[0]....
.L_653:
        /*0158*/ 	.word	0x00000fe0


	//   ....[1]....
        /*015c*/ 	.word	0x0001cdb0


	//   ....[2]....
        /*0160*/ 	.word	0x0001cf30


	//   ....[3]....
        /*0164*/ 	.word	0x0001d0b0


	//   ....[4]....
        /*0168*/ 	.word	0x0001d230


	//   ....[5]....
        /*016c*/ 	.word	0x0001d440


	//   ....[6]....
        /*0170*/ 	.word	0x0001d680


	//   ....[7]....
        /*0174*/ 	.word	0x0001d800


	//   ....[8]....
        /*0178*/ 	.word	0x0001d980


	//   ....[9]....
        /*017c*/ 	.word	0x0001db00


	//   ....[10]....
        /*0180*/ 	.word	0x0001dc70


	//   ....[11]....
        /*0184*/ 	.word	0x0001dd90


	//   ....[12]....
        /*0188*/ 	.word	0x0001deb0


	//   ....[13]....
        /*018c*/ 	.word	0x0001dfd0


	//   ....[14]....
        /*0190*/ 	.word	0x0001e760


	//   ....[15]....
        /*0194*/ 	.word	0x0001e8e0


	//   ....[16]....
        /*0198*/ 	.word	0x0001ea60


	//   ....[17]....
        /*019c*/ 	.word	0x0001ebe0


	//   ....[18]....
        /*01a0*/ 	.word	0x0001edf0


	//   ....[19]....
        /*01a4*/ 	.word	0x0001f050


	//   ....[20]....
        /*01a8*/ 	.word	0x0001f1d0


	//   ....[21]....
        /*01ac*/ 	.word	0x0001f350


	//   ....[22]....
        /*01b0*/ 	.word	0x0001f4d0


	//   ....[23]....
        /*01b4*/ 	.word	0x0001f640


	//   ....[24]....
        /*01b8*/ 	.word	0x0001f760


	//   ....[25]....
        /*01bc*/ 	.word	0x0001f880


	//   ....[26]....
        /*01c0*/ 	.word	0x0001f9a0


	//----- nvinfo : EIATTR_EXIT_INSTR_OFFSETS
	.align		4
.L_654:
        /*01c4*/ 	.byte	0x04, 0x1c
        /*01c6*/ 	.short	(.L_656 - .L_655)


	//   ....[0]....
.L_655:
        /*01c8*/ 	.word	0x0001a700


	//   ....[1]....
        /*01cc*/ 	.word	0x0001c6b0


	//   ....[2]....
        /*01d0*/ 	.word	0x0001d270


	//   ....[3]....
        /*01d4*/ 	.word	0x0001d300


	//   ....[4]....
        /*01d8*/ 	.word	0x0001db40


	//   ....[5]....
        /*01dc*/ 	.word	0x0001dfe0


	//   ....[6]....
        /*01e0*/ 	.word	0x0001e000


	//   ....[7]....
        /*01e4*/ 	.word	0x0001e030


	//   ....[8]....
        /*01e8*/ 	.word	0x0001e060


	//   ....[9]....
        /*01ec*/ 	.word	0x0001ec20


	//   ....[10]....
        /*01f0*/ 	.word	0x0001ecb0


	//   ....[11]....
        /*01f4*/ 	.word	0x0001f510


	//   ....[12]....
        /*01f8*/ 	.word	0x0001f9b0


	//----- nvinfo : EIATTR_MAX_THREADS
	.align		4
.L_656:
        /*01fc*/ 	.byte	0x04, 0x05
        /*01fe*/ 	.short	(.L_658 - .L_657)
.L_657:
        /*0200*/ 	.word	0x00000080
        /*0204*/ 	.word	0x00000001
        /*0208*/ 	.word	0x00000001


	//----- nvinfo : EIATTR_CRS_STACK_SIZE
	.align		4
.L_658:
        /*020c*/ 	.byte	0x04, 0x1e
        /*020e*/ 	.short	(.L_660 - .L_659)
.L_659:
        /*0210*/ 	.word	0x00000000
.L_660:


//--------------------- .nv.info._ZN2at6native13reduce_kernelILi512ELi1ENS0_8ReduceOpIiNS0_9ArgMinOpsIiEEjlLi4ELi4EEEEEvT1_ --------------------------
	.section	.nv.info._ZN2at6native13reduce_kernelILi512ELi1ENS0_8ReduceOpIiNS0_9ArgMinOpsIiEEjlLi4ELi4EEEEEvT1_,"",@"SHT_CUDA_INFO"
	.sectionflags	@""
	.align	4


	//----- nvinfo : EIATTR_CUDA_API_VERSION
	.align		4
        /*0000*/ 	.byte	0x04, 0x37
        /*0002*/ 	.short	(.L_662 - .L_661)
.L_661:
        /*0004*/ 	.word	0x00000082


	//----- nvinfo : EIATTR_SW2861232_WAR
	.align		4
.L_662:
        /*0008*/ 	.byte	0x01, 0x35
	.zero		2


	//----- nvinfo : EIATTR_PARAM_CBANK
	.align		4
        /*000c*/ 	.byte	0x04, 0x0a
        /*000e*/ 	.short	(.L_664 - .L_663)
	.align		4
.L_663:
        /*0010*/ 	.word	index@(.nv.constant0._ZN2at6native13reduce_kernelILi512ELi1ENS0_8ReduceOpIiNS0_9ArgMinOpsIiEEjlLi4ELi4EEEEEvT1_)
        /*0014*/ 	.short	0x0160
        /*0016*/ 	.short	0x0428


	//----- nvinfo : EIATTR_CBANK_PARAM_SIZE
	.align		4
.L_664:
        /*0018*/ 	.byte	0x03, 0x19
        /*001a*/ 	.short	0x0428


	//----- nvinfo : EIATTR_KPARAM_INFO
	.align		4
        /*001c*/ 	.byte	0x04, 0x17
        /*001e*/ 	.short	(.L_666 - .L_665)
.L_665:
        /*0020*/ 	.word	0x00000000
        /*0024*/ 	.short	0x0000
        /*0026*/ 	.short	0x0000
        /*0028*/ 	.byte	0x00, 0xf0, 0xa1, 0x10


	//----- nvinfo : EIATTR_MAXREG_COUNT
	.align		4
.L_666:
        /*002c*/ 	.byte	0x03, 0x1b
        /*002e*/ 	.short	0x0020


	//----- nvinfo : EIATTR_NUM_BARRIERS
	.align		4
        /*0030*/ 	.byte	0x02, 0x4c
        /*0032*/ 	.byte	0x01
	.zero		1


	//----- nvinfo : EIATTR_EXTERNS
	.align		4
        /*0034*/ 	.byte	0x04, 0x0f
        /*0036*/ 	.short	(.L_668 - .L_667)


	//   ....[0]....
	.align		4
.L_667:
        /*0038*/ 	.word	index@(__assertfail)


	//----- nvinfo : EIATTR_MERCURY_ISA_VERSION
	.align		4
.L_668:
        /*003c*/ 	.byte	0x03, 0x5f
        /*003e*/ 	.short	0x0000


	//----- nvinfo : EIATTR_INT_WARP_WIDE_INSTR_OFFSETS
	.align		4
        /*0040*/ 	.byte	0x04, 0x31
        /*0042*/ 	.short	(.L_670 - .L_669)


	//   ....[0]....
.L_669:
        /*0044*/ 	.word	0x0000d4d0


	//   ....[1]....
        /*0048*/ 	.word	0x0000d5a0


	//----- nvinfo : EIATTR_COOP_GROUP_MASK_REGIDS
	.align		4
.L_670:
        /*004c*/ 	.byte	0x04, 0x29
        /*004e*/ 	.short	(.L_672 - .L_671)


	//   ....[0]....
.L_671:
        /*0050*/ 	.word	0xffffffff


	//   ....[1]....
        /*0054*/ 	.word	0xffffffff


	//   ....[2]....
        /*0058*/ 	.word	0xffffffff


	//   ....[3]....
        /*005c*/ 	.word	0xffffffff


	//   ....[4]....
        /*0060*/ 	.word	0xffffffff


	//   ....[5]....
        /*0064*/ 	.word	0xffffffff


	//----- nvinfo : EIATTR_COOP_GROUP_INSTR_OFFSETS
	.align		4
.L_672:
        /*0068*/ 	.byte	0x04, 0x28
        /*006a*/ 	.short	(.L_674 - .L_673)


	//   ....[0]....
.L_673:
        /*006c*/ 	.word	0x0000af00


	//   ....[1]....
        /*0070*/ 	.word	0x0000af10


	//   ....[2]....
        /*0074*/ 	.word	0x0000af20


	//   ....[3]....
        /*0078*/ 	.word	0x0000dfc0


	//   ....[4]....
        /*007c*/ 	.word	0x0000dfd0


	//   ....[5]....
        /*0080*/ 	.word	0x0000dfe0


	//----- nvinfo : EIATTR_SYSCALL_OFFSETS
	.align		4
.L_674:
        /*0084*/ 	.byte	0x04, 0x46
        /*0086*/ 	.short	(.L_676 - .L_675)


	//   ....[0]....
.L_675:
        /*0088*/ 	.word	0x0000e3d0


	//   ....[1]....
        /*008c*/ 	.word	0x0000e580


	//   ....[2]....
        /*0090*/ 	.word	0x0000e720


	//   ....[3]....
        /*0094*/ 	.word	0x0000e890


	//   ....[4]....
        /*0098*/ 	.word	0x0000ec60


	//   ....[5]....
        /*009c*/ 	.word	0x0000ee10


	//   ....[6]....
        /*00a0*/ 	.word	0x0000efb0


	//   ....[7]....
        /*00a4*/ 	.word	0x0000f120


	//----- nvinfo : EIATTR_EXIT_INSTR_OFFSETS
	.align		4
.L_676:
        /*00a8*/ 	.byte	0x04, 0x1c
        /*00aa*/ 	.short	(.L_678 - .L_677)


	//   ....[0]....
.L_677:
        /*00ac*/ 	.word	0x0000d630


	//   ....[1]....
        /*00b0*/ 	.word	0x0000e0d0


	//   ....[2]....
        /*00b4*/ 	.word	0x0000e410


	//   ....[3]....
        /*00b8*/ 	.word	0x0000e440


	//   ....[4]....
        /*00bc*/ 	.word	0x0000e760


	//   ....[5]....
        /*00c0*/ 	.word	0x0000e8a0


	//   ....[6]....
        /*00c4*/ 	.word	0x0000e900


	//   ....[7]....
        /*00c8*/ 	.word	0x0000e930


	//   ....[8]....
        /*00cc*/ 	.word	0x0000e960


	//   ....[9]....
        /*00d0*/ 	.word	0x0000eca0


	//   ....[10]....
        /*00d4*/ 	.word	0x0000ecd0


	//   ....[11]....
        /*00d8*/ 	.word	0x0000eff0


	//   ....[12]....
        /*00dc*/ 	.word	0x0000f130


	//----- nvinfo : EIATTR_MAX_THREADS
	.align		4
.L_678:
        /*00e0*/ 	.byte	0x04, 0x05
        /*00e2*/ 	.short	(.L_680 - .L_679)
.L_679:
        /*00e4*/ 	.word	0x00000200
        /*00e8*/ 	.word	0x00000001
        /*00ec*/ 	.word	0x00000001


	//----- nvinfo : EIATTR_CRS_STACK_SIZE
	.align		4
.L_680:
        /*00f0*/ 	.byte	0x04, 0x1e
        /*00f2*/ 	.short	(.L_682 - .L_681)
.L_681:
        /*00f4*/ 	.word	0x00000000
.L_682:


//--------------------- .nv.info._ZN2at6native13reduce_kernelILi256ELi2ENS0_8ReduceOpIiNS0_9ArgMinOpsIiEEjlLi4ELi4EEEEEvT1_ --------------------------
	.section	.nv.info._ZN2at6native13reduce_kernelILi256ELi2ENS0_8ReduceOpIiNS0_9ArgMinOpsIiEEjlLi4ELi4EEEEEvT1_,"",@"SHT_CUDA_INFO"
	.sectionflags	@""
	.align	4


	//----- nvinfo : EIATTR_CUDA_API_VERSION
	.align		4
        /*0000*/ 	.byte	0x04, 0x37
        /*0002*/ 	.short	(.L_684 - .L_683)
.L_683:
        /*0004*/ 	.word	0x00000082


	//----- nvinfo : EIATTR_SW2861232_WAR
	.align		4
.L_684:
        /*0008*/ 	.byte	0x01, 0x35
	.zero		2


	//----- nvinfo : EIATTR_PARAM_CBANK
	.align		4
        /*000c*/ 	.byte	0x04, 0x0a
        /*000e*/ 	.short	(.L_686 - .L_685)
	.align		4
.L_685:
        /*0010*/ 	.word	index@(.nv.constant0._ZN2at6native13reduce_kernelILi256ELi2ENS0_8ReduceOpIiNS0_9ArgMinOpsIiEEjlLi4ELi4EEEEEvT1_)
        /*0014*/ 	.short	0x0160
        /*0016*/ 	.short	0x0428


	//----- nvinfo : EIATTR_CBANK_PARAM_SIZE
	.align		4
.L_686:
        /*0018*/ 	.byte	0x03, 0x19
        /*001a*/ 	.short	0x0428


	//----- nvinfo : EIATTR_KPARAM_INFO
	.align		4
        /*001c*/ 	.byte	0x04, 0x17
        /*001e*/ 	.short	(.L_688 - .L_687)
.L_687:
        /*0020*/ 	.word	0x00000000
        /*0024*/ 	.short	0x0000
        /*0026*/ 	.short	0x0000
        /*0028*/ 	.byte	0x00, 0xf0, 0xa1, 0x10


	//----- nvinfo : EIATTR_MAXREG_COUNT
	.align		4
.L_688:
        /*002c*/ 	.byte	0x03, 0x1b
        /*002e*/ 	.short	0x0040


	//----- nvinfo : EIATTR_NUM_BARRIERS
	.align		4
        /*0030*/ 	.byte	0x02, 0x4c
        /*0032*/ 	.byte	0x01
	.zero		1


	//----- nvinfo : EIATTR_EXTERNS
	.align		4
        /*0034*/ 	.byte	0x04, 0x0f
        /*0036*/ 	.short	(.L_690 - .L_689)


	//   ....[0]....
	.align		4
.L_689:
        /*0038*/ 	.word	index@(__assertfail)


	//----- nvinfo : EIATTR_MERCURY_ISA_VERSION
	.align		4
.L_690:
        /*003c*/ 	.byte	0x03, 0x5f
        /*003e*/ 	.short	0x0000


	//----- nvinfo : EIATTR_INT_WARP_WIDE_INSTR_OFFSETS
	.align		4
        /*0040*/ 	.byte	0x04, 0x31
        /*0042*/ 	.short	(.L_692 - .L_691)


	//   ....[0]....
.L_691:
        /*0044*/ 	.word	0x00011040


	//   ....[1]....
        /*0048*/ 	.word	0x00011110


	//----- nvinfo : EIATTR_COOP_GROUP_MASK_REGIDS
	.align		4
.L_692:
        /*004c*/ 	.byte	0x04, 0x29
        /*004e*/ 	.short	(.L_694 - .L_693)


	//   ....[0]....
.L_693:
        /*0050*/ 	.word	0xffffffff


	//   ....[1]....
        /*0054*/ 	.word	0xffffffff


	//   ....[2]....
        /*0058*/ 	.word	0xffffffff


	//   ....[3]....
        /*005c*/ 	.word	0xffffffff


	//   ....[4]....
        /*0060*/ 	.word	0xffffffff


	//   ....[5]....
        /*0064*/ 	.word	0xffffffff


	//   ....[6]....
        /*0068*/ 	.word	0xffffffff


	//   ....[7]....
        /*006c*/ 	.word	0xffffffff


	//   ....[8]....
        /*0070*/ 	.word	0xffffffff


	//   ....[9]....
        /*0074*/ 	.word	0xffffffff


	//   ....[10]....
        /*0078*/ 	.word	0xffffffff


	//   ....[11]....
        /*007c*/ 	.word	0xffffffff


	//----- nvinfo : EIATTR_COOP_GROUP_INSTR_OFFSETS
	.align		4
.L_694:
        /*0080*/ 	.byte	0x04, 0x28
        /*0082*/ 	.short	(.L_696 - .L_695)


	//   ....[0]....
.L_695:
        /*0084*/ 	.word	0x0000cfd0


	//   ....[1]....
        /*0088*/ 	.word	0x0000cfe0


	//   ....[2]....
        /*008c*/ 	.word	0x0000cff0


	//   ....[3]....
        /*0090*/ 	.word	0x0000d000


	//   ....[4]....
        /*0094*/ 	.word	0x0000d010


	//   ....[5]....
        /*0098*/ 	.word	0x0000d020


	//   ....[6]....
        /*009c*/ 	.word	0x00011fe0


	//   ....[7]....
        /*00a0*/ 	.word	0x00011ff0


	//   ....[8]....
        /*00a4*/ 	.word	0x00012000


	//   ....[9]....
        /*00a8*/ 	.word	0x00012010


	//   ....[10]....
        /*00ac*/ 	.word	0x00012020


	//   ....[11]....
        /*00b0*/ 	.word	0x00012030


	//----- nvinfo : EIATTR_SYSCALL_OFFSETS
	.align		4
.L_696:
        /*00b4*/ 	.byte	0x04, 0x46
        /*00b6*/ 	.short	(.L_698 - .L_697)


	//   ....[0]....
.L_697:
        /*00b8*/ 	.word	0x00000f70


	//   ....[1]....
        /*00bc*/ 	.word	0x000125d0


	//   ....[2]....
        /*00c0*/ 	.word	0x00012750


	//   ....[3]....
        /*00c4*/ 	.word	0x00012920


	//   ....[4]....
        /*00c8*/ 	.word	0x00012ae0


	//   ....[5]....
        /*00cc*/ 	.word	0x00012c60


	//   ....[6]....
        /*00d0*/ 	.word	0x00012dd0


	//   ....[7]....
        /*00d4*/ 	.word	0x00012ef0


	//   ....[8]....
        /*00d8*/ 	.word	0x00013380


	//   ....[9]....
        /*00dc*/ 	.word	0x00013500


	//   ....[10]....
        /*00e0*/ 	.word	0x000136d0


	//   ....[11]....
        /*00e4*/ 	.word	0x00013890


	//   ....[12]....
        /*00e8*/ 	.word	0x00013a10


	//   ....[13]....
        /*00ec*/ 	.word	0x00013b80


	//   ....[14]....
        /*00f0*/ 	.word	0x00013ca0


	//----- nvinfo : EIATTR_EXIT_INSTR_OFFSETS
	.align		4
.L_698:
        /*00f4*/ 	.byte	0x04, 0x1c
        /*00f6*/ 	.short	(.L_700 - .L_699)


	//   ....[0]....
.L_699:
        /*00f8*/ 	.word	0x000111a0


	//   ....[1]....
        /*00fc*/ 	.word	0x000121d0


	//   ....[2]....
        /*0100*/ 	.word	0x00012790


	//   ....[3]....
        /*0104*/ 	.word	0x000127e0


	//   ....[4]....
        /*0108*/ 	.word	0x00012ca0


	//   ....[5]....
        /*010c*/ 	.word	0x00012f00


	//   ....[6]....
        /*0110*/ 	.word	0x00012f20


	//   ....[7]....
        /*0114*/ 	.word	0x00012f50


	//   ....[8]....
        /*0118*/ 	.word	0x00012f80


	//   ....[9]....
        /*011c*/ 	.word	0x00013540


	//   ....[10]....
        /*0120*/ 	.word	0x00013590


	//   ....[11]....
        /*0124*/ 	.word	0x00013a50


	//   ....[12]....
        /*0128*/ 	.word	0x00013cb0


	//----- nvinfo : EIATTR_MAX_THREADS
	.align		4
.L_700:
        /*012c*/ 	.byte	0x04, 0x05
        /*012e*/ 	.short	(.L_702 - .L_701)
.L_701:
        /*0130*/ 	.word	0x00000100
        /*0134*/ 	.word	0x00000001
        /*0138*/ 	.word	0x00000001


	//----- nvinfo : EIATTR_CRS_STACK_SIZE
	.align		4
.L_702:
        /*013c*/ 	.byte	0x04, 0x1e
        /*013e*/ 	.short	(.L_704 - .L_703)
.L_703:
        /*0140*/ 	.word	0x00000000
.L_704:


//--------------------- .nv.info._ZN2at6native13reduce_kernelILi128ELi4ENS0_8ReduceOpIiNS0_9ArgMinOpsIiEEjlLi4ELi4EEEEEvT1_ --------------------------
	.section	.nv.info._ZN2at6native13reduce_kernelILi128ELi4ENS0_8ReduceOpIiNS0_9ArgMinOpsIiEEjlLi4ELi4EEEEEvT1_,"",@"SHT_CUDA_INFO"
	.sectionflags	@""
	.align	4


	//----- nvinfo : EIATTR_CUDA_API_VERSION
	.align		4
        /*0000*/ 	.byte	0x04, 0x37
        /*0002*/ 	.short	(.L_706 - .L_705)
.L_705:
        /*0004*/ 	.word	0x00000082


	//----- nvinfo : EIATTR_SW2861232_WAR
	.align		4
.L_706:
        /*0008*/ 	.byte	0x01, 0x35
	.zero		2


	//----- nvinfo : EIATTR_PARAM_CBANK
	.align		4
        /*000c*/ 	.byte	0x04, 0x0a
        /*000e*/ 	.short	(.L_708 - .L_707)
	.align		4
.L_707:
        /*0010*/ 	.word	index@(.nv.constant0._ZN2at6native13reduce_kernelILi128ELi4ENS0_8ReduceOpIiNS0_9ArgMinOpsIiEEjlLi4ELi4EEEEEvT1_)
        /*0014*/ 	.short	0x0160
        /*0016*/ 	.short	0x0428


	//----- nvinfo : EIATTR_CBANK_PARAM_SIZE
	.align		4
.L_708:
        /*0018*/ 	.byte	0x03, 0x19
        /*001a*/ 	.short	0x0428


	//----- nvinfo : EIATTR_KPARAM_INFO
	.align		4
        /*001c*/ 	.byte	0x04, 0x17
        /*001e*/ 	.short	(.L_710 - .L_709)
.L_709:
        /*0020*/ 	.word	0x00000000
        /*0024*/ 	.short	0x0000
        /*0026*/ 	.short	0x0000
        /*0028*/ 	.byte	0x00, 0xf0, 0xa1, 0x10


	//----- nvinfo : EIATTR_MAXREG_COUNT
	.align		4
.L_710:
        /*002c*/ 	.byte	0x03, 0x1b
        /*002e*/ 	.short	0x0080


	//----- nvinfo : EIATTR_NUM_BARRIERS
	.align		4
        /*0030*/ 	.byte	0x02, 0x4c
        /*0032*/ 	.byte	0x01
	.zero		1


	//----- nvinfo : EIATTR_EXTERNS
	.align		4
        /*0034*/ 	.byte	0x04, 0x0f
        /*0036*/ 	.short	(.L_712 - .L_711)


	//   ....[0]....
	.align		4
.L_711:
        /*0038*/ 	.word	index@(__assertfail)


	//----- nvinfo : EIATTR_MERCURY_ISA_VERSION
	.align		4
.L_712:
        /*003c*/ 	.byte	0x03, 0x5f
        /*003e*/ 	.short	0x0000


	//----- nvinfo : EIATTR_INT_WARP_WIDE_INSTR_OFFSETS
	.align		4
        /*0040*/ 	.byte	0x04, 0x31
        /*0042*/ 	.short	(.L_714 - .L_713)


	//   ....[0]....
.L_713:
        /*0044*/ 	.word	0x00018040


	//   ....[1]....
        /*0048*/ 	.word	0x00018110


	//----- nvinfo : EIATTR_COOP_GROUP_MASK_REGIDS
	.align		4
.L_714:
        /*004c*/ 	.byte	0x04, 0x29
        /*004e*/ 	.short	(.L_716 - .L_715)


	//   ....[0]....
.L_715:
        /*0050*/ 	.word	0xffffffff


	//   ....[1]....
        /*0054*/ 	.word	0xffffffff


	//   ....[2]....
        /*0058*/ 	.word	0xffffffff


	//   ....[3]....
        /*005c*/ 	.word	0xffffffff


	//   ....[4]....
        /*0060*/ 	.word	0xffffffff


	//   ....[5]....
        /*0064*/ 	.word	0xffffffff


	//   ....[6]....
        /*0068*/ 	.word	0xffffffff


	//   ....[7]....
        /*006c*/ 	.word	0xffffffff


	//   ....[8]....
        /*0070*/ 	.word	0xffffffff


	//   ....[9]....
        /*0074*/ 	.word	0xffffffff


	//   ....[10]....
        /*0078*/ 	.word	0xffffffff


	//   ....[11]....
        /*007c*/ 	.word	0xffffffff


	//   ....[12]....
        /*0080*/ 	.word	0xffffffff


	//   ....[13]....
        /*0084*/ 	.word	0xffffffff


	//   ....[14]....
        /*0088*/ 	.word	0xffffffff


	//   ....[15]....
        /*008c*/ 	.word	0xffffffff


	//   ....[16]....
        /*0090*/ 	.word	0xffffffff


	//   ....[17]....
        /*0094*/ 	.word	0xffffffff


	//   ....[18]....
        /*0098*/ 	.word	0xffffffff


	//   ....[19]....
        /*009c*/ 	.word	0xffffffff


	//   ....[20]....
        /*00a0*/ 	.word	0xffffffff


	//   ....[21]....
        /*00a4*/ 	.word	0xffffffff


	//   ....[22]....
        /*00a8*/ 	.word	0xffffffff


	//   ....[23]....
        /*00ac*/ 	.word	0xffffffff


	//----- nvinfo : EIATTR_COOP_GROUP_INSTR_OFFSETS
	.align		4
.L_716:
        /*00b0*/ 	.byte	0x04, 0x28
        /*00b2*/ 	.short	(.L_718 - .L_717)


	//   ....[0]....
.L_717:
        /*00b4*/ 	.word	0x00010b70


	//   ....[1]....
        /*00b8*/ 	.word	0x00010b80


	//   ....[2]....
        /*00bc*/ 	.word	0x00010b90


	//   ....[3]....
        /*00c0*/ 	.word	0x00010ba0


	//   ....[4]....
        /*00c4*/ 	.word	0x00010bb0


	//   ....[5]....
        /*00c8*/ 	.word	0x00010bc0


	//   ....[6]....
        /*00cc*/ 	.word	0x00010bd0


	//   ....[7]....
        /*00d0*/ 	.word	0x00010c00


	//   ....[8]....
        /*00d4*/ 	.word	0x00010c20


	//   ....[9]....
        /*00d8*/ 	.word	0x00010c40


	//   ....[10]....
        /*00dc*/ 	.word	0x00010c60


	//   ....[11]....
        /*00e0*/ 	.word	0x00010c80


	//   ....[12]....
        /*00e4*/ 	.word	0x00019890


	//   ....[13]....
        /*00e8*/ 	.word	0x000198a0


	//   ....[14]....
        /*00ec*/ 	.word	0x000198b0


	//   ....[15]....
        /*00f0*/ 	.word	0x000198c0


	//   ....[16]....
        /*00f4*/ 	.word	0x000198d0


	//   ....[17]....
        /*00f8*/ 	.word	0x000198e0


	//   ....[18]....
        /*00fc*/ 	.word	0x000198f0


	//   ....[19]....
        /*0100*/ 	.word	0x00019920


	//   ....[20]....
        /*0104*/ 	.word	0x00019940


	//   ....[21]....
        /*0108*/ 	.word	0x00019960


	//   ....[22]....
        /*010c*/ 	.word	0x00019980


	//   ....[23]....
        /*0110*/ 	.word	0x000199a0


	//----- nvinfo : EIATTR_SYSCALL_OFFSETS
	.align		4
.L_718:
        /*0114*/ 	.byte	0x04, 0x46
        /*0116*/ 	.short	(.L_720 - .L_719)


	//   ....[0]....
.L_719:
        /*0118*/ 	.word	0x00000fb0


	//   ....[1]....
        /*011c*/ 	.word	0x0001a230


	//   ....[2]....
        /*0120*/ 	.word	0x0001a3b0


	//   ....[3]....
        /*0124*/ 	.word	0x0001a530


	//   ....[4]....
        /*0128*/ 	.word	0x0001a6b0


	//   ....[5]....
        /*012c*/ 	.word	0x0001a8c0


	//   ....[6]....
        /*0130*/ 	.word	0x0001aad0


	//   ....[7]....
        /*0134*/ 	.word	0x0001ac50


	//   ....[8]....
        /*0138*/ 	.word	0x0001add0


	//   ....[9]....
        /*013c*/ 	.word	0x0001af50


	//   ....[10]....
        /*0140*/ 	.word	0x0001b0c0


	//   ....[11]....
        /*0144*/ 	.word	0x0001b1e0


	//   ....[12]....
        /*0148*/ 	.word	0x0001b300


	//   ....[13]....
        /*014c*/ 	.word	0x0001b420


	//   ....[14]....
        /*0150*/ 	.word	0x0001bae0


	//   ....[15]....
        /*0154*/ 	.word	0x0001bc60


	//   ....[16]....
        /*0158*/ 	.word	0x0001bde0


	//   ....[17]....
        /*015c*/ 	.word	0x0001bf60


	//   ....[18]....
        /*0160*/ 	.word	0x0001c170


	//   ....[19]....
        /*0164*/ 	.word	0x0001c3d0


	//   ....[20]....
        /*0168*/ 	.word	0x0001c550


	//   ....[21]....
        /*016c*/ 	.word	0x0001c6d0


	//   ....[22]....
        /*0170*/ 	.word	0x0001c850


	//   ....[23]....
        /*0174*/ 	.word	0x0001c9c0


	//   ....[24]....
        /*0178*/ 	.word	0x0001cae0


	//   ....[25]....
        /*017c*/ 	.word	0x0001cc00


	//   ....[26]....
        /*0180*/ 	.word	0x0001cd20


	//----- nvinfo : EIATTR_EXIT_INSTR_OFFSETS
	.align		4
.L_720:
        /*0184*/ 	.byte	0x04, 0x1c
        /*0186*/ 	.short	(.L_722 - .L_721)


	//   ....[0]....
.L_721:
        /*0188*/ 	.word	0x000181a0


	//   ....[1]....
        /*018c*/ 	.word	0x00019c40


	//   ....[2]....
        /*0190*/ 	.word	0x0001a6f0


	//   ....[3]....
        /*0194*/ 	.word	0x0001a780


	//   ....[4]....
        /*0198*/ 	.word	0x0001af90


	//   ....[5]....
        /*019c*/ 	.word	0x0001b430


	//   ....[6]....
        /*01a0*/ 	.word	0x0001b450


	//   ....[7]....
        /*01a4*/ 	.word	0x0001b480


	//   ....[8]....
        /*01a8*/ 	.word	0x0001b4b0


	//   ....[9]....
        /*01ac*/ 	.word	0x0001bfa0


	//   ....[10]....
        /*01b0*/ 	.word	0x0001c030


	//   ....[11]....
        /*01b4*/ 	.word	0x0001c890


	//   ....[12]....
        /*01b8*/ 	.word	0x0001cd30


	//----- nvinfo : EIATTR_MAX_THREADS
	.align		4
.L_722:
        /*01bc*/ 	.byte	0x04, 0x05
        /*01be*/ 	.short	(.L_724 - .L_723)
.L_723:
        /*01c0*/ 	.word	0x00000080
        /*01c4*/ 	.word	0x00000001
        /*01c8*/ 	.word	0x00000001


	//----- nvinfo : EIATTR_CRS_STACK_SIZE
	.align		4
.L_724:
        /*01cc*/ 	.byte	0x04, 0x1e
        /*01ce*/ 	.short	(.L_726 - .L_725)
.L_725:
        /*01d0*/ 	.word	0x00000000
.L_726:


//--------------------- .nv.info._ZN2at6native13reduce_kernelILi512ELi1ENS0_8ReduceOpIaNS0_9ArgMinOpsIaEEjlLi4ELi4EEEEEvT1_ --------------------------
	.section	.nv.info._ZN2at6native13reduce_kernelILi512ELi1ENS0_8ReduceOpIaNS0_9ArgMinOpsIaEEjlLi4ELi4EEEEEvT1_,"",@"SHT_CUDA_INFO"
	.sectionflags	@""
	.align	4


	//----- nvinfo : EIATTR_CUDA_API_VERSION
	.align		4
        /*0000*/ 	.byte	0x04, 0x37
        /*0002*/ 	.short	(.L_728 - .L_727)
.L_727:
        /*0004*/ 	.word	0x00000082


	//----- nvinfo : EIATTR_SW2861232_WAR
	.align		4
.L_728:
        /*0008*/ 	.byte	0x01, 0x35
	.zero		2


	//----- nvinfo : EIATTR_PARAM_CBANK
	.align		4
        /*000c*/ 	.byte	0x04, 0x0a
        /*000e*/ 	.short	(.L_730 - .L_729)
	.align		4
.L_729:
        /*0010*/ 	.word	index@(.nv.constant0._ZN2at6native13reduce_kernelILi512ELi1ENS0_8ReduceOpIaNS0_9ArgMinOpsIaEEjlLi4ELi4EEEEEvT1_)
        /*0014*/ 	.short	0x0160
        /*0016*/ 	.short	0x0428


	//----- nvinfo : EIATTR_CBANK_PARAM_SIZE
	.align		4
.L_730:
        /*0018*/ 	.byte	0x03, 0x19
        /*001a*/ 	.short	0x0428


	//----- nvinfo : EIATTR_KPARAM_INFO
	.align		4
        /*001c*/ 	.byte	0x04, 0x17
        /*001e*/ 	.short	(.L_732 - .L_731)
.L_731:
        /*0020*/ 	.word	0x00000000
        /*0024*/ 	.short	0x0000
        /*0026*/ 	.short	0x0000
        /*0028*/ 	.byte	0x00, 0xf0, 0xa1, 0x10


	//----- nvinfo : EIATTR_MAXREG_COUNT
	.align		4
.L_732:
        /*002c*/ 	.byte	0x03, 0x1b
        /*002e*/ 	.short	0x0020


	//----- nvinfo : EIATTR_NUM_BARRIERS
	.align		4
        /*0030*/ 	.byte	0x02, 0x4c
        /*0032*/ 	.byte	0x01
	.zero		1


	//----- nvinfo : EIATTR_EXTERNS
	.align		4
        /*0034*/ 	.byte	0x04, 0x0f
        /*0036*/ 	.short	(.L_734 - .L_733)


	//   ....[0]....
	.align		4
.L_733:
        /*0038*/ 	.word	index@(__assertfail)


	//----- nvinfo : EIATTR_MERCURY_ISA_VERSION
	.align		4
.L_734:
        /*003c*/ 	.byte	0x03, 0x5f
        /*003e*/ 	.short	0x0000


	//----- nvinfo : EIATTR_INT_WARP_WIDE_INSTR_OFFSETS
	.align		4
        /*0040*/ 	.byte	0x04, 0x31
        /*0042*/ 	.short	(.L_736 - .L_735)


	//   ....[0]....
.L_735:
        /*0044*/ 	.word	0x0000e3c0


	//   ....[1]....
        /*0048*/ 	.word	0x0000e490


	//----- nvinfo : EIATTR_COOP_GROUP_MASK_REGIDS
	.align		4
.L_736:
        /*004c*/ 	.byte	0x04, 0x29
        /*004e*/ 	.short	(.L_738 - .L_737)


	//   ....[0]....
.L_737:
        /*0050*/ 	.word	0xffffffff


	//   ....[1]....
        /*0054*/ 	.word	0xffffffff


	//   ....[2]....
        /*0058*/ 	.word	0xffffffff


	//   ....[3]....
        /*005c*/ 	.word	0xffffffff


	//   ....[4]....
        /*0060*/ 	.word	0xffffffff


	//   ....[5]....
        /*0064*/ 	.word	0xffffffff


	//----- nvinfo : EIATTR_COOP_GROUP_INSTR_OFFSETS
	.align		4
.L_738:
        /*0068*/ 	.byte	0x04, 0x28
        /*006a*/ 	.short	(.L_740 - .L_739)


	//   ....[0]....
.L_739:
        /*006c*/ 	.word	0x0000bd90


	//   ....[1]....
        /*0070*/ 	.word	0x0000bdc0


	//   ....[2]....
        /*0074*/ 	.word	0x0000bdd0


	//   ....[3]....
        /*0078*/ 	.word	0x0000efa0


	//   ....[4]....
        /*007c*/ 	.word	0x0000efd0


	//   ....[5]....
        /*0080*/ 	.word	0x0000eff0


	//----- nvinfo : EIATTR_SYSCALL_OFFSETS
	.align		4
.L_740:
        /*0084*/ 	.byte	0x04, 0x46
        /*0086*/ 	.short	(.L_742 - .L_741)


	//   ....[0]....
.L_741:
        /*0088*/ 	.word	0x0000f440


	//   ....[1]....
        /*008c*/ 	.word	0x0000f5f0


	//   ....[2]....
        /*0090*/ 	.word	0x0000f790


	//   ....[3]....
        /*0094*/ 	.word	0x0000f900


	//   ....[4]....
        /*0098*/ 	.word	0x0000fd10


	//   ....[5]....
        /*009c*/ 	.word	0x0000fec0


	//   ....[6]....
        /*00a0*/ 	.word	0x00010060


	//   ....[7]....
        /*00a4*/ 	.word	0x000101d0


	//----- nvinfo : EIATTR_EXIT_INSTR_OFFSETS
	.align		4
.L_742:
        /*00a8*/ 	.byte	0x04, 0x1c
        /*00aa*/ 	.short	(.L_744 - .L_743)


	//   ....[0]....
.L_743:
        /*00ac*/ 	.word	0x0000e520


	//   ....[1]....
        /*00b0*/ 	.word	0x0000f100


	//   ....[2]....
        /*00b4*/ 	.word	0x0000f480


	//   ....[3]....
        /*00b8*/ 	.word	0x0000f4b0


	//   ....[4]....
        /*00bc*/ 	.word	0x0000f7d0


	//   ....[5]....
        /*00c0*/ 	.word	0x0000f910


	//   ....[6]....
        /*00c4*/ 	.word	0x0000f970


	//   ....[7]....
        /*00c8*/ 	.word	0x0000f9a0


	//   ....[8]....
        /*00cc*/ 	.word	0x0000f9d0


	//   ....[9]....
        /*00d0*/ 	.word	0x0000fd50


	//   ....[10]....
        /*00d4*/ 	.word	0x0000fd80


	//   ....[11]....
        /*00d8*/ 	.word	0x000100a0


	//   ....[12]....
        /*00dc*/ 	.word	0x000101e0


	//----- nvinfo : EIATTR_MAX_THREADS
	.align		4
.L_744:
        /*00e0*/ 	.byte	0x04, 0x05
        /*00e2*/ 	.short	(.L_746 - .L_745)
.L_745:
        /*00e4*/ 	.word	0x00000200
        /*00e8*/ 	.word	0x00000001
        /*00ec*/ 	.word	0x00000001


	//----- nvinfo : EIATTR_CRS_STACK_SIZE
	.align		4
.L_746:
        /*00f0*/ 	.byte	0x04, 0x1e
        /*00f2*/ 	.short	(.L_748 - .L_747)
.L_747:
        /*00f4*/ 	.word	0x00000000
.L_748:


//--------------------- .nv.info._ZN2at6native13reduce_kernelILi256ELi2ENS0_8ReduceOpIaNS0_9ArgMinOpsIaEEjlLi4ELi4EEEEEvT1_ --------------------------
	.section	.nv.info._ZN2at6native13reduce_kernelILi256ELi2ENS0_8ReduceOpIaNS0_9ArgMinOpsIaEEjlLi4ELi4EEEEEvT1_,"",@"SHT_CUDA_INFO"
	.sectionflags	@""
	.align	4


	//----- nvinfo : EIATTR_CUDA_API_VERSION
	.align		4
        /*0000*/ 	.byte	0x04, 0x37
        /*0002*/ 	.short	(.L_750 - .L_749)
.L_749:
        /*0004*/ 	.word	0x00000082


	//----- nvinfo : EIATTR_SW2861232_WAR
	.align		4
.L_750:
        /*0008*/ 	.byte	0x01, 0x35
	.zero		2


	//----- nvinfo : EIATTR_PARAM_CBANK
	.align		4
        /*000c*/ 	.byte	0x04, 0x0a
        /*000e*/ 	.short	(.L_752 - .L_751)
	.align		4
.L_751:
        /*0010*/ 	.word	index@(.nv.constant0._ZN2at6native13reduce_kernelILi256ELi2ENS0_8ReduceOpIaNS0_9ArgMinOpsIaEEjlLi4ELi4EEEEEvT1_)
        /*0014*/ 	.short	0x0160
        /*0016*/ 	.short	0x0428


	//----- nvinfo : EIATTR_CBANK_PARAM_SIZE
	.align		4
.L_752:
        /*0018*/ 	.byte	0x03, 0x19
        /*001a*/ 	.short	0x0428


	//----- nvinfo : EIATTR_KPARAM_INFO
	.align		4
        /*001c*/ 	.byte	0x04, 0x17
        /*001e*/ 	.short	(.L_754 - .L_753)
.L_753:
        /*0020*/ 	.word	0x00000000
        /*0024*/ 	.short	0x0000
        /*0026*/ 	.short	0x0000
        /*0028*/ 	.byte	0x00, 0xf0, 0xa1, 0x10


	//----- nvinfo : EIATTR_MAXREG_COUNT
	.align		4
.L_754:
        /*002c*/ 	.byte	0x03, 0x1b
        /*002e*/ 	.short	0x0040


	//----- nvinfo : EIATTR_NUM_BARRIERS
	.align		4
        /*0030*/ 	.byte	0x02, 0x4c
        /*0032*/ 	.byte	0x01
	.zero		1


	//----- nvinfo : EIATTR_EXTERNS
	.align		4
        /*0034*/ 	.byte	0x04, 0x0f
        /*0036*/ 	.short	(.L_756 - .L_755)


	//   ....[0]....
	.align		4
.L_755:
        /*0038*/ 	.word	index@(__assertfail)


	//----- nvinfo : EIATTR_MERCURY_ISA_VERSION
	.align		4
.L_756:
        /*003c*/ 	.byte	0x03, 0x5f
        /*003e*/ 	.short	0x0000


	//----- nvinfo : EIATTR_INT_WARP_WIDE_INSTR_OFFSETS
	.align		4
        /*0040*/ 	.byte	0x04, 0x31
        /*0042*/ 	.short	(.L_758 - .L_757)


	//   ....[0]....
.L_757:
        /*0044*/ 	.word	0x00012db0


	//   ....[1]....
        /*0048*/ 	.word	0x00012e80


	//----- nvinfo : EIATTR_COOP_GROUP_MASK_REGIDS
	.align		4
.L_758:
        /*004c*/ 	.byte	0x04, 0x29
        /*004e*/ 	.short	(.L_760 - .L_759)


	//   ....[0]....
.L_759:
        /*0050*/ 	.word	0xffffffff


	//   ....[1]....
        /*0054*/ 	.word	0xffffffff


	//   ....[2]....
        /*0058*/ 	.word	0xffffffff


	//   ....[3]....
        /*005c*/ 	.word	0xffffffff


	//   ....[4]....
        /*0060*/ 	.word	0xffffffff


	//   ....[5]....
        /*0064*/ 	.word	0xffffffff


	//   ....[6]....
        /*0068*/ 	.word	0xffffffff


	//   ....[7]....
        /*006c*/ 	.word	0xffffffff


	//   ....[8]....
        /*0070*/ 	.word	0xffffffff


	//   ....[9]....
        /*0074*/ 	.word	0xffffffff


	//   ....[10]....
        /*0078*/ 	.word	0xffffffff


	//   ....[11]....
        /*007c*/ 	.word	0xffffffff


	//----- nvinfo : EIATTR_COOP_GROUP_INSTR_OFFSETS
	.align		4
.L_760:
        /*0080*/ 	.byte	0x04, 0x28
        /*0082*/ 	.short	(.L_762 - .L_761)


	//   ....[0]....
.L_761:
        /*0084*/ 	.word	0x0000eca0


	//   ....[1]....
        /*0088*/ 	.word	0x0000ecd0


	//   ....[2]....
        /*008c*/ 	.word	0x0000ed00


	//   ....[3]....
        /*0090*/ 	.word	0x0000ed30


	//   ....[4]....
        /*0094*/ 	.word	0x0000ed40


	//   ....[5]....
        /*0098*/ 	.word	0x0000ed50


	//   ....[6]....
        /*009c*/ 	.word	0x00013ee0


	//   ....[7]....
        /*00a0*/ 	.word	0x00013f10


	//   ....[8]....
        /*00a4*/ 	.word	0x00013f40


	//   ....[9]....
        /*00a8*/ 	.word	0x00013f70


	//   ....[10]....
        /*00ac*/ 	.word	0x00013f80


	//   ....[11]....
        /*00b0*/ 	.word	0x00013f90


	//----- nvinfo : EIATTR_SYSCALL_OFFSETS
	.align		4
.L_762:
        /*00b4*/ 	.byte	0x04, 0x46
        /*00b6*/ 	.short	(.L_764 - .L_763)


	//   ....[0]....
.L_763:
        /*00b8*/ 	.word	0x00000f60


	//   ....[1]....
        /*00bc*/ 	.word	0x000145f0


	//   ....[2]....
        /*00c0*/ 	.word	0x00014770


	//   ....[3]....
        /*00c4*/ 	.word	0x00014940


	//   ....[4]....
        /*00c8*/ 	.word	0x00014b00


	//   ....[5]....
        /*00cc*/ 	.word	0x00014c80


	//   ....[6]....
        /*00d0*/ 	.word	0x00014df0


	//   ....[7]....
        /*00d4*/ 	.word	0x00014f10


	//   ....[8]....
        /*00d8*/ 	.word	0x00015410


	//   ....[9]....
        /*00dc*/ 	.word	0x00015590


	//   ....[10]....
        /*00e0*/ 	.word	0x00015760


	//   ....[11]....
        /*00e4*/ 	.word	0x00015920


	//   ....[12]....
        /*00e8*/ 	.word	0x00015aa0


	//   ....[13]....
        /*00ec*/ 	.word	0x00015c10


	//   ....[14]....
        /*00f0*/ 	.word	0x00015d30


	//----- nvinfo : EIATTR_EXIT_INSTR_OFFSETS
	.align		4
.L_764:
        /*00f4*/ 	.byte	0x04, 0x1c
        /*00f6*/ 	.short	(.L_766 - .L_765)


	//   ....[0]....
.L_765:
        /*00f8*/ 	.word	0x00012f10


	//   ....[1]....
        /*00fc*/ 	.word	0x00014180


	//   ....[2]....
        /*0100*/ 	.word	0x000147b0


	//   ....[3]....
        /*0104*/ 	.word	0x00014800


	//   ....[4]....
        /*0108*/ 	.word	0x00014cc0


	//   ....[5]....
        /*010c*/ 	.word	0x00014f20


	//   ....[6]....
        /*0110*/ 	.word	0x00014f40


	//   ....[7]....
        /*0114*/ 	.word	0x00014f70


	//   ....[8]....
        /*0118*/ 	.word	0x00014fa0


	//   ....[9]....
        /*011c*/ 	.word	0x000155d0


	//   ....[10]....
        /*0120*/ 	.word	0x00015620


	//   ....[11]....
        /*0124*/ 	.word	0x00015ae0


	//   ....[12]....
        /*0128*/ 	.word	0x00015d40


	//----- nvinfo : EIATTR_MAX_THREADS
	.align		4
.L_766:
        /*012c*/ 	.byte	0x04, 0x05
        /*012e*/ 	.short	(.L_768 - .L_767)
.L_767:
        /*0130*/ 	.word	0x00000100
        /*0134*/ 	.word	0x00000001
        /*0138*/ 	.word	0x00000001


	//----- nvinfo : EIATTR_CRS_STACK_SIZE
	.align		4
.L_768:
        /*013c*/ 	.byte	0x04, 0x1e
        /*013e*/ 	.short	(.L_770 - .L_769)
.L_769:
        /*0140*/ 	.word	0x00000000
.L_770:


//--------------------- .nv.info._ZN2at6native13reduce_kernelILi128ELi4ENS0_8ReduceOpIaNS0_9ArgMinOpsIaEEjlLi4ELi4EEEEEvT1_ --------------------------
	.section	.nv.info._ZN2at6native13reduce_kernelILi128ELi4ENS0_8ReduceOpIaNS0_9ArgMinOpsIaEEjlLi4ELi4EEEEEvT1_,"",@"SHT_CUDA_INFO"
	.sectionflags	@""
	.align	4


	//----- nvinfo : EIATTR_CUDA_API_VERSION
	.align		4
        /*0000*/ 	.byte	0x04, 0x37
        /*0002*/ 	.short	(.L_772 - .L_771)
.L_771:
        /*0004*/ 	.word	0x00000082


	//----- nvinfo : EIATTR_SW2861232_WAR
	.align		4
.L_772:
        /*0008*/ 	.byte	0x01, 0x35
	.zero		2


	//----- nvinfo : EIATTR_PARAM_CBANK
	.align		4
        /*000c*/ 	.byte	0x04, 0x0a
        /*000e*/ 	.short	(.L_774 - .L_773)
	.align		4
.L_773:
        /*0010*/ 	.word	index@(.nv.constant0._ZN2at6native13reduce_kernelILi128ELi4ENS0_8ReduceOpIaNS0_9ArgMinOpsIaEEjlLi4ELi4EEEEEvT1_)
        /*0014*/ 	.short	0x0160
        /*0016*/ 	.short	0x0428


	//----- nvinfo : EIATTR_CBANK_PARAM_SIZE
	.align		4
.L_774:
        /*0018*/ 	.byte	0x03, 0x19
        /*001a*/ 	.short	0x0428


	//----- nvinfo : EIATTR_KPARAM_INFO
	.align		4
        /*001c*/ 	.byte	0x04, 0x17
        /*001e*/ 	.short	(.L_776 - .L_775)
.L_775:
        /*0020*/ 	.word	0x00000000
        /*0024*/ 	.short	0x0000
        /*0026*/ 	.short	0x0000
        /*0028*/ 	.byte	0x00, 0xf0, 0xa1, 0x10


	//----- nvinfo : EIATTR_MAXREG_COUNT
	.align		4
.L_776:
        /*002c*/ 	.byte	0x03, 0x1b
        /*002e*/ 	.short	0x0080


	//----- nvinfo : EIATTR_NUM_BARRIERS
	.align		4
        /*0030*/ 	.byte	0x02, 0x4c
        /*0032*/ 	.byte	0x01
	.zero		1


	//----- nvinfo : EIATTR_EXTERNS
	.align		4
        /*0034*/ 	.byte	0x04, 0x0f
        /*0036*/ 	.short	(.L_778 - .L_777)


	//   ....[0]....
	.align		4
.L_777:
        /*0038*/ 	.word	index@(__assertfail)


	//----- nvinfo : EIATTR_MERCURY_ISA_VERSION
	.align		4
.L_778:
        /*003c*/ 	.byte	0x03, 0x5f
        /*003e*/ 	.short	0x0000


	//----- nvinfo : EIATTR_INT_WARP_WIDE_INSTR_OFFSETS
	.align		4
        /*0040*/ 	.byte	0x04, 0x31
        /*0042*/ 	.short	(.L_780 - .L_779)


	//   ....[0]....
.L_779:
        /*0044*/ 	.word	0x0001b770


	//   ....[1]....
        /*0048*/ 	.word	0x0001b840


	//----- nvinfo : EIATTR_COOP_GROUP_MASK_REGIDS
	.align		4
.L_780:
        /*004c*/ 	.byte	0x04, 0x29
        /*004e*/ 	.short	(.L_782 - .L_781)


	//   ....[0]....
.L_781:
        /*0050*/ 	.word	0xffffffff


	//   ....[1]....
        /*0054*/ 	.word	0xffffffff


	//   ....[2]....
        /*0058*/ 	.word	0xffffffff


	//   ....[3]....
        /*005c*/ 	.word	0xffffffff


	//   ....[4]....
        /*0060*/ 	.word	0xffffffff


	//   ....[5]....
        /*0064*/ 	.word	0xffffffff


	//   ....[6]....
        /*0068*/ 	.word	0xffffffff


	//   ....[7]....
        /*006c*/ 	.word	0xffffffff


	//   ....[8]....
        /*0070*/ 	.word	0xffffffff


	//   ....[9]....
        /*0074*/ 	.word	0xffffffff


	//   ....[10]....
        /*0078*/ 	.word	0xffffffff


	//   ....[11]....
        /*007c*/ 	.word	0xffffffff


	//   ....[12]....
        /*0080*/ 	.word	0xffffffff


	//   ....[13]....
        /*0084*/ 	.word	0xffffffff


	//   ....[14]....
        /*0088*/ 	.word	0xffffffff


	//   ....[15]....
        /*008c*/ 	.word	0xffffffff


	//   ....[16]....
        /*0090*/ 	.word	0xffffffff


	//   ....[17]....
        /*0094*/ 	.word	0xffffffff


	//   ....[18]....
        /*0098*/ 	.word	0xffffffff


	//   ....[19]....
        /*009c*/ 	.word	0xffffffff


	//   ....[20]....
        /*00a0*/ 	.word	0xffffffff


	//   ....[21]....
        /*00a4*/ 	.word	0xffffffff


	//   ....[22]....
        /*00a8*/ 	.word	0xffffffff


	//   ....[23]....
        /*00ac*/ 	.word	0xffffffff


	//----- nvinfo : EIATTR_COOP_GROUP_INSTR_OFFSETS
	.align		4
.L_782:
        /*00b0*/ 	.byte	0x04, 0x28
        /*00b2*/ 	.short	(.L_784 - .L_783)


	//   ....[0]....
.L_783:
        /*00b4*/ 	.word	0x00014160


	//   ....[1]....
        /*00b8*/ 	.word	0x00014190


	//   ....[2]....
        /*00bc*/ 	.word	0x000141c0


	//   ....[3]....
        /*00c0*/ 	.word	0x000141f0


	//   ....[4]....
        /*00c4*/ 	.word	0x00014220


	//   ....[5]....
        /*00c8*/ 	.word	0x00014250


	//   ....[6]....
        /*00cc*/ 	.word	0x00014280


	//   ....[7]....
        /*00d0*/ 	.word	0x000142f0


	//   ....[8]....
        /*00d4*/ 	.word	0x00014320


	//   ....[9]....
        /*00d8*/ 	.word	0x00014350


	//   ....[10]....
        /*00dc*/ 	.word	0x00014380


	//   ....[11]....
        /*00e0*/ 	.word	0x000143b0


	//   ....[12]....
        /*00e4*/ 	.word	0x0001d320


	//   ....[13]....
        /*00e8*/ 	.word	0x0001d350


	//   ....[14]....
        /*00ec*/ 	.word	0x0001d380


	//   ....[15]....
        /*00f0*/ 	.word	0x0001d3b0


	//   ....[16]....
        /*00f4*/ 	.word	0x0001d3e0


	//   ....[17]....
        /*00f8*/ 	.word	0x0001d410


	//   ....[18]....
        /*00fc*/ 	.word	0x0001d440


	//   ....[19]....
        /*0100*/ 	.word	0x0001d470


	//   ....[20]....
        /*0104*/ 	.word	0x0001d4c0


	//   ....[21]....
        /*0108*/ 	.word	0x0001d4f0


	//   ....[22]....
        /*010c*/ 	.word	0x0001d520


	//   ....[23]....
        /*0110*/ 	.word	0x0001d550


	//----- nvinfo : EIATTR_SYSCALL_OFFSETS
	.align		4
.L_784:
        /*0114*/ 	.byte	0x04, 0x46
        /*0116*/ 	.short	(.L_786 - .L_785)


	//   ....[0]....
.L_785:
        /*0118*/ 	.word	0x00000fa0


	//   ....[1]....
        /*011c*/ 	.word	0x0001df00


	//   ....[2]....
        /*0120*/ 	.word	0x0001e080


	//   ....[3]....
        /*0124*/ 	.word	0x0001e200


	//   ....[4]....
        /*0128*/ 	.word	0x0001e380


	//   ....[5]....
        /*012c*/ 	.word	0x0001e590


	//   ....[6]....
        /*0130*/ 	.word	0x0001e790


	//   ....[7]....
        /*0134*/ 	.word	0x0001e910


	//   ....[8]....
        /*0138*/ 	.word	0x0001ea90


	//   ....[9]....
        /*013c*/ 	.word	0x0001ec10


	//   ....[10]....
        /*0140*/ 	.word	0x0001ed80


	//   ....[11]....
        /*0144*/ 	.word	0x0001eea0


	//   ....[12]....
        /*0148*/ 	.word	0x0001efc0


	//   ....[13]....
        /*014c*/ 	.word	0x0001f0e0


	//   ....[14]....
        /*0150*/ 	.word	0x0001f880


	//   ....[15]....
        /*0154*/ 	.word	0x0001fa00


	//   ....[16]....
        /*0158*/ 	.word	0x0001fb80


	//   ....[17]....
        /*015c*/ 	.word	0x0001fd00


	//   ....[18]....
        /*0160*/ 	.word	0x0001ff10


	//   ....[19]....
        /*0164*/ 	.word	0x00020170


	//   ....[20]....
        /*0168*/ 	.word	0x000202f0


	//   ....[21]....
        /*016c*/ 	.word	0x00020470


	//   ....[22]....
        /*0170*/ 	.word	0x000205f0


	//   ....[23]....
        /*0174*/ 	.word	0x00020760


	//   ....[24]....
        /*0178*/ 	.word	0x00020880


	//   ....[25]....
        /*017c*/ 	.word	0x000209a0


	//   ....[26]....
        /*0180*/ 	.word	0x00020ac0


	//----- nvinfo : EIATTR_EXIT_INSTR_OFFSETS
	.align		4
.L_786:
        /*0184*/ 	.byte	0x04, 0x1c
        /*0186*/ 	.short	(.L_788 - .L_787)


	//   ....[0]....
.L_787:
        /*0188*/ 	.word	0x0001b8d0


	//   ....[1]....
        /*018c*/ 	.word	0x0001d850


	//   ....[2]....
        /*0190*/ 	.word	0x0001e3c0


	//   ....[3]....
        /*0194*/ 	.word	0x0001e450


	//   ....[4]....
        /*0198*/ 	.word	0x0001ec50


	//   ....[5]....
        /*019c*/ 	.word	0x0001f0f0


	//   ....[6]....
        /*01a0*/ 	.word	0x0001f110


	//   ....[7]....
        /*01a4*/ 	.word	0x0001f140


	//   ....[8]....
        /*01a8*/ 	.word	0x0001f170


	//   ....[9]....
        /*01ac*/ 	.word	0x0001fd40


	//   ....[10]....
        /*01b0*/ 	.word	0x0001fdd0


	//   ....[11]....
        /*01b4*/ 	.word	0x00020630


	//   ....[12]....
        /*01b8*/ 	.word	0x00020ad0


	//----- nvinfo : EIATTR_MAX_THREADS
	.align		4
.L_788:
        /*01bc*/ 	.byte	0x04, 0x05
        /*01be*/ 	.short	(.L_790 - .L_789)
.L_789:
        /*01c0*/ 	.word	0x00000080
        /*01c4*/ 	.word	0x00000001
        /*01c8*/ 	.word	0x00000001


	//----- nvinfo : EIATTR_CRS_STACK_SIZE
	.align		4
.L_790:
        /*01cc*/ 	.byte	0x04, 0x1e
        /*01ce*/ 	.short	(.L_792 - .L_791)
.L_791:
        /*01d0*/ 	.word	0x00000000
.L_792:


//--------------------- .nv.info._ZN2at6native13reduce_kernelILi512ELi1ENS0_8ReduceOpIhNS0_9ArgMinOpsIhEEjlLi4ELi4EEEEEvT1_ --------------------------
	.section	.nv.info._ZN2at6native13reduce_kernelILi512ELi1ENS0_8ReduceOpIhNS0_9ArgMinOpsIhEEjlLi4ELi4EEEEEvT1_,"",@"SHT_CUDA_INFO"
	.sectionflags	@""
	.align	4


	//----- nvinfo : EIATTR_CUDA_API_VERSION
	.align		4
        /*0000*/ 	.byte	0x04, 0x37
        /*0002*/ 	.short	(.L_794 - .L_793)
.L_793:
        /*0004*/ 	.word	0x00000082


	//----- nvinfo : EIATTR_SW2861232_WAR
	.align		4
.L_794:
        /*0008*/ 	.byte	0x01, 0x35
	.zero		2


	//----- nvinfo : EIATTR_PARAM_CBANK
	.align		4
        /*000c*/ 	.byte	0x04, 0x0a
        /*000e*/ 	.short	(.L_796 - .L_795)
	.align		4
.L_795:
        /*0010*/ 	.word	index@(.nv.constant0._ZN2at6native13reduce_kernelILi512ELi1ENS0_8ReduceOpIhNS0_9ArgMinOpsIhEEjlLi4ELi4EEEEEvT1_)
        /*0014*/ 	.short	0x0160
        /*0016*/ 	.short	0x0428


	//----- nvinfo : EIATTR_CBANK_PARAM_SIZE
	.align		4
.L_796:
        /*0018*/ 	.byte	0x03, 0x19
        /*001a*/ 	.short	0x0428


	//----- nvinfo : EIATTR_KPARAM_INFO
	.align		4
        /*001c*/ 	.byte	0x04, 0x17
        /*001e*/ 	.short	(.L_798 - .L_797)
.L_797:
        /*0020*/ 	.word	0x00000000
        /*0024*/ 	.short	0x0000
        /*0026*/ 	.short	0x0000
        /*0028*/ 	.byte	0x00, 0xf0, 0xa1, 0x10


	//----- nvinfo : EIATTR_MAXREG_COUNT
	.align		4
.L_798:
        /*002c*/ 	.byte	0x03, 0x1b
        /*002e*/ 	.short	0x0020


	//----- nvinfo : EIATTR_NUM_BARRIERS
	.align		4
        /*0030*/ 	.byte	0x02, 0x4c
        /*0032*/ 	.byte	0x01
	.zero		1


	//----- nvinfo : EIATTR_EXTERNS
	.align		4
        /*0034*/ 	.byte	0x04, 0x0f
        /*0036*/ 	.short	(.L_800 - .L_799)


	//   ....[0]....
	.align		4
.L_799:
        /*0038*/ 	.word	index@(__assertfail)


	//----- nvinfo : EIATTR_MERCURY_ISA_VERSION
	.align		4
.L_800:
        /*003c*/ 	.byte	0x03, 0x5f
        /*003e*/ 	.short	0x0000


	//----- nvinfo : EIATTR_INT_WARP_WIDE_INSTR_OFFSETS
	.align		4
        /*0040*/ 	.byte	0x04, 0x31
        /*0042*/ 	.short	(.L_802 - .L_801)


	//   ....[0]....
.L_801:
        /*0044*/ 	.word	0x0000db30


	//   ....[1]....
        /*0048*/ 	.word	0x0000dc00


	//----- nvinfo : EIATTR_COOP_GROUP_MASK_REGIDS
	.align		4
.L_802:
        /*004c*/ 	.byte	0x04, 0x29
        /*004e*/ 	.short	(.L_804 - .L_803)


	//   ....[0]....
.L_803:
        /*0050*/ 	.word	0xffffffff


	//   ....[1]....
        /*0054*/ 	.word	0xffffffff


	//   ....[2]....
        /*0058*/ 	.word	0xffffffff


	//   ....[3]....
        /*005c*/ 	.word	0xffffffff


	//   ....[4]....
        /*0060*/ 	.word	0xffffffff


	//   ....[5]....
        /*0064*/ 	.word	0xffffffff


	//----- nvinfo : EIATTR_COOP_GROUP_INSTR_OFFSETS
	.align		4
.L_804:
        /*0068*/ 	.byte	0x04, 0x28
        /*006a*/ 	.short	(.L_806 - .L_805)


	//   ....[0]....
.L_805:
        /*006c*/ 	.word	0x0000b530


	//   ....[1]....
        /*0070*/ 	.word	0x0000b550


	//   ....[2]....
        /*0074*/ 	.word	0x0000b560


	//   ....[3]....
        /*0078*/ 	.word	0x0000e6a0


	//   ....[4]....
        /*007c*/ 	.word	0x0000e6c0


	//   ....[5]....
        /*0080*/ 	.word	0x0000e6d0


	//----- nvinfo : EIATTR_SYSCALL_OFFSETS
	.align		4
.L_806:
        /*0084*/ 	.byte	0x04, 0x46
        /*0086*/ 	.short	(.L_808 - .L_807)


	//   ....[0]....
.L_807:
        /*0088*/ 	.word	0x0000eae0


	//   ....[1]....
        /*008c*/ 	.word	0x0000ec90


	//   ....[2]....
        /*0090*/ 	.word	0x0000ee30


	//   ....[3]....
        /*0094*/ 	.word	0x0000efa0


	//   ....[4]....
        /*0098*/ 	.word	0x0000f380


	//   ....[5]....
        /*009c*/ 	.word	0x0000f530


	//   ....[6]....
        /*00a0*/ 	.word	0x0000f6d0


	//   ....[7]....
        /*00a4*/ 	.word	0x0000f840


	//----- nvinfo : EIATTR_EXIT_INSTR_OFFSETS
	.align		4
.L_808:
        /*00a8*/ 	.byte	0x04, 0x1c
        /*00aa*/ 	.short	(.L_810 - .L_809)


	//   ....[0]....
.L_809:
        /*00ac*/ 	.word	0x0000dc90


	//   ....[1]....
        /*00b0*/ 	.word	0x0000e7d0


	//   ....[2]....
        /*00b4*/ 	.word	0x0000eb20


	//   ....[3]....
        /*00b8*/ 	.word	0x0000eb50


	//   ....[4]....
        /*00bc*/ 	.word	0x0000ee70


	//   ....[5]....
        /*00c0*/ 	.word	0x0000efb0


	//   ....[6]....
        /*00c4*/ 	.word	0x0000f010


	//   ....[7]....
        /*00c8*/ 	.word	0x0000f040


	//   ....[8]....
        /*00cc*/ 	.word	0x0000f070


	//   ....[9]....
        /*00d0*/ 	.word	0x0000f3c0


	//   ....[10]....
        /*00d4*/ 	.word	0x0000f3f0


	//   ....[11]....
        /*00d8*/ 	.word	0x0000f710


	//   ....[12]....
        /*00dc*/ 	.word	0x0000f850


	//----- nvinfo : EIATTR_MAX_THREADS
	.align		4
.L_810:
        /*00e0*/ 	.byte	0x04, 0x05
        /*00e2*/ 	.short	(.L_812 - .L_811)
.L_811:
        /*00e4*/ 	.word	0x00000200
        /*00e8*/ 	.word	0x00000001
        /*00ec*/ 	.word	0x00000001


	//----- nvinfo : EIATTR_CRS_STACK_SIZE
	.align		4
.L_812:
        /*00f0*/ 	.byte	0x04, 0x1e
        /*00f2*/ 	.short	(.L_814 - .L_813)
.L_813:
        /*00f4*/ 	.word	0x00000000
.L_814:


//--------------------- .nv.info._ZN2at6native13reduce_kernelILi256ELi2ENS0_8ReduceOpIhNS0_9ArgMinOpsIhEEjlLi4ELi4EEEEEvT1_ --------------------------
	.section	.nv.info._ZN2at6native13reduce_kernelILi256ELi2ENS0_8ReduceOpIhNS0_9ArgMinOpsIhEEjlLi4ELi4EEEEEvT1_,"",@"SHT_CUDA_INFO"
	.sectionflags	@""
	.align	4


	//----- nvinfo : EIATTR_CUDA_API_VERSION
	.align		4
        /*0000*/ 	.byte	0x04, 0x37
        /*0002*/ 	.short	(.L_816 - .L_815)
.L_815:
        /*0004*/ 	.word	0x00000082


	//----- nvinfo : EIATTR_SW2861232_WAR
	.align		4
.L_816:
        /*0008*/ 	.byte	0x01, 0x35
	.zero		2


	//----- nvinfo : EIATTR_PARAM_CBANK
	.align		4
        /*000c*/ 	.byte	0x04, 0x0a
        /*000e*/ 	.short	(.L_818 - .L_817)
	.align		4
.L_817:
        /*0010*/ 	.word	index@(.nv.constant0._ZN2at6native13reduce_kernelILi256ELi2ENS0_8ReduceOpIhNS0_9ArgMinOpsIhEEjlLi4ELi4EEEEEvT1_)
        /*0014*/ 	.short	0x0160
        /*0016*/ 	.short	0x0428


	//----- nvinfo : EIATTR_CBANK_PARAM_SIZE
	.align		4
.L_818:
        /*0018*/ 	.byte	0x03, 0x19
        /*001a*/ 	.short	0x0428


	//----- nvinfo : EIATTR_KPARAM_INFO
	.align		4
        /*001c*/ 	.byte	0x04, 0x17
        /*001e*/ 	.short	(.L_820 - .L_819)
.L_819:
        /*0020*/ 	.word	0x00000000
        /*0024*/ 	.short	0x0000
        /*0026*/ 	.short	0x0000
        /*0028*/ 	.byte	0x00, 0xf0, 0xa1, 0x10


	//----- nvinfo : EIATTR_MAXREG_COUNT
	.align		4
.L_820:
        /*002c*/ 	.byte	0x03, 0x1b
        /*002e*/ 	.short	0x0040


	//----- nvinfo : EIATTR_NUM_BARRIERS
	.align		4
        /*0030*/ 	.byte	0x02, 0x4c
        /*0032*/ 	.byte	0x01
	.zero		1


	//----- nvinfo : EIATTR_EXTERNS
	.align		4
        /*0034*/ 	.byte	0x04, 0x0f
        /*0036*/ 	.short	(.L_822 - .L_821)


	//   ....[0]....
	.align		4
.L_821:
        /*0038*/ 	.word	index@(__assertfail)


	//----- nvinfo : EIATTR_MERCURY_ISA_VERSION
	.align		4
.L_822:
        /*003c*/ 	.byte	0x03, 0x5f
        /*003e*/ 	.short	0x0000


	//----- nvinfo : EIATTR_INT_WARP_WIDE_INSTR_OFFSETS
	.align		4
        /*0040*/ 	.byte	0x04, 0x31
        /*0042*/ 	.short	(.L_824 - .L_823)


	//   ....[0]....
.L_823:
        /*0044*/ 	.word	0x000120e0


	//   ....[1]....
        /*0048*/ 	.word	0x000121b0


	//----- nvinfo : EIATTR_COOP_GROUP_MASK_REGIDS
	.align		4
.L_824:
        /*004c*/ 	.byte	0x04, 0x29
        /*004e*/ 	.short	(.L_826 - .L_825)


	//   ....[0]....
.L_825:
        /*0050*/ 	.word	0xffffffff


	//   ....[1]....
        /*0054*/ 	.word	0xffffffff


	//   ....[2]....
        /*0058*/ 	.word	0xffffffff


	//   ....[3]....
        /*005c*/ 	.word	0xffffffff


	//   ....[4]....
        /*0060*/ 	.word	0xffffffff


	//   ....[5]....
        /*0064*/ 	.word	0xffffffff


	//   ....[6]....
        /*0068*/ 	.word	0xffffffff


	//   ....[7]....
        /*006c*/ 	.word	0xffffffff


	//   ....[8]....
        /*0070*/ 	.word	0xffffffff


	//   ....[9]....
        /*0074*/ 	.word	0xffffffff


	//   ....[10]....
        /*0078*/ 	.word	0xffffffff


	//   ....[11]....
        /*007c*/ 	.word	0xffffffff


	//----- nvinfo : EIATTR_COOP_GROUP_INSTR_OFFSETS
	.align		4
.L_826:
        /*0080*/ 	.byte	0x04, 0x28
        /*0082*/ 	.short	(.L_828 - .L_827)


	//   ....[0]....
.L_827:
        /*0084*/ 	.word	0x0000e020


	//   ....[1]....
        /*0088*/ 	.word	0x0000e050


	//   ....[2]....
        /*008c*/ 	.word	0x0000e070


	//   ....[3]....
        /*0090*/ 	.word	0x0000e080


	//   ....[4]....
        /*0094*/ 	.word	0x0000e090


	//   ....[5]....
        /*0098*/ 	.word	0x0000e0a0


	//   ....[6]....
        /*009c*/ 	.word	0x000130e0


	//   ....[7]....
        /*00a0*/ 	.word	0x00013110


	//   ....[8]....
        /*00a4*/ 	.word	0x00013130


	//   ....[9]....
        /*00a8*/ 	.word	0x00013140


	//   ....[10]....
        /*00ac*/ 	.word	0x00013150


	//   ....[11]....
        /*00b0*/ 	.word	0x00013160


	//----- nvinfo : EIATTR_SYSCALL_OFFSETS
	.align		4
.L_828:
        /*00b4*/ 	.byte	0x04, 0x46
        /*00b6*/ 	.short	(.L_830 - .L_829)


	//   ....[0]....
.L_829:
        /*00b8*/ 	.word	0x00000f70


	//   ....[1]....
        /*00bc*/ 	.word	0x00013740


	//   ....[2]....
        /*00c0*/ 	.word	0x000138c0


	//   ....[3]....
        /*00c4*/ 	.word	0x00013a90


	//   ....[4]....
        /*00c8*/ 	.word	0x00013c50


	//   ....[5]....
        /*00cc*/ 	.word	0x00013dd0


	//   ....[6]....
        /*00d0*/ 	.word	0x00013f40


	//   ....[7]....
        /*00d4*/ 	.word	0x00014060


	//   ....[8]....
        /*00d8*/ 	.word	0x00014510


	//   ....[9]....
        /*00dc*/ 	.word	0x00014690


	//   ....[10]....
        /*00e0*/ 	.word	0x00014860


	//   ....[11]....
        /*00e4*/ 	.word	0x00014a20


	//   ....[12]....
        /*00e8*/ 	.word	0x00014ba0


	//   ....[13]....
        /*00ec*/ 	.word	0x00014d10


	//   ....[14]....
        /*00f0*/ 	.word	0x00014e30


	//----- nvinfo : EIATTR_EXIT_INSTR_OFFSETS
	.align		4
.L_830:
        /*00f4*/ 	.byte	0x04, 0x1c
        /*00f6*/ 	.short	(.L_832 - .L_831)


	//   ....[0]....
.L_831:
        /*00f8*/ 	.word	0x00012240


	//   ....[1]....
        /*00fc*/ 	.word	0x00013320


	//   ....[2]....
        /*0100*/ 	.word	0x00013900


	//   ....[3]....
        /*0104*/ 	.word	0x00013950


	//   ....[4]....
        /*0108*/ 	.word	0x00013e10


	//   ....[5]....
        /*010c*/ 	.word	0x00014070


	//   ....[6]....
        /*0110*/ 	.word	0x00014090


	//   ....[7]....
        /*0114*/ 	.word	0x000140c0


	//   ....[8]....
        /*0118*/ 	.word	0x000140f0


	//   ....[9]....
        /*011c*/ 	.word	0x000146d0


	//   ....[10]....
        /*0120*/ 	.word	0x00014720


	//   ....[11]....
        /*0124*/ 	.word	0x00014be0


	//   ....[12]....
        /*0128*/ 	.word	0x00014e40


	//----- nvinfo : EIATTR_MAX_THREADS
	.align		4
.L_832:
        /*012c*/ 	.byte	0x04, 0x05
        /*012e*/ 	.short	(.L_834 - .L_833)
.L_833:
        /*0130*/ 	.word	0x00000100
        /*0134*/ 	.word	0x00000001
        /*0138*/ 	.word	0x00000001


	//----- nvinfo : EIATTR_CRS_STACK_SIZE
	.align		4
.L_834:
        /*013c*/ 	.byte	0x04, 0x1e
        /*013e*/ 	.short	(.L_836 - .L_835)
.L_835:
        /*0140*/ 	.word	0x00000000
.L_836:


//--------------------- .nv.info._ZN2at6native13reduce_kernelILi128ELi4ENS0_8ReduceOpIhNS0_9ArgMinOpsIhEEjlLi4ELi4EEEEEvT1_ --------------------------
	.section	.nv.info._ZN2at6native13reduce_kernelILi128ELi4ENS0_8ReduceOpIhNS0_9ArgMinOpsIhEEjlLi4ELi4EEEEEvT1_,"",@"SHT_CUDA_INFO"
	.sectionflags	@""
	.align	4


	//----- nvinfo : EIATTR_CUDA_API_VERSION
	.align		4
        /*0000*/ 	.byte	0x04, 0x37
        /*0002*/ 	.short	(.L_838 - .L_837)
.L_837:
        /*0004*/ 	.word	0x00000082


	//----- nvinfo : EIATTR_SW2861232_WAR
	.align		4
.L_838:
        /*0008*/ 	.byte	0x01, 0x35
	.zero		2


	//----- nvinfo : EIATTR_PARAM_CBANK
	.align		4
        /*000c*/ 	.byte	0x04, 0x0a
        /*000e*/ 	.short	(.L_840 - .L_839)
	.align		4
.L_839:
        /*0010*/ 	.word	index@(.nv.constant0._ZN2at6native13reduce_kernelILi128ELi4ENS0_8ReduceOpIhNS0_9ArgMinOpsIhEEjlLi4ELi4EEEEEvT1_)
        /*0014*/ 	.short	0x0160
        /*0016*/ 	.short	0x0428


	//----- nvinfo : EIATTR_CBANK_PARAM_SIZE
	.align		4
.L_840:
        /*0018*/ 	.byte	0x03, 0x19
        /*001a*/ 	.short	0x0428


	//----- nvinfo : EIATTR_KPARAM_INFO
	.align		4
        /*001c*/ 	.byte	0x04, 0x17
        /*001e*/ 	.short	(.L_842 - .L_841)
.L_841:
        /*0020*/ 	.word	0x00000000
        /*0024*/ 	.short	0x0000
        /*0026*/ 	.short	0x0000
        /*0028*/ 	.byte	0x00, 0xf0, 0xa1, 0x10


	//----- nvinfo : EIATTR_MAXREG_COUNT
	.align		4
.L_842:
        /*002c*/ 	.byte	0x03, 0x1b
        /*002e*/ 	.short	0x0080


	//----- nvinfo : EIATTR_NUM_BARRIERS
	.align		4
        /*0030*/ 	.byte	0x02, 0x4c
        /*0032*/ 	.byte	0x01
	.zero		1


	//----- nvinfo : EIATTR_EXTERNS
	.align		4
        /*0034*/ 	.byte	0x04, 0x0f
        /*0036*/ 	.short	(.L_844 - .L_843)


	//   ....[0]....
	.align		4
.L_843:
        /*0038*/ 	.word	index@(__assertfail)


	//----- nvinfo : EIATTR_MERCURY_ISA_VERSION
	.align		4
.L_844:
        /*003c*/ 	.byte	0x03, 0x5f
        /*003e*/ 	.short	0x0000


	//----- nvinfo : EIATTR_INT_WARP_WIDE_INSTR_OFFSETS
	.align		4
        /*0040*/ 	.byte	0x04, 0x31
        /*0042*/ 	.short	(.L_846 - .L_845)


	//   ....[0]....
.L_845:
        /*0044*/ 	.word	0x00019c60


	//   ....[1]....
        /*0048*/ 	.word	0x00019d30


	//----- nvinfo : EIATTR_COOP_GROUP_MASK_REGIDS
	.align		4
.L_846:
        /*004c*/ 	.byte	0x04, 0x29
        /*004e*/ 	.short	(.L_848 - .L_847)


	//   ....[0]....
.L_847:
        /*0050*/ 	.word	0xffffffff


	//   ....[1]....
        /*0054*/ 	.word	0xffffffff


	//   ....[2]....
        /*0058*/ 	.word	0xffffffff


	//   ....[3]....
        /*005c*/ 	.word	0xffffffff


	//   ....[4]....
        /*0060*/ 	.word	0xffffffff


	//   ....[5]....
        /*0064*/ 	.word	0xffffffff


	//   ....[6]....
        /*0068*/ 	.word	0xffffffff


	//   ....[7]....
        /*006c*/ 	.word	0xffffffff


	//   ....[8]....
        /*0070*/ 	.word	0xffffffff


	//   ....[9]....
        /*0074*/ 	.word	0xffffffff


	//   ....[10]....
        /*0078*/ 	.word	0xffffffff


	//   ....[11]....
        /*007c*/ 	.word	0xffffffff


	//   ....[12]....
        /*0080*/ 	.word	0xffffffff


	//   ....[13]....
        /*0084*/ 	.word	0xffffffff


	//   ....[14]....
        /*0088*/ 	.word	0xffffffff


	//   ....[15]....
        /*008c*/ 	.word	0xffffffff


	//   ....[16]....
        /*0090*/ 	.word	0xffffffff


	//   ....[17]....
        /*0094*/ 	.word	0xffffffff


	//   ....[18]....
        /*0098*/ 	.word	0xffffffff


	//   ....[19]....
        /*009c*/ 	.word	0xffffffff


	//   ....[20]....
        /*00a0*/ 	.word	0xffffffff


	//   ....[21]....
        /*00a4*/ 	.word	0xffffffff


	//   ....[22]....
        /*00a8*/ 	.word	0xffffffff


	//   ....[23]....
        /*00ac*/ 	.word	0xffffffff


	//----- nvinfo : EIATTR_COOP_GROUP_INSTR_OFFSETS
	.align		4
.L_848:
        /*00b0*/ 	.byte	0x04, 0x28
        /*00b2*/ 	.short	(.L_850 - .L_849)


	//   ....[0]....
.L_849:
        /*00b4*/ 	.word	0x00012710


	//   ....[1]....
        /*00b8*/ 	.word	0x00012740


	//   ....[2]....
        /*00bc*/ 	.word	0x00012770


	//   ....[3]....
        /*00c0*/ 	.word	0x000127a0


	//   ....[4]....
        /*00c4*/ 	.word	0x000127c0


	//   ....[5]....
        /*00c8*/ 	.word	0x000127d0


	//   ....[6]....
        /*00cc*/ 	.word	0x000127e0


	//   ....[7]....
        /*00d0*/ 	.word	0x00012800


	//   ....[8]....
        /*00d4*/ 	.word	0x00012820


	//   ....[9]....
        /*00d8*/ 	.word	0x00012840


	//   ....[10]....
        /*00dc*/ 	.word	0x00012870


	//   ....[11]....
        /*00e0*/ 	.word	0x000128a0


	//   ....[12]....
        /*00e4*/ 	.word	0x0001b600


	//   ....[13]....
        /*00e8*/ 	.word	0x0001b630


	//   ....[14]....
        /*00ec*/ 	.word	0x0001b660


	//   ....[15]....
        /*00f0*/ 	.word	0x0001b690


	//   ....[16]....
        /*00f4*/ 	.word	0x0001b6b0


	//   ....[17]....
        /*00f8*/ 	.word	0x0001b6c0


	//   ....[18]....
        /*00fc*/ 	.word	0x0001b6d0


	//   ....[19]....
        /*0100*/ 	.word	0x0001b6f0


	//   ....[20]....
        /*0104*/ 	.word	0x0001b710


	//   ....[21]....
        /*0108*/ 	.word	0x0001b730


	//   ....[22]....
        /*010c*/ 	.word	0x0001b760


	//   ....[23]....
        /*0110*/ 	.word	0x0001b790


	//----- nvinfo : EIATTR_SYSCALL_OFFSETS
	.align		4
.L_850:
        /*0114*/ 	.byte	0x04, 0x46
        /*0116*/ 	.short	(.L_852 - .L_851)


	//   ....[0]....
.L_851:
        /*0118*/ 	.word	0x00000fa0


	//   ....[1]....
        /*011c*/ 	.word	0x0001c090


	//   ....[2]....
        /*0120*/ 	.word	0x0001c210


	//   ....[3]....
        /*0124*/ 	.word	0x0001c390


	//   ....[4]....
        /*0128*/ 	.word	0x0001c510


	//   ....[5]....
        /*012c*/ 	.word	0x0001c720


	//   ....[6]....
        /*0130*/ 	.word	0x0001c920


	//   ....[7]....
        /*0134*/ 	.word	0x0001caa0


	//   ....[8]....
        /*0138*/ 	.word	0x0001cc20


	//   ....[9]....
        /*013c*/ 	.word	0x0001cda0


	//   ....[10]....
        /*0140*/ 	.word	0x0001cf10


	//   ....[11]....
        /*0144*/ 	.word	0x0001d030


	//   ....[12]....
        /*0148*/ 	.word	0x0001d150


	//   ....[13]....
        /*014c*/ 	.word	0x0001d270


	//   ....[14]....
        /*0150*/ 	.word	0x0001d930


	//   ....[15]....
        /*0154*/ 	.word	0x0001dab0


	//   ....[16]....
        /*0158*/ 	.word	0x0001dc30


	//   ....[17]....
        /*015c*/ 	.word	0x0001ddb0


	//   ....[18]....
        /*0160*/ 	.word	0x0001dfc0


	//   ....[19]....
        /*0164*/ 	.word	0x0001e1c0


	//   ....[20]....
        /*0168*/ 	.word	0x0001e340


	//   ....[21]....
        /*016c*/ 	.word	0x0001e4c0


	//   ....[22]....
        /*0170*/ 	.word	0x0001e640


	//   ....[23]....
        /*0174*/ 	.word	0x0001e7b0


	//   ....[24]....
        /*0178*/ 	.word	0x0001e8d0


	//   ....[25]....
        /*017c*/ 	.word	0x0001e9f0


	//   ....[26]....
        /*0180*/ 	.word	0x0001eb10


	//----- nvinfo : EIATTR_EXIT_INSTR_OFFSETS
	.align		4
.L_852:
        /*0184*/ 	.byte	0x04, 0x1c
        /*0186*/ 	.short	(.L_854 - .L_853)


	//   ....[0]....
.L_853:
        /*0188*/ 	.word	0x00019dc0


	//   ....[1]....
        /*018c*/ 	.word	0x0001ba60


	//   ....[2]....
        /*0190*/ 	.word	0x0001c550


	//   ....[3]....
        /*0194*/ 	.word	0x0001c5e0


	//   ....[4]....
        /*0198*/ 	.word	0x0001cde0


	//   ....[5]....
        /*019c*/ 	.word	0x0001d280


	//   ....[6]....
        /*01a0*/ 	.word	0x0001d2a0


	//   ....[7]....
        /*01a4*/ 	.word	0x0001d2d0


	//   ....[8]....
        /*01a8*/ 	.word	0x0001d300


	//   ....[9]....
        /*01ac*/ 	.word	0x0001ddf0


	//   ....[10]....
        /*01b0*/ 	.word	0x0001de80


	//   ....[11]....
        /*01b4*/ 	.word	0x0001e680


	//   ....[12]....
        /*01b8*/ 	.word	0x0001eb20


	//----- nvinfo : EIATTR_MAX_THREADS
	.align		4
.L_854:
        /*01bc*/ 	.byte	0x04, 0x05
        /*01be*/ 	.short	(.L_856 - .L_855)
.L_855:
        /*01c0*/ 	.word	0x00000080
        /*01c4*/ 	.word	0x00000001
        /*01c8*/ 	.word	0x00000001


	//----- nvinfo : EIATTR_CRS_STACK_SIZE
	.align		4
.L_856:
        /*01cc*/ 	.byte	0x04, 0x1e
        /*01ce*/ 	.short	(.L_858 - .L_857)
.L_857:
        /*01d0*/ 	.word	0x00000000
.L_858:


//--------------------- .nv.info._ZN2at6native13reduce_kernelILi512ELi1ENS0_8ReduceOpIN3c108BFloat16ENS0_9ArgMinOpsIfEEjlLi4ELi4EEEEEvT1_ --------------------------
	.section	.nv.info._ZN2at6native13reduce_kernelILi512ELi1ENS0_8ReduceOpIN3c108BFloat16ENS0_9ArgMinOpsIfEEjlLi4ELi4EEEEEvT1_,"",@"SHT_CUDA_INFO"
	.sectionflags	@""
	.align	4


	//----- nvinfo : EIATTR_CUDA_API_VERSION
	.align		4
        /*0000*/ 	.byte	0x04, 0x37
        /*0002*/ 	.short	(.L_860 - .L_859)
.L_859:
        /*0004*/ 	.word	0x00000082


	//----- nvinfo : EIATTR_SW2861232_WAR
	.align		4
.L_860:
        /*0008*/ 	.byte	0x01, 0x35
	.zero		2


	//----- nvinfo : EIATTR_PARAM_CBANK
	.align		4
        /*000c*/ 	.byte	0x04, 0x0a
        /*000e*/ 	.short	(.L_862 - .L_861)
	.align		4
.L_861:
        /*0010*/ 	.word	index@(.nv.constant0._ZN2at6native13reduce_kernelILi512ELi1ENS0_8ReduceOpIN3c108BFloat16ENS0_9ArgMinOpsIfEEjlLi4ELi4EEEEEvT1_)
        /*0014*/ 	.short	0x0160
        /*0016*/ 	.short	0x0428


	//----- nvinfo : EIATTR_CBANK_PARAM_SIZE
	.align		4
.L_862:
        /*0018*/ 	.byte	0x03, 0x19
        /*001a*/ 	.short	0x0428


	//----- nvinfo : EIATTR_KPARAM_INFO
	.align		4
        /*001c*/ 	.byte	0x04, 0x17
        /*001e*/ 	.short	(.L_864 - .L_863)
.L_863:
        /*0020*/ 	.word	0x00000000
        /*0024*/ 	.short	0x0000
        /*0026*/ 	.short	0x0000
        /*0028*/ 	.byte	0x00, 0xf0, 0xa1, 0x10


	//----- nvinfo : EIATTR_MAXREG_COUNT
	.align		4
.L_864:
        /*002c*/ 	.byte	0x03, 0x1b
        /*002e*/ 	.short	0x0020


	//----- nvinfo : EIATTR_NUM_BARRIERS
	.align		4
        /*0030*/ 	.byte	0x02, 0x4c
        /*0032*/ 	.byte	0x01
	.zero		1


	//----- nvinfo : EIATTR_EXTERNS
	.align		4
        /*0034*/ 	.byte	0x04, 0x0f
        /*0036*/ 	.short	(.L_866 - .L_865)


	//   ....[0]....
	.align		4
.L_865:
        /*0038*/ 	.word	index@(__assertfail)


	//----- nvinfo : EIATTR_MERCURY_ISA_VERSION
	.align		4
.L_866:
        /*003c*/ 	.byte	0x03, 0x5f
        /*003e*/ 	.short	0x0000


	//----- nvinfo : EIATTR_INT_WARP_WIDE_INSTR_OFFSETS
	.align		4
        /*0040*/ 	.byte	0x04, 0x31
        /*0042*/ 	.short	(.L_868 - .L_867)


	//   ....[0]....
.L_867:
        /*0044*/ 	.word	0x0000eb20


	//   ....[1]....
        /*0048*/ 	.word	0x0000ebf0


	//----- nvinfo : EIATTR_COOP_GROUP_MASK_REGIDS
	.align		4
.L_868:
        /*004c*/ 	.byte	0x04, 0x29
        /*004e*/ 	.short	(.L_870 - .L_869)


	//   ....[0]....
.L_869:
        /*0050*/ 	.word	0xffffffff


	//   ....[1]....
        /*0054*/ 	.word	0xffffffff


	//   ....[2]....
        /*0058*/ 	.word	0xffffffff


	//   ....[3]....
        /*005c*/ 	.word	0xffffffff


	//   ....[4]....
        /*0060*/ 	.word	0xffffffff


	//   ....[5]....
        /*0064*/ 	.word	0xffffffff


	//----- nvinfo : EIATTR_COOP_GROUP_INSTR_OFFSETS
	.align		4
.L_870:
        /*0068*/ 	.byte	0x04, 0x28
        /*006a*/ 	.short	(.L_872 - .L_871)


	//   ....[0]....
.L_871:
        /*006c*/ 	.word	0x0000c4d0


	//   ....[1]....
        /*0070*/ 	.word	0x0000c4f0


	//   ....[2]....
        /*0074*/ 	.word	0x0000c500


	//   ....[3]....
        /*0078*/ 	.word	0x0000f790


	//   ....[4]....
        /*007c*/ 	.word	0x0000f7b0


	//   ....[5]....
        /*0080*/ 	.word	0x0000f7c0


	//----- nvinfo : EIATTR_SYSCALL_OFFSETS
	.align		4
.L_872:
        /*0084*/ 	.byte	0x04, 0x46
        /*0086*/ 	.short	(.L_874 - .L_873)


	//   ....[0]....
.L_873:
        /*0088*/ 	.word	0x0000fc50


	//   ....[1]....
        /*008c*/ 	.word	0x0000fe00


	//   ....[2]....
        /*0090*/ 	.word	0x0000ffa0


	//   ....[3]....
        /*0094*/ 	.word	0x00010110


	//   ....[4]....
        /*0098*/ 	.word	0x00010530


	//   ....[5]....
        /*009c*/ 	.word	0x000106e0


	//   ....[6]....
        /*00a0*/ 	.word	0x00010880


	//   ....[7]....
        /*00a4*/ 	.word	0x000109f0


	//----- nvinfo : EIATTR_EXIT_INSTR_OFFSETS
	.align		4
.L_874:
        /*00a8*/ 	.byte	0x04, 0x1c
        /*00aa*/ 	.short	(.L_876 - .L_875)


	//   ....[0]....
.L_875:
        /*00ac*/ 	.word	0x0000ec80


	//   ....[1]....
        /*00b0*/ 	.word	0x0000f910


	//   ....[2]....
        /*00b4*/ 	.word	0x0000fc90


	//   ....[3]....
        /*00b8*/ 	.word	0x0000fcc0


	//   ....[4]....
        /*00bc*/ 	.word	0x0000ffe0


	//   ....[5]....
        /*00c0*/ 	.word	0x00010120


	//   ....[6]....
        /*00c4*/ 	.word	0x00010190


	//   ....[7]....
        /*00c8*/ 	.word	0x000101c0


	//   ....[8]....
        /*00cc*/ 	.word	0x000101f0


	//   ....[9]....
        /*00d0*/ 	.word	0x00010570


	//   ....[10]....
        /*00d4*/ 	.word	0x000105a0


	//   ....[11]....
        /*00d8*/ 	.word	0x000108c0


	//   ....[12]....
        /*00dc*/ 	.word	0x00010a00


	//----- nvinfo : EIATTR_MAX_THREADS
	.align		4
.L_876:
        /*00e0*/ 	.byte	0x04, 0x05
        /*00e2*/ 	.short	(.L_878 - .L_877)
.L_877:
        /*00e4*/ 	.word	0x00000200
        /*00e8*/ 	.word	0x00000001
        /*00ec*/ 	.word	0x00000001


	//----- nvinfo : EIATTR_CRS_STACK_SIZE
	.align		4
.L_878:
        /*00f0*/ 	.byte	0x04, 0x1e
        /*00f2*/ 	.short	(.L_880 - .L_879)
.L_879:
        /*00f4*/ 	.word	0x00000000
.L_880:


//--------------------- .nv.info._ZN2at6native13reduce_kernelILi256ELi2ENS0_8ReduceOpIN3c108BFloat16ENS0_9ArgMinOpsIfEEjlLi4ELi4EEEEEvT1_ --------------------------
	.section	.nv.info._ZN2at6native13reduce_kernelILi256ELi2ENS0_8ReduceOpIN3c108BFloat16ENS0_9ArgMinOpsIfEEjlLi4ELi4EEEEEvT1_,"",@"SHT_CUDA_INFO"
	.sectionflags	@""
	.align	4


	//----- nvinfo : EIATTR_CUDA_API_VERSION
	.align		4
        /*0000*/ 	.byte	0x04, 0x37
        /*0002*/ 	.short	(.L_882 - .L_881)
.L_881:
        /*0004*/ 	.word	0x00000082


	//----- nvinfo : EIATTR_SW2861232_WAR
	.align		4
.L_882:
        /*0008*/ 	.byte	0x01, 0x35
	.zero		2


	//----- nvinfo : EIATTR_PARAM_CBANK
	.align		4
        /*000c*/ 	.byte	0x04, 0x0a
        /*000e*/ 	.short	(.L_884 - .L_883)
	.align		4
.L_883:
        /*0010*/ 	.word	index@(.nv.constant0._ZN2at6native13reduce_kernelILi256ELi2ENS0_8ReduceOpIN3c108BFloat16ENS0_9ArgMinOpsIfEEjlLi4ELi4EEEEEvT1_)
        /*0014*/ 	.short	0x0160
        /*0016*/ 	.short	0x0428


	//----- nvinfo : EIATTR_CBANK_PARAM_SIZE
	.align		4
.L_884:
        /*0018*/ 	.byte	0x03, 0x19
        /*001a*/ 	.short	0x0428


	//----- nvinfo : EIATTR_KPARAM_INFO
	.align		4
        /*001c*/ 	.byte	0x04, 0x17
        /*001e*/ 	.short	(.L_886 - .L_885)
.L_885:
        /*0020*/ 	.word	0x00000000
        /*0024*/ 	.short	0x0000
        /*0026*/ 	.short	0x0000
        /*0028*/ 	.byte	0x00, 0xf0, 0xa1, 0x10


	//----- nvinfo : EIATTR_MAXREG_COUNT
	.align		4
.L_886:
        /*002c*/ 	.byte	0x03, 0x1b
        /*002e*/ 	.short	0x0040


	//----- nvinfo : EIATTR_NUM_BARRIERS
	.align		4
        /*0030*/ 	.byte	0x02, 0x4c
        /*0032*/ 	.byte	0x01
	.zero		1


	//----- nvinfo : EIATTR_EXTERNS
	.align		4
        /*0034*/ 	.byte	0x04, 0x0f
        /*0036*/ 	.short	(.L_888 - .L_887)


	//   ....[0]....
	.align		4
.L_887:
        /*0038*/ 	.word	index@(__assertfail)


	//----- nvinfo : EIATTR_MERCURY_ISA_VERSION
	.align		4
.L_888:
        /*003c*/ 	.byte	0x03, 0x5f
        /*003e*/ 	.short	0x0000


	//----- nvinfo : EIATTR_INT_WARP_WIDE_INSTR_OFFSETS
	.align		4
        /*0040*/ 	.byte	0x04, 0x31
        /*0042*/ 	.short	(.L_890 - .L_889)


	//   ....[0]....
.L_889:
        /*0044*/ 	.word	0x00013d30


	//   ....[1]....
        /*0048*/ 	.word	0x00013e00


	//----- nvinfo : EIATTR_COOP_GROUP_MASK_REGIDS
	.align		4
.L_890:
        /*004c*/ 	.byte	0x04, 0x29
        /*004e*/ 	.short	(.L_892 - .L_891)


	//   ....[0]....
.L_891:
        /*0050*/ 	.word	0xffffffff


	//   ....[1]....
        /*0054*/ 	.word	0xffffffff


	//   ....[2]....
        /*0058*/ 	.word	0xffffffff


	//   ....[3]....
        /*005c*/ 	.word	0xffffffff


	//   ....[4]....
        /*0060*/ 	.word	0xffffffff


	//   ....[5]....
        /*0064*/ 	.word	0xffffffff


	//   ....[6]....
        /*0068*/ 	.word	0xffffffff


	//   ....[7]....
        /*006c*/ 	.word	0xffffffff


	//   ....[8]....
        /*0070*/ 	.word	0xffffffff


	//   ....[9]....
        /*0074*/ 	.word	0xffffffff


	//   ....[10]....
        /*0078*/ 	.word	0xffffffff


	//   ....[11]....
        /*007c*/ 	.word	0xffffffff


	//----- nvinfo : EIATTR_COOP_GROUP_INSTR_OFFSETS
	.align		4
.L_892:
        /*0080*/ 	.byte	0x04, 0x28
        /*0082*/ 	.short	(.L_894 - .L_893)


	//   ....[0]....
.L_893:
        /*0084*/ 	.word	0x0000fb80


	//   ....[1]....
        /*0088*/ 	.word	0x0000fba0


	//   ....[2]....
        /*008c*/ 	.word	0x0000fbb0


	//   ....[3]....
        /*0090*/ 	.word	0x0000fcb0


	//   ....[4]....
        /*0094*/ 	.word	0x0000fce0


	//   ....[5]....
        /*0098*/ 	.word	0x0000fd10


	//   ....[6]....
        /*009c*/ 	.word	0x00015040


	//   ....[7]....
        /*00a0*/ 	.word	0x00015060


	//   ....[8]....
        /*00a4*/ 	.word	0x00015070


	//   ....[9]....
        /*00a8*/ 	.word	0x00015170


	//   ....[10]....
        /*00ac*/ 	.word	0x000151a0


	//   ....[11]....
        /*00b0*/ 	.word	0x000151d0


	//----- nvinfo : EIATTR_SYSCALL_OFFSETS
	.align		4
.L_894:
        /*00b4*/ 	.byte	0x04, 0x46
        /*00b6*/ 	.short	(.L_896 - .L_895)


	//   ....[0]....
.L_895:
        /*00b8*/ 	.word	0x00000f60


	//   ....[1]....
        /*00bc*/ 	.word	0x000157a0


	//   ....[2]....
        /*00c0*/ 	.word	0x00015920


	//   ....[3]....
        /*00c4*/ 	.word	0x00015af0


	//   ....[4]....
        /*00c8*/ 	.word	0x00015cb0


	//   ....[5]....
        /*00cc*/ 	.word	0x00015e30


	//   ....[6]....
        /*00d0*/ 	.word	0x00015fa0


	//   ....[7]....
        /*00d4*/ 	.word	0x000160c0


	//   ....[8]....
        /*00d8*/ 	.word	0x000165e0


	//   ....[9]....
        /*00dc*/ 	.word	0x00016760


	//   ....[10]....
        /*00e0*/ 	.word	0x00016930


	//   ....[11]....
        /*00e4*/ 	.word	0x00016af0


	//   ....[12]....
        /*00e8*/ 	.word	0x00016c70


	//   ....[13]....
        /*00ec*/ 	.word	0x00016de0


	//   ....[14]....
        /*00f0*/ 	.word	0x00016f00


	//----- nvinfo : EIATTR_EXIT_INSTR_OFFSETS
	.align		4
.L_896:
        /*00f4*/ 	.byte	0x04, 0x1c
        /*00f6*/ 	.short	(.L_898 - .L_897)


	//   ....[0]....
.L_897:
        /*00f8*/ 	.word	0x00013e90


	//   ....[1]....
        /*00fc*/ 	.word	0x00015320


	//   ....[2]....
        /*0100*/ 	.word	0x00015960


	//   ....[3]....
        /*0104*/ 	.word	0x000159b0


	//   ....[4]....
        /*0108*/ 	.word	0x00015e70


	//   ....[5]....
        /*010c*/ 	.word	0x000160d0


	//   ....[6]....
        /*0110*/ 	.word	0x00016100


	//   ....[7]....
        /*0114*/ 	.word	0x00016130


	//   ....[8]....
        /*0118*/ 	.word	0x00016160


	//   ....[9]....
        /*011c*/ 	.word	0x000167a0


	//   ....[10]....
        /*0120*/ 	.word	0x000167f0


	//   ....[11]....
        /*0124*/ 	.word	0x00016cb0


	//   ....[12]....
        /*0128*/ 	.word	0x00016f10


	//----- nvinfo : EIATTR_MAX_THREADS
	.align		4
.L_898:
        /*012c*/ 	.byte	0x04, 0x05
        /*012e*/ 	.short	(.L_900 - .L_899)
.L_899:
        /*0130*/ 	.word	0x00000100
        /*0134*/ 	.word	0x00000001
        /*0138*/ 	.word	0x00000001


	//----- nvinfo : EIATTR_CRS_STACK_SIZE
	.align		4
.L_900:
        /*013c*/ 	.byte	0x04, 0x1e
        /*013e*/ 	.short	(.L_902 - .L_901)
.L_901:
        /*0140*/ 	.word	0x00000000
.L_902:


//--------------------- .nv.info._ZN2at6native13reduce_kernelILi128ELi4ENS0_8ReduceOpIN3c108BFloat16ENS0_9ArgMinOpsIfEEjlLi4ELi4EEEEEvT1_ --------------------------
	.section	.nv.info._ZN2at6native13reduce_kernelILi128ELi4ENS0_8ReduceOpIN3c108BFloat16ENS0_9ArgMinOpsIfEEjlLi4ELi4EEEEEvT1_,"",@"SHT_CUDA_INFO"
	.sectionflags	@""
	.align	4


	//----- nvinfo : EIATTR_CUDA_API_VERSION
	.align		4
        /*0000*/ 	.byte	0x04, 0x37
        /*0002*/ 	.short	(.L_904 - .L_903)
.L_903:
        /*0004*/ 	.word	0x00000082


	//----- nvinfo : EIATTR_SW2861232_WAR
	.align		4
.L_904:
        /*0008*/ 	.byte	0x01, 0x35
	.zero		2


	//----- nvinfo : EIATTR_PARAM_CBANK
	.align		4
        /*000c*/ 	.byte	0x04, 0x0a
        /*000e*/ 	.short	(.L_906 - .L_905)
	.align		4
.L_905:
        /*0010*/ 	.word	index@(.nv.constant0._ZN2at6native13reduce_kernelILi128ELi4ENS0_8ReduceOpIN3c108BFloat16ENS0_9ArgMinOpsIfEEjlLi4ELi4EEEEEvT1_)
        /*0014*/ 	.short	0x0160
        /*0016*/ 	.short	0x0428


	//----- nvinfo : EIATTR_CBANK_PARAM_SIZE
	.align		4
.L_906:
        /*0018*/ 	.byte	0x03, 0x19
        /*001a*/ 	.short	0x0428


	//----- nvinfo : EIATTR_KPARAM_INFO
	.align		4
        /*001c*/ 	.byte	0x04, 0x17
        /*001e*/ 	.short	(.L_908 - .L_907)
.L_907:
        /*0020*/ 	.word	0x00000000
        /*0024*/ 	.short	0x0000
        /*0026*/ 	.short	0x0000
        /*0028*/ 	.byte	0x00, 0xf0, 0xa1, 0x10


	//----- nvinfo : EIATTR_MAXREG_COUNT
	.align		4
.L_908:
        /*002c*/ 	.byte	0x03, 0x1b
        /*002e*/ 	.short	0x0080


	//----- nvinfo : EIATTR_NUM_BARRIERS
	.align		4
        /*0030*/ 	.byte	0x02, 0x4c
        /*0032*/ 	.byte	0x01
	.zero		1


	//----- nvinfo : EIATTR_EXTERNS
	.align		4
        /*0034*/ 	.byte	0x04, 0x0f
        /*0036*/ 	.short	(.L_910 - .L_909)


	//   ....[0]....
	.align		4
.L_909:
        /*0038*/ 	.word	index@(__assertfail)


	//----- nvinfo : EIATTR_MERCURY_ISA_VERSION
	.align		4
.L_910:
        /*003c*/ 	.byte	0x03, 0x5f
        /*003e*/ 	.short	0x0000


	//----- nvinfo : EIATTR_INT_WARP_WIDE_INSTR_OFFSETS
	.align		4
        /*0040*/ 	.byte	0x04, 0x31
        /*0042*/ 	.short	(.L_912 - .L_911)


	//   ....[0]....
.L_911:
        /*0044*/ 	.word	0x0001d610


	//   ....[1]....
        /*0048*/ 	.word	0x0001d6e0


	//----- nvinfo : EIATTR_COOP_GROUP_MASK_REGIDS
	.align		4
.L_912:
        /*004c*/ 	.byte	0x04, 0x29
        /*004e*/ 	.short	(.L_914 - .L_913)


	//   ....[0]....
.L_913:
        /*0050*/ 	.word	0xffffffff


	//   ....[1]....
        /*0054*/ 	.word	0xffffffff


	//   ....[2]....
        /*0058*/ 	.word	0xffffffff


	//   ....[3]....
        /*005c*/ 	.word	0xffffffff


	//   ....[4]....
        /*0060*/ 	.word	0xffffffff


	//   ....[5]....
        /*0064*/ 	.word	0xffffffff


	//   ....[6]....
        /*0068*/ 	.word	0xffffffff


	//   ....[7]....
        /*006c*/ 	.word	0xffffffff


	//   ....[8]....
        /*0070*/ 	.word	0xffffffff


	//   ....[9]....
        /*0074*/ 	.word	0xffffffff


	//   ....[10]....
        /*0078*/ 	.word	0xffffffff


	//   ....[11]....
        /*007c*/ 	.word	0xffffffff


	//   ....[12]....
        /*0080*/ 	.word	0xffffffff


	//   ....[13]....
        /*0084*/ 	.word	0xffffffff


	//   ....[14]....
        /*0088*/ 	.word	0xffffffff


	//   ....[15]....
        /*008c*/ 	.word	0xffffffff


	//   ....[16]....
        /*0090*/ 	.word	0xffffffff


	//   ....[17]....
        /*0094*/ 	.word	0xffffffff


	//   ....[18]....
        /*0098*/ 	.word	0xffffffff


	//   ....[19]....
        /*009c*/ 	.word	0xffffffff


	//   ....[20]....
        /*00a0*/ 	.word	0xffffffff


	//   ....[21]....
        /*00a4*/ 	.word	0xffffffff


	//   ....[22]....
        /*00a8*/ 	.word	0xffffffff


	//   ....[23]....
        /*00ac*/ 	.word	0xffffffff


	//----- nvinfo : EIATTR_COOP_GROUP_INSTR_OFFSETS
	.align		4
.L_914:
        /*00b0*/ 	.byte	0x04, 0x28
        /*00b2*/ 	.short	(.L_916 - .L_915)


	//   ....[0]....
.L_915:
        /*00b4*/ 	.word	0x00015f60


	//   ....[1]....
        /*00b8*/ 	.word	0x00015f80


	//   ....[2]....
        /*00bc*/ 	.word	0x00015f90


	//   ....[3]....
        /*00c0*/ 	.word	0x00016090


	//   ....[4]....
        /*00c4*/ 	.word	0x000160c0


	//   ....[5]....
        /*00c8*/ 	.word	0x000160f0


	//   ....[6]....
        /*00cc*/ 	.word	0x000161f0


	//   ....[7]....
        /*00d0*/ 	.word	0x00016220


	//   ....[8]....
        /*00d4*/ 	.word	0x00016250


	//   ....[9]....
        /*00d8*/ 	.word	0x00016350


	//   ....[10]....
        /*00dc*/ 	.word	0x00016380


	//   ....[11]....
        /*00e0*/ 	.word	0x000163b0


	//   ....[12]....
        /*00e4*/ 	.word	0x0001f5a0


	//   ....[13]....
        /*00e8*/ 	.word	0x0001f5c0


	//   ....[14]....
        /*00ec*/ 	.word	0x0001f5d0


	//   ....[15]....
        /*00f0*/ 	.word	0x0001f6d0


	//   ....[16]....
        /*00f4*/ 	.word	0x0001f700


	//   ....[17]....
        /*00f8*/ 	.word	0x0001f730


	//   ....[18]....
        /*00fc*/ 	.word	0x0001f830


	//   ....[19]....
        /*0100*/ 	.word	0x0001f860


	//   ....[20]....
        /*0104*/ 	.word	0x0001f890


	//   ....[21]....
        /*0108*/ 	.word	0x0001f990


	//   ....[22]....
        /*010c*/ 	.word	0x0001f9c0


	//   ....[23]....
        /*0110*/ 	.word	0x0001f9f0


	//----- nvinfo : EIATTR_SYSCALL_OFFSETS
	.align		4
.L_916:
        /*0114*/ 	.byte	0x04, 0x46
        /*0116*/ 	.short	(.L_918 - .L_917)


	//   ....[0]....
.L_917:
        /*0118*/ 	.word	0x00000fa0


	//   ....[1]....
        /*011c*/ 	.word	0x00020250


	//   ....[2]....
        /*0120*/ 	.word	0x000203d0


	//   ....[3]....
        /*0124*/ 	.word	0x00020550


	//   ....[4]....
        /*0128*/ 	.word	0x000206d0


	//   ....[5]....
        /*012c*/ 	.word	0x000208e0


	//   ....[6]....
        /*0130*/ 	.word	0x00020ae0


	//   ....[7]....
        /*0134*/ 	.word	0x00020c60


	//   ....[8]....
        /*0138*/ 	.word	0x00020de0


	//   ....[9]....
        /*013c*/ 	.word	0x00020f60


	//   ....[10]....
        /*0140*/ 	.word	0x000210d0


	//   ....[11]....
        /*0144*/ 	.word	0x000211f0


	//   ....[12]....
        /*0148*/ 	.word	0x00021310


	//   ....[13]....
        /*014c*/ 	.word	0x00021430


	//   ....[14]....
        /*0150*/ 	.word	0x00021be0


	//   ....[15]....
        /*0154*/ 	.word	0x00021d60


	//   ....[16]....
        /*0158*/ 	.word	0x00021ee0


	//   ....[17]....
        /*015c*/ 	.word	0x00022060


	//   ....[18]....
        /*0160*/ 	.word	0x00022270


	//   ....[19]....
        /*0164*/ 	.word	0x00022470


	//   ....[20]....
        /*0168*/ 	.word	0x000225f0


	//   ....[21]....
        /*016c*/ 	.word	0x00022770


	//   ....[22]....
        /*0170*/ 	.word	0x000228f0


	//   ....[23]....
        /*0174*/ 	.word	0x00022a60


	//   ....[24]....
        /*0178*/ 	.word	0x00022b80


	//   ....[25]....
        /*017c*/ 	.word	0x00022ca0


	//   ....[26]....
        /*0180*/ 	.word	0x00022dc0


	//----- nvinfo : EIATTR_EXIT_INSTR_OFFSETS
	.align		4
.L_918:
        /*0184*/ 	.byte	0x04, 0x1c
        /*0186*/ 	.short	(.L_920 - .L_919)


	//   ....[0]....
.L_919:
        /*0188*/ 	.word	0x0001d770


	//   ....[1]....
        /*018c*/ 	.word	0x0001fb40


	//   ....[2]....
        /*0190*/ 	.word	0x00020710


	//   ....[3]....
        /*0194*/ 	.word	0x000207a0


	//   ....[4]....
        /*0198*/ 	.word	0x00020fa0


	//   ....[5]....
        /*019c*/ 	.word	0x00021440


	//   ....[6]....
        /*01a0*/ 	.word	0x00021470


	//   ....[7]....
        /*01a4*/ 	.word	0x000214a0


	//   ....[8]....
        /*01a8*/ 	.word	0x000214d0


	//   ....[9]....
        /*01ac*/ 	.word	0x000220a0


	//   ....[10]....
        /*01b0*/ 	.word	0x00022130


	//   ....[11]....
        /*01b4*/ 	.word	0x00022930


	//   ....[12]....
        /*01b8*/ 	.word	0x00022dd0


	//----- nvinfo : EIATTR_MAX_THREADS
	.align		4
.L_920:
        /*01bc*/ 	.byte	0x04, 0x05
        /*01be*/ 	.short	(.L_922 - .L_921)
.L_921:
        /*01c0*/ 	.word	0x00000080
        /*01c4*/ 	.word	0x00000001
        /*01c8*/ 	.word	0x00000001


	//----- nvinfo : EIATTR_CRS_STACK_SIZE
	.align		4
.L_922:
        /*01cc*/ 	.byte	0x04, 0x1e
        /*01ce*/ 	.short	(.L_924 - .L_923)
.L_923:
        /*01d0*/ 	.word	0x00000000
.L_924:


//--------------------- .nv.info._ZN2at6native13reduce_kernelILi512ELi1ENS0_8ReduceOpIN3c104HalfENS0_9ArgMinOpsIfEEjlLi4ELi4EEEEEvT1_ --------------------------
	.section	.nv.info._ZN2at6native13reduce_kernelILi512ELi1ENS0_8ReduceOpIN3c104HalfENS0_9ArgMinOpsIfEEjlLi4ELi4EEEEEvT1_,"",@"SHT_CUDA_INFO"
	.sectionflags	@""
	.align	4


	//----- nvinfo : EIATTR_CUDA_API_VERSION
	.align		4
        /*0000*/ 	.byte	0x04, 0x37
        /*0002*/ 	.short	(.L_926 - .L_925)
.L_925:
        /*0004*/ 	.word	0x00000082


	//----- nvinfo : EIATTR_SW2861232_WAR
	.align		4
.L_926:
        /*0008*/ 	.byte	0x01, 0x35
	.zero		2


	//----- nvinfo : EIATTR_PARAM_CBANK
	.align		4
        /*000c*/ 	.byte	0x04, 0x0a
        /*000e*/ 	.short	(.L_928 - .L_927)
	.align		4
.L_927:
        /*0010*/ 	.word	index@(.nv.constant0._ZN2at6native13reduce_kernelILi512ELi1ENS0_8ReduceOpIN3c104HalfENS0_9ArgMinOpsIfEEjlLi4ELi4EEEEEvT1_)
        /*0014*/ 	.short	0x0160
        /*0016*/ 	.short	0x0428


	//----- nvinfo : EIATTR_CBANK_PARAM_SIZE
	.align		4
.L_928:
        /*0018*/ 	.byte	0x03, 0x19
        /*001a*/ 	.short	0x0428


	//----- nvinfo : EIATTR_KPARAM_INFO
	.align		4
        /*001c*/ 	.byte	0x04, 0x17
        /*001e*/ 	.short	(.L_930 - .L_929)
.L_929:
        /*0020*/ 	.word	0x00000000
        /*0024*/ 	.short	0x0000
        /*0026*/ 	.short	0x0000
        /*0028*/ 	.byte	0x00, 0xf0, 0xa1, 0x10


	//----- nvinfo : EIATTR_MAXREG_COUNT
	.align		4
.L_930:
        /*002c*/ 	.byte	0x03, 0x1b
        /*002e*/ 	.short	0x0020


	//----- nvinfo : EIATTR_NUM_BARRIERS
	.align		4
        /*0030*/ 	.byte	0x02, 0x4c
        /*0032*/ 	.byte	0x01
	.zero		1


	//----- nvinfo : EIATTR_EXTERNS
	.align		4
        /*0034*/ 	.byte	0x04, 0x0f
        /*0036*/ 	.short	(.L_932 - .L_931)


	//   ....[0]....
	.align		4
.L_931:
        /*0038*/ 	.word	index@(__assertfail)


	//----- nvinfo : EIATTR_MERCURY_ISA_VERSION
	.align		4
.L_932:
        /*003c*/ 	.byte	0x03, 0x5f
        /*003e*/ 	.short	0x0000


	//----- nvinfo : EIATTR_INT_WARP_WIDE_INSTR_OFFSETS
	.align		4
        /*0040*/ 	.byte	0x04, 0x31
        /*0042*/ 	.short	(.L_934 - .L_933)


	//   ....[0]....
.L_933:
        /*0044*/ 	.word	0x0000eb20


	//   ....[1]....
        /*0048*/ 	.word	0x0000ebf0


	//----- nvinfo : EIATTR_COOP_GROUP_MASK_REGIDS
	.align		4
.L_934:
        /*004c*/ 	.byte	0x04, 0x29
        /*004e*/ 	.short	(.L_936 - .L_935)


	//   ....[0]....
.L_935:
        /*0050*/ 	.word	0xffffffff


	//   ....[1]....
        /*0054*/ 	.word	0xffffffff


	//   ....[2]....
        /*0058*/ 	.word	0xffffffff


	//   ....[3]....
        /*005c*/ 	.word	0xffffffff


	//   ....[4]....
        /*0060*/ 	.word	0xffffffff


	//   ....[5]....
        /*0064*/ 	.word	0xffffffff


	//----- nvinfo : EIATTR_COOP_GROUP_INSTR_OFFSETS
	.align		4
.L_936:
        /*0068*/ 	.byte	0x04, 0x28
        /*006a*/ 	.short	(.L_938 - .L_937)


	//   ....[0]....
.L_937:
        /*006c*/ 	.word	0x0000c4d0


	//   ....[1]....
        /*0070*/ 	.word	0x0000c4f0


	//   ....[2]....
        /*0074*/ 	.word	0x0000c500


	//   ....[3]....
        /*0078*/ 	.word	0x0000f790


	//   ....[4]....
        /*007c*/ 	.word	0x0000f7b0


	//   ....[5]....
        /*0080*/ 	.word	0x0000f7c0


	//----- nvinfo : EIATTR_SYSCALL_OFFSETS
	.align		4
.L_938:
        /*0084*/ 	.byte	0x04, 0x46
        /*0086*/ 	.short	(.L_940 - .L_939)


	//   ....[0]....
.L_939:
        /*0088*/ 	.word	0x0000fc50


	//   ....[1]....
        /*008c*/ 	.word	0x0000fe00


	//   ....[2]....
        /*0090*/ 	.word	0x0000ffa0


	//   ....[3]....
        /*0094*/ 	.word	0x00010110


	//   ....[4]....
        /*0098*/ 	.word	0x00010530


	//   ....[5]....
        /*009c*/ 	.word	0x000106e0


	//   ....[6]....
        /*00a0*/ 	.word	0x00010880


	//   ....[7]....
        /*00a4*/ 	.word	0x000109f0


	//----- nvinfo : EIATTR_EXIT_INSTR_OFFSETS
	.align		4
.L_940:
        /*00a8*/ 	.byte	0x04, 0x1c
        /*00aa*/ 	.short	(.L_942 - .L_941)


	//   ....[0]....
.L_941:
        /*00ac*/ 	.word	0x0000ec80


	//   ....[1]....
        /*00b0*/ 	.word	0x0000f910


	//   ....[2]....
        /*00b4*/ 	.word	0x0000fc90


	//   ....[3]....
        /*00b8*/ 	.word	0x0000fcc0


	//   ....[4]....
        /*00bc*/ 	.word	0x0000ffe0


	//   ....[5]....
        /*00c0*/ 	.word	0x00010120


	//   ....[6]....
        /*00c4*/ 	.word	0x00010190


	//   ....[7]....
        /*00c8*/ 	.word	0x000101c0


	//   ....[8]....
        /*00cc*/ 	.word	0x000101f0


	//   ....[9]....
        /*00d0*/ 	.word	0x00010570


	//   ....[10]....
        /*00d4*/ 	.word	0x000105a0


	//   ....[11]....
        /*00d8*/ 	.word	0x000108c0


	//   ....[12]....
        /*00dc*/ 	.word	0x00010a00


	//----- nvinfo : EIATTR_MAX_THREADS
	.align		4
.L_942:
        /*00e0*/ 	.byte	0x04, 0x05
        /*00e2*/ 	.short	(.L_944 - .L_943)
.L_943:
        /*00e4*/ 	.word	0x00000200
        /*00e8*/ 	.word	0x00000001
        /*00ec*/ 	.word	0x00000001


	//----- nvinfo : EIATTR_CRS_STACK_SIZE
	.align		4
.L_944:
        /*00f0*/ 	.byte	0x04, 0x1e
        /*00f2*/ 	.short	(.L_946 - .L_945)
.L_945:
        /*00f4*/ 	.word	0x00000000
.L_946:


//--------------------- .nv.info._ZN2at6native13reduce_kernelILi256ELi2ENS0_8ReduceOpIN3c104HalfENS0_9ArgMinOpsIfEEjlLi4ELi4EEEEEvT1_ --------------------------
	.section	.nv.info._ZN2at6native13reduce_kernelILi256ELi2ENS0_8ReduceOpIN3c104HalfENS0_9ArgMinOpsIfEEjlLi4ELi4EEEEEvT1_,"",@"SHT_CUDA_INFO"
	.sectionflags	@""
	.align	4


	//----- nvinfo : EIATTR_CUDA_API_VERSION
	.align		4
        /*0000*/ 	.byte	0x04, 0x37
        /*0002*/ 	.short	(.L_948 - .L_947)
.L_947:
        /*0004*/ 	.word	0x00000082


	//----- nvinfo : EIATTR_SW2861232_WAR
	.align		4
.L_948:
        /*0008*/ 	.byte	0x01, 0x35
	.zero		2


	//----- nvinfo : EIATTR_PARAM_CBANK
	.align		4
        /*000c*/ 	.byte	0x04, 0x0a
        /*000e*/ 	.short	(.L_950 - .L_949)
	.align		4
.L_949:
        /*0010*/ 	.word	index@(.nv.constant0._ZN2at6native13reduce_kernelILi256ELi2ENS0_8ReduceOpIN3c104HalfENS0_9ArgMinOpsIfEEjlLi4ELi4EEEEEvT1_)
        /*0014*/ 	.short	0x0160
        /*0016*/ 	.short	0x0428


	//----- nvinfo : EIATTR_CBANK_PARAM_SIZE
	.align		4
.L_950:
        /*0018*/ 	.byte	0x03, 0x19
        /*001a*/ 	.short	0x0428


	//----- nvinfo : EIATTR_KPARAM_INFO
	.align		4
        /*001c*/ 	.byte	0x04, 0x17
        /*001e*/ 	.short	(.L_952 - .L_951)
.L_951:
        /*0020*/ 	.word	0x00000000
        /*0024*/ 	.short	0x0000
        /*0026*/ 	.short	0x0000
        /*0028*/ 	.byte	0x00, 0xf0, 0xa1, 0x10


	//----- nvinfo : EIATTR_MAXREG_COUNT
	.align		4
.L_952:
        /*002c*/ 	.byte	0x03, 0x1b
        /*002e*/ 	.short	0x0040


	//----- nvinfo : EIATTR_NUM_BARRIERS
	.align		4
        /*0030*/ 	.byte	0x02, 0x4c
        /*0032*/ 	.byte	0x01
	.zero		1


	//----- nvinfo : EIATTR_EXTERNS
	.align		4
        /*0034*/ 	.byte	0x04, 0x0f
        /*0036*/ 	.short	(.L_954 - .L_953)


	//   ....[0]....
	.align		4
.L_953:
        /*0038*/ 	.word	index@(__assertfail)


	//----- nvinfo : EIATTR_MERCURY_ISA_VERSION
	.align		4
.L_954:
        /*003c*/ 	.byte	0x03, 0x5f
        /*003e*/ 	.short	0x0000


	//----- nvinfo : EIATTR_INT_WARP_WIDE_INSTR_OFFSETS
	.align		4
        /*0040*/ 	.byte	0x04, 0x31
        /*0042*/ 	.short	(.L_956 - .L_955)


	//   ....[0]....
.L_955:
        /*0044*/ 	.word	0x00013c10


	//   ....[1]....
        /*0048*/ 	.word	0x00013ce0


	//----- nvinfo : EIATTR_COOP_GROUP_MASK_REGIDS
	.align		4
.L_956:
        /*004c*/ 	.byte	0x04, 0x29
        /*004e*/ 	.short	(.L_958 - .L_957)


	//   ....[0]....
.L_957:
        /*0050*/ 	.word	0xffffffff


	//   ....[1]....
        /*0054*/ 	.word	0xffffffff


	//   ....[2]....
        /*0058*/ 	.word	0xffffffff


	//   ....[3]....
        /*005c*/ 	.word	0xffffffff


	//   ....[4]....
        /*0060*/ 	.word	0xffffffff


	//   ....[5]....
        /*0064*/ 	.word	0xffffffff


	//   ....[6]....
        /*0068*/ 	.word	0xffffffff


	//   ....[7]....
        /*006c*/ 	.word	0xffffffff


	//   ....[8]....
        /*0070*/ 	.word	0xffffffff


	//   ....[9]....
        /*0074*/ 	.word	0xffffffff


	//   ....[10]....
        /*0078*/ 	.word	0xffffffff


	//   ....[11]....
        /*007c*/ 	.word	0xffffffff


	//----- nvinfo : EIATTR_COOP_GROUP_INSTR_OFFSETS
	.align		4
.L_958:
        /*0080*/ 	.byte	0x04, 0x28
        /*0082*/ 	.short	(.L_960 - .L_959)


	//   ....[0]....
.L_959:
        /*0084*/ 	.word	0x0000fa60


	//   ....[1]....
        /*0088*/ 	.word	0x0000fa80


	//   ....[2]....
        /*008c*/ 	.word	0x0000fa90


	//   ....[3]....
        /*0090*/ 	.word	0x0000fb90


	//   ....[4]....
        /*0094*/ 	.word	0x0000fbc0


	//   ....[5]....
        /*0098*/ 	.word	0x0000fbf0


	//   ....[6]....
        /*009c*/ 	.word	0x00014f20


	//   ....[7]....
        /*00a0*/ 	.word	0x00014f40


	//   ....[8]....
        /*00a4*/ 	.word	0x00014f50


	//   ....[9]....
        /*00a8*/ 	.word	0x00015050


	//   ....[10]....
        /*00ac*/ 	.word	0x00015080


	//   ....[11]....
        /*00b0*/ 	.word	0x000150b0


	//----- nvinfo : EIATTR_SYSCALL_OFFSETS
	.align		4
.L_960:
        /*00b4*/ 	.byte	0x04, 0x46
        /*00b6*/ 	.short	(.L_962 - .L_961)


	//   ....[0]....
.L_961:
        /*00b8*/ 	.word	0x00000f60


	//   ....[1]....
        /*00bc*/ 	.word	0x00015680


	//   ....[2]....
        /*00c0*/ 	.word	0x00015800


	//   ....[3]....
        /*00c4*/ 	.word	0x000159d0


	//   ....[4]....
        /*00c8*/ 	.word	0x00015b90


	//   ....[5]....
        /*00cc*/ 	.word	0x00015d10


	//   ....[6]....
        /*00d0*/ 	.word	0x00015e80


	//   ....[7]....
        /*00d4*/ 	.word	0x00015fa0


	//   ....[8]....
        /*00d8*/ 	.word	0x000164c0


	//   ....[9]....
        /*00dc*/ 	.word	0x00016640


	//   ....[10]....
        /*00e0*/ 	.word	0x00016810


	//   ....[11]....
        /*00e4*/ 	.word	0x000169d0


	//   ....[12]....
        /*00e8*/ 	.word	0x00016b50


	//   ....[13]....
        /*00ec*/ 	.word	0x00016cc0


	//   ....[14]....
        /*00f0*/ 	.word	0x00016de0


	//----- nvinfo : EIATTR_EXIT_INSTR_OFFSETS
	.align		4
.L_962:
        /*00f4*/ 	.byte	0x04, 0x1c
        /*00f6*/ 	.short	(.L_964 - .L_963)


	//   ....[0]....
.L_963:
        /*00f8*/ 	.word	0x00013d70


	//   ....[1]....
        /*00fc*/ 	.word	0x00015200


	//   ....[2]....
        /*0100*/ 	.word	0x00015840


	//   ....[3]....
        /*0104*/ 	.word	0x00015890


	//   ....[4]....
        /*0108*/ 	.word	0x00015d50


	//   ....[5]....
        /*010c*/ 	.word	0x00015fb0


	//   ....[6]....
        /*0110*/ 	.word	0x00015fe0


	//   ....[7]....
        /*0114*/ 	.word	0x00016010


	//   ....[8]....
        /*0118*/ 	.word	0x00016040


	//   ....[9]....
        /*011c*/ 	.word	0x00016680


	//   ....[10]....
        /*0120*/ 	.word	0x000166d0


	//   ....[11]....
        /*0124*/ 	.word	0x00016b90


	//   ....[12]....
        /*0128*/ 	.word	0x00016df0


	//----- nvinfo : EIATTR_MAX_THREADS
	.align		4
.L_964:
        /*012c*/ 	.byte	0x04, 0x05
        /*012e*/ 	.short	(.L_966 - .L_965)
.L_965:
        /*0130*/ 	.word	0x00000100
        /*0134*/ 	.word	0x00000001
        /*0138*/ 	.word	0x00000001


	//----- nvinfo : EIATTR_CRS_STACK_SIZE
	.align		4
.L_966:
        /*013c*/ 	.byte	0x04, 0x1e
        /*013e*/ 	.short	(.L_968 - .L_967)
.L_967:
        /*0140*/ 	.word	0x00000000
.L_968:


//--------------------- .nv.info._ZN2at6native13reduce_kernelILi128ELi4ENS0_8ReduceOpIN3c104HalfENS0_9ArgMinOpsIfEEjlLi4ELi4EEEEEvT1_ --------------------------
	.section	.nv.info._ZN2at6native13reduce_kernelILi128ELi4ENS0_8ReduceOpIN3c104HalfENS0_9ArgMinOpsIfEEjlLi4ELi4EEEEEvT1_,"",@"SHT_CUDA_INFO"
	.sectionflags	@""
	.align	4


	//----- nvinfo : EIATTR_CUDA_API_VERSION
	.align		4
        /*0000*/ 	.byte	0x04, 0x37
        /*0002*/ 	.short	(.L_970 - .L_969)
.L_969:
        /*0004*/ 	.word	0x00000082


	//----- nvinfo : EIATTR_SW2861232_WAR
	.align		4
.L_970:
        /*0008*/ 	.byte	0x01, 0x35
	.zero		2


	//----- nvinfo : EIATTR_PARAM_CBANK
	.align		4
        /*000c*/ 	.byte	0x04, 0x0a
        /*000e*/ 	.short	(.L_972 - .L_971)
	.align		4
.L_971:
        /*0010*/ 	.word	index@(.nv.constant0._ZN2at6native13reduce_kernelILi128ELi4ENS0_8ReduceOpIN3c104HalfENS0_9ArgMinOpsIfEEjlLi4ELi4EEEEEvT1_)
        /*0014*/ 	.short	0x0160
        /*0016*/ 	.short	0x0428


	//----- nvinfo : EIATTR_CBANK_PARAM_SIZE
	.align		4
.L_972:
        /*0018*/ 	.byte	0x03, 0x19
        /*001a*/ 	.short	0x0428


	//----- nvinfo : EIATTR_KPARAM_INFO
	.align		4
        /*001c*/ 	.byte	0x04, 0x17
        /*001e*/ 	.short	(.L_974 - .L_973)
.L_973:
        /*0020*/ 	.word	0x00000000
        /*0024*/ 	.short	0x0000
        /*0026*/ 	.short	0x0000
        /*0028*/ 	.byte	0x00, 0xf0, 0xa1, 0x10


	//----- nvinfo : EIATTR_MAXREG_COUNT
	.align		4
.L_974:
        /*002c*/ 	.byte	0x03, 0x1b
        /*002e*/ 	.short	0x0080


	//----- nvinfo : EIATTR_NUM_BARRIERS
	.align		4
        /*0030*/ 	.byte	0x02, 0x4c
        /*0032*/ 	.byte	0x01
	.zero		1


	//----- nvinfo : EIATTR_EXTERNS
	.align		4
        /*0034*/ 	.byte	0x04, 0x0f
        /*0036*/ 	.short	(.L_976 - .L_975)


	//   ....[0]....
	.align		4
.L_975:
        /*0038*/ 	.word	index@(__assertfail)


	//----- nvinfo : EIATTR_MERCURY_ISA_VERSION
	.align		4
.L_976:
        /*003c*/ 	.byte	0x03, 0x5f
        /*003e*/ 	.short	0x0000


	//----- nvinfo : EIATTR_INT_WARP_WIDE_INSTR_OFFSETS
	.align		4
        /*0040*/ 	.byte	0x04, 0x31
        /*0042*/ 	.short	(.L_978 - .L_977)


	//   ....[0]....
.L_977:
        /*0044*/ 	.word	0x0001d400


	//   ....[1]....
        /*0048*/ 	.word	0x0001d4d0


	//----- nvinfo : EIATTR_COOP_GROUP_MASK_REGIDS
	.align		4
.L_978:
        /*004c*/ 	.byte	0x04, 0x29
        /*004e*/ 	.short	(.L_980 - .L_979)


	//   ....[0]....
.L_979:
        /*0050*/ 	.word	0xffffffff


	//   ....[1]....
        /*0054*/ 	.word	0xffffffff


	//   ....[2]....
        /*0058*/ 	.word	0xffffffff


	//   ....[3]....
        /*005c*/ 	.word	0xffffffff


	//   ....[4]....
        /*0060*/ 	.word	0xffffffff


	//   ....[5]....
        /*0064*/ 	.word	0xffffffff


	//   ....[6]....
        /*0068*/ 	.word	0xffffffff


	//   ....[7]....
        /*006c*/ 	.word	0xffffffff


	//   ....[8]....
        /*0070*/ 	.word	0xffffffff


	//   ....[9]....
        /*0074*/ 	.word	0xffffffff


	//   ....[10]....
        /*0078*/ 	.word	0xffffffff


	//   ....[11]....
        /*007c*/ 	.word	0xffffffff


	//   ....[12]....
        /*0080*/ 	.word	0xffffffff


	//   ....[13]....
        /*0084*/ 	.word	0xffffffff


	//   ....[14]....
        /*0088*/ 	.word	0xffffffff


	//   ....[15]....
        /*008c*/ 	.word	0xffffffff


	//   ....[16]....
        /*0090*/ 	.word	0xffffffff


	//   ....[17]....
        /*0094*/ 	.word	0xffffffff


	//   ....[18]....
        /*0098*/ 	.word	0xffffffff


	//   ....[19]....
        /*009c*/ 	.word	0xffffffff


	//   ....[20]....
        /*00a0*/ 	.word	0xffffffff


	//   ....[21]....
        /*00a4*/ 	.word	0xffffffff


	//   ....[22]....
        /*00a8*/ 	.word	0xffffffff


	//   ....[23]....
        /*00ac*/ 	.word	0xffffffff


	//----- nvinfo : EIATTR_COOP_GROUP_INSTR_OFFSETS
	.align		4
.L_980:
        /*00b0*/ 	.byte	0x04, 0x28
        /*00b2*/ 	.short	(.L_982 - .L_981)


	//   ....[0]....
.L_981:
        /*00b4*/ 	.word	0x00015d50


	//   ....[1]....
        /*00b8*/ 	.word	0x00015d70


	//   ....[2]....
        /*00bc*/ 	.word	0x00015d80


	//   ....[3]....
        /*00c0*/ 	.word	0x00015e80


	//   ....[4]....
        /*00c4*/ 	.word	0x00015eb0


	//   ....[5]....
        /*00c8*/ 	.word	0x00015ee0


	//   ....[6]....
        /*00cc*/ 	.word	0x00015fe0


	//   ....[7]....
        /*00d0*/ 	.word	0x00016010


	//   ....[8]....
        /*00d4*/ 	.word	0x00016040


	//   ....[9]....
        /*00d8*/ 	.word	0x00016140


	//   ....[10]....
        /*00dc*/ 	.word	0x00016170


	//   ....[11]....
        /*00e0*/ 	.word	0x000161a0


	//   ....[12]....
        /*00e4*/ 	.word	0x0001f390


	//   ....[13]....
        /*00e8*/ 	.word	0x0001f3b0


	//   ....[14]....
        /*00ec*/ 	.word	0x0001f3c0


	//   ....[15]....
        /*00f0*/ 	.word	0x0001f4c0


	//   ....[16]....
        /*00f4*/ 	.word	0x0001f4f0


	//   ....[17]....
        /*00f8*/ 	.word	0x0001f520


	//   ....[18]....
        /*00fc*/ 	.word	0x0001f620


	//   ....[19]....
        /*0100*/ 	.word	0x0001f650


	//   ....[20]....
        /*0104*/ 	.word	0x0001f680


	//   ....[21]....
        /*0108*/ 	.word	0x0001f780


	//   ....[22]....
        /*010c*/ 	.word	0x0001f7b0


	//   ....[23]....
        /*0110*/ 	.word	0x0001f7e0


	//----- nvinfo : EIATTR_SYSCALL_OFFSETS
	.align		4
.L_982:
        /*0114*/ 	.byte	0x04, 0x46
        /*0116*/ 	.short	(.L_984 - .L_983)


	//   ....[0]....
.L_983:
        /*0118*/ 	.word	0x00000fa0


	//   ....[1]....
        /*011c*/ 	.word	0x00020040


	//   ....[2]....
        /*0120*/ 	.word	0x000201c0


	//   ....[3]....
        /*0124*/ 	.word	0x00020340


	//   ....[4]....
        /*0128*/ 	.word	0x000204c0


	//   ....[5]....
        /*012c*/ 	.word	0x000206d0


	//   ....[6]....
        /*0130*/ 	.word	0x000208d0


	//   ....[7]....
        /*0134*/ 	.word	0x00020a50


	//   ....[8]....
        /*0138*/ 	.word	0x00020bd0


	//   ....[9]....
        /*013c*/ 	.word	0x00020d50


	//   ....[10]....
        /*0140*/ 	.word	0x00020ec0


	//   ....[11]....
        /*0144*/ 	.word	0x00020fe0


	//   ....[12]....
        /*0148*/ 	.word	0x00021100


	//   ....[13]....
        /*014c*/ 	.word	0x00021220


	//   ....[14]....
        /*0150*/ 	.word	0x000219d0


	//   ....[15]....
        /*0154*/ 	.word	0x00021b50


	//   ....[16]....
        /*0158*/ 	.word	0x00021cd0


	//   ....[17]....
        /*015c*/ 	.word	0x00021e50


	//   ....[18]....
        /*0160*/ 	.word	0x00022060


	//   ....[19]....
        /*0164*/ 	.word	0x00022260


	//   ....[20]....
        /*0168*/ 	.word	0x000223e0


	//   ....[21]....
        /*016c*/ 	.word	0x00022560


	//   ....[22]....
        /*0170*/ 	.word	0x000226e0


	//   ....[23]....
        /*0174*/ 	.word	0x00022850


	//   ....[24]....
        /*0178*/ 	.word	0x00022970


	//   ....[25]....
        /*017c*/ 	.word	0x00022a90


	//   ....[26]....
        /*0180*/ 	.word	0x00022bb0


	//----- nvinfo : EIATTR_EXIT_INSTR_OFFSETS
	.align		4
.L_984:
        /*0184*/ 	.byte	0x04, 0x1c
        /*0186*/ 	.short	(.L_986 - .L_985)


	//   ....[0]....
.L_985:
        /*0188*/ 	.word	0x0001d560


	//   ....[1]....
        /*018c*/ 	.word	0x0001f930


	//   ....[2]....
        /*0190*/ 	.word	0x00020500


	//   ....[3]....
        /*0194*/ 	.word	0x00020590


	//   ....[4]....
        /*0198*/ 	.word	0x00020d90


	//   ....[5]....
        /*019c*/ 	.word	0x00021230


	//   ....[6]....
        /*01a0*/ 	.word	0x00021260


	//   ....[7]....
        /*01a4*/ 	.word	0x00021290


	//   ....[8]....
        /*01a8*/ 	.word	0x000212c0


	//   ....[9]....
        /*01ac*/ 	.word	0x00021e90


	//   ....[10]....
        /*01b0*/ 	.word	0x00021f20


	//   ....[11]....
        /*01b4*/ 	.word	0x00022720


	//   ....[12]....
        /*01b8*/ 	.word	0x00022bc0


	//----- nvinfo : EIATTR_MAX_THREADS
	.align		4
.L_986:
        /*01bc*/ 	.byte	0x04, 0x05
        /*01be*/ 	.short	(.L_988 - .L_987)
.L_987:
        /*01c0*/ 	.word	0x00000080
        /*01c4*/ 	.word	0x00000001
        /*01c8*/ 	.word	0x00000001


	//----- nvinfo : EIATTR_CRS_STACK_SIZE
	.align		4
.L_988:
        /*01cc*/ 	.byte	0x04, 0x1e
        /*01ce*/ 	.short	(.L_990 - .L_989)
.L_989:
        /*01d0*/ 	.word	0x00000000
.L_990:


//--------------------- .nv.callgraph             --------------------------
	.section	.nv.callgraph,"",@"SHT_CUDA_CALLGRAPH"
	.align	4
	.sectionentsize	8
	.align		4
        /*0000*/ 	.word	0x00000000
	.align		4
        /*0004*/ 	.word	0xffffffff
	.align		4
        /*0008*/ 	.word	index@(_ZN2at6native13reduce_kernelILi512ELi1ENS0_8ReduceOpIfNS0_9ArgMinOpsIfEEjlLi4ELi4EEEEEvT1_)
	.align		4
        /*000c*/ 	.word	index@(__assertfail)
	.align		4
        /*0010*/ 	.word	index@(_ZN2at6native13reduce_kernelILi256ELi2ENS0_8ReduceOpIfNS0_9ArgMinOpsIfEEjlLi4ELi4EEEEEvT1_)
	.align		4
        /*0014*/ 	.word	index@(__assertfail)
	.align		4
        /*0018*/ 	.word	index@(_ZN2at6native13reduce_kernelILi128ELi4ENS0_8ReduceOpIfNS0_9ArgMinOpsIfEEjlLi4ELi4EEEEEvT1_)
	.align		4
        /*001c*/ 	.word	index@(__assertfail)
	.align		4
        /*0020*/ 	.word	index@(_ZN2at6native13reduce_kernelILi512ELi1ENS0_8ReduceOpIdNS0_9ArgMinOpsIdEEjlLi4ELi4EEEEEvT1_)
	.align		4
        /*0024*/ 	.word	index@(__assertfail)
	.align		4
        /*0028*/ 	.word	index@(_ZN2at6native13reduce_kernelILi256ELi2ENS0_8ReduceOpIdNS0_9ArgMinOpsIdEEjlLi4ELi4EEEEEvT1_)
	.align		4
        /*002c*/ 	.word	index@(__assertfail)
	.align		4
        /*0030*/ 	.word	index@(_ZN2at6native13reduce_kernelILi128ELi4ENS0_8ReduceOpIdNS0_9ArgMinOpsIdEEjlLi4ELi4EEEEEvT1_)
	.align		4
        /*0034*/ 	.word	index@(__assertfail)
	.align		4
        /*0038*/ 	.word	index@(_ZN2at6native13reduce_kernelILi512ELi1ENS0_8ReduceOpIsNS0_9ArgMinOpsIsEEjlLi4ELi4EEEEEvT1_)
	.align		4
        /*003c*/ 	.word	index@(__assertfail)
	.align		4
        /*0040*/ 	.word	index@(_ZN2at6native13reduce_kernelILi256ELi2ENS0_8ReduceOpIsNS0_9ArgMinOpsIsEEjlLi4ELi4EEEEEvT1_)
	.align		4
        /*0044*/ 	.word	index@(__assertfail)
	.align		4
        /*0048*/ 	.word	index@(_ZN2at6native13reduce_kernelILi128ELi4ENS0_8ReduceOpIsNS0_9ArgMinOpsIsEEjlLi4ELi4EEEEEvT1_)
	.align		4
        /*004c*/ 	.word	index@(__assertfail)
	.align		4
        /*0050*/ 	.word	index@(_ZN2at6native13reduce_kernelILi512ELi1ENS0_8ReduceOpIlNS0_9ArgMinOpsIlEEjlLi4ELi4EEEEEvT1_)
	.align		4
        /*0054*/ 	.word	index@(__assertfail)
	.align		4
        /*0058*/ 	.word	index@(_ZN2at6native13reduce_kernelILi256ELi2ENS0_8ReduceOpIlNS0_9ArgMinOpsIlEEjlLi4ELi4EEEEEvT1_)
	.align		4
        /*005c*/ 	.word	index@(__assertfail)
	.align		4
        /*0060*/ 	.word	index@(_ZN2at6native13reduce_kernelILi128ELi4ENS0_8ReduceOpIlNS0_9ArgMinOpsIlEEjlLi4ELi4EEEEEvT1_)
	.align		4
        /*0064*/ 	.word	index@(__assertfail)
	.align		4
        /*0068*/ 	.word	index@(_ZN2at6native13reduce_kernelILi512ELi1ENS0_8ReduceOpIiNS0_9ArgMinOpsIiEEjlLi4ELi4EEEEEvT1_)
	.align		4
        /*006c*/ 	.word	index@(__assertfail)
	.align		4
        /*0070*/ 	.word	index@(_ZN2at6native13reduce_kernelILi256ELi2ENS0_8ReduceOpIiNS0_9ArgMinOpsIiEEjlLi4ELi4EEEEEvT1_)
	.align		4
        /*0074*/ 	.word	index@(__assertfail)
	.align		4
        /*0078*/ 	.word	index@(_ZN2at6native13reduce_kernelILi128ELi4ENS0_8ReduceOpIiNS0_9ArgMinOpsIiEEjlLi4ELi4EEEEEvT1_)
	.align		4
        /*007c*/ 	.word	index@(__assertfail)
	.align		4
        /*0080*/ 	.word	index@(_ZN2at6native13reduce_kernelILi512ELi1ENS0_8ReduceOpIaNS0_9ArgMinOpsIaEEjlLi4ELi4EEEEEvT1_)
	.align		4
        /*0084*/ 	.word	index@(__assertfail)
	.align		4
        /*0088*/ 	.word	index@(_ZN2at6native13reduce_kernelILi256ELi2ENS0_8ReduceOpIaNS0_9ArgMinOpsIaEEjlLi4ELi4EEEEEvT1_)
	.align		4
        /*008c*/ 	.word	index@(__assertfail)
	.align		4
        /*0090*/ 	.word	index@(_ZN2at6native13reduce_kernelILi128ELi4ENS0_8ReduceOpIaNS0_9ArgMinOpsIaEEjlLi4ELi4EEEEEvT1_)
	.align		4
        /*0094*/ 	.word	index@(__assertfail)
	.align		4
        /*0098*/ 	.word	index@(_ZN2at6native13reduce_kernelILi512ELi1ENS0_8ReduceOpIhNS0_9ArgMinOpsIhEEjlLi4ELi4EEEEEvT1_)
	.align		4
        /*009c*/ 	.word	index@(__assertfail)
	.align		4
        /*00a0*/ 	.word	index@(_ZN2at6native13reduce_kernelILi256ELi2ENS0_8ReduceOpIhNS0_9ArgMinOpsIhEEjlLi4ELi4EEEEEvT1_)
	.align		4
        /*00a4*/ 	.word	index@(__assertfail)
	.align		4
        /*00a8*/ 	.word	index@(_ZN2at6native13reduce_kernelILi128ELi4ENS0_8ReduceOpIhNS0_9ArgMinOpsIhEEjlLi4ELi4EEEEEvT1_)
	.align		4
        /*00ac*/ 	.word	index@(__assertfail)
	.align		4
        /*00b0*/ 	.word	index@(_ZN2at6native13reduce_kernelILi512ELi1ENS0_8ReduceOpIN3c108BFloat16ENS0_9ArgMinOpsIfEEjlLi4ELi4EEEEEvT1_)
	.align		4
        /*00b4*/ 	.word	index@(__assertfail)
	.align		4
        /*00b8*/ 	.word	index@(_ZN2at6native13reduce_kernelILi256ELi2ENS0_8ReduceOpIN3c108BFloat16ENS0_9ArgMinOpsIfEEjlLi4ELi4EEEEEvT1_)
	.align		4
        /*00bc*/ 	.word	index@(__assertfail)
	.align		4
        /*00c0*/ 	.word	index@(_ZN2at6native13reduce_kernelILi128ELi4ENS0_8ReduceOpIN3c108BFloat16ENS0_9ArgMinOpsIfEEjlLi4ELi4EEEEEvT1_)
	.align		4
        /*00c4*/ 	.word	index@(__assertfail)
	.align		4
        /*00c8*/ 	.word	index@(_ZN2at6native13reduce_kernelILi512ELi1ENS0_8ReduceOpIN3c104HalfENS0_9ArgMinOpsIfEEjlLi4ELi4EEEEEvT1_)
	.align		4
        /*00cc*/ 	.word	index@(__assertfail)
	.align		4
        /*00d0*/ 	.word	index@(_ZN2at6native13reduce_kernelILi256ELi2ENS0_8ReduceOpIN3c104HalfENS0_9ArgMinOpsIfEEjlLi4ELi4EEEEEvT1_)
	.align		4
        /*00d4*/ 	.word	index@(__assertfail)
	.align		4
        /*00d8*/ 	.word	index@(_ZN2at6native13reduce_kernelILi128ELi4ENS0_8ReduceOpIN3c104HalfENS0_9ArgMinOpsIfEEjlLi4ELi4EEEEEvT1_)
	.align		4
        /*00dc*/ 	.word	index@(__assertfail)
	.align		4
        /*00e0*/ 	.word	0x00000000
	.align		4
        /*00e4*/ 	.word	0xfffffffe
	.align		4
        /*00e8*/ 	.word	0x00000000
	.align		4
        /*00ec*/ 	.word	0xfffffffd
	.align		4
        /*00f0*/ 	.word	0x00000000
	.align		4
        /*00f4*/ 	.word	0xfffffffc


//--------------------- .nv.rel.action            --------------------------
	.section	.nv.rel.action,"",@"SHT_CUDA_RELOCINFO"
	.align	8
	.sectionentsize	8
        /*0000*/ 	.byte	0x73, 0x00, 0x00, 0x00, 0x00, 0x00, 0x00, 0x00, 0x00, 0x00, 0x00, 0x11, 0x25, 0x00, 0x05, 0x36


//--------------------- .nv.constant4             --------------------------
	.section	.nv.constant4,"a",@progbits
	.align	8
	.align		8
.nv.constant4:
        /*0000*/ 	.dword	__assertfail
	.align		8
        /*0008*/ 	.dword	__unnamed_1
	.align		8
        /*0010*/ 	.dword	__unnamed_2
	.align		8
        /*0018*/ 	.dword	__unnamed_3
	.align		8
        /*0020*/ 	.dword	__unnamed_4
	.align		8
        /*0028*/ 	.dword	__unnamed_5
	.align		8
        /*0030*/ 	.dword	__unnamed_6
	.align		8
        /*0038*/ 	.dword	__unnamed_7
	.align		8
        /*0040*/ 	.dword	__unnamed_8
	.align		8
        /*0048*/ 	.dword	__unnamed_9
	.align		8
        /*0050*/ 	.dword	__unnamed_10
	.align		8
        /*0058*/ 	.dword	__unnamed_11
	.align		8
        /*0060*/ 	.dword	__unnamed_12
	.align		8
        /*0068*/ 	.dword	__unnamed_13
	.align		8
        /*0070*/ 	.dword	__unnamed_14
	.align		8
        /*0078*/ 	.dword	__unnamed_15
	.align		8
        /*0080*/ 	.dword	__unnamed_16
	.align		8
        /*0088*/ 	.dword	__unnamed_17
	.align		8
        /*0090*/ 	.dword	__unnamed_18
	.align		8
        /*0098*/ 	.dword	__unnamed_19
	.align		8
        /*00a0*/ 	.dword	__unnamed_20
	.align		8
        /*00a8*/ 	.dword	__unnamed_21
	.align		8
        /*00b0*/ 	.dword	__unnamed_22
	.align		8
        /*00b8*/ 	.dword	__unnamed_23
	.align		8
        /*00c0*/ 	.dword	__unnamed_24
	.align		8
        /*00c8*/ 	.dword	__unnamed_25
	.align		8
        /*00d0*/ 	.dword	__unnamed_26
	.align		8
        /*00d8*/ 	.dword	__unnamed_27
	.align		8
        /*00e0*/ 	.dword	__unnamed_28
	.align		8
        /*00e8*/ 	.dword	__unnamed_29
	.align		8
        /*00f0*/ 	.dword	__unnamed_30
	.align		8
        /*00f8*/ 	.dword	__unnamed_31
	.align		8
        /*0100*/ 	.dword	__unnamed_32
	.align		8
        /*0108*/ 	.dword	__unnamed_33
	.align		8
        /*0110*/ 	.dword	__unnamed_34
	.align		8
        /*0118*/ 	.dword	__unnamed_35
	.align		8
        /*0120*/ 	.dword	__unnamed_36
	.align		8
        /*0128*/ 	.dword	__unnamed_37
	.align		8
        /*0130*/ 	.dword	__unnamed_38
	.align		8
        /*0138*/ 	.dword	__unnamed_39
	.align		8
        /*0140*/ 	.dword	__unnamed_40
	.align		8
        /*0148*/ 	.dword	__unnamed_41
	.align		8
        /*0150*/ 	.dword	__unnamed_42
	.align		8
        /*0158*/ 	.dword	__unnamed_43
	.align		8
        /*0160*/ 	.dword	__unnamed_44
	.align		8
        /*0168*/ 	.dword	__unnamed_45
	.align		8
        /*0170*/ 	.dword	__unnamed_46
	.align		8
        /*0178*/ 	.dword	__unnamed_47
	.align		8
        /*0180*/ 	.dword	__unnamed_48
	.align		8
        /*0188*/ 	.dword	__unnamed_49
	.align		8
        /*0190*/ 	.dword	__unnamed_50
	.align		8
        /*0198*/ 	.dword	__unnamed_51
	.align		8
        /*01a0*/ 	.dword	__unnamed_52
	.align		8
        /*01a8*/ 	.dword	__unnamed_53
	.align		8
        /*01b0*/ 	.dword	__unnamed_54
	.align		8
        /*01b8*/ 	.dword	__unnamed_55
	.align		8
        /*01c0*/ 	.dword	__unnamed_56
	.align		8
        /*01c8*/ 	.dword	__unnamed_57
	.align		8
        /*01d0*/ 	.dword	__unnamed_58
	.align		8
        /*01d8*/ 	.dword	__unnamed_59
	.align		8
        /*01e0*/ 	.dword	__unnamed_60
	.align		8
        /*01e8*/ 	.dword	__unnamed_61
	.align		8
        /*01f0*/ 	.dword	__unnamed_62
	.align		8
        /*01f8*/ 	.dword	__unnamed_63
	.align		8
        /*0200*/ 	.dword	__unnamed_64
	.align		8
        /*0208*/ 	.dword	__unnamed_65
	.align		8
        /*0210*/ 	.dword	__unnamed_66
	.align		8
        /*0218*/ 	.dword	__unnamed_67
	.align		8
        /*0220*/ 	.dword	__unnamed_68
	.align		8
        /*0228*/ 	.dword	__unnamed_69
	.align		8
        /*0230*/ 	.dword	__unnamed_70
	.align		8
        /*0238*/ 	.dword	__unnamed_71
	.align		8
        /*0240*/ 	.dword	__unnamed_72
	.align		8
        /*0248*/ 	.dword	__unnamed_73
	.align		8
        /*0250*/ 	.dword	__unnamed_74
	.align		8
        /*0258*/ 	.dword	__unnamed_75
	.align		8
        /*0260*/ 	.dword	__unnamed_76
	.align		8
        /*0268*/ 	.dword	__unnamed_77
	.align		8
        /*0270*/ 	.dword	__unnamed_78
	.align		8
        /*0278*/ 	.dword	__unnamed_79
	.align		8
        /*0280*/ 	.dword	__unnamed_80
	.align		8
        /*0288*/ 	.dword	__unnamed_81
	.align		8
        /*0290*/ 	.dword	__unnamed_82
	.align		8
        /*0298*/ 	.dword	__unnamed_83
	.align		8
        /*02a0*/ 	.dword	__unnamed_84
	.align		8
        /*02a8*/ 	.dword	__unnamed_85
	.align		8
        /*02b0*/ 	.dword	__unnamed_86
	.align		8
        /*02b8*/ 	.dword	__unnamed_87
	.align		8
        /*02c0*/ 	.dword	__unnamed_88
	.align		8
        /*02c8*/ 	.dword	__unnamed_89
	.align		8
        /*02d0*/ 	.dword	__unnamed_90
	.align		8
        /*02d8*/ 	.dword	_ZN52_INTERNAL_7b022142_21_ReduceArgMinKernel_cu_6f9147e94cuda3std3__45__cpo5beginE
	.align		8
        /*02e0*/ 	.dword	_ZN52_INTERNAL_7b022142_21_ReduceArgMinKernel_cu_6f9147e94cuda3std3__45__cpo3endE
	.align		8
        /*02e8*/ 	.dword	_ZN52_INTERNAL_7b022142_21_ReduceArgMinKernel_cu_6f9147e94cuda3std3__45__cpo6cbeginE
	.align		8
        /*02f0*/ 	.dword	_ZN52_INTERNAL_7b022142_21_ReduceArgMinKernel_cu_6f9147e94cuda3std3__45__cpo4cendE
	.align		8
        /*02f8*/ 	.dword	_ZN52_INTERNAL_7b022142_21_ReduceArgMinKernel_cu_6f9147e94cuda3std3__45__cpo6rbeginE
	.align		8
        /*0300*/ 	.dword	_ZN52_INTERNAL_7b022142_21_ReduceArgMinKernel_cu_6f9147e94cuda3std3__45__cpo4rendE
	.align		8
        /*0308*/ 	.dword	_ZN52_INTERNAL_7b022142_21_ReduceArgMinKernel_cu_6f9147e94cuda3std3__45__cpo7crbeginE
	.align		8
        /*0310*/ 	.dword	_ZN52_INTERNAL_7b022142_21_ReduceArgMinKernel_cu_6f9147e94cuda3std3__45__cpo5crendE
	.align		8
        /*0318*/ 	.dword	_ZN52_INTERNAL_7b022142_21_ReduceArgMinKernel_cu_6f9147e94cuda3std3__454_GLOBAL__N__7b022142_21_ReduceArgMinKernel_cu_6f9147e96ignoreE
	.align		8
        /*0320*/ 	.dword	_ZN52_INTERNAL_7b022142_21_ReduceArgMinKernel_cu_6f9147e94cuda3std3__419piecewise_constructE
	.align		8
        /*0328*/ 	.dword	_ZN52_INTERNAL_7b022142_21_ReduceArgMinKernel_cu_6f9147e94cuda3std3__48in_placeE
	.align		8
        /*0330*/ 	.dword	_ZN52_INTERNAL_7b022142_21_ReduceArgMinKernel_cu_6f9147e94cuda3std3__420unreachable_sentinelE
	.align		8
        /*0338*/ 	.dword	_ZN52_INTERNAL_7b022142_21_ReduceArgMinKernel_cu_6f9147e94cuda3std6ranges3__45__cpo4swapE
	.align		8
        /*0340*/ 	.dword	_ZN52_INTERNAL_7b022142_21_ReduceArgMinKernel_cu_6f9147e94cuda3std6ranges3__45__cpo9iter_moveE
	.align		8
        /*0348*/ 	.dword	_ZN52_INTERNAL_7b022142_21_ReduceArgMinKernel_cu_6f9147e94cuda3std6ranges3__45__cpo5beginE
	.align		8
        /*0350*/ 	.dword	_ZN52_INTERNAL_7b022142_21_ReduceArgMinKernel_cu_6f9147e94cuda3std6ranges3__45__cpo3endE
	.align		8
        /*0358*/ 	.dword	_ZN52_INTERNAL_7b022142_21_ReduceArgMinKernel_cu_6f9147e94cuda3std6ranges3__45__cpo6cbeginE
	.align		8
        /*0360*/ 	.dword	_ZN52_INTERNAL_7b022142_21_ReduceArgMinKernel_cu_6f9147e94cuda3std6ranges3__45__cpo4cendE
	.align		8
        /*0368*/ 	.dword	_ZN52_INTERNAL_7b022142_21_ReduceArgMinKernel_cu_6f9147e94cuda3std6ranges3__45__cpo7advanceE
	.align		8
        /*0370*/ 	.dword	_ZN52_INTERNAL_7b022142_21_ReduceArgMinKernel_cu_6f9147e94cuda3std6ranges3__45__cpo9iter_swapE
	.align		8
        /*0378*/ 	.dword	_ZN52_INTERNAL_7b022142_21_ReduceArgMinKernel_cu_6f9147e94cuda3std6ranges3__45__cpo4nextE
	.align		8
        /*0380*/ 	.dword	_ZN52_INTERNAL_7b022142_21_ReduceArgMinKernel_cu_6f9147e94cuda3std6ranges3__45__cpo4prevE
	.align		8
        /*0388*/ 	.dword	_ZN52_INTERNAL_7b022142_21_ReduceArgMinKernel_cu_6f9147e94cuda3std6ranges3__45__cpo4dataE
	.align		8
        /*0390*/ 	.dword	_ZN52_INTERNAL_7b022142_21_ReduceArgMinKernel_cu_6f9147e94cuda3std6ranges3__45__cpo5cdataE
	.align		8
        /*0398*/ 	.dword	_ZN52_INTERNAL_7b022142_21_ReduceArgMinKernel_cu_6f9147e94cuda3std6ranges3__45__cpo4sizeE
	.align		8
        /*03a0*/ 	.dword	_ZN52_INTERNAL_7b022142_21_ReduceArgMinKernel_cu_6f9147e94cuda3std6ranges3__45__cpo5ssizeE
	.align		8
        /*03a8*/ 	.dword	_ZN52_INTERNAL_7b022142_21_ReduceArgMinKernel_cu_6f9147e94cuda3std6ranges3__45__cpo8distanceE
	.align		8
        /*03b0*/ 	.dword	_ZN52_INTERNAL_7b022142_21_ReduceArgMinKernel_cu_6f9147e96thrust23THRUST_300001_SM_800_NS6system6detail10sequential3seqE
	.align		8
        /*03b8*/ 	.dword	$str$5
	.align		8
        /*03c0*/ 	.dword	$str$6
	.align		8
        /*03c8*/ 	.dword	$str$7
	.align		8
        /*03d0*/ 	.dword	$str$8
	.align		8
        /*03d8*/ 	.dword	$str$9


//--------------------- .nv.constant0._ZN2at6native13reduce_kernelILi512ELi1ENS0_8ReduceOpIfNS0_9ArgMinOpsIfEEjlLi4ELi4EEEEEvT1_ --------------------------
	.section	.nv.constant0._ZN2at6native13reduce_kernelILi512ELi1ENS0_8ReduceOpIfNS0_9ArgMinOpsIfEEjlLi4ELi4EEEEEvT1_,"a",@progbits
	.sectionflags	@""
	.align	4
.nv.constant0._ZN2at6native13reduce_kernelILi512ELi1ENS0_8ReduceOpIfNS0_9ArgMinOpsIfEEjlLi4ELi4EEEEEvT1_:
	.zero		1416


//--------------------- .nv.constant0._ZN2at6native13reduce_kernelILi256ELi2ENS0_8ReduceOpIfNS0_9ArgMinOpsIfEEjlLi4ELi4EEEEEvT1_ --------------------------
	.section	.nv.constant0._ZN2at6native13reduce_kernelILi256ELi2ENS0_8ReduceOpIfNS0_9ArgMinOpsIfEEjlLi4ELi4EEEEEvT1_,"a",@progbits
	.sectionflags	@""
	.align	4
.nv.constant0._ZN2at6native13reduce_kernelILi256ELi2ENS0_8ReduceOpIfNS0_9ArgMinOpsIfEEjlLi4ELi4EEEEEvT1_:
	.zero		1416


//--------------------- .nv.constant0._ZN2at6native13reduce_kernelILi128ELi4ENS0_8ReduceOpIfNS0_9ArgMinOpsIfEEjlLi4ELi4EEEEEvT1_ --------------------------
	.section	.nv.constant0._ZN2at6native13reduce_kernelILi128ELi4ENS0_8ReduceOpIfNS0_9ArgMinOpsIfEEjlLi4ELi4EEEEEvT1_,"a",@progbits
	.sectionflags	@""
	.align	4
.nv.constant0._ZN2at6native13reduce_kernelILi128ELi4ENS0_8ReduceOpIfNS0_9ArgMinOpsIfEEjlLi4ELi4EEEEEvT1_:
	.zero		1416


//--------------------- .nv.constant0._ZN2at6native13reduce_kernelILi512ELi1ENS0_8ReduceOpIdNS0_9ArgMinOpsIdEEjlLi4ELi4EEEEEvT1_ --------------------------
	.section	.nv.constant0._ZN2at6native13reduce_kernelILi512ELi1ENS0_8ReduceOpIdNS0_9ArgMinOpsIdEEjlLi4ELi4EEEEEvT1_,"a",@progbits
	.sectionflags	@""
	.align	4
.nv.constant0._ZN2at6native13reduce_kernelILi512ELi1ENS0_8ReduceOpIdNS0_9ArgMinOpsIdEEjlLi4ELi4EEEEEvT1_:
	.zero		1416


//--------------------- .nv.constant0._ZN2at6native13reduce_kernelILi256ELi2ENS0_8ReduceOpIdNS0_9ArgMinOpsIdEEjlLi4ELi4EEEEEvT1_ --------------------------
	.section	.nv.constant0._ZN2at6native13reduce_kernelILi256ELi2ENS0_8ReduceOpIdNS0_9ArgMinOpsIdEEjlLi4ELi4EEEEEvT1_,"a",@progbits
	.sectionflags	@""
	.align	4
.nv.constant0._ZN2at6native13reduce_kernelILi256ELi2ENS0_8ReduceOpIdNS0_9ArgMinOpsIdEEjlLi4ELi4EEEEEvT1_:
	.zero		1416


//--------------------- .nv.constant0._ZN2at6native13reduce_kernelILi128ELi4ENS0_8ReduceOpIdNS0_9ArgMinOpsIdEEjlLi4ELi4EEEEEvT1_ --------------------------
	.section	.nv.constant0._ZN2at6native13reduce_kernelILi128ELi4ENS0_8ReduceOpIdNS0_9ArgMinOpsIdEEjlLi4ELi4EEEEEvT1_,"a",@progbits
	.sectionflags	@""
	.align	4
.nv.constant0._ZN2at6native13reduce_kernelILi128ELi4ENS0_8ReduceOpIdNS0_9ArgMinOpsIdEEjlLi4ELi4EEEEEvT1_:
	.zero		1416


//--------------------- .nv.constant0._ZN2at6native13reduce_kernelILi512ELi1ENS0_8ReduceOpIsNS0_9ArgMinOpsIsEEjlLi4ELi4EEEEEvT1_ --------------------------
	.section	.nv.constant0._ZN2at6native13reduce_kernelILi512ELi1ENS0_8ReduceOpIsNS0_9ArgMinOpsIsEEjlLi4ELi4EEEEEvT1_,"a",@progbits
	.sectionflags	@""
	.align	4
.nv.constant0._ZN2at6native13reduce_kernelILi512ELi1ENS0_8ReduceOpIsNS0_9ArgMinOpsIsEEjlLi4ELi4EEEEEvT1_:
	.zero		1416


//--------------------- .nv.constant0._ZN2at6native13reduce_kernelILi256ELi2ENS0_8ReduceOpIsNS0_9ArgMinOpsIsEEjlLi4ELi4EEEEEvT1_ --------------------------
	.section	.nv.constant0._ZN2at6native13reduce_kernelILi256ELi2ENS0_8ReduceOpIsNS0_9ArgMinOpsIsEEjlLi4ELi4EEEEEvT1_,"a",@progbits
	.sectionflags	@""
	.align	4
.nv.constant0._ZN2at6native13reduce_kernelILi256ELi2ENS0_8ReduceOpIsNS0_9ArgMinOpsIsEEjlLi4ELi4EEEEEvT1_:
	.zero		1416


//--------------------- .nv.constant0._ZN2at6native13reduce_kernelILi128ELi4ENS0_8ReduceOpIsNS0_9ArgMinOpsIsEEjlLi4ELi4EEEEEvT1_ --------------------------
	.section	.nv.constant0._ZN2at6native13reduce_kernelILi128ELi4ENS0_8ReduceOpIsNS0_9ArgMinOpsIsEEjlLi4ELi4EEEEEvT1_,"a",@progbits
	.sectionflags	@""
	.align	4
.nv.constant0._ZN2at6native13reduce_kernelILi128ELi4ENS0_8ReduceOpIsNS0_9ArgMinOpsIsEEjlLi4ELi4EEEEEvT1_:
	.zero		1416


//--------------------- .nv.constant0._ZN2at6native13reduce_kernelILi512ELi1ENS0_8ReduceOpIlNS0_9ArgMinOpsIlEEjlLi4ELi4EEEEEvT1_ --------------------------
	.section	.nv.constant0._ZN2at6native13reduce_kernelILi512ELi1ENS0_8ReduceOpIlNS0_9ArgMinOpsIlEEjlLi4ELi4EEEEEvT1_,"a",@progbits
	.sectionflags	@""
	.align	4
.nv.constant0._ZN2at6native13reduce_kernelILi512ELi1ENS0_8ReduceOpIlNS0_9ArgMinOpsIlEEjlLi4ELi4EEEEEvT1_:
	.zero		1416


//--------------------- .nv.constant0._ZN2at6native13reduce_kernelILi256ELi2ENS0_8ReduceOpIlNS0_9ArgMinOpsIlEEjlLi4ELi4EEEEEvT1_ --------------------------
	.section	.nv.constant0._ZN2at6native13reduce_kernelILi256ELi2ENS0_8ReduceOpIlNS0_9ArgMinOpsIlEEjlLi4ELi4EEEEEvT1_,"a",@progbits
	.sectionflags	@""
	.align	4
.nv.constant0._ZN2at6native13reduce_kernelILi256ELi2ENS0_8ReduceOpIlNS0_9ArgMinOpsIlEEjlLi4ELi4EEEEEvT1_:
	.zero		1416


//--------------------- .nv.constant0._ZN2at6native13reduce_kernelILi128ELi4ENS0_8ReduceOpIlNS0_9ArgMinOpsIlEEjlLi4ELi4EEEEEvT1_ --------------------------
	.section	.nv.constant0._ZN2at6native13reduce_kernelILi128ELi4ENS0_8ReduceOpIlNS0_9ArgMinOpsIlEEjlLi4ELi4EEEEEvT1_,"a",@progbits
	.sectionflags	@""
	.align	4
.nv.constant0._ZN2at6native13reduce_kernelILi128ELi4ENS0_8ReduceOpIlNS0_9ArgMinOpsIlEEjlLi4ELi4EEEEEvT1_:
	.zero		1416


//--------------------- .nv.constant0._ZN2at6native13reduce_kernelILi512ELi1ENS0_8ReduceOpIiNS0_9ArgMinOpsIiEEjlLi4ELi4EEEEEvT1_ --------------------------
	.section	.nv.constant0._ZN2at6native13reduce_kernelILi512ELi1ENS0_8ReduceOpIiNS0_9ArgMinOpsIiEEjlLi4ELi4EEEEEvT1_,"a",@progbits
	.sectionflags	@""
	.align	4
.nv.constant0._ZN2at6native13reduce_kernelILi512ELi1ENS0_8ReduceOpIiNS0_9ArgMinOpsIiEEjlLi4ELi4EEEEEvT1_:
	.zero		1416


//--------------------- .nv.constant0._ZN2at6native13reduce_kernelILi256ELi2ENS0_8ReduceOpIiNS0_9ArgMinOpsIiEEjlLi4ELi4EEEEEvT1_ --------------------------
	.section	.nv.constant0._ZN2at6native13reduce_kernelILi256ELi2ENS0_8ReduceOpIiNS0_9ArgMinOpsIiEEjlLi4ELi4EEEEEvT1_,"a",@progbits
	.sectionflags	@""
	.align	4
.nv.constant0._ZN2at6native13reduce_kernelILi256ELi2ENS0_8ReduceOpIiNS0_9ArgMinOpsIiEEjlLi4ELi4EEEEEvT1_:
	.zero		1416


//--------------------- .nv.constant0._ZN2at6native13reduce_kernelILi128ELi4ENS0_8ReduceOpIiNS0_9ArgMinOpsIiEEjlLi4ELi4EEEEEvT1_ --------------------------
	.section	.nv.constant0._ZN2at6native13reduce_kernelILi128ELi4ENS0_8ReduceOpIiNS0_9ArgMinOpsIiEEjlLi4ELi4EEEEEvT1_,"a",@progbits
	.sectionflags	@""
	.align	4
.nv.constant0._ZN2at6native13reduce_kernelILi128ELi4ENS0_8ReduceOpIiNS0_9ArgMinOpsIiEEjlLi4ELi4EEEEEvT1_:
	.zero		1416


//--------------------- .nv.constant0._ZN2at6native13reduce_kernelILi512ELi1ENS0_8ReduceOpIaNS0_9ArgMinOpsIaEEjlLi4ELi4EEEEEvT1_ --------------------------
	.section	.nv.constant0._ZN2at6native13reduce_kernelILi512ELi1ENS0_8ReduceOpIaNS0_9ArgMinOpsIaEEjlLi4ELi4EEEEEvT1_,"a",@progbits
	.sectionflags	@""
	.align	4
.nv.constant0._ZN2at6native13reduce_kernelILi512ELi1ENS0_8ReduceOpIaNS0_9ArgMinOpsIaEEjlLi4ELi4EEEEEvT1_:
	.zero		1416


//--------------------- .nv.constant0._ZN2at6native13reduce_kernelILi256ELi2ENS0_8ReduceOpIaNS0_9ArgMinOpsIaEEjlLi4ELi4EEEEEvT1_ --------------------------
	.section	.nv.constant0._ZN2at6native13reduce_kernelILi256ELi2ENS0_8ReduceOpIaNS0_9ArgMinOpsIaEEjlLi4ELi4EEEEEvT1_,"a",@progbits
	.sectionflags	@""
	.align	4
.nv.constant0._ZN2at6native13reduce_kernelILi256ELi2ENS0_8ReduceOpIaNS0_9ArgMinOpsIaEEjlLi4ELi4EEEEEvT1_:
	.zero		1416


//--------------------- .nv.constant0._ZN2at6native13reduce_kernelILi128ELi4ENS0_8ReduceOpIaNS0_9ArgMinOpsIaEEjlLi4ELi4EEEEEvT1_ --------------------------
	.section	.nv.constant0._ZN2at6native13reduce_kernelILi128ELi4ENS0_8ReduceOpIaNS0_9ArgMinOpsIaEEjlLi4ELi4EEEEEvT1_,"a",@progbits
	.sectionflags	@""
	.align	4
.nv.constant0._ZN2at6native13reduce_kernelILi128ELi4ENS0_8ReduceOpIaNS0_9ArgMinOpsIaEEjlLi4ELi4EEEEEvT1_:
	.zero		1416


//--------------------- .nv.constant0._ZN2at6native13reduce_kernelILi512ELi1ENS0_8ReduceOpIhNS0_9ArgMinOpsIhEEjlLi4ELi4EEEEEvT1_ --------------------------
	.section	.nv.constant0._ZN2at6native13reduce_kernelILi512ELi1ENS0_8ReduceOpIhNS0_9ArgMinOpsIhEEjlLi4ELi4EEEEEvT1_,"a",@progbits
	.sectionflags	@""
	.align	4
.nv.constant0._ZN2at6native13reduce_kernelILi512ELi1ENS0_8ReduceOpIhNS0_9ArgMinOpsIhEEjlLi4ELi4EEEEEvT1_:
	.zero		1416


//--------------------- .nv.constant0._ZN2at6native13reduce_kernelILi256ELi2ENS0_8ReduceOpIhNS0_9ArgMinOpsIhEEjlLi4ELi4EEEEEvT1_ --------------------------
	.section	.nv.constant0._ZN2at6native13reduce_kernelILi256ELi2ENS0_8ReduceOpIhNS0_9ArgMinOpsIhEEjlLi4ELi4EEEEEvT1_,"a",@progbits
	.sectionflags	@""
	.align	4
.nv.constant0._ZN2at6native13reduce_kernelILi256ELi2ENS0_8ReduceOpIhNS0_9ArgMinOpsIhEEjlLi4ELi4EEEEEvT1_:
	.zero		1416


//--------------------- .nv.constant0._ZN2at6native13reduce_kernelILi128ELi4ENS0_8ReduceOpIhNS0_9ArgMinOpsIhEEjlLi4ELi4EEEEEvT1_ --------------------------
	.section	.nv.constant0._ZN2at6native13reduce_kernelILi128ELi4ENS0_8ReduceOpIhNS0_9ArgMinOpsIhEEjlLi4ELi4EEEEEvT1_,"a",@progbits
	.sectionflags	@""
	.align	4
.nv.constant0._ZN2at6native13reduce_kernelILi128ELi4ENS0_8ReduceOpIhNS0_9ArgMinOpsIhEEjlLi4ELi4EEEEEvT1_:
	.zero		1416


//--------------------- .nv.constant0._ZN2at6native13reduce_kernelILi512ELi1ENS0_8ReduceOpIN3c108BFloat16ENS0_9ArgMinOpsIfEEjlLi4ELi4EEEEEvT1_ --------------------------
	.section	.nv.constant0._ZN2at6native13reduce_kernelILi512ELi1ENS0_8ReduceOpIN3c108BFloat16ENS0_9ArgMinOpsIfEEjlLi4ELi4EEEEEvT1_,"a",@progbits
	.sectionflags	@""
	.align	4
.nv.constant0._ZN2at6native13reduce_kernelILi512ELi1ENS0_8ReduceOpIN3c108BFloat16ENS0_9ArgMinOpsIfEEjlLi4ELi4EEEEEvT1_:
	.zero		1416


//--------------------- .nv.constant0._ZN2at6native13reduce_kernelILi256ELi2ENS0_8ReduceOpIN3c108BFloat16ENS0_9ArgMinOpsIfEEjlLi4ELi4EEEEEvT1_ --------------------------
	.section	.nv.constant0._ZN2at6native13reduce_kernelILi256ELi2ENS0_8ReduceOpIN3c108BFloat16ENS0_9ArgMinOpsIfEEjlLi4ELi4EEEEEvT1_,"a",@progbits
	.sectionflags	@""
	.align	4
.nv.constant0._ZN2at6native13reduce_kernelILi256ELi2ENS0_8ReduceOpIN3c108BFloat16ENS0_9ArgMinOpsIfEEjlLi4ELi4EEEEEvT1_:
	.zero		1416


//--------------------- .nv.constant0._ZN2at6native13reduce_kernelILi128ELi4ENS0_8ReduceOpIN3c108BFloat16ENS0_9ArgMinOpsIfEEjlLi4ELi4EEEEEvT1_ --------------------------
	.section	.nv.constant0._ZN2at6native13reduce_kernelILi128ELi4ENS0_8ReduceOpIN3c108BFloat16ENS0_9ArgMinOpsIfEEjlLi4ELi4EEEEEvT1_,"a",@progbits
	.sectionflags	@""
	.align	4
.nv.constant0._ZN2at6native13reduce_kernelILi128ELi4ENS0_8ReduceOpIN3c108BFloat16ENS0_9ArgMinOpsIfEEjlLi4ELi4EEEEEvT1_:
	.zero		1416


//--------------------- .nv.constant0._ZN2at6native13reduce_kernelILi512ELi1ENS0_8ReduceOpIN3c104HalfENS0_9ArgMinOpsIfEEjlLi4ELi4EEEEEvT1_ --------------------------
	.section	.nv.constant0._ZN2at6native13reduce_kernelILi512ELi1ENS0_8ReduceOpIN3c104HalfENS0_9ArgMinOpsIfEEjlLi4ELi4EEEEEvT1_,"a",@progbits
	.sectionflags	@""
	.align	4
.nv.constant0._ZN2at6native13reduce_kernelILi512ELi1ENS0_8ReduceOpIN3c104HalfENS0_9ArgMinOpsIfEEjlLi4ELi4EEEEEvT1_:
	.zero		1416


//--------------------- .nv.constant0._ZN2at6native13reduce_kernelILi256ELi2ENS0_8ReduceOpIN3c104HalfENS0_9ArgMinOpsIfEEjlLi4ELi4EEEEEvT1_ --------------------------
	.section	.nv.constant0._ZN2at6native13reduce_kernelILi256ELi2ENS0_8ReduceOpIN3c104HalfENS0_9ArgMinOpsIfEEjlLi4ELi4EEEEEvT1_,"a",@progbits
	.sectionflags	@""
	.align	4
.nv.constant0._ZN2at6native13reduce_kernelILi256ELi2ENS0_8ReduceOpIN3c104HalfENS0_9ArgMinOpsIfEEjlLi4ELi4EEEEEvT1_:
	.zero		1416


//--------------------- .nv.constant0._ZN2at6native13reduce_kernelILi128ELi4ENS0_8ReduceOpIN3c104HalfENS0_9ArgMinOpsIfEEjlLi4ELi4EEEEEvT1_ --------------------------
	.section	.nv.constant0._ZN2at6native13reduce_kernelILi128ELi4ENS0_8ReduceOpIN3c104HalfENS0_9ArgMinOpsIfEEjlLi4ELi4EEEEEvT1_,"a",@progbits
	.sectionflags	@""
	.align	4
.nv.constant0._ZN2at6native13reduce_kernelILi128ELi4ENS0_8ReduceOpIN3c104HalfENS0_9ArgMinOpsIfEEjlLi4ELi4EEEEEvT1_:
	.zero		1416


//--------------------- .text._ZN2at6native13reduce_kernelILi512ELi1ENS0_8ReduceOpIfNS0_9ArgMinOpsIfEEjlLi4ELi4EEEEEvT1_ --------------------------
	.section	.text._ZN2at6native13reduce_kernelILi512ELi1ENS0_8ReduceOpIfNS0_9ArgMinOpsIfEEjlLi4ELi4EEEEEvT1_,"ax",@progbits
	.sectioninfo	@"SHI_REGISTERS=32"
	.align	128
        .global         _ZN2at6native13reduce_kernelILi512ELi1ENS0_8ReduceOpIfNS0_9ArgMinOpsIfEEjlLi4ELi4EEEEEvT1_
        .type           _ZN2at6native13reduce_kernelILi512ELi1ENS0_8ReduceOpIfNS0_9ArgMinOpsIfEEjlLi4ELi4EEEEEvT1_,@function
        .size           _ZN2at6native13reduce_kernelILi512ELi1ENS0_8ReduceOpIfNS0_9ArgMinOpsIfEEjlLi4ELi4EEEEEvT1_,(.L_x_6803 - _ZN2at6native13reduce_kernelILi512ELi1ENS0_8ReduceOpIfNS0_9ArgMinOpsIfEEjlLi4ELi4EEEEEvT1_)
        .other          _ZN2at6native13reduce_kernelILi512ELi1ENS0_8ReduceOpIfNS0_9ArgMinOpsIfEEjlLi4ELi4EEEEEvT1_,@"STO_CUDA_ENTRY STV_DEFAULT"
_ZN2at6native13reduce_kernelILi512ELi1ENS0_8ReduceOpIfNS0_9ArgMinOpsIfEEjlLi4ELi4EEEEEvT1_:
.text._ZN2at6native13reduce_kernelILi512ELi1ENS0_8ReduceOpIfNS0_9ArgMinOpsIfEEjlLi4ELi4EEEEEvT1_:
[----:B------:R-:W-:Y:S02]  /*0000*/  IMAD.MOV.U32 R1, RZ, RZ, c[0x0][0x28] ;  /* 0x00000a00ff017624 */ /* 0x000fe400078e00ff */
[----:B------:R-:W0:Y:S01]  /*0010*/  S2R R26, SR_TID.X ;  /* 0x00000000001a7919 */ /* 0x000e220000002100 */
[----:B------:R-:W-:-:S03]  /*0020*/  ISETP.NE.AND P0, PT, RZ, c[0x0][0x34c], PT ;  /* 0x0000d300ff007a0c */ /* 0x000fc60003f05270 */
[----:B------:R-:W1:Y:S04]  /*0030*/  S2R R27, SR_TID.Y ;  /* 0x00000000001b7919 */ /* 0x000e680000002200 */
[----:B------:R-:W2:Y:S04]  /*0040*/  S2R R5, SR_CTAID.X ;  /* 0x0000000000057919 */ /* 0x000ea80000002500 */
[----:B------:R-:W3:Y:S01]  /*0050*/  S2R R2, SR_CTAID.Y ;  /* 0x0000000000027919 */ /* 0x000ee20000002600 */
[C---:B0-----:R-:W-:Y:S02]  /*0060*/  IMAD R29, R26.reuse, c[0x0][0x19c], RZ ;  /* 0x000067001a1d7a24 */ /* 0x041fe400078e02ff */
[----:B------:R-:W-:-:S02]  /*0070*/  IMAD R0, R26, c[0x0][0x190], RZ ;  /* 0x000064001a007a24 */ /* 0x000fc400078e02ff */
[C---:B-1----:R-:W-:Y:S02]  /*0080*/  IMAD R4, R27.reuse, c[0x0][0x1a0], R29 ;  /* 0x000068001b047a24 */ /* 0x042fe400078e021d */
[----:B------:R-:W-:Y:S02]  /*0090*/  IMAD R3, R27, c[0x0][0x194], R0 ;  /* 0x000065001b037a24 */ /* 0x000fe400078e0200 */
[----:B--2---:R-:W-:Y:S02]  /*00a0*/  IMAD R5, R5, c[0x0][0x188], R4 ;  /* 0x0000620005057a24 */ /* 0x004fe400078e0204 */
[----:B------:R-:W-:Y:S02]  /*00b0*/  IMAD.MOV.U32 R0, RZ, RZ, RZ ;  /* 0x000000ffff007224 */ /* 0x000fe400078e00ff */
[----:B---3--:R-:W-:Y:S01]  /*00c0*/  IMAD R10, R2, c[0x0][0x198], R3 ;  /* 0x00006600020a7a24 */ /* 0x008fe200078e0203 */
[----:B------:R-:W-:Y:S05]  /*00d0*/  @!P0 BRA `(.L_x_0) ;  /* 0x00000c6000008947 */ /* 0x000fea0003800000 */
[----:B------:R-:W-:Y:S02]  /*00e0*/  IMAD.MOV.U32 R4, RZ, RZ, RZ ;  /* 0x000000ffff047224 */ /* 0x000fe400078e00ff */
[----:B------:R-:W-:-:S02]  /*00f0*/  IMAD.MOV.U32 R3, RZ, RZ, c[0x0][0x34c] ;  /* 0x0000d300ff037624 */ /* 0x000fc400078e00ff */
[----:B------:R-:W-:-:S03]  /*0100*/  IMAD.HI.U32 R8, R5, c[0x0][0x354], R4 ;  /* 0x0000d50005087a27 */ /* 0x000fc600078e0004 */
[----:B------:R-:W-:Y:S02]  /*0110*/  ISETP.NE.AND P0, PT, R3, 0x1, PT ;  /* 0x000000010300780c */ /* 0x000fe40003f05270 */
[----:B------:R-:W-:-:S05]  /*0120*/  SHF.R.U32.HI R9, RZ, c[0x0][0x358], R8 ;  /* 0x0000d600ff097a19 */ /* 0x000fca0000011608 */
[----:B------:R-:W-:-:S04]  /*0130*/  IMAD.MOV R7, RZ, RZ, -R9 ;  /* 0x000000ffff077224 */ /* 0x000fc800078e0a09 */
[----:B------:R-:W-:-:S04]  /*0140*/  IMAD R0, R7, c[0x0][0x350], R5 ;  /* 0x0000d40007007a24 */ /* 0x000fc800078e0205 */
[----:B------:R-:W-:Y:S01]  /*0150*/  IMAD R0, R0, c[0x0][0x480], RZ ;  /* 0x0001200000007a24 */ /* 0x000fe200078e02ff */
[----:B------:R-:W-:Y:S05]  /*0160*/  @!P0 BRA `(.L_x_0) ;  /* 0x00000bd000008947 */ /* 0x000fea0003800000 */
[----:B------:R-:W-:Y:S01]  /*0170*/  IMAD.MOV.U32 R8, RZ, RZ, RZ ;  /* 0x000000ffff087224 */ /* 0x000fe200078e00ff */
[----:B------:R-:W-:-:S03]  /*0180*/  ISETP.NE.AND P0, PT, R3, 0x2, PT ;  /* 0x000000020300780c */ /* 0x000fc60003f05270 */
[----:B------:R-:W-:-:S05]  /*0190*/  IMAD.HI.U32 R6, R9, c[0x0][0x360], R8 ;  /* 0x0000d80009067a27 */ /* 0x000fca00078e0008 */
[----:B------:R-:W-:-:S05]  /*01a0*/  SHF.R.U32.HI R7, RZ, c[0x0][0x364], R6 ;  /* 0x0000d900ff077a19 */ /* 0x000fca0000011606 */
[----:B------:R-:W-:-:S04]  /*01b0*/  IMAD.MOV R8, RZ, RZ, -R7 ;  /* 0x000000ffff087224 */ /* 0x000fc800078e0a07 */
[----:B------:R-:W-:-:S04]  /*01c0*/  IMAD R9, R8, c[0x0][0x35c], R9 ;  /* 0x0000d70008097a24 */ /* 0x000fc800078e0209 */
[----:B------:R-:W-:Y:S01]  /*01d0*/  IMAD R0, R9, c[0x0][0x488], R0 ;  /* 0x0001220009007a24 */ /* 0x000fe200078e0200 */
        /* <DEDUP_REMOVED lines=9> */
[----:B------:R-:W-:Y:S01]  /*0270*/  HFMA2.MMA R8, -RZ, RZ, 0, 0 ;  /* 0x00000000ff087435 */ /* 0x000fe200000001ff */
[----:B------:R-:W-:-:S09]  /*0280*/  ISETP.NE.AND P0, PT, R3, 0x4, PT ;  /* 0x000000040300780c */ /* 0x000fd20003f05270 */
        /* <DEDUP_REMOVED lines=38> */
[----:B------:R-:W-:Y:S02]  /*04f0*/  MOV R6, RZ ;  /* 0x000000ff00067202 */ /* 0x000fe40000000f00 */
        /* <DEDUP_REMOVED lines=114> */
[----:B------:R-:W-:-:S04]  /*0c20*/  SHF.R.U32.HI R7, RZ, c[0x0][0x460], R6 ;  /* 0x00011800ff077a19 */ /* 0x000fc80000011606 */
[----:B------:R-:W-:-:S05]  /*0c30*/  IADD3 R9, -R7, RZ, RZ ;  /* 0x000000ff07097210 */ /* 0x000fca0007ffe1ff */
[----:B------:R-:W-:-:S04]  /*0c40*/  IMAD R13, R9, c[0x0][0x458], R13 ;  /* 0x00011600090d7a24 */ /* 0x000fc800078e020d */
[----:B------:R-:W-:Y:S01]  /*0c50*/  IMAD R0, R13, c[0x0][0x530], R0 ;  /* 0x00014c000d007a24 */ /* 0x000fe200078e0200 */
[----:B------:R-:W-:Y:S05]  /*0c60*/  @!P0 BRA `(.L_x_0) ;  /* 0x000000d000008947 */ /* 0x000fea0003800000 */
[----:B------:R-:W-:Y:S01]  /*0c70*/  ISETP.NE.AND P0, PT, R3, 0x18, PT ;  /* 0x000000180300780c */ /* 0x000fe20003f05270 */
[----:B------:R-:W-:-:S04]  /*0c80*/  IMAD.MOV.U32 R6, RZ, RZ, RZ ;  /* 0x000000ffff067224 */ /* 0x000fc800078e00ff */
[----:B------:R-:W-:-:S05]  /*0c90*/  IMAD.HI.U32 R8, R7, c[0x0][0x468], R6 ;  /* 0x00011a0007087a27 */ /* 0x000fca00078e0006 */
[----:B------:R-:W-:-:S03]  /*0ca0*/  SHF.R.U32.HI R9, RZ, c[0x0][0x46c], R8 ;  /* 0x00011b00ff097a19 */ /* 0x000fc60000011608 */
[----:B------:R-:W-:Y:S02]  /*0cb0*/  @P0 IMAD.MOV.U32 R8, RZ, RZ, RZ ;  /* 0x000000ffff080224 */ /* 0x000fe400078e00ff */
[--C-:B------:R-:W-:Y:S02]  /*0cc0*/  IMAD.MOV R6, RZ, RZ, -R9.reuse ;  /* 0x000000ffff067224 */ /* 0x100fe400078e0a09 */
[----:B------:R-:W-:-:S04]  /*0cd0*/  @P0 IMAD.HI.U32 R3, R9, c[0x0][0x474], R8 ;  /* 0x00011d0009030a27 */ /* 0x000fc800078e0008 */
[----:B------:R-:W-:Y:S01]  /*0ce0*/  IMAD R7, R6, c[0x0][0x464], R7 ;  /* 0x0001190006077a24 */ /* 0x000fe200078e0207 */
[----:B------:R-:W-:-:S03]  /*0cf0*/  @P0 SHF.R.U32.HI R3, RZ, c[0x0][0x478], R3 ;  /* 0x00011e00ff030a19 */ /* 0x000fc60000011603 */
[----:B------:R-:W-:Y:S02]  /*0d00*/  IMAD R0, R7, c[0x0][0x538], R0 ;  /* 0x00014e0007007a24 */ /* 0x000fe400078e0200 */
[----:B------:R-:W-:-:S04]  /*0d10*/  @P0 IMAD.MOV R3, RZ, RZ, -R3 ;  /* 0x000000ffff030224 */ /* 0x000fc800078e0a03 */
[----:B------:R-:W-:-:S04]  /*0d20*/  @P0 IMAD R9, R3, c[0x0][0x470], R9 ;  /* 0x00011c0003090a24 */ /* 0x000fc800078e0209 */
[----:B------:R-:W-:Y:S02]  /*0d30*/  @P0 IMAD R0, R9, c[0x0][0x540], R0 ;  /* 0x0001500009000a24 */ /* 0x000fe400078e0200 */
.L_x_0:
[----:B------:R-:W-:Y:S01]  /*0d40*/  ISETP.GE.U32.AND P0, PT, R10, c[0x0][0x17c], PT ;  /* 0x00005f000a007a0c */ /* 0x000fe20003f06070 */
[----:B------:R-:W-:Y:S01]  /*0d50*/  ULDC.64 UR36, c[0x0][0x118] ;  /* 0x0000460000247ab9 */ /* 0x000fe20000000a00 */
[----:B------:R-:W-:Y:S01]  /*0d60*/  BSSY B0, `(.L_x_1) ;  /* 0x0000af1000007945 */ /* 0x000fe20003800000 */
[----:B------:R-:W-:Y:S01]  /*0d70*/  CS2R R12, SRZ ;  /* 0x00000000000c7805 */ /* 0x000fe2000001ff00 */
[----:B------:R-:W-:Y:S01]  /*0d80*/  ISETP.GE.U32.OR P0, PT, R5, c[0x0][0x180], P0 ;  /* 0x0000600005007a0c */ /* 0x000fe20000706470 */
[----:B------:R-:W-:-:S12]  /*0d90*/  IMAD.MOV.U32 R11, RZ, RZ, RZ ;  /* 0x000000ffff0b7224 */ /* 0x000fd800078e00ff */
[----:B------:R-:W-:Y:S05]  /*0da0*/  @P0 BRA `(.L_x_2) ;  /* 0x0000aec000000947 */ /* 0x000fea0003800000 */
[----:B------:R-:W-:Y:S01]  /*0db0*/  ULDC.U8 UR4, c[0x0][0x1b0] ;  /* 0x00006c0000047ab9 */ /* 0x000fe20000000000 */
[----:B------:R-:W-:Y:S02]  /*0dc0*/  IADD3 R14, P1, R0, c[0x0][0x548], RZ ;  /* 0x00015200000e7a10 */ /* 0x000fe40007f3e0ff */
[----:B------:R-:W-:-:S03]  /*0dd0*/  ISETP.NE.AND P0, PT, RZ, UR4, PT ;  /* 0x00000004ff007c0c */ /* 0x000fc6000bf05270 */
[----:B------:R-:W-:-:S10]  /*0de0*/  IMAD.X R15, RZ, RZ, c[0x0][0x54c], P1 ;  /* 0x00015300ff0f7624 */ /* 0x000fd400008e06ff */
[----:B------:R-:W-:Y:S05]  /*0df0*/  @!P0 BRA `(.L_x_3) ;  /* 0x0000103000008947 */ /* 0x000fea0003800000 */
[----:B------:R-:W-:Y:S01]  /*0e00*/  SHF.R.U64 R3, R14, 0x2, R15 ;  /* 0x000000020e037819 */ /* 0x000fe2000000120f */
[----:B------:R-:W-:Y:S01]  /*0e10*/  BSSY B1, `(.L_x_4) ;  /* 0x0000038000017945 */ /* 0x000fe20003800000 */
[----:B------:R-:W-:Y:S01]  /*0e20*/  IMAD.MOV.U32 R21, RZ, RZ, c[0x0][0x17c] ;  /* 0x00005f00ff157624 */ /* 0x000fe200078e00ff */
[----:B------:R-:W-:Y:S01]  /*0e30*/  MOV R22, c[0x0][0x170] ;  /* 0x00005c0000167a02 */ /* 0x000fe20000000f00 */
[----:B------:R-:W-:Y:S01]  /*0e40*/  IMAD.MOV.U32 R19, RZ, RZ, c[0x0][0x168] ;  /* 0x00005a00ff137624 */ /* 0x000fe200078e00ff */
[----:B------:R-:W-:Y:S01]  /*0e50*/  LOP3.LUT R3, R3, 0x3, RZ, 0xc0, !PT ;  /* 0x0000000303037812 */ /* 0x000fe200078ec0ff */
[----:B------:R-:W-:Y:S02]  /*0e60*/  IMAD.MOV.U32 R20, RZ, RZ, c[0x0][0x174] ;  /* 0x00005d00ff147624 */ /* 0x000fe400078e00ff */
[----:B------:R-:W-:Y:S01]  /*0e70*/  IMAD.MOV.U32 R18, RZ, RZ, RZ ;  /* 0x000000ffff127224 */ /* 0x000fe200078e00ff */
[----:B------:R-:W-:-:S13]  /*0e80*/  ISETP.NE.AND P0, PT, R3, RZ, PT ;  /* 0x000000ff0300720c */ /* 0x000fda0003f05270 */
[----:B------:R-:W-:Y:S05]  /*0e90*/  @!P0 BRA `(.L_x_5) ;  /* 0x000002f000008947 */ /* 0x000fea0003800000 */
[C---:B------:R-:W-:Y:S01]  /*0ea0*/  ISETP.GE.U32.AND P0, PT, R26.reuse, R3, PT ;  /* 0x000000031a00720c */ /* 0x040fe20003f06070 */
[----:B------:R-:W-:Y:S03]  /*0eb0*/  BSSY B2, `(.L_x_6) ;  /* 0x0000026000027945 */ /* 0x000fe60003800000 */
[----:B------:R-:W-:-:S13]  /*0ec0*/  ISETP.GT.U32.OR P0, PT, R26, 0x3, !P0 ;  /* 0x000000031a00780c */ /* 0x000fda0004704470 */
[----:B------:R-:W-:Y:S05]  /*0ed0*/  @P0 BRA `(.L_x_7) ;  /* 0x0000023000000947 */ /* 0x000fea0003800000 */
[----:B------:R-:W-:Y:S01]  /*0ee0*/  ISETP.NE.AND P0, PT, RZ, c[0x0][0x194], PT ;  /* 0x00006500ff007a0c */ /* 0x000fe20003f05270 */
[----:B------:R-:W-:Y:S01]  /*0ef0*/  BSSY B3, `(.L_x_8) ;  /* 0x0000009000037945 */ /* 0x000fe20003800000 */
[----:B------:R-:W-:Y:S02]  /*0f00*/  ISETP.NE.AND P1, PT, R27, RZ, PT ;  /* 0x000000ff1b00720c */ /* 0x000fe40003f25270 */
[----:B------:R-:W-:-:S11]  /*0f10*/  PRMT R0, RZ, 0x7610, R0 ;  /* 0x00007610ff007816 */ /* 0x000fd60000000000 */
[----:B------:R-:W-:Y:S05]  /*0f20*/  @P0 BRA P1, `(.L_x_9) ;  /* 0x0000005000000947 */ /* 0x000fea0000800000 */
[----:B------:R-:W-:Y:S01]  /*0f30*/  ISETP.NE.AND P0, PT, RZ, c[0x0][0x198], PT ;  /* 0x00006600ff007a0c */ /* 0x000fe20003f05270 */
[----:B------:R-:W-:-:S12]  /*0f40*/  IMAD.MOV.U32 R0, RZ, RZ, 0x1 ;  /* 0x00000001ff007424 */ /* 0x000fd800078e00ff */
[----:B------:R-:W-:-:S04]  /*0f50*/  @P0 ISETP.NE.AND P1, PT, R2, RZ, PT ;  /* 0x000000ff0200020c */ /* 0x000fc80003f25270 */
[----:B------:R-:W-:-:S04]  /*0f60*/  @P0 SEL R4, RZ, 0x1, P1 ;  /* 0x00000001ff040807 */ /* 0x000fc80000800000 */
[----:B------:R-:W-:Y:S02]  /*0f70*/  @P0 PRMT R0, R4, 0x7610, R0 ;  /* 0x0000761004000816 */ /* 0x000fe40000000000 */
.L_x_9:
[----:B------:R-:W-:Y:S05]  /*0f80*/  BSYNC B3 ;  /* 0x0000000000037941 */ /* 0x000fea0003800000 */
.L_x_8:
[----:B------:R-:W-:Y:S01]  /*0f90*/  PRMT R0, R0, 0x9910, RZ ;  /* 0x0000991000007816 */ /* 0x000fe200000000ff */
[----:B------:R-:W-:-:S03]  /*0fa0*/  IMAD.MOV.U32 R6, RZ, RZ, c[0x0][0x168] ;  /* 0x00005a00ff067624 */ /* 0x000fc600078e00ff */
[----:B------:R-:W-:-:S13]  /*0fb0*/  ISETP.NE.AND P0, PT, R0, RZ, PT ;  /* 0x000000ff0000720c */ /* 0x000fda0003f05270 */
[----:B------:R-:W-:Y:S05]  /*0fc0*/  @!P0 BRA `(.L_x_7) ;  /* 0x0000014000008947 */ /* 0x000fea0003800000 */
[----:B------:R-:W-:-:S05]  /*0fd0*/  IADD3 R5, P0, R26, -R3, RZ ;  /* 0x800000031a057210 */ /* 0x000fca0007f1e0ff */
[----:B------:R-:W-:Y:S01]  /*0fe0*/  IMAD.X R0, RZ, RZ, -0x1, P0 ;  /* 0xffffffffff007424 */ /* 0x000fe200000e06ff */
[----:B------:R-:W-:-:S04]  /*0ff0*/  LEA R4, P0, R5, R14, 0x2 ;  /* 0x0000000e05047211 */ /* 0x000fc800078010ff */
[----:B------:R-:W-:-:S05]  /*1000*/  LEA.HI.X R5, R5, R15, R0, 0x2, P0 ;  /* 0x0000000f05057211 */ /* 0x000fca00000f1400 */
[----:B------:R-:W2:Y:S01]  /*1010*/  LDG.E R4, [R4.64] ;  /* 0x0000002404047981 */ /* 0x000ea2000c1e1900 */
[----:B------:R-:W-:Y:S01]  /*1020*/  FSETP.GTU.FTZ.AND P1, PT, |R6|, +INF , PT ;  /* 0x7f8000000600780b */ /* 0x000fe20003f3c200 */
[----:B------:R-:W-:-:S05]  /*1030*/  IMAD.IADD R22, R26, 0x1, -R3 ;  /* 0x000000011a167824 */ /* 0x000fca00078e0a03 */
[----:B------:R-:W-:-:S07]  /*1040*/  ISETP.GT.U32.AND P0, PT, R22, c[0x0][0x170], PT ;  /* 0x00005c0016007a0c */ /* 0x000fce0003f04070 */
[----:B------:R-:W-:Y:S02]  /*1050*/  @!P1 ISETP.GT.AND.EX P3, PT, RZ, c[0x0][0x174], PT, P0 ;  /* 0x00005d00ff009a0c */ /* 0x000fe40003f64300 */
[C---:B--2---:R-:W-:Y:S02]  /*1060*/  FSETP.NEU.OR P4, PT, R4.reuse, c[0x0][0x168], P1 ;  /* 0x00005a0004007a0b */ /* 0x044fe40000f8d400 */
[----:B------:R-:W-:-:S04]  /*1070*/  @!P1 FSETP.GT.FTZ.AND P2, PT, R4, c[0x0][0x168], PT ;  /* 0x00005a0004009a0b */ /* 0x000fc80003f54000 */
[----:B------:R-:W-:-:S07]  /*1080*/  @!P1 SEL R0, RZ, 0xffffffff, !P2 ;  /* 0xffffffffff009807 */ /* 0x000fce0005000000 */
[----:B------:R-:W-:Y:S02]  /*1090*/  @!P4 SEL R0, RZ, 0xffffffff, !P3 ;  /* 0xffffffffff00c807 */ /* 0x000fe40005800000 */
[----:B------:R-:W-:Y:S02]  /*10a0*/  @P1 FSETP.GTU.FTZ.AND P3, PT, |R4|, +INF , PT ;  /* 0x7f8000000400180b */ /* 0x000fe40003f7c200 */
[----:B------:R-:W-:-:S04]  /*10b0*/  @!P1 LOP3.LUT R0, R0, 0x1, RZ, 0xc0, !PT ;  /* 0x0000000100009812 */ /* 0x000fc800078ec0ff */
[----:B------:R-:W-:Y:S02]  /*10c0*/  @!P1 ISETP.EQ.U32.AND P2, PT, R0, 0x1, PT ;  /* 0x000000010000980c */ /* 0x000fe40003f42070 */
[----:B------:R-:W-:-:S13]  /*10d0*/  @P1 ISETP.GT.OR.EX P2, PT, RZ, c[0x0][0x174], !P3, P0 ;  /* 0x00005d00ff001a0c */ /* 0x000fda0005f44700 */
[----:B------:R-:W-:Y:S02]  /*10e0*/  SEL R22, R22, c[0x0][0x170], !P2 ;  /* 0x00005c0016167a07 */ /* 0x000fe40005000000 */
[----:B------:R-:W-:Y:S02]  /*10f0*/  FSEL R19, R4, c[0x0][0x168], !P2 ;  /* 0x00005a0004137a08 */ /* 0x000fe40005000000 */
[----:B------:R-:W-:Y:S02]  /*1100*/  SEL R20, RZ, c[0x0][0x174], !P2 ;  /* 0x00005d00ff147a07 */ /* 0x000fe40005000000 */
.L_x_7:
[----:B------:R-:W-:Y:S05]  /*1110*/  BSYNC B2 ;  /* 0x0000000000027941 */ /* 0x000fea0003800000 */
.L_x_6:
[C---:B------:R-:W-:Y:S02]  /*1120*/  IADD3 R5, P0, -R3.reuse, 0x4, RZ ;  /* 0x0000000403057810 */ /* 0x040fe40007f1e1ff */
[----:B------:R-:W-:Y:S02]  /*1130*/  IADD3 R21, R3, c[0x0][0x17c], RZ ;  /* 0x00005f0003157a10 */ /* 0x000fe40007ffe0ff */
[----:B------:R-:W-:Y:S01]  /*1140*/  LEA R14, P1, R5, R14, 0x2 ;  /* 0x0000000e050e7211 */ /* 0x000fe200078210ff */
[----:B------:R-:W-:Y:S01]  /*1150*/  IMAD.X R0, RZ, RZ, -0x1, P0 ;  /* 0xffffffffff007424 */ /* 0x000fe200000e06ff */
[----:B------:R-:W-:-:S02]  /*1160*/  IADD3 R18, -R3, 0x4, RZ ;  /* 0x0000000403127810 */ /* 0x000fc40007ffe1ff */
[----:B------:R-:W-:Y:S02]  /*1170*/  IADD3 R21, R21, -0x4, RZ ;  /* 0xfffffffc15157810 */ /* 0x000fe40007ffe0ff */
[----:B------:R-:W-:Y:S02]  /*1180*/  LEA.HI.X R15, R5, R15, R0, 0x2, P1 ;  /* 0x0000000f050f7211 */ /* 0x000fe400008f1400 */
.L_x_5:
[----:B------:R-:W-:Y:S05]  /*1190*/  BSYNC B1 ;  /* 0x0000000000017941 */ /* 0x000fea0003800000 */
.L_x_4:
[----:B------:R-:W-:Y:S01]  /*11a0*/  IMAD.SHL.U32 R23, R10, 0x4, RZ ;  /* 0x000000040a177824 */ /* 0x000fe200078e00ff */
[----:B------:R-:W-:Y:S01]  /*11b0*/  BSSY B1, `(.L_x_10) ;  /* 0x0000066000017945 */ /* 0x000fe20003800000 */
[----:B------:R-:W-:Y:S01]  /*11c0*/  MOV R0, c[0x0][0x168] ;  /* 0x00005a0000007a02 */ /* 0x000fe20000000f00 */
[----:B------:R-:W-:Y:S02]  /*11d0*/  IMAD.MOV.U32 R17, RZ, RZ, c[0x0][0x170] ;  /* 0x00005c00ff117624 */ /* 0x000fe400078e00ff */
[----:B------:R-:W-:Y:S01]  /*11e0*/  IADD3 R4, R23, 0x3, RZ ;  /* 0x0000000317047810 */ /* 0x000fe20007ffe0ff */
[----:B------:R-:W-:Y:S02]  /*11f0*/  IMAD.MOV.U32 R13, RZ, RZ, c[0x0][0x174] ;  /* 0x00005d00ff0d7624 */ /* 0x000fe400078e00ff */
[----:B------:R-:W-:Y:S01]  /*1200*/  IMAD.MOV.U32 R16, RZ, RZ, c[0x0][0x170] ;  /* 0x00005c00ff107624 */ /* 0x000fe200078e00ff */
[----:B------:R-:W-:Y:S01]  /*1210*/  ISETP.GE.U32.AND P0, PT, R4, R21, PT ;  /* 0x000000150400720c */ /* 0x000fe20003f06070 */
[----:B------:R-:W-:-:S02]  /*1220*/  IMAD.MOV.U32 R12, RZ, RZ, c[0x0][0x174] ;  /* 0x00005d00ff0c7624 */ /* 0x000fc400078e00ff */
[----:B------:R-:W-:Y:S02]  /*1230*/  IMAD.MOV.U32 R11, RZ, RZ, c[0x0][0x168] ;  /* 0x00005a00ff0b7624 */ /* 0x000fe400078e00ff */
[----:B------:R-:W-:Y:S02]  /*1240*/  IMAD.MOV.U32 R9, RZ, RZ, c[0x0][0x170] ;  /* 0x00005c00ff097624 */ /* 0x000fe400078e00ff */
[----:B------:R-:W-:Y:S02]  /*1250*/  IMAD.MOV.U32 R3, RZ, RZ, c[0x0][0x174] ;  /* 0x00005d00ff037624 */ /* 0x000fe400078e00ff */
[----:B------:R-:W-:-:S04]  /*1260*/  IMAD.MOV.U32 R8, RZ, RZ, c[0x0][0x168] ;  /* 0x00005a00ff087624 */ /* 0x000fc800078e00ff */
[----:B------:R-:W-:Y:S05]  /*1270*/  @P0 BRA `(.L_x_11) ;  /* 0x0000059000000947 */ /* 0x000fea0003800000 */
[----:B------:R-:W-:Y:S01]  /*1280*/  MOV R16, c[0x0][0x170] ;  /* 0x00005c0000107a02 */ /* 0x000fe20000000f00 */
[----:B------:R-:W-:Y:S02]  /*1290*/  IMAD.MOV.U32 R12, RZ, RZ, c[0x0][0x174] ;  /* 0x00005d00ff0c7624 */ /* 0x000fe400078e00ff */
[----:B------:R-:W-:Y:S02]  /*12a0*/  IMAD.MOV.U32 R11, RZ, RZ, c[0x0][0x168] ;  /* 0x00005a00ff0b7624 */ /* 0x000fe400078e00ff */
[----:B------:R-:W-:Y:S02]  /*12b0*/  IMAD.MOV.U32 R9, RZ, RZ, c[0x0][0x170] ;  /* 0x00005c00ff097624 */ /* 0x000fe400078e00ff */
[----:B------:R-:W-:Y:S02]  /*12c0*/  IMAD.MOV.U32 R3, RZ, RZ, c[0x0][0x174] ;  /* 0x00005d00ff037624 */ /* 0x000fe400078e00ff */
[----:B------:R-:W-:Y:S02]  /*12d0*/  IMAD.MOV.U32 R8, RZ, RZ, c[0x0][0x168] ;  /* 0x00005a00ff087624 */ /* 0x000fe400078e00ff */
.L_x_21:
[----:B------:R-:W-:-:S06]  /*12e0*/  IMAD.WIDE.U32 R4, R10, 0x10, R14 ;  /* 0x000000100a047825 */ /* 0x000fcc00078e000e */
[----:B------:R-:W2:Y:S01]  /*12f0*/  LDG.E.128 R4, [R4.64] ;  /* 0x0000002404047981 */ /* 0x000ea2000c1e1d00 */
[----:B------:R-:W-:Y:S01]  /*1300*/  FSETP.GTU.FTZ.AND P1, PT, |R19|, +INF , PT ;  /* 0x7f8000001300780b */ /* 0x000fe20003f3c200 */
[----:B------:R-:W-:Y:S01]  /*1310*/  IMAD.IADD R23, R23, 0x1, R18 ;  /* 0x0000000117177824 */ /* 0x000fe200078e0212 */
[----:B------:R-:W-:Y:S11]  /*1320*/  BSSY B2, `(.L_x_12) ;  /* 0x000001e000027945 */ /* 0x000ff60003800000 */
[----:B------:R-:W-:-:S04]  /*1330*/  @!P1 ISETP.GE.U32.AND P0, PT, R22, R23, PT ;  /* 0x000000171600920c */ /* 0x000fc80003f06070 */
[----:B------:R-:W-:Y:S02]  /*1340*/  @!P1 ISETP.GE.AND.EX P0, PT, R20, RZ, PT, P0 ;  /* 0x000000ff1400920c */ /* 0x000fe40003f06300 */
[CC--:B--2---:R-:W-:Y:S02]  /*1350*/  FSETP.NEU.OR P3, PT, R19.reuse, R4.reuse, P1 ;  /* 0x000000041300720b */ /* 0x0c4fe40000f6d400 */
[----:B------:R-:W-:-:S04]  /*1360*/  @!P1 FSETP.GEU.FTZ.AND P2, PT, R19, R4, PT ;  /* 0x000000041300920b */ /* 0x000fc80003f5e000 */
[----:B------:R-:W-:Y:S02]  /*1370*/  @!P1 SEL R24, RZ, 0xffffffff, P2 ;  /* 0xffffffffff189807 */ /* 0x000fe40001000000 */
[----:B------:R-:W-:-:S05]  /*1380*/  @P1 FSETP.GTU.FTZ.AND P2, PT, |R4|, +INF , PT ;  /* 0x7f8000000400180b */ /* 0x000fca0003f5c200 */
[----:B------:R-:W-:Y:S02]  /*1390*/  @!P3 SEL R24, RZ, 0xffffffff, P0 ;  /* 0xffffffffff18b807 */ /* 0x000fe40000000000 */
[----:B------:R-:W-:Y:S02]  /*13a0*/  @P1 ISETP.LT.U32.AND P3, PT, R22, R23, PT ;  /* 0x000000171600120c */ /* 0x000fe40003f61070 */
[----:B------:R-:W-:-:S04]  /*13b0*/  @!P1 LOP3.LUT R24, R24, 0x1, RZ, 0xc0, !PT ;  /* 0x0000000118189812 */ /* 0x000fc800078ec0ff */
[----:B------:R-:W-:Y:S02]  /*13c0*/  @!P1 ISETP.EQ.U32.AND P0, PT, R24, 0x1, PT ;  /* 0x000000011800980c */ /* 0x000fe40003f02070 */
[----:B------:R-:W-:Y:S02]  /*13d0*/  @P1 ISETP.LT.OR.EX P0, PT, R20, RZ, !P2, P3 ;  /* 0x000000ff1400120c */ /* 0x000fe40005701730 */
[----:B------:R-:W-:Y:S02]  /*13e0*/  FSETP.GTU.FTZ.AND P1, PT, |R8|, +INF , PT ;  /* 0x7f8000000800780b */ /* 0x000fe40003f3c200 */
[----:B------:R-:W-:-:S09]  /*13f0*/  IADD3 R24, R23, 0x1, RZ ;  /* 0x0000000117187810 */ /* 0x000fd20007ffe0ff */
[----:B------:R-:W-:Y:S02]  /*1400*/  FSEL R19, R19, R4, P0 ;  /* 0x0000000413137208 */ /* 0x000fe40000000000 */
[----:B------:R-:W-:Y:S02]  /*1410*/  SEL R22, R22, R23, P0 ;  /* 0x0000001716167207 */ /* 0x000fe40000000000 */
[----:B------:R-:W-:Y:S01]  /*1420*/  SEL R20, R20, RZ, P0 ;  /* 0x000000ff14147207 */ /* 0x000fe20000000000 */
[----:B------:R-:W-:Y:S05]  /*1430*/  @P1 BRA `(.L_x_13) ;  /* 0x0000009000001947 */ /* 0x000fea0003800000 */
[CC--:B------:R-:W-:Y:S02]  /*1440*/  FSETP.NEU.FTZ.AND P1, PT, R8.reuse, R5.reuse, PT ;  /* 0x000000050800720b */ /* 0x0c0fe40003f3d000 */
[----:B------:R-:W-:Y:S02]  /*1450*/  ISETP.GE.U32.AND P0, PT, R9, R24, PT ;  /* 0x000000180900720c */ /* 0x000fe40003f06070 */
[----:B------:R-:W-:Y:S02]  /*1460*/  FSETP.GEU.FTZ.AND P2, PT, R8, R5, PT ;  /* 0x000000050800720b */ /* 0x000fe40003f5e000 */
[----:B------:R-:W-:-:S02]  /*1470*/  ISETP.GE.AND.EX P0, PT, R3, RZ, PT, P0 ;  /* 0x000000ff0300720c */ /* 0x000fc40003f06300 */
[----:B------:R-:W-:-:S05]  /*1480*/  SEL R4, RZ, 0xffffffff, P2 ;  /* 0xffffffffff047807 */ /* 0x000fca0001000000 */
[----:B------:R-:W-:-:S04]  /*1490*/  @!P1 SEL R4, RZ, 0xffffffff, P0 ;  /* 0xffffffffff049807 */ /* 0x000fc80000000000 */
[----:B------:R-:W-:-:S04]  /*14a0*/  LOP3.LUT R4, R4, 0x1, RZ, 0xc0, !PT ;  /* 0x0000000104047812 */ /* 0x000fc800078ec0ff */
[----:B------:R-:W-:Y:S01]  /*14b0*/  ISETP.EQ.U32.AND P0, PT, R4, 0x1, PT ;  /* 0x000000010400780c */ /* 0x000fe20003f02070 */
[----:B------:R-:W-:Y:S07]  /*14c0*/  BRA `(.L_x_14) ;  /* 0x0000003000007947 */ /* 0x000fee0003800000 */
.L_x_13:
[----:B------:R-:W-:Y:S02]  /*14d0*/  FSETP.GTU.FTZ.AND P0, PT, |R5|, +INF , PT ;  /* 0x7f8000000500780b */ /* 0x000fe40003f1c200 */
[----:B------:R-:W-:-:S04]  /*14e0*/  ISETP.LT.U32.AND P1, PT, R9, R24, PT ;  /* 0x000000180900720c */ /* 0x000fc80003f21070 */
[----:B------:R-:W-:-:S08]  /*14f0*/  ISETP.LT.OR.EX P0, PT, R3, RZ, !P0, P1 ;  /* 0x000000ff0300720c */ /* 0x000fd00004701710 */
.L_x_14:
[----:B------:R-:W-:Y:S05]  /*1500*/  BSYNC B2 ;  /* 0x0000000000027941 */ /* 0x000fea0003800000 */
.L_x_12:
[----:B------:R-:W-:Y:S01]  /*1510*/  FSETP.GTU.FTZ.AND P1, PT, |R11|, +INF , PT ;  /* 0x7f8000000b00780b */ /* 0x000fe20003f3c200 */
[----:B------:R-:W-:Y:S01]  /*1520*/  BSSY B2, `(.L_x_15) ;  /* 0x0000012000027945 */ /* 0x000fe20003800000 */
[----:B------:R-:W-:Y:S02]  /*1530*/  FSEL R8, R8, R5, P0 ;  /* 0x0000000508087208 */ /* 0x000fe40000000000 */
[----:B------:R-:W-:Y:S02]  /*1540*/  SEL R9, R9, R24, P0 ;  /* 0x0000001809097207 */ /* 0x000fe40000000000 */
[----:B------:R-:W-:Y:S02]  /*1550*/  SEL R3, R3, RZ, P0 ;  /* 0x000000ff03037207 */ /* 0x000fe40000000000 */
[----:B------:R-:W-:-:S05]  /*1560*/  IADD3 R5, R23, 0x2, RZ ;  /* 0x0000000217057810 */ /* 0x000fca0007ffe0ff */
[----:B------:R-:W-:Y:S05]  /*1570*/  @P1 BRA `(.L_x_16) ;  /* 0x0000009000001947 */ /* 0x000fea0003800000 */
[CC--:B------:R-:W-:Y:S02]  /*1580*/  FSETP.NEU.FTZ.AND P1, PT, R11.reuse, R6.reuse, PT ;  /* 0x000000060b00720b */ /* 0x0c0fe40003f3d000 */
[----:B------:R-:W-:Y:S02]  /*1590*/  ISETP.GE.U32.AND P0, PT, R16, R5, PT ;  /* 0x000000051000720c */ /* 0x000fe40003f06070 */
[----:B------:R-:W-:Y:S02]  /*15a0*/  FSETP.GEU.FTZ.AND P2, PT, R11, R6, PT ;  /* 0x000000060b00720b */ /* 0x000fe40003f5e000 */
[----:B------:R-:W-:Y:S02]  /*15b0*/  ISETP.GE.AND.EX P0, PT, R12, RZ, PT, P0 ;  /* 0x000000ff0c00720c */ /* 0x000fe40003f06300 */
[----:B------:R-:W-:-:S05]  /*15c0*/  SEL R4, RZ, 0xffffffff, P2 ;  /* 0xffffffffff047807 */ /* 0x000fca0001000000 */
[----:B------:R-:W-:-:S04]  /*15d0*/  @!P1 SEL R4, RZ, 0xffffffff, P0 ;  /* 0xffffffffff049807 */ /* 0x000fc80000000000 */
[----:B------:R-:W-:-:S04]  /*15e0*/  LOP3.LUT R4, R4, 0x1, RZ, 0xc0, !PT ;  /* 0x0000000104047812 */ /* 0x000fc800078ec0ff */
[----:B------:R-:W-:Y:S01]  /*15f0*/  ISETP.EQ.U32.AND P0, PT, R4, 0x1, PT ;  /* 0x000000010400780c */ /* 0x000fe20003f02070 */
[----:B------:R-:W-:Y:S07]  /*1600*/  BRA `(.L_x_17) ;  /* 0x0000003000007947 */ /* 0x000fee0003800000 */
.L_x_16:
[----:B------:R-:W-:Y:S02]  /*1610*/  FSETP.GTU.FTZ.AND P0, PT, |R6|, +INF , PT ;  /* 0x7f8000000600780b */ /* 0x000fe40003f1c200 */
[----:B------:R-:W-:-:S04]  /*1620*/  ISETP.LT.U32.AND P1, PT, R16, R5, PT ;  /* 0x000000051000720c */ /* 0x000fc80003f21070 */
[----:B------:R-:W-:-:S08]  /*1630*/  ISETP.LT.OR.EX P0, PT, R12, RZ, !P0, P1 ;  /* 0x000000ff0c00720c */ /* 0x000fd00004701710 */
.L_x_17:
[----:B------:R-:W-:Y:S05]  /*1640*/  BSYNC B2 ;  /* 0x0000000000027941 */ /* 0x000fea0003800000 */
.L_x_15:
        /* <DEDUP_REMOVED lines=16> */
.L_x_19:
[----:B------:R-:W-:Y:S02]  /*1750*/  FSETP.GTU.FTZ.AND P0, PT, |R7|, +INF , PT ;  /* 0x7f8000000700780b */ /* 0x000fe40003f1c200 */
[----:B------:R-:W-:-:S04]  /*1760*/  ISETP.LT.U32.AND P1, PT, R17, R6, PT ;  /* 0x000000061100720c */ /* 0x000fc80003f21070 */
[----:B------:R-:W-:-:S08]  /*1770*/  ISETP.LT.OR.EX P0, PT, R13, RZ, !P0, P1 ;  /* 0x000000ff0d00720c */ /* 0x000fd00004701710 */
.L_x_20:
[----:B------:R-:W-:Y:S05]  /*1780*/  BSYNC B2 ;  /* 0x0000000000027941 */ /* 0x000fea0003800000 */
.L_x_18:
[----:B------:R-:W-:Y:S02]  /*1790*/  IADD3 R10, R10, c[0x0][0x184], RZ ;  /* 0x000061000a0a7a10 */ /* 0x000fe40007ffe0ff */
[----:B------:R-:W-:Y:S02]  /*17a0*/  SEL R17, R17, R6, P0 ;  /* 0x0000000611117207 */ /* 0x000fe40000000000 */
[----:B------:R-:W-:Y:S01]  /*17b0*/  FSEL R0, R0, R7, P0 ;  /* 0x0000000700007208 */ /* 0x000fe20000000000 */
[----:B------:R-:W-:Y:S01]  /*17c0*/  IMAD.SHL.U32 R23, R10, 0x4, RZ ;  /* 0x000000040a177824 */ /* 0x000fe200078e00ff */
[----:B------:R-:W-:-:S04]  /*17d0*/  SEL R13, R13, RZ, P0 ;  /* 0x000000ff0d0d7207 */ /* 0x000fc80000000000 */
[----:B------:R-:W-:-:S04]  /*17e0*/  IADD3 R4, R23, 0x3, RZ ;  /* 0x0000000317047810 */ /* 0x000fc80007ffe0ff */
[----:B------:R-:W-:-:S13]  /*17f0*/  ISETP.GE.U32.AND P1, PT, R4, R21, PT ;  /* 0x000000150400720c */ /* 0x000fda0003f26070 */
[----:B------:R-:W-:Y:S05]  /*1800*/  @!P1 BRA `(.L_x_21) ;  /* 0xfffffad000009947 */ /* 0x000fea000383ffff */
.L_x_11:
[----:B------:R-:W-:Y:S05]  /*1810*/  BSYNC B1 ;  /* 0x0000000000017941 */ /* 0x000fea0003800000 */
.L_x_10:
        /* <DEDUP_REMOVED lines=10> */
.L_x_23:
[----:B------:R-:W-:Y:S05]  /*18c0*/  BSYNC B1 ;  /* 0x0000000000017941 */ /* 0x000fea0003800000 */
.L_x_22:
[----:B------:R-:W-:Y:S01]  /*18d0*/  PRMT R2, R4, 0x9910, RZ ;  /* 0x0000991004027816 */ /* 0x000fe200000000ff */
[----:B------:R-:W-:Y:S03]  /*18e0*/  BSSY B1, `(.L_x_24) ;  /* 0x000001a000017945 */ /* 0x000fe60003800000 */
[----:B------:R-:W-:-:S13]  /*18f0*/  ISETP.NE.AND P0, PT, R2, RZ, PT ;  /* 0x000000ff0200720c */ /* 0x000fda0003f05270 */
[----:B------:R-:W-:Y:S05]  /*1900*/  @!P0 BRA `(.L_x_25) ;  /* 0x0000017000008947 */ /* 0x000fea0003800000 */
[----:B------:R-:W-:-:S04]  /*1910*/  LOP3.LUT R5, R21, 0xfffffffc, RZ, 0xc0, !PT ;  /* 0xfffffffc15057812 */ /* 0x000fc800078ec0ff */
[----:B------:R-:W-:-:S04]  /*1920*/  IADD3 R5, R5, R26, RZ ;  /* 0x0000001a05057210 */ /* 0x000fc80007ffe0ff */
[----:B------:R-:W-:-:S13]  /*1930*/  ISETP.GE.U32.AND P0, PT, R5, R21, PT ;  /* 0x000000150500720c */ /* 0x000fda0003f06070 */
[----:B------:R-:W-:Y:S05]  /*1940*/  @P0 BRA `(.L_x_25) ;  /* 0x0000013000000947 */ /* 0x000fea0003800000 */
[----:B------:R-:W-:-:S06]  /*1950*/  IMAD.WIDE R14, R5, 0x4, R14 ;  /* 0x00000004050e7825 */ /* 0x000fcc00078e020e */
[----:B------:R-:W2:Y:S01]  /*1960*/  LDG.E R14, [R14.64] ;  /* 0x000000240e0e7981 */ /* 0x000ea2000c1e1900 */
[----:B------:R-:W-:Y:S01]  /*1970*/  FSETP.GTU.FTZ.AND P1, PT, |R19|, +INF , PT ;  /* 0x7f8000001300780b */ /* 0x000fe20003f3c200 */
[----:B------:R-:W-:-:S05]  /*1980*/  IMAD.IADD R5, R5, 0x1, R18 ;  /* 0x0000000105057824 */ /* 0x000fca00078e0212 */
[----:B------:R-:W-:-:S07]  /*1990*/  SHF.R.S32.HI R7, RZ, 0x1f, R5 ;  /* 0x0000001fff077819 */ /* 0x000fce0000011405 */
[----:B------:R-:W-:-:S04]  /*19a0*/  @!P1 ISETP.GE.U32.AND P0, PT, R22, R5, PT ;  /* 0x000000051600920c */ /* 0x000fc80003f06070 */
[----:B------:R-:W-:Y:S02]  /*19b0*/  @!P1 ISETP.GE.AND.EX P0, PT, R20, R7, PT, P0 ;  /* 0x000000071400920c */ /* 0x000fe40003f06300 */
        /* <DEDUP_REMOVED lines=8> */
[----:B------:R-:W-:-:S13]  /*1a40*/  @P1 ISETP.LT.OR.EX P0, PT, R20, R7, !P2, P3 ;  /* 0x000000071400120c */ /* 0x000fda0005701730 */
[----:B------:R-:W-:Y:S02]  /*1a50*/  SEL R22, R22, R5, P0 ;  /* 0x0000000516167207 */ /* 0x000fe40000000000 */
[----:B------:R-:W-:Y:S02]  /*1a60*/  SEL R20, R20, R7, P0 ;  /* 0x0000000714147207 */ /* 0x000fe40000000000 */
[----:B------:R-:W-:Y:S02]  /*1a70*/  FSEL R19, R19, R14, P0 ;  /* 0x0000000e13137208 */ /* 0x000fe40000000000 */
.L_x_25:
[----:B------:R-:W-:Y:S05]  /*1a80*/  BSYNC B1 ;  /* 0x0000000000017941 */ /* 0x000fea0003800000 */
.L_x_24:
[----:B------:R-:W-:Y:S01]  /*1a90*/  FSETP.GTU.FTZ.AND P0, PT, |R19|, +INF , PT ;  /* 0x7f8000001300780b */ /* 0x000fe20003f1c200 */
[----:B------:R-:W-:-:S12]  /*1aa0*/  BSSY B1, `(.L_x_26) ;  /* 0x000000e000017945 */ /* 0x000fd80003800000 */
[----:B------:R-:W-:Y:S05]  /*1ab0*/  @P0 BRA `(.L_x_27) ;  /* 0x0000009000000947 */ /* 0x000fea0003800000 */
[CC--:B------:R-:W-:Y:S02]  /*1ac0*/  FSETP.NEU.FTZ.AND P1, PT, R19.reuse, R8.reuse, PT ;  /* 0x000000081300720b */ /* 0x0c0fe40003f3d000 */
[----:B------:R-:W-:Y:S02]  /*1ad0*/  ISETP.GE.U32.AND P0, PT, R22, R9, PT ;  /* 0x000000091600720c */ /* 0x000fe40003f06070 */
[----:B------:R-:W-:Y:S02]  /*1ae0*/  FSETP.GEU.FTZ.AND P2, PT, R19, R8, PT ;  /* 0x000000081300720b */ /* 0x000fe40003f5e000 */
[----:B------:R-:W-:Y:S02]  /*1af0*/  ISETP.GE.AND.EX P0, PT, R20, R3, PT, P0 ;  /* 0x000000031400720c */ /* 0x000fe40003f06300 */
[----:B------:R-:W-:-:S05]  /*1b00*/  SEL R2, RZ, 0xffffffff, P2 ;  /* 0xffffffffff027807 */ /* 0x000fca0001000000 */
[----:B------:R-:W-:-:S04]  /*1b10*/  @!P1 SEL R2, RZ, 0xffffffff, P0 ;  /* 0xffffffffff029807 */ /* 0x000fc80000000000 */
[----:B------:R-:W-:-:S04]  /*1b20*/  LOP3.LUT R2, R2, 0x1, RZ, 0xc0, !PT ;  /* 0x0000000102027812 */ /* 0x000fc800078ec0ff */
[----:B------:R-:W-:Y:S01]  /*1b30*/  ISETP.EQ.U32.AND P0, PT, R2, 0x1, PT ;  /* 0x000000010200780c */ /* 0x000fe20003f02070 */
[----:B------:R-:W-:Y:S07]  /*1b40*/  BRA `(.L_x_28) ;  /* 0x0000003000007947 */ /* 0x000fee0003800000 */
.L_x_27:
[----:B------:R-:W-:Y:S02]  /*1b50*/  FSETP.GTU.FTZ.AND P0, PT, |R8|, +INF , PT ;  /* 0x7f8000000800780b */ /* 0x000fe40003f1c200 */
[----:B------:R-:W-:-:S04]  /*1b60*/  ISETP.LT.U32.AND P1, PT, R22, R9, PT ;  /* 0x000000091600720c */ /* 0x000fc80003f21070 */
[----:B------:R-:W-:-:S08]  /*1b70*/  ISETP.LT.OR.EX P0, PT, R20, R3, !P0, P1 ;  /* 0x000000031400720c */ /* 0x000fd00004701710 */
.L_x_28:
[----:B------:R-:W-:Y:S05]  /*1b80*/  BSYNC B1 ;  /* 0x0000000000017941 */ /* 0x000fea0003800000 */
.L_x_26:
[----:B------:R-:W-:Y:S01]  /*1b90*/  FSEL R8, R19, R8, P0 ;  /* 0x0000000813087208 */ /* 0x000fe20000000000 */
[----:B------:R-:W-:Y:S01]  /*1ba0*/  BSSY B1, `(.L_x_29) ;  /* 0x0000011000017945 */ /* 0x000fe20003800000 */
[----:B------:R-:W-:Y:S02]  /*1bb0*/  SEL R9, R22, R9, P0 ;  /* 0x0000000916097207 */ /* 0x000fe40000000000 */
[----:B------:R-:W-:Y:S02]  /*1bc0*/  FSETP.GTU.FTZ.AND P1, PT, |R8|, +INF , PT ;  /* 0x7f8000000800780b */ /* 0x000fe40003f3c200 */
[----:B------:R-:W-:-:S11]  /*1bd0*/  SEL R3, R20, R3, P0 ;  /* 0x0000000314037207 */ /* 0x000fd60000000000 */
        /* <DEDUP_REMOVED lines=10> */
.L_x_30:
[----:B------:R-:W-:Y:S02]  /*1c80*/  FSETP.GTU.FTZ.AND P0, PT, |R11|, +INF , PT ;  /* 0x7f8000000b00780b */ /* 0x000fe40003f1c200 */
[----:B------:R-:W-:-:S04]  /*1c90*/  ISETP.LT.U32.AND P1, PT, R9, R16, PT ;  /* 0x000000100900720c */ /* 0x000fc80003f21070 */
[----:B------:R-:W-:-:S08]  /*1ca0*/  ISETP.LT.OR.EX P0, PT, R3, R12, !P0, P1 ;  /* 0x0000000c0300720c */ /* 0x000fd00004701710 */
.L_x_31:
[----:B------:R-:W-:Y:S05]  /*1cb0*/  BSYNC B1 ;  /* 0x0000000000017941 */ /* 0x000fea0003800000 */
.L_x_29:
        /* <DEDUP_REMOVED lines=15> */
.L_x_33:
[----:B------:R-:W-:Y:S02]  /*1db0*/  FSETP.GTU.FTZ.AND P0, PT, |R0|, +INF , PT ;  /* 0x7f8000000000780b */ /* 0x000fe40003f1c200 */
[----:B------:R-:W-:-:S04]  /*1dc0*/  ISETP.LT.U32.AND P1, PT, R16, R17, PT ;  /* 0x000000111000720c */ /* 0x000fc80003f21070 */
[----:B------:R-:W-:-:S08]  /*1dd0*/  ISETP.LT.OR.EX P0, PT, R4, R13, !P0, P1 ;  /* 0x0000000d0400720c */ /* 0x000fd00004701710 */
.L_x_34:
[----:B------:R-:W-:Y:S05]  /*1de0*/  BSYNC B1 ;  /* 0x0000000000017941 */ /* 0x000fea0003800000 */
.L_x_32:
[----:B------:R-:W-:Y:S02]  /*1df0*/  SEL R12, R16, R17, P0 ;  /* 0x00000011100c7207 */ /* 0x000fe40000000000 */
[----:B------:R-:W-:Y:S02]  /*1e00*/  SEL R13, R4, R13, P0 ;  /* 0x0000000d040d7207 */ /* 0x000fe40000000000 */
[----:B------:R-:W-:Y:S01]  /*1e10*/  FSEL R11, R11, R0, P0 ;  /* 0x000000000b0b7208 */ /* 0x000fe20000000000 */
[----:B------:R-:W-:Y:S05]  /*1e20*/  BRA `(.L_x_2) ;  /* 0x00009e4000007947 */ /* 0x000fea0003800000 */
.L_x_3:
[----:B------:R-:W-:Y:S02]  /*1e30*/  IMAD.MOV.U32 R19, RZ, RZ, c[0x0][0x2e8] ;  /* 0x0000ba00ff137624 */ /* 0x000fe400078e00ff */
[----:B------:R-:W-:-:S03]  /*1e40*/  IMAD.MOV.U32 R0, RZ, RZ, 0x1 ;  /* 0x00000001ff007424 */ /* 0x000fc600078e00ff */
[----:B------:R-:W-:Y:S02]  /*1e50*/  SHF.R.U32.HI R19, RZ, 0x2, R19 ;  /* 0x00000002ff137819 */ /* 0x000fe40000011613 */
[C---:B------:R-:W-:Y:S02]  /*1e60*/  ISETP.EQ.AND P2, PT, R0.reuse, c[0x0][0x1b8], PT ;  /* 0x00006e0000007a0c */ /* 0x040fe40003f42270 */
[----:B------:R-:W-:Y:S02]  /*1e70*/  ISETP.NE.AND P0, PT, R19, 0x1, PT ;  /* 0x000000011300780c */ /* 0x000fe40003f05270 */
[----:B------:R-:W-:-:S11]  /*1e80*/  ISETP.NE.AND P1, PT, R0, c[0x0][0x1b8], PT ;  /* 0x00006e0000007a0c */ /* 0x000fd60003f25270 */
[----:B------:R-:W-:Y:S05]  /*1e90*/  @!P0 BRA P2, `(.L_x_35) ;  /* 0x00008c2000008947 */ /* 0x000fea0001000000 */
[----:B------:R-:W-:Y:S02]  /*1ea0*/  IMAD.MOV.U32 R3, RZ, RZ, c[0x0][0x184] ;  /* 0x00006100ff037624 */ /* 0x000fe400078e00ff */
[----:B------:R-:W-:Y:S02]  /*1eb0*/  IMAD.MOV.U32 R9, RZ, RZ, c[0x0][0x168] ;  /* 0x00005a00ff097624 */ /* 0x000fe400078e00ff */
[----:B------:R-:W-:Y:S02]  /*1ec0*/  IMAD R0, R3, 0x3, R10 ;  /* 0x0000000303007824 */ /* 0x000fe400078e020a */
[----:B------:R-:W-:Y:S02]  /*1ed0*/  IMAD.MOV.U32 R8, RZ, RZ, c[0x0][0x170] ;  /* 0x00005c00ff087624 */ /* 0x000fe400078e00ff */
[----:B------:R-:W-:Y:S01]  /*1ee0*/  IMAD.MOV.U32 R7, RZ, RZ, c[0x0][0x174] ;  /* 0x00005d00ff077624 */ /* 0x000fe200078e00ff */
[----:B------:R-:W-:Y:S05]  /*1ef0*/  @!P1 BRA `(.L_x_36) ;  /* 0x000079e000009947 */ /* 0x000fea0003800000 */
[----:B------:R-:W-:Y:S01]  /*1f00*/  ISETP.GE.U32.AND P0, PT, R0, c[0x0][0x17c], PT ;  /* 0x00005f0000007a0c */ /* 0x000fe20003f06070 */
[----:B------:R-:W-:Y:S01]  /*1f10*/  BSSY B1, `(.L_x_37) ;  /* 0x00003cb000017945 */ /* 0x000fe20003800000 */
[----:B------:R-:W-:Y:S01]  /*1f20*/  IMAD.MOV.U32 R6, RZ, RZ, c[0x0][0x168] ;  /* 0x00005a00ff067624 */ /* 0x000fe200078e00ff */
[----:B------:R-:W-:Y:S01]  /*1f30*/  MOV R20, c[0x0][0x170] ;  /* 0x00005c0000147a02 */ /* 0x000fe20000000f00 */
[----:B------:R-:W-:-:S02]  /*1f40*/  IMAD.MOV.U32 R21, RZ, RZ, c[0x0][0x174] ;  /* 0x00005d00ff157624 */ /* 0x000fc400078e00ff */
[----:B------:R-:W-:Y:S02]  /*1f50*/  IMAD.MOV.U32 R18, RZ, RZ, c[0x0][0x170] ;  /* 0x00005c00ff127624 */ /* 0x000fe400078e00ff */
[----:B------:R-:W-:Y:S02]  /*1f60*/  IMAD.MOV.U32 R22, RZ, RZ, c[0x0][0x174] ;  /* 0x00005d00ff167624 */ /* 0x000fe400078e00ff */
[----:B------:R-:W-:Y:S02]  /*1f70*/  IMAD.MOV.U32 R5, RZ, RZ, c[0x0][0x168] ;  /* 0x00005a00ff057624 */ /* 0x000fe400078e00ff */
[----:B------:R-:W-:Y:S02]  /*1f80*/  IMAD.MOV.U32 R4, RZ, RZ, c[0x0][0x168] ;  /* 0x00005a00ff047624 */ /* 0x000fe400078e00ff */
[----:B------:R-:W-:Y:S02]  /*1f90*/  IMAD.MOV.U32 R19, RZ, RZ, c[0x0][0x170] ;  /* 0x00005c00ff137624 */ /* 0x000fe400078e00ff */
[----:B------:R-:W-:Y:S01]  /*1fa0*/  IMAD.MOV.U32 R23, RZ, RZ, c[0x0][0x174] ;  /* 0x00005d00ff177624 */ /* 0x000fe200078e00ff */
[----:B------:R-:W-:Y:S05]  /*1fb0*/  @P0 BRA `(.L_x_38) ;  /* 0x00003c0000000947 */ /* 0x000fea0003800000 */
[----:B------:R-:W-:Y:S01]  /*1fc0*/  ISETP.NE.AND P1, PT, RZ, c[0x0][0x1b8], PT ;  /* 0x00006e00ff007a0c */ /* 0x000fe20003f25270 */
        /* <DEDUP_REMOVED lines=8> */
[----:B------:R-:W-:-:S02]  /*2050*/  IMAD.MOV.U32 R23, RZ, RZ, c[0x0][0x174] ;  /* 0x00005d00ff177624 */ /* 0x000fc400078e00ff */
.L_x_52:
[----:B------:R-:W-:Y:S01]  /*2060*/  HFMA2.MMA R3, -RZ, RZ, 0, 0 ;  /* 0x00000000ff037435 */ /* 0x000fe200000001ff */
[----:B------:R-:W-:Y:S01]  /*2070*/  IMAD.MOV.U32 R0, RZ, RZ, RZ ;  /* 0x000000ffff007224 */ /* 0x000fe200078e00ff */
[----:B------:R-:W-:Y:S08]  /*2080*/  @!P1 BRA `(.L_x_39) ;  /* 0x00000d3000009947 */ /* 0x000ff00003800000 */
[----:B------:R-:W-:Y:S02]  /*2090*/  IMAD.MOV.U32 R2, RZ, RZ, RZ ;  /* 0x000000ffff027224 */ /* 0x000fe400078e00ff */
[----:B------:R-:W-:-:S04]  /*20a0*/  IMAD.MOV.U32 R3, RZ, RZ, R10 ;  /* 0x000000ffff037224 */ /* 0x000fc800078e000a */
[----:B------:R-:W-:-:S05]  /*20b0*/  IMAD.HI.U32 R2, R10, c[0x0][0x1c0], R2 ;  /* 0x000070000a027a27 */ /* 0x000fca00078e0002 */
[----:B------:R-:W-:Y:S01]  /*20c0*/  SHF.R.U32.HI R13, RZ, c[0x0][0x1c4], R2 ;  /* 0x00007100ff0d7a19 */ /* 0x000fe20000011602 */
[----:B------:R-:W-:-:S04]  /*20d0*/  IMAD.MOV.U32 R2, RZ, RZ, c[0x0][0x1b8] ;  /* 0x00006e00ff027624 */ /* 0x000fc800078e00ff */
[----:B------:R-:W-:Y:S01]  /*20e0*/  IMAD.MOV R3, RZ, RZ, -R13 ;  /* 0x000000ffff037224 */ /* 0x000fe200078e0a0d */
[----:B------:R-:W-:-:S03]  /*20f0*/  ISETP.NE.AND P0, PT, R2, 0x1, PT ;  /* 0x000000010200780c */ /* 0x000fc60003f05270 */
[----:B------:R-:W-:-:S04]  /*2100*/  IMAD R3, R3, c[0x0][0x1bc], R10 ;  /* 0x00006f0003037a24 */ /* 0x000fc800078e020a */
[----:B------:R-:W-:-:S06]  /*2110*/  IMAD R3, R3, c[0x0][0x2e8], RZ ;  /* 0x0000ba0003037a24 */ /* 0x000fcc00078e02ff */
        /* <DEDUP_REMOVED lines=10> */
[----:B------:R-:W-:Y:S01]  /*21c0*/  ISETP.NE.AND P0, PT, R2, 0x3, PT ;  /* 0x000000030200780c */ /* 0x000fe20003f05270 */
[----:B------:R-:W-:-:S04]  /*21d0*/  IMAD.MOV.U32 R13, RZ, RZ, R11 ;  /* 0x000000ffff0d7224 */ /* 0x000fc800078e000b */
[----:B------:R-:W-:-:S05]  /*21e0*/  IMAD.HI.U32 R13, R11, c[0x0][0x1d8], R12 ;  /* 0x000076000b0d7a27 */ /* 0x000fca00078e000c */
[----:B------:R-:W-:-:S04]  /*21f0*/  SHF.R.U32.HI R13, RZ, c[0x0][0x1dc], R13 ;  /* 0x00007700ff0d7a19 */ /* 0x000fc8000001160d */
[----:B------:R-:W-:-:S05]  /*2200*/  IADD3 R12, -R13, RZ, RZ ;  /* 0x000000ff0d0c7210 */ /* 0x000fca0007ffe1ff */
        /* <DEDUP_REMOVED lines=28> */
[----:B------:R-:W-:Y:S01]  /*23d0*/  MOV R13, R11 ;  /* 0x0000000b000d7202 */ /* 0x000fe20000000f00 */
        /* <DEDUP_REMOVED lines=34> */
[----:B------:R-:W-:Y:S01]  /*2600*/  IMAD.MOV.U32 R13, RZ, RZ, R11 ;  /* 0x000000ffff0d7224 */ /* 0x000fe200078e000b */
[----:B------:R-:W-:-:S08]  /*2610*/  ISETP.NE.AND P0, PT, R2, 0xb, PT ;  /* 0x0000000b0200780c */ /* 0x000fd00003f05270 */
        /* <DEDUP_REMOVED lines=108> */
[----:B------:R-:W-:Y:S01]  /*2ce0*/  ISETP.NE.AND P0, PT, R2, 0x18, PT ;  /* 0x000000180200780c */ /* 0x000fe20003f05270 */
[----:B------:R-:W-:Y:S02]  /*2cf0*/  IMAD.MOV.U32 R12, RZ, RZ, RZ ;  /* 0x000000ffff0c7224 */ /* 0x000fe400078e00ff */
[----:B------:R-:W-:-:S04]  /*2d00*/  IMAD.MOV.U32 R13, RZ, RZ, R11 ;  /* 0x000000ffff0d7224 */ /* 0x000fc800078e000b */
[----:B------:R-:W-:-:S05]  /*2d10*/  IMAD.HI.U32 R12, R11, c[0x0][0x2d4], R12 ;  /* 0x0000b5000b0c7a27 */ /* 0x000fca00078e000c */
[----:B------:R-:W-:Y:S01]  /*2d20*/  SHF.R.U32.HI R13, RZ, c[0x0][0x2d8], R12 ;  /* 0x0000b600ff0d7a19 */ /* 0x000fe2000001160c */
[----:B------:R-:W-:-:S03]  /*2d30*/  @P0 IMAD.MOV.U32 R12, RZ, RZ, RZ ;  /* 0x000000ffff0c0224 */ /* 0x000fc600078e00ff */
[C---:B------:R-:W-:Y:S01]  /*2d40*/  IADD3 R16, -R13.reuse, RZ, RZ ;  /* 0x000000ff0d107210 */ /* 0x040fe20007ffe1ff */
[----:B------:R-:W-:-:S05]  /*2d50*/  @P0 IMAD.HI.U32 R2, R13, c[0x0][0x2e0], R12 ;  /* 0x0000b8000d020a27 */ /* 0x000fca00078e000c */
[----:B------:R-:W-:Y:S01]  /*2d60*/  @P0 SHF.R.U32.HI R12, RZ, c[0x0][0x2e4], R2 ;  /* 0x0000b900ff0c0a19 */ /* 0x000fe20000011602 */
[----:B------:R-:W-:-:S04]  /*2d70*/  IMAD R2, R16, c[0x0][0x2d0], R11 ;  /* 0x0000b40010027a24 */ /* 0x000fc800078e020b */
[----:B------:R-:W-:Y:S02]  /*2d80*/  @P0 IMAD.MOV R12, RZ, RZ, -R12 ;  /* 0x000000ffff0c0224 */ /* 0x000fe400078e0a0c */
[----:B------:R-:W-:Y:S02]  /*2d90*/  IMAD R3, R2, c[0x0][0x344], R3 ;  /* 0x0000d10002037a24 */ /* 0x000fe400078e0203 */
[----:B------:R-:W-:-:S04]  /*2da0*/  @P0 IMAD R12, R12, c[0x0][0x2dc], R13 ;  /* 0x0000b7000c0c0a24 */ /* 0x000fc800078e020d */
[----:B------:R-:W-:-:S05]  /*2db0*/  @P0 IMAD R3, R12, c[0x0][0x348], R3 ;  /* 0x0000d2000c030a24 */ /* 0x000fca00078e0203 */
.L_x_39:
[----:B------:R-:W-:-:S04]  /*2dc0*/  LOP3.LUT R3, R3, 0xfffffffc, RZ, 0xc0, !PT ;  /* 0xfffffffc03037812 */ /* 0x000fc800078ec0ff */
[----:B------:R-:W-:-:S05]  /*2dd0*/  IADD3 R2, P0, R14, R3, RZ ;  /* 0x000000030e027210 */ /* 0x000fca0007f1e0ff */
[----:B------:R-:W-:-:S06]  /*2de0*/  IMAD.X R3, RZ, RZ, R15, P0 ;  /* 0x000000ffff037224 */ /* 0x000fcc00000e060f */
[----:B------:R0:W5:Y:S01]  /*2df0*/  LDG.E R3, [R2.64] ;  /* 0x0000002402037981 */ /* 0x000162000c1e1900 */
[----:B------:R-:W-:Y:S05]  /*2e00*/  @!P1 BRA `(.L_x_40) ;  /* 0x00000d3000009947 */ /* 0x000fea0003800000 */
[----:B------:R-:W-:Y:S01]  /*2e10*/  IADD3 R13, R10, c[0x0][0x184], RZ ;  /* 0x000061000a0d7a10 */ /* 0x000fe20007ffe0ff */
[----:B------:R-:W-:Y:S02]  /*2e20*/  IMAD.MOV.U32 R12, RZ, RZ, RZ ;  /* 0x000000ffff0c7224 */ /* 0x000fe400078e00ff */
[----:B0-----:R-:W-:Y:S02]  /*2e30*/  IMAD.MOV.U32 R2, RZ, RZ, c[0x0][0x1b8] ;  /* 0x00006e00ff027624 */ /* 0x001fe400078e00ff */
        /* <DEDUP_REMOVED lines=198> */
[----:B------:R-:W-:Y:S02]  /*3aa0*/  SHF.R.U32.HI R13, RZ, c[0x0][0x2d8], R12 ;  /* 0x0000b600ff0d7a19 */ /* 0x000fe4000001160c */
[----:B------:R-:W-:-:S05]  /*3ab0*/  @P0 MOV R12, RZ ;  /* 0x000000ff000c0202 */ /* 0x000fca0000000f00 */
[----:B------:R-:W-:-:S04]  /*3ac0*/  @P0 IMAD.HI.U32 R2, R13, c[0x0][0x2e0], R12 ;  /* 0x0000b8000d020a27 */ /* 0x000fc800078e000c */
[----:B------:R-:W-:Y:S01]  /*3ad0*/  IMAD.MOV R12, RZ, RZ, -R13 ;  /* 0x000000ffff0c7224 */ /* 0x000fe200078e0a0d */
[----:B------:R-:W-:-:S03]  /*3ae0*/  @P0 SHF.R.U32.HI R2, RZ, c[0x0][0x2e4], R2 ;  /* 0x0000b900ff020a19 */ /* 0x000fc60000011602 */
[----:B------:R-:W-:Y:S02]  /*3af0*/  IMAD R11, R12, c[0x0][0x2d0], R11 ;  /* 0x0000b4000c0b7a24 */ /* 0x000fe400078e020b */
[----:B------:R-:W-:Y:S02]  /*3b00*/  @P0 IMAD.MOV R12, RZ, RZ, -R2 ;  /* 0x000000ffff0c0224 */ /* 0x000fe400078e0a02 */
[----:B------:R-:W-:Y:S02]  /*3b10*/  IMAD R0, R11, c[0x0][0x344], R0 ;  /* 0x0000d1000b007a24 */ /* 0x000fe400078e0200 */
[----:B------:R-:W-:-:S04]  /*3b20*/  @P0 IMAD R13, R12, c[0x0][0x2dc], R13 ;  /* 0x0000b7000c0d0a24 */ /* 0x000fc800078e020d */
[----:B------:R-:W-:-:S05]  /*3b30*/  @P0 IMAD R0, R13, c[0x0][0x348], R0 ;  /* 0x0000d2000d000a24 */ /* 0x000fca00078e0200 */
.L_x_40:
[----:B------:R-:W-:-:S04]  /*3b40*/  LOP3.LUT R13, R0, 0xfffffffc, RZ, 0xc0, !PT ;  /* 0xfffffffc000d7812 */ /* 0x000fc800078ec0ff */
[----:B------:R-:W-:-:S05]  /*3b50*/  IADD3 R12, P0, R14, R13, RZ ;  /* 0x0000000d0e0c7210 */ /* 0x000fca0007f1e0ff */
[----:B------:R-:W-:Y:S02]  /*3b60*/  IMAD.X R13, RZ, RZ, R15, P0 ;  /* 0x000000ffff0d7224 */ /* 0x000fe400000e060f */
[----:B------:R-:W-:Y:S02]  /*3b70*/  IMAD.MOV.U32 R11, RZ, RZ, RZ ;  /* 0x000000ffff0b7224 */ /* 0x000fe400078e00ff */
[----:B------:R-:W-:Y:S01]  /*3b80*/  IMAD.MOV.U32 R0, RZ, RZ, RZ ;  /* 0x000000ffff007224 */ /* 0x000fe200078e00ff */
[----:B0-----:R0:W5:Y:S02]  /*3b90*/  LDG.E R2, [R12.64] ;  /* 0x000000240c027981 */ /* 0x001164000c1e1900 */
[----:B0-----:R-:W-:Y:S01]  /*3ba0*/  IADD3 R12, R10, c[0x0][0x184], RZ ;  /* 0x000061000a0c7a10 */ /* 0x001fe20007ffe0ff */
[----:B------:R-:W-:Y:S05]  /*3bb0*/  @!P1 BRA `(.L_x_41) ;  /* 0x00000d3000009947 */ /* 0x000fea0003800000 */
[----:B------:R-:W-:Y:S01]  /*3bc0*/  IADD3 R17, R12, c[0x0][0x184], RZ ;  /* 0x000061000c117a10 */ /* 0x000fe20007ffe0ff */
        /* <DEDUP_REMOVED lines=202> */
[----:B------:R-:W-:Y:S02]  /*4870*/  IMAD R25, R16, c[0x0][0x2d0], R25 ;  /* 0x0000b40010197a24 */ /* 0x000fe400078e0219 */
[----:B------:R-:W-:Y:S02]  /*4880*/  @P0 IMAD.MOV.U32 R16, RZ, RZ, RZ ;  /* 0x000000ffff100224 */ /* 0x000fe400078e00ff */
[----:B------:R-:W-:Y:S02]  /*4890*/  IMAD R0, R25, c[0x0][0x344], R0 ;  /* 0x0000d10019007a24 */ /* 0x000fe400078e0200 */
[----:B------:R-:W-:-:S05]  /*48a0*/  @P0 IMAD.HI.U32 R13, R17, c[0x0][0x2e0], R16 ;  /* 0x0000b800110d0a27 */ /* 0x000fca00078e0010 */
[----:B------:R-:W-:-:S05]  /*48b0*/  @P0 SHF.R.U32.HI R13, RZ, c[0x0][0x2e4], R13 ;  /* 0x0000b900ff0d0a19 */ /* 0x000fca000001160d */
[----:B------:R-:W-:-:S04]  /*48c0*/  @P0 IMAD.MOV R13, RZ, RZ, -R13 ;  /* 0x000000ffff0d0224 */ /* 0x000fc800078e0a0d */
[----:B------:R-:W-:-:S04]  /*48d0*/  @P0 IMAD R17, R13, c[0x0][0x2dc], R17 ;  /* 0x0000b7000d110a24 */ /* 0x000fc800078e0211 */
[----:B------:R-:W-:-:S05]  /*48e0*/  @P0 IMAD R0, R17, c[0x0][0x348], R0 ;  /* 0x0000d20011000a24 */ /* 0x000fca00078e0200 */
.L_x_41:
[----:B------:R-:W-:-:S04]  /*48f0*/  LOP3.LUT R17, R0, 0xfffffffc, RZ, 0xc0, !PT ;  /* 0xfffffffc00117812 */ /* 0x000fc800078ec0ff */
[----:B------:R-:W-:-:S05]  /*4900*/  IADD3 R16, P0, R14, R17, RZ ;  /* 0x000000110e107210 */ /* 0x000fca0007f1e0ff */
[----:B------:R-:W-:-:S05]  /*4910*/  IMAD.X R17, RZ, RZ, R15, P0 ;  /* 0x000000ffff117224 */ /* 0x000fca00000e060f */
[----:B------:R0:W5:Y:S01]  /*4920*/  LDG.E R0, [R16.64] ;  /* 0x0000002410007981 */ /* 0x000162000c1e1900 */
[----:B------:R-:W-:Y:S05]  /*4930*/  @!P1 BRA `(.L_x_42) ;  /* 0x00000d4000009947 */ /* 0x000fea0003800000 */
[----:B0-----:R-:W-:Y:S01]  /*4940*/  IMAD.MOV.U32 R17, RZ, RZ, c[0x0][0x184] ;  /* 0x00006100ff117624 */ /* 0x001fe200078e00ff */
[----:B------:R-:W-:Y:S01]  /*4950*/  MOV R16, RZ ;  /* 0x000000ff00107202 */ /* 0x000fe20000000f00 */
[----:B------:R-:W-:Y:S02]  /*4960*/  IMAD.MOV.U32 R13, RZ, RZ, c[0x0][0x1b8] ;  /* 0x00006e00ff0d7624 */ /* 0x000fe400078e00ff */
[----:B------:R-:W-:-:S03]  /*4970*/  IMAD R17, R17, 0x2, R12 ;  /* 0x0000000211117824 */ /* 0x000fc600078e020c */
[----:B------:R-:W-:Y:S01]  /*4980*/  ISETP.NE.AND P0, PT, R13, 0x1, PT ;  /* 0x000000010d00780c */ /* 0x000fe20003f05270 */
[----:B------:R-:W-:-:S05]  /*4990*/  IMAD.HI.U32 R25, R17, c[0x0][0x1c0], R16 ;  /* 0x0000700011197a27 */ /* 0x000fca00078e0010 */
        /* <DEDUP_REMOVED lines=199> */
[----:B------:R-:W-:Y:S02]  /*5610*/  IMAD R11, R16, c[0x0][0x344], R11 ;  /* 0x0000d100100b7a24 */ /* 0x000fe400078e020b */
[----:B------:R-:W-:-:S04]  /*5620*/  @P0 IMAD.MOV.U32 R16, RZ, RZ, RZ ;  /* 0x000000ffff100224 */ /* 0x000fc800078e00ff */
[----:B------:R-:W-:-:S05]  /*5630*/  @P0 IMAD.HI.U32 R13, R17, c[0x0][0x2e0], R16 ;  /* 0x0000b800110d0a27 */ /* 0x000fca00078e0010 */
[----:B------:R-:W-:-:S05]  /*5640*/  @P0 SHF.R.U32.HI R13, RZ, c[0x0][0x2e4], R13 ;  /* 0x0000b900ff0d0a19 */ /* 0x000fca000001160d */
[----:B------:R-:W-:-:S04]  /*5650*/  @P0 IMAD.MOV R13, RZ, RZ, -R13 ;  /* 0x000000ffff0d0224 */ /* 0x000fc800078e0a0d */
[----:B------:R-:W-:-:S04]  /*5660*/  @P0 IMAD R16, R13, c[0x0][0x2dc], R17 ;  /* 0x0000b7000d100a24 */ /* 0x000fc800078e0211 */
[----:B------:R-:W-:-:S05]  /*5670*/  @P0 IMAD R11, R16, c[0x0][0x348], R11 ;  /* 0x0000d200100b0a24 */ /* 0x000fca00078e020b */
.L_x_42:
[----:B------:R-:W-:-:S04]  /*5680*/  LOP3.LUT R11, R11, 0xfffffffc, RZ, 0xc0, !PT ;  /* 0xfffffffc0b0b7812 */ /* 0x000fc800078ec0ff */
[----:B0-----:R-:W-:-:S04]  /*5690*/  IADD3 R16, P0, R14, R11, RZ ;  /* 0x0000000b0e107210 */ /* 0x001fc80007f1e0ff */
[----:B------:R-:W-:-:S05]  /*56a0*/  IADD3.X R17, RZ, R15, RZ, P0, !PT ;  /* 0x0000000fff117210 */ /* 0x000fca00007fe4ff */
[----:B------:R0:W5:Y:S01]  /*56b0*/  LDG.E R11, [R16.64] ;  /* 0x00000024100b7981 */ /* 0x000162000c1e1900 */
[C---:B------:R-:W-:Y:S01]  /*56c0*/  FSETP.GTU.FTZ.AND P2, PT, |R5|.reuse, +INF , PT ;  /* 0x7f8000000500780b */ /* 0x040fe20003f5c200 */
[----:B------:R-:W-:Y:S03]  /*56d0*/  BSSY B2, `(.L_x_43) ;  /* 0x000001d000027945 */ /* 0x000fe60003800000 */
[----:B-----5:R-:W-:-:S09]  /*56e0*/  FSETP.NEU.OR P3, PT, R5, R3, P2 ;  /* 0x000000030500720b */ /* 0x020fd2000176d400 */
[CC--:B------:R-:W-:Y:S02]  /*56f0*/  @!P2 ISETP.GE.U32.AND P0, PT, R20.reuse, R10.reuse, PT ;  /* 0x0000000a1400a20c */ /* 0x0c0fe40003f06070 */
[----:B------:R-:W-:Y:S02]  /*5700*/  @!P2 FSETP.GEU.FTZ.AND P4, PT, R5, R3, PT ;  /* 0x000000030500a20b */ /* 0x000fe40003f9e000 */
[----:B------:R-:W-:Y:S02]  /*5710*/  @!P2 ISETP.GE.AND.EX P0, PT, R21, RZ, PT, P0 ;  /* 0x000000ff1500a20c */ /* 0x000fe40003f06300 */
[----:B------:R-:W-:Y:S02]  /*5720*/  @!P2 SEL R13, RZ, 0xffffffff, P4 ;  /* 0xffffffffff0da807 */ /* 0x000fe40002000000 */
[----:B------:R-:W-:-:S09]  /*5730*/  @P2 ISETP.LT.U32.AND P4, PT, R20, R10, PT ;  /* 0x0000000a1400220c */ /* 0x000fd20003f81070 */
[----:B------:R-:W-:Y:S02]  /*5740*/  @!P3 SEL R13, RZ, 0xffffffff, P0 ;  /* 0xffffffffff0db807 */ /* 0x000fe40000000000 */
[----:B------:R-:W-:Y:S02]  /*5750*/  @P2 FSETP.GTU.FTZ.AND P3, PT, |R3|, +INF , PT ;  /* 0x7f8000000300280b */ /* 0x000fe40003f7c200 */
[----:B------:R-:W-:-:S04]  /*5760*/  @!P2 LOP3.LUT R13, R13, 0x1, RZ, 0xc0, !PT ;  /* 0x000000010d0da812 */ /* 0x000fc800078ec0ff */
[----:B------:R-:W-:Y:S02]  /*5770*/  @!P2 ISETP.EQ.U32.AND P0, PT, R13, 0x1, PT ;  /* 0x000000010d00a80c */ /* 0x000fe40003f02070 */
[----:B------:R-:W-:Y:S02]  /*5780*/  @P2 ISETP.LT.OR.EX P0, PT, R21, RZ, !P3, P4 ;  /* 0x000000ff1500220c */ /* 0x000fe40005f01740 */
[----:B------:R-:W-:-:S11]  /*5790*/  FSETP.GTU.FTZ.AND P2, PT, |R6|, +INF , PT ;  /* 0x7f8000000600780b */ /* 0x000fd60003f5c200 */
[----:B------:R-:W-:Y:S02]  /*57a0*/  SEL R20, R20, R10, P0 ;  /* 0x0000000a14147207 */ /* 0x000fe40000000000 */
[----:B------:R-:W-:Y:S02]  /*57b0*/  FSEL R5, R5, R3, P0 ;  /* 0x0000000305057208 */ /* 0x000fe40000000000 */
[----:B------:R-:W-:Y:S01]  /*57c0*/  SEL R21, R21, RZ, P0 ;  /* 0x000000ff15157207 */ /* 0x000fe20000000000 */
[----:B------:R-:W-:Y:S05]  /*57d0*/  @P2 BRA `(.L_x_44) ;  /* 0x0000009000002947 */ /* 0x000fea0003800000 */
[----:B0-----:R-:W-:Y:S02]  /*57e0*/  FSETP.NEU.FTZ.AND P2, PT, R6, R2, PT ;  /* 0x000000020600720b */ /* 0x001fe40003f5d000 */
        /* <DEDUP_REMOVED lines=8> */
.L_x_44:
[----:B0-----:R-:W-:Y:S02]  /*5870*/  FSETP.GTU.FTZ.AND P0, PT, |R2|, +INF , PT ;  /* 0x7f8000000200780b */ /* 0x001fe40003f1c200 */
[----:B------:R-:W-:-:S04]  /*5880*/  ISETP.LT.U32.AND P2, PT, R8, R12, PT ;  /* 0x0000000c0800720c */ /* 0x000fc80003f41070 */
[----:B------:R-:W-:-:S08]  /*5890*/  ISETP.LT.OR.EX P0, PT, R7, RZ, !P0, P2 ;  /* 0x000000ff0700720c */ /* 0x000fd00004701720 */
.L_x_45:
[----:B------:R-:W-:Y:S05]  /*58a0*/  BSYNC B2 ;  /* 0x0000000000027941 */ /* 0x000fea0003800000 */
.L_x_43:
[----:B------:R-:W-:Y:S01]  /*58b0*/  FSETP.GTU.FTZ.AND P2, PT, |R9|, +INF , PT ;  /* 0x7f8000000900780b */ /* 0x000fe20003f5c200 */
[----:B------:R-:W-:Y:S01]  /*58c0*/  BSSY B2, `(.L_x_46) ;  /* 0x0000012000027945 */ /* 0x000fe20003800000 */
[----:B------:R-:W-:Y:S02]  /*58d0*/  FSEL R6, R6, R2, P0 ;  /* 0x0000000206067208 */ /* 0x000fe40000000000 */
[----:B------:R-:W-:Y:S02]  /*58e0*/  SEL R8, R8, R12, P0 ;  /* 0x0000000c08087207 */ /* 0x000fe40000000000 */
[----:B------:R-:W-:Y:S02]  /*58f0*/  IADD3 R13, R12, c[0x0][0x184], RZ ;  /* 0x000061000c0d7a10 */ /* 0x000fe40007ffe0ff */
[----:B------:R-:W-:-:S05]  /*5900*/  SEL R7, R7, RZ, P0 ;  /* 0x000000ff07077207 */ /* 0x000fca0000000000 */
        /* <DEDUP_REMOVED lines=10> */
.L_x_47:
[----:B------:R-:W-:Y:S02]  /*59b0*/  FSETP.GTU.FTZ.AND P0, PT, |R0|, +INF , PT ;  /* 0x7f8000000000780b */ /* 0x000fe40003f1c200 */
[----:B------:R-:W-:-:S04]  /*59c0*/  ISETP.LT.U32.AND P2, PT, R18, R13, PT ;  /* 0x0000000d1200720c */ /* 0x000fc80003f41070 */
[----:B------:R-:W-:-:S08]  /*59d0*/  ISETP.LT.OR.EX P0, PT, R22, RZ, !P0, P2 ;  /* 0x000000ff1600720c */ /* 0x000fd00004701720 */
.L_x_48:
[----:B------:R-:W-:Y:S05]  /*59e0*/  BSYNC B2 ;  /* 0x0000000000027941 */ /* 0x000fea0003800000 */
.L_x_46:
        /* <DEDUP_REMOVED lines=16> */
.L_x_50:
[----:B------:R-:W-:Y:S02]  /*5af0*/  FSETP.GTU.FTZ.AND P0, PT, |R11|, +INF , PT ;  /* 0x7f8000000b00780b */ /* 0x000fe40003f1c200 */
[----:B------:R-:W-:-:S04]  /*5b00*/  ISETP.LT.U32.AND P2, PT, R19, R16, PT ;  /* 0x000000101300720c */ /* 0x000fc80003f41070 */
[----:B------:R-:W-:-:S08]  /*5b10*/  ISETP.LT.OR.EX P0, PT, R23, RZ, !P0, P2 ;  /* 0x000000ff1700720c */ /* 0x000fd00004701720 */
.L_x_51:
[----:B------:R-:W-:Y:S05]  /*5b20*/  BSYNC B2 ;  /* 0x0000000000027941 */ /* 0x000fea0003800000 */
.L_x_49:
[----:B------:R-:W-:Y:S01]  /*5b30*/  IADD3 R10, R16, c[0x0][0x184], RZ ;  /* 0x00006100100a7a10 */ /* 0x000fe20007ffe0ff */
[----:B------:R-:W-:Y:S01]  /*5b40*/  IMAD.MOV.U32 R13, RZ, RZ, c[0x0][0x184] ;  /* 0x00006100ff0d7624 */ /* 0x000fe200078e00ff */
[----:B------:R-:W-:Y:S02]  /*5b50*/  SEL R19, R19, R16, P0 ;  /* 0x0000001013137207 */ /* 0x000fe40000000000 */
[----:B------:R-:W-:Y:S01]  /*5b60*/  FSEL R4, R4, R11, P0 ;  /* 0x0000000b04047208 */ /* 0x000fe20000000000 */
[----:B------:R-:W-:Y:S01]  /*5b70*/  IMAD R12, R13, 0x3, R10 ;  /* 0x000000030d0c7824 */ /* 0x000fe200078e020a */
[----:B------:R-:W-:-:S04]  /*5b80*/  SEL R23, R23, RZ, P0 ;  /* 0x000000ff17177207 */ /* 0x000fc80000000000 */
[----:B------:R-:W-:-:S13]  /*5b90*/  ISETP.GE.U32.AND P2, PT, R12, c[0x0][0x17c], PT ;  /* 0x00005f000c007a0c */ /* 0x000fda0003f46070 */
[----:B------:R-:W-:Y:S01]  /*5ba0*/  @P2 CALL.REL.NOINC `(.L_x_38) ;  /* 0x0000001000002944 */ /* 0x000fe20003c00000 */
[----:B------:R-:W-:Y:S05]  /*5bb0*/  BRA `(.L_x_52) ;  /* 0xffffc4a000007947 */ /* 0x000fea000383ffff */
.L_x_38:
[----:B------:R-:W-:Y:S05]  /*5bc0*/  BSYNC B1 ;  /* 0x0000000000017941 */ /* 0x000fea0003800000 */
.L_x_37:
[----:B------:R-:W-:Y:S01]  /*5bd0*/  ISETP.GE.U32.AND P0, PT, R10, c[0x0][0x17c], PT ;  /* 0x00005f000a007a0c */ /* 0x000fe20003f06070 */
[----:B------:R-:W-:-:S12]  /*5be0*/  BSSY B1, `(.L_x_53) ;  /* 0x000033d000017945 */ /* 0x000fd80003800000 */
[----:B------:R-:W-:Y:S05]  /*5bf0*/  @P0 BRA `(.L_x_54) ;  /* 0x000033b000000947 */ /* 0x000fea0003800000 */
[----:B------:R-:W-:Y:S01]  /*5c00*/  ISETP.NE.AND P1, PT, RZ, c[0x0][0x1b8], PT ;  /* 0x00006e00ff007a0c */ /* 0x000fe20003f25270 */
[----:B------:R-:W-:-:S12]  /*5c10*/  IMAD.MOV.U32 R3, RZ, RZ, RZ ;  /* 0x000000ffff037224 */ /* 0x000fd800078e00ff */
[----:B------:R-:W-:Y:S05]  /*5c20*/  @!P1 BRA `(.L_x_55) ;  /* 0x00000c7000009947 */ /* 0x000fea0003800000 */
[----:B------:R-:W-:Y:S02]  /*5c30*/  IMAD.MOV.U32 R12, RZ, RZ, RZ ;  /* 0x000000ffff0c7224 */ /* 0x000fe400078e00ff */
[----:B------:R-:W-:Y:S02]  /*5c40*/  IMAD.MOV.U32 R13, RZ, RZ, R10 ;  /* 0x000000ffff0d7224 */ /* 0x000fe400078e000a */
[----:B------:R-:W-:Y:S02]  /*5c50*/  IMAD.MOV.U32 R24, RZ, RZ, c[0x0][0x1b8] ;  /* 0x00006e00ff187624 */ /* 0x000fe400078e00ff */
        /* <DEDUP_REMOVED lines=192> */
[----:B------:R-:W-:Y:S01]  /*6860*/  IMAD R3, R16, c[0x0][0x344], R3 ;  /* 0x0000d10010037a24 */ /* 0x000fe200078e0203 */
[----:B------:R-:W-:-:S05]  /*6870*/  @P2 IADD3 R12, -R12, RZ, RZ ;  /* 0x000000ff0c0c2210 */ /* 0x000fca0007ffe1ff */
[----:B------:R-:W-:-:S04]  /*6880*/  @P2 IMAD R12, R12, c[0x0][0x2dc], R13 ;  /* 0x0000b7000c0c2a24 */ /* 0x000fc800078e020d */
[----:B------:R-:W-:-:S05]  /*6890*/  @P2 IMAD R3, R12, c[0x0][0x348], R3 ;  /* 0x0000d2000c032a24 */ /* 0x000fca00078e0203 */
.L_x_55:
[----:B------:R-:W-:-:S04]  /*68a0*/  LOP3.LUT R3, R3, 0xfffffffc, RZ, 0xc0, !PT ;  /* 0xfffffffc03037812 */ /* 0x000fc800078ec0ff */
[----:B------:R-:W-:-:S05]  /*68b0*/  IADD3 R12, P2, R14, R3, RZ ;  /* 0x000000030e0c7210 */ /* 0x000fca0007f5e0ff */
[----:B------:R-:W-:-:S05]  /*68c0*/  IMAD.X R13, RZ, RZ, R15, P2 ;  /* 0x000000ffff0d7224 */ /* 0x000fca00010e060f */
[----:B------:R0:W5:Y:S01]  /*68d0*/  LDG.E R3, [R12.64] ;  /* 0x000000240c037981 */ /* 0x000162000c1e1900 */
[----:B------:R-:W-:-:S04]  /*68e0*/  IADD3 R25, R10, c[0x0][0x184], RZ ;  /* 0x000061000a197a10 */ /* 0x000fc80007ffe0ff */
[----:B------:R-:W-:-:S13]  /*68f0*/  ISETP.GE.U32.AND P2, PT, R25, c[0x0][0x17c], PT ;  /* 0x00005f0019007a0c */ /* 0x000fda0003f46070 */
[----:B------:R-:W-:Y:S05]  /*6900*/  @P2 BRA `(.L_x_54) ;  /* 0x000026a000002947 */ /* 0x000fea0003800000 */
[----:B0-----:R-:W-:Y:S01]  /*6910*/  IMAD.MOV.U32 R2, RZ, RZ, RZ ;  /* 0x000000ffff027224 */ /* 0x001fe200078e00ff */
[----:B------:R-:W-:Y:S05]  /*6920*/  @!P1 BRA `(.L_x_56) ;  /* 0x00000c6000009947 */ /* 0x000fea0003800000 */
[----:B------:R-:W-:Y:S02]  /*6930*/  IMAD.MOV.U32 R24, RZ, RZ, RZ ;  /* 0x000000ffff187224 */ /* 0x000fe400078e00ff */
        /* <DEDUP_REMOVED lines=196> */
[----:B------:R-:W-:-:S05]  /*7580*/  @P2 IMAD R2, R13, c[0x0][0x348], R2 ;  /* 0x0000d2000d022a24 */ /* 0x000fca00078e0202 */
.L_x_56:
[----:B------:R-:W-:-:S04]  /*7590*/  LOP3.LUT R13, R2, 0xfffffffc, RZ, 0xc0, !PT ;  /* 0xfffffffc020d7812 */ /* 0x000fc800078ec0ff */
[----:B------:R-:W-:-:S04]  /*75a0*/  IADD3 R12, P2, R14, R13, RZ ;  /* 0x0000000d0e0c7210 */ /* 0x000fc80007f5e0ff */
[----:B------:R-:W-:-:S05]  /*75b0*/  IADD3.X R13, RZ, R15, RZ, P2, !PT ;  /* 0x0000000fff0d7210 */ /* 0x000fca00017fe4ff */
        /* <DEDUP_REMOVED lines=204> */
.L_x_57:
[----:B------:R-:W-:-:S04]  /*8280*/  LOP3.LUT R13, R0, 0xfffffffc, RZ, 0xc0, !PT ;  /* 0xfffffffc000d7812 */ /* 0x000fc800078ec0ff */
[----:B------:R-:W-:-:S05]  /*8290*/  IADD3 R12, P2, R14, R13, RZ ;  /* 0x0000000d0e0c7210 */ /* 0x000fca0007f5e0ff */
[----:B------:R-:W-:-:S05]  /*82a0*/  IMAD.X R13, RZ, RZ, R15, P2 ;  /* 0x000000ffff0d7224 */ /* 0x000fca00010e060f */
[----:B------:R0:W5:Y:S02]  /*82b0*/  LDG.E R0, [R12.64] ;  /* 0x000000240c007981 */ /* 0x000164000c1e1900 */
[----:B0-----:R-:W-:-:S04]  /*82c0*/  IADD3 R13, R25, c[0x0][0x184], RZ ;  /* 0x00006100190d7a10 */ /* 0x001fc80007ffe0ff */
[----:B------:R-:W-:-:S13]  /*82d0*/  ISETP.GE.U32.AND P2, PT, R13, c[0x0][0x17c], PT ;  /* 0x00005f000d007a0c */ /* 0x000fda0003f46070 */
[----:B------:R-:W-:Y:S05]  /*82e0*/  @P2 BRA `(.L_x_54) ;  /* 0x00000cc000002947 */ /* 0x000fea0003800000 */
[----:B------:R-:W-:Y:S01]  /*82f0*/  HFMA2.MMA R11, -RZ, RZ, 0, 0 ;  /* 0x00000000ff0b7435 */ /* 0x000fe200000001ff */
[----:B------:R-:W-:Y:S09]  /*8300*/  @!P1 BRA `(.L_x_58) ;  /* 0x00000c6000009947 */ /* 0x000ff20003800000 */
        /* <DEDUP_REMOVED lines=198> */
.L_x_58:
[----:B------:R-:W-:-:S04]  /*8f70*/  LOP3.LUT R11, R11, 0xfffffffc, RZ, 0xc0, !PT ;  /* 0xfffffffc0b0b7812 */ /* 0x000fc800078ec0ff */
[----:B------:R-:W-:-:S05]  /*8f80*/  IADD3 R12, P1, R14, R11, RZ ;  /* 0x0000000b0e0c7210 */ /* 0x000fca0007f3e0ff */
[----:B------:R-:W-:-:S05]  /*8f90*/  IMAD.X R13, RZ, RZ, R15, P1 ;  /* 0x000000ffff0d7224 */ /* 0x000fca00008e060f */
[----:B------:R0:W5:Y:S03]  /*8fa0*/  LDG.E R11, [R12.64] ;  /* 0x000000240c0b7981 */ /* 0x000166000c1e1900 */
.L_x_54:
[----:B0-----:R-:W-:Y:S05]  /*8fb0*/  BSYNC B1 ;  /* 0x0000000000017941 */ /* 0x001fea0003800000 */
.L_x_53:
[----:B------:R-:W-:Y:S01]  /*8fc0*/  BSSY B1, `(.L_x_59) ;  /* 0x0000057000017945 */ /* 0x000fe20003800000 */
[----:B------:R-:W-:Y:S05]  /*8fd0*/  @P0 BRA `(.L_x_60) ;  /* 0x0000055000000947 */ /* 0x000fea0003800000 */
[----:B------:R-:W-:Y:S01]  /*8fe0*/  FSETP.GTU.FTZ.AND P0, PT, |R5|, +INF , PT ;  /* 0x7f8000000500780b */ /* 0x000fe20003f1c200 */
[----:B------:R-:W-:-:S12]  /*8ff0*/  BSSY B2, `(.L_x_61) ;  /* 0x000000e000027945 */ /* 0x000fd80003800000 */
[----:B------:R-:W-:Y:S05]  /*9000*/  @P0 BRA `(.L_x_62) ;  /* 0x0000009000000947 */ /* 0x000fea0003800000 */
[CC--:B-----5:R-:W-:Y:S02]  /*9010*/  FSETP.NEU.FTZ.AND P1, PT, R5.reuse, R3.reuse, PT ;  /* 0x000000030500720b */ /* 0x0e0fe40003f3d000 */
        /* <DEDUP_REMOVED lines=8> */
.L_x_62:
[----:B-----5:R-:W-:Y:S02]  /*90a0*/  FSETP.GTU.FTZ.AND P0, PT, |R3|, +INF , PT ;  /* 0x7f8000000300780b */ /* 0x020fe40003f1c200 */
[----:B------:R-:W-:-:S04]  /*90b0*/  ISETP.LT.U32.AND P1, PT, R20, R10, PT ;  /* 0x0000000a1400720c */ /* 0x000fc80003f21070 */
[----:B------:R-:W-:-:S08]  /*90c0*/  ISETP.LT.OR.EX P0, PT, R21, RZ, !P0, P1 ;  /* 0x000000ff1500720c */ /* 0x000fd00004701710 */
.L_x_63:
[----:B------:R-:W-:Y:S05]  /*90d0*/  BSYNC B2 ;  /* 0x0000000000027941 */ /* 0x000fea0003800000 */
.L_x_61:
[----:B------:R-:W-:Y:S02]  /*90e0*/  IADD3 R13, R10, c[0x0][0x184], RZ ;  /* 0x000061000a0d7a10 */ /* 0x000fe40007ffe0ff */
[----:B------:R-:W-:Y:S02]  /*90f0*/  FSEL R5, R5, R3, P0 ;  /* 0x0000000305057208 */ /* 0x000fe40000000000 */
[----:B------:R-:W-:Y:S02]  /*9100*/  ISETP.GE.U32.AND P1, PT, R13, c[0x0][0x17c], PT ;  /* 0x00005f000d007a0c */ /* 0x000fe40003f26070 */
[----:B------:R-:W-:Y:S02]  /*9110*/  SEL R20, R20, R10, P0 ;  /* 0x0000000a14147207 */ /* 0x000fe40000000000 */
[----:B------:R-:W-:-:S09]  /*9120*/  SEL R21, R21, RZ, P0 ;  /* 0x000000ff15157207 */ /* 0x000fd20000000000 */
[----:B------:R-:W-:Y:S05]  /*9130*/  @P1 BRA `(.L_x_60) ;  /* 0x000003f000001947 */ /* 0x000fea0003800000 */
[----:B------:R-:W-:Y:S01]  /*9140*/  FSETP.GTU.FTZ.AND P0, PT, |R6|, +INF , PT ;  /* 0x7f8000000600780b */ /* 0x000fe20003f1c200 */
[----:B------:R-:W-:-:S12]  /*9150*/  BSSY B2, `(.L_x_64) ;  /* 0x000000e000027945 */ /* 0x000fd80003800000 */
[----:B------:R-:W-:Y:S05]  /*9160*/  @P0 BRA `(.L_x_65) ;  /* 0x0000009000000947 */ /* 0x000fea0003800000 */
[-C--:B------:R-:W-:Y:S02]  /*9170*/  FSETP.NEU.FTZ.AND P1, PT, R6, R2.reuse, PT ;  /* 0x000000020600720b */ /* 0x080fe40003f3d000 */
        /* <DEDUP_REMOVED lines=8> */
.L_x_65:
[----:B------:R-:W-:Y:S02]  /*9200*/  FSETP.GTU.FTZ.AND P0, PT, |R2|, +INF , PT ;  /* 0x7f8000000200780b */ /* 0x000fe40003f1c200 */
[----:B------:R-:W-:-:S04]  /*9210*/  ISETP.LT.U32.AND P1, PT, R8, R13, PT ;  /* 0x0000000d0800720c */ /* 0x000fc80003f21070 */
[----:B------:R-:W-:-:S08]  /*9220*/  ISETP.LT.OR.EX P0, PT, R7, RZ, !P0, P1 ;  /* 0x000000ff0700720c */ /* 0x000fd00004701710 */
.L_x_66:
[----:B------:R-:W-:Y:S05]  /*9230*/  BSYNC B2 ;  /* 0x0000000000027941 */ /* 0x000fea0003800000 */
.L_x_64:
        /* <DEDUP_REMOVED lines=18> */
.L_x_68:
[----:B------:R-:W-:Y:S02]  /*9360*/  FSETP.GTU.FTZ.AND P0, PT, |R0|, +INF , PT ;  /* 0x7f8000000000780b */ /* 0x000fe40003f1c200 */
[----:B------:R-:W-:-:S04]  /*9370*/  ISETP.LT.U32.AND P1, PT, R18, R3, PT ;  /* 0x000000031200720c */ /* 0x000fc80003f21070 */
[----:B------:R-:W-:-:S08]  /*9380*/  ISETP.LT.OR.EX P0, PT, R22, RZ, !P0, P1 ;  /* 0x000000ff1600720c */ /* 0x000fd00004701710 */
.L_x_69:
[----:B------:R-:W-:Y:S05]  /*9390*/  BSYNC B2 ;  /* 0x0000000000027941 */ /* 0x000fea0003800000 */
.L_x_67:
        /* <DEDUP_REMOVED lines=18> */
.L_x_71:
[----:B------:R-:W-:Y:S02]  /*94c0*/  FSETP.GTU.FTZ.AND P0, PT, |R11|, +INF , PT ;  /* 0x7f8000000b00780b */ /* 0x000fe40003f1c200 */
[----:B------:R-:W-:-:S04]  /*94d0*/  ISETP.LT.U32.AND P1, PT, R19, R2, PT ;  /* 0x000000021300720c */ /* 0x000fc80003f21070 */
[----:B------:R-:W-:-:S08]  /*94e0*/  ISETP.LT.OR.EX P0, PT, R23, RZ, !P0, P1 ;  /* 0x000000ff1700720c */ /* 0x000fd00004701710 */
.L_x_72:
[----:B------:R-:W-:Y:S05]  /*94f0*/  BSYNC B2 ;  /* 0x0000000000027941 */ /* 0x000fea0003800000 */
.L_x_70:
[----:B------:R-:W-:Y:S02]  /*9500*/  FSEL R4, R4, R11, P0 ;  /* 0x0000000b04047208 */ /* 0x000fe40000000000 */
[----:B------:R-:W-:Y:S02]  /*9510*/  SEL R19, R19, R2, P0 ;  /* 0x0000000213137207 */ /* 0x000fe40000000000 */
[----:B------:R-:W-:Y:S02]  /*9520*/  SEL R23, R23, RZ, P0 ;  /* 0x000000ff17177207 */ /* 0x000fe40000000000 */
.L_x_60:
[----:B------:R-:W-:Y:S05]  /*9530*/  BSYNC B1 ;  /* 0x0000000000017941 */ /* 0x000fea0003800000 */
.L_x_59:
[----:B------:R-:W-:Y:S01]  /*9540*/  FSETP.GTU.FTZ.AND P0, PT, |R5|, +INF , PT ;  /* 0x7f8000000500780b */ /* 0x000fe20003f1c200 */
[----:B------:R-:W-:-:S12]  /*9550*/  BSSY B1, `(.L_x_73) ;  /* 0x000000e000017945 */ /* 0x000fd80003800000 */
[----:B------:R-:W-:Y:S05]  /*9560*/  @P0 BRA `(.L_x_74) ;  /* 0x0000009000000947 */ /* 0x000fea0003800000 */
[C---:B------:R-:W-:Y:S02]  /*9570*/  FSETP.NEU.FTZ.AND P1, PT, R5.reuse, R6, PT ;  /* 0x000000060500720b */ /* 0x040fe40003f3d000 */
[----:B------:R-:W-:Y:S02]  /*9580*/  ISETP.GE.U32.AND P0, PT, R20, R8, PT ;  /* 0x000000081400720c */ /* 0x000fe40003f06070 */
[----:B------:R-:W-:Y:S02]  /*9590*/  FSETP.GEU.FTZ.AND P2, PT, R5, R6, PT ;  /* 0x000000060500720b */ /* 0x000fe40003f5e000 */
[----:B------:R-:W-:Y:S02]  /*95a0*/  ISETP.GE.AND.EX P0, PT, R21, R7, PT, P0 ;  /* 0x000000071500720c */ /* 0x000fe40003f06300 */
[----:B-----5:R-:W-:-:S05]  /*95b0*/  SEL R0, RZ, 0xffffffff, P2 ;  /* 0xffffffffff007807 */ /* 0x020fca0001000000 */
[----:B------:R-:W-:-:S04]  /*95c0*/  @!P1 SEL R0, RZ, 0xffffffff, P0 ;  /* 0xffffffffff009807 */ /* 0x000fc80000000000 */
[----:B------:R-:W-:-:S04]  /*95d0*/  LOP3.LUT R0, R0, 0x1, RZ, 0xc0, !PT ;  /* 0x0000000100007812 */ /* 0x000fc800078ec0ff */
[----:B------:R-:W-:Y:S01]  /*95e0*/  ISETP.EQ.U32.AND P0, PT, R0, 0x1, PT ;  /* 0x000000010000780c */ /* 0x000fe20003f02070 */
[----:B------:R-:W-:Y:S07]  /*95f0*/  BRA `(.L_x_75) ;  /* 0x0000003000007947 */ /* 0x000fee0003800000 */
.L_x_74:
[----:B------:R-:W-:Y:S02]  /*9600*/  FSETP.GTU.FTZ.AND P0, PT, |R6|, +INF , PT ;  /* 0x7f8000000600780b */ /* 0x000fe40003f1c200 */
[----:B------:R-:W-:-:S04]  /*9610*/  ISETP.LT.U32.AND P1, PT, R20, R8, PT ;  /* 0x000000081400720c */ /* 0x000fc80003f21070 */
[----:B------:R-:W-:-:S08]  /*9620*/  ISETP.LT.OR.EX P0, PT, R21, R7, !P0, P1 ;  /* 0x000000071500720c */ /* 0x000fd00004701710 */
.L_x_75:
[----:B------:R-:W-:Y:S05]  /*9630*/  BSYNC B1 ;  /* 0x0000000000017941 */ /* 0x000fea0003800000 */
.L_x_73:
[----:B------:R-:W-:Y:S01]  /*9640*/  FSEL R6, R5, R6, P0 ;  /* 0x0000000605067208 */ /* 0x000fe20000000000 */
[----:B------:R-:W-:Y:S01]  /*9650*/  BSSY B1, `(.L_x_76) ;  /* 0x0000011000017945 */ /* 0x000fe20003800000 */
[----:B-----5:R-:W-:Y:S02]  /*9660*/  SEL R3, R20, R8, P0 ;  /* 0x0000000814037207 */ /* 0x020fe40000000000 */
        /* <DEDUP_REMOVED lines=12> */
.L_x_77:
[----:B------:R-:W-:Y:S02]  /*9730*/  FSETP.GTU.FTZ.AND P0, PT, |R9|, +INF , PT ;  /* 0x7f8000000900780b */ /* 0x000fe40003f1c200 */
[----:B------:R-:W-:-:S04]  /*9740*/  ISETP.LT.U32.AND P1, PT, R3, R18, PT ;  /* 0x000000120300720c */ /* 0x000fc80003f21070 */
[----:B------:R-:W-:-:S08]  /*9750*/  ISETP.LT.OR.EX P0, PT, R7, R22, !P0, P1 ;  /* 0x000000160700720c */ /* 0x000fd00004701710 */
.L_x_78:
[----:B------:R-:W-:Y:S05]  /*9760*/  BSYNC B1 ;  /* 0x0000000000017941 */ /* 0x000fea0003800000 */
.L_x_76:
        /* <DEDUP_REMOVED lines=15> */
.L_x_80:
[----:B------:R-:W-:Y:S02]  /*9860*/  FSETP.GTU.FTZ.AND P0, PT, |R4|, +INF , PT ;  /* 0x7f8000000400780b */ /* 0x000fe40003f1c200 */
[----:B------:R-:W-:-:S04]  /*9870*/  ISETP.LT.U32.AND P1, PT, R12, R19, PT ;  /* 0x000000130c00720c */ /* 0x000fc80003f21070 */
[----:B------:R-:W-:-:S08]  /*9880*/  ISETP.LT.OR.EX P0, PT, R22, R23, !P0, P1 ;  /* 0x000000171600720c */ /* 0x000fd00004701710 */
.L_x_81:
[----:B------:R-:W-:Y:S05]  /*9890*/  BSYNC B1 ;  /* 0x0000000000017941 */ /* 0x000fea0003800000 */
.L_x_79:
[----:B------:R-:W-:Y:S02]  /*98a0*/  SEL R12, R12, R19, P0 ;  /* 0x000000130c0c7207 */ /* 0x000fe40000000000 */
[----:B------:R-:W-:Y:S02]  /*98b0*/  SEL R13, R22, R23, P0 ;  /* 0x00000017160d7207 */ /* 0x000fe40000000000 */
[----:B------:R-:W-:Y:S01]  /*98c0*/  FSEL R11, R9, R4, P0 ;  /* 0x00000004090b7208 */ /* 0x000fe20000000000 */
[----:B------:R-:W-:Y:S05]  /*98d0*/  BRA `(.L_x_2) ;  /* 0x0000239000007947 */ /* 0x000fea0003800000 */
.L_x_36:
[----:B------:R-:W-:Y:S01]  /*98e0*/  ISETP.GE.U32.AND P0, PT, R0, c[0x0][0x17c], PT ;  /* 0x00005f0000007a0c */ /* 0x000fe20003f06070 */
[----:B------:R-:W-:Y:S01]  /*98f0*/  BSSY B1, `(.L_x_82) ;  /* 0x0000072000017945 */ /* 0x000fe20003800000 */
[----:B------:R-:W-:Y:S01]  /*9900*/  IMAD.MOV.U32 R0, RZ, RZ, c[0x0][0x168] ;  /* 0x00005a00ff007624 */ /* 0x000fe200078e00ff */
[----:B------:R-:W-:Y:S01]  /*9910*/  MOV R2, c[0x0][0x170] ;  /* 0x00005c0000027a02 */ /* 0x000fe20000000f00 */
[----:B------:R-:W-:Y:S02]  /*9920*/  IMAD.MOV.U32 R6, RZ, RZ, c[0x0][0x174] ;  /* 0x00005d00ff067624 */ /* 0x000fe400078e00ff */
[----:B------:R-:W-:-:S02]  /*9930*/  IMAD.MOV.U32 R4, RZ, RZ, c[0x0][0x170] ;  /* 0x00005c00ff047624 */ /* 0x000fc400078e00ff */
[----:B------:R-:W-:Y:S02]  /*9940*/  IMAD.MOV.U32 R5, RZ, RZ, c[0x0][0x174] ;  /* 0x00005d00ff057624 */ /* 0x000fe400078e00ff */
[----:B------:R-:W-:Y:S02]  /*9950*/  IMAD.MOV.U32 R3, RZ, RZ, c[0x0][0x168] ;  /* 0x00005a00ff037624 */ /* 0x000fe400078e00ff */
[----:B------:R-:W-:Y:S02]  /*9960*/  IMAD.MOV.U32 R11, RZ, RZ, c[0x0][0x168] ;  /* 0x00005a00ff0b7624 */ /* 0x000fe400078e00ff */
[----:B------:R-:W-:Y:S02]  /*9970*/  IMAD.MOV.U32 R12, RZ, RZ, c[0x0][0x170] ;  /* 0x00005c00ff0c7624 */ /* 0x000fe400078e00ff */
[----:B------:R-:W-:Y:S01]  /*9980*/  IMAD.MOV.U32 R13, RZ, RZ, c[0x0][0x174] ;  /* 0x00005d00ff0d7624 */ /* 0x000fe200078e00ff */
[----:B------:R-:W-:Y:S05]  /*9990*/  @P0 BRA `(.L_x_83) ;  /* 0x0000067000000947 */ /* 0x000fea0003800000 */
        /* <DEDUP_REMOVED lines=9> */
.L_x_93:
[----:B------:R-:W-:-:S04]  /*9a30*/  IMAD R17, R19, R10, RZ ;  /* 0x0000000a13117224 */ /* 0x000fc800078e02ff */
[----:B------:R-:W-:-:S05]  /*9a40*/  IMAD.WIDE.U32 R16, R17, 0x4, R14 ;  /* 0x0000000411107825 */ /* 0x000fca00078e000e */
[----:B------:R0:W2:Y:S01]  /*9a50*/  LDG.E R18, [R16.64] ;  /* 0x0000002410127981 */ /* 0x0000a2000c1e1900 */
[----:B------:R-:W-:Y:S02]  /*9a60*/  FSETP.GTU.FTZ.AND P2, PT, |R3|, +INF , PT ;  /* 0x7f8000000300780b */ /* 0x000fe40003f5c200 */
[----:B------:R-:W-:Y:S02]  /*9a70*/  PLOP3.LUT P0, PT, PT, PT, PT, 0x80, 0x0 ;  /* 0x000000000000781c */ /* 0x000fe40003f0f070 */
[----:B------:R-:W-:-:S04]  /*9a80*/  IADD3 R23, R10, c[0x0][0x184], RZ ;  /* 0x000061000a177a10 */ /* 0x000fc80007ffe0ff */
[----:B------:R-:W-:Y:S01]  /*9a90*/  IADD3 R24, R23, c[0x0][0x184], RZ ;  /* 0x0000610017187a10 */ /* 0x000fe20007ffe0ff */
[----:B0-----:R-:W-:-:S03]  /*9aa0*/  IMAD R17, R19, R23, RZ ;  /* 0x0000001713117224 */ /* 0x001fc600078e02ff */
[----:B------:R-:W-:Y:S01]  /*9ab0*/  IADD3 R25, R24, c[0x0][0x184], RZ ;  /* 0x0000610018197a10 */ /* 0x000fe20007ffe0ff */
[----:B------:R-:W-:Y:S01]  /*9ac0*/  IMAD.WIDE.U32 R16, R17, 0x4, R14 ;  /* 0x0000000411107825 */ /* 0x000fe200078e000e */
[----:B------:R-:W-:-:S03]  /*9ad0*/  @!P2 ISETP.GE.U32.AND P1, PT, R2, R10, PT ;  /* 0x0000000a0200a20c */ /* 0x000fc60003f26070 */
[----:B------:R-:W-:Y:S01]  /*9ae0*/  IMAD R21, R19, R24, RZ ;  /* 0x0000001813157224 */ /* 0x000fe200078e02ff */
[----:B------:R-:W-:Y:S02]  /*9af0*/  @!P2 ISETP.GE.AND.EX P1, PT, R6, RZ, PT, P1 ;  /* 0x000000ff0600a20c */ /* 0x000fe40003f26310 */
[----:B--2---:R-:W-:-:S04]  /*9b00*/  @!P2 FSETP.NEU.FTZ.AND P3, PT, R3, R18, PT ;  /* 0x000000120300a20b */ /* 0x004fc80003f7d000 */
[----:B------:R-:W-:Y:S02]  /*9b10*/  @!P2 PLOP3.LUT P0, PT, P3, PT, PT, 0x80, 0x0 ;  /* 0x000000000000a81c */ /* 0x000fe40001f0f070 */
[----:B------:R-:W-:-:S04]  /*9b20*/  @!P2 FSETP.GEU.FTZ.AND P3, PT, R3, R18, PT ;  /* 0x000000120300a20b */ /* 0x000fc80003f7e000 */
[----:B------:R-:W-:Y:S02]  /*9b30*/  @!P2 SEL R20, RZ, 0xffffffff, P3 ;  /* 0xffffffffff14a807 */ /* 0x000fe40001800000 */
[----:B------:R-:W-:-:S05]  /*9b40*/  @P2 ISETP.LT.U32.AND P3, PT, R2, R10, PT ;  /* 0x0000000a0200220c */ /* 0x000fca0003f61070 */
[----:B------:R-:W-:Y:S02]  /*9b50*/  @!P0 SEL R20, RZ, 0xffffffff, P1 ;  /* 0xffffffffff148807 */ /* 0x000fe40000800000 */
[----:B------:R-:W-:Y:S02]  /*9b60*/  @P2 FSETP.GTU.FTZ.AND P1, PT, |R18|, +INF , PT ;  /* 0x7f8000001200280b */ /* 0x000fe40003f3c200 */
[----:B------:R-:W-:-:S04]  /*9b70*/  @!P2 LOP3.LUT R20, R20, 0x1, RZ, 0xc0, !PT ;  /* 0x000000011414a812 */ /* 0x000fc800078ec0ff */
[----:B------:R-:W-:Y:S02]  /*9b80*/  @!P2 ISETP.EQ.U32.AND P0, PT, R20, 0x1, PT ;  /* 0x000000011400a80c */ /* 0x000fe40003f02070 */
[----:B------:R-:W-:Y:S01]  /*9b90*/  @P2 ISETP.LT.OR.EX P0, PT, R6, RZ, !P1, P3 ;  /* 0x000000ff0600220c */ /* 0x000fe20004f01730 */
[----:B------:R0:W5:Y:S02]  /*9ba0*/  LDG.E R20, [R16.64] ;  /* 0x0000002410147981 */ /* 0x000164000c1e1900 */
[----:B0-----:R-:W-:-:S10]  /*9bb0*/  IMAD.WIDE.U32 R16, R21, 0x4, R14 ;  /* 0x0000000415107825 */ /* 0x001fd400078e000e */
[----:B------:R-:W-:Y:S01]  /*9bc0*/  SEL R2, R2, R10, P0 ;  /* 0x0000000a02027207 */ /* 0x000fe20000000000 */
[----:B------:R-:W-:Y:S01]  /*9bd0*/  IMAD R10, R19, R25, RZ ;  /* 0x00000019130a7224 */ /* 0x000fe200078e02ff */
[----:B------:R0:W5:Y:S03]  /*9be0*/  LDG.E R21, [R16.64] ;  /* 0x0000002410157981 */ /* 0x000166000c1e1900 */
[----:B0-----:R-:W-:-:S05]  /*9bf0*/  IMAD.WIDE.U32 R16, R10, 0x4, R14 ;  /* 0x000000040a107825 */ /* 0x001fca00078e000e */
[----:B------:R0:W5:Y:S01]  /*9c00*/  LDG.E R22, [R16.64] ;  /* 0x0000002410167981 */ /* 0x000162000c1e1900 */
[----:B------:R-:W-:Y:S01]  /*9c10*/  FSETP.GTU.FTZ.AND P1, PT, |R0|, +INF , PT ;  /* 0x7f8000000000780b */ /* 0x000fe20003f3c200 */
[----:B------:R-:W-:Y:S01]  /*9c20*/  BSSY B2, `(.L_x_84) ;  /* 0x0000010000027945 */ /* 0x000fe20003800000 */
[----:B------:R-:W-:Y:S02]  /*9c30*/  FSEL R3, R3, R18, P0 ;  /* 0x0000001203037208 */ /* 0x000fe40000000000 */
[----:B------:R-:W-:-:S09]  /*9c40*/  SEL R6, R6, RZ, P0 ;  /* 0x000000ff06067207 */ /* 0x000fd20000000000 */
[----:B------:R-:W-:Y:S05]  /*9c50*/  @P1 BRA `(.L_x_85) ;  /* 0x0000009000001947 */ /* 0x000fea0003800000 */
[-C--:B0----5:R-:W-:Y:S02]  /*9c60*/  FSETP.NEU.FTZ.AND P1, PT, R0, R20.reuse, PT ;  /* 0x000000140000720b */ /* 0x0a1fe40003f3d000 */
        /* <DEDUP_REMOVED lines=8> */
.L_x_85:
[----:B0----5:R-:W-:Y:S02]  /*9cf0*/  FSETP.GTU.FTZ.AND P0, PT, |R20|, +INF , PT ;  /* 0x7f8000001400780b */ /* 0x021fe40003f1c200 */
[----:B------:R-:W-:-:S04]  /*9d00*/  ISETP.LT.U32.AND P1, PT, R8, R23, PT ;  /* 0x000000170800720c */ /* 0x000fc80003f21070 */
[----:B------:R-:W-:-:S08]  /*9d10*/  ISETP.LT.OR.EX P0, PT, R7, RZ, !P0, P1 ;  /* 0x000000ff0700720c */ /* 0x000fd00004701710 */
.L_x_86:
[----:B------:R-:W-:Y:S05]  /*9d20*/  BSYNC B2 ;  /* 0x0000000000027941 */ /* 0x000fea0003800000 */
.L_x_84:
[----:B------:R-:W-:Y:S01]  /*9d30*/  FSETP.GTU.FTZ.AND P1, PT, |R9|, +INF , PT ;  /* 0x7f8000000900780b */ /* 0x000fe20003f3c200 */
[----:B------:R-:W-:Y:S01]  /*9d40*/  BSSY B2, `(.L_x_87) ;  /* 0x0000011000027945 */ /* 0x000fe20003800000 */
[----:B------:R-:W-:Y:S02]  /*9d50*/  SEL R8, R8, R23, P0 ;  /* 0x0000001708087207 */ /* 0x000fe40000000000 */
[----:B------:R-:W-:Y:S02]  /*9d60*/  FSEL R0, R0, R20, P0 ;  /* 0x0000001400007208 */ /* 0x000fe40000000000 */
[----:B------:R-:W-:-:S07]  /*9d70*/  SEL R7, R7, RZ, P0 ;  /* 0x000000ff07077207 */ /* 0x000fce0000000000 */
        /* <DEDUP_REMOVED lines=10> */
.L_x_88:
[----:B------:R-:W-:Y:S02]  /*9e20*/  FSETP.GTU.FTZ.AND P0, PT, |R21|, +INF , PT ;  /* 0x7f8000001500780b */ /* 0x000fe40003f1c200 */
[----:B------:R-:W-:-:S04]  /*9e30*/  ISETP.LT.U32.AND P1, PT, R4, R24, PT ;  /* 0x000000180400720c */ /* 0x000fc80003f21070 */
[----:B------:R-:W-:-:S08]  /*9e40*/  ISETP.LT.OR.EX P0, PT, R5, RZ, !P0, P1 ;  /* 0x000000ff0500720c */ /* 0x000fd00004701710 */
.L_x_89:
[----:B------:R-:W-:Y:S05]  /*9e50*/  BSYNC B2 ;  /* 0x0000000000027941 */ /* 0x000fea0003800000 */
.L_x_87:
        /* <DEDUP_REMOVED lines=15> */
.L_x_91:
[----:B------:R-:W-:Y:S02]  /*9f50*/  FSETP.GTU.FTZ.AND P0, PT, |R22|, +INF , PT ;  /* 0x7f8000001600780b */ /* 0x000fe40003f1c200 */
[----:B------:R-:W-:-:S04]  /*9f60*/  ISETP.LT.U32.AND P1, PT, R12, R25, PT ;  /* 0x000000190c00720c */ /* 0x000fc80003f21070 */
[----:B------:R-:W-:-:S08]  /*9f70*/  ISETP.LT.OR.EX P0, PT, R13, RZ, !P0, P1 ;  /* 0x000000ff0d00720c */ /* 0x000fd00004701710 */
.L_x_92:
[----:B------:R-:W-:Y:S05]  /*9f80*/  BSYNC B2 ;  /* 0x0000000000027941 */ /* 0x000fea0003800000 */
.L_x_90:
[----:B------:R-:W-:Y:S01]  /*9f90*/  IADD3 R10, R25, c[0x0][0x184], RZ ;  /* 0x00006100190a7a10 */ /* 0x000fe20007ffe0ff */
[----:B------:R-:W-:Y:S01]  /*9fa0*/  IMAD.MOV.U32 R17, RZ, RZ, c[0x0][0x184] ;  /* 0x00006100ff117624 */ /* 0x000fe200078e00ff */
[----:B------:R-:W-:Y:S02]  /*9fb0*/  SEL R12, R12, R25, P0 ;  /* 0x000000190c0c7207 */ /* 0x000fe40000000000 */
[----:B------:R-:W-:Y:S01]  /*9fc0*/  FSEL R11, R11, R22, P0 ;  /* 0x000000160b0b7208 */ /* 0x000fe20000000000 */
[----:B------:R-:W-:Y:S01]  /*9fd0*/  IMAD R16, R17, 0x3, R10 ;  /* 0x0000000311107824 */ /* 0x000fe200078e020a */
[----:B------:R-:W-:-:S04]  /*9fe0*/  SEL R13, R13, RZ, P0 ;  /* 0x000000ff0d0d7207 */ /* 0x000fc80000000000 */
[----:B------:R-:W-:-:S13]  /*9ff0*/  ISETP.GE.U32.AND P1, PT, R16, c[0x0][0x17c], PT ;  /* 0x00005f0010007a0c */ /* 0x000fda0003f26070 */
[----:B------:R-:W-:Y:S05]  /*a000*/  @!P1 BRA `(.L_x_93) ;  /* 0xfffffa2000009947 */ /* 0x000fea000383ffff */
.L_x_83:
[----:B------:R-:W-:Y:S05]  /*a010*/  BSYNC B1 ;  /* 0x0000000000017941 */ /* 0x000fea0003800000 */
.L_x_82:
[----:B------:R-:W-:Y:S01]  /*a020*/  ISETP.GE.U32.AND P1, PT, R10, c[0x0][0x17c], PT ;  /* 0x00005f000a007a0c */ /* 0x000fe20003f26070 */
[----:B------:R-:W-:-:S12]  /*a030*/  BSSY B1, `(.L_x_94) ;  /* 0x0000016000017945 */ /* 0x000fd80003800000 */
[----:B------:R-:W-:Y:S05]  /*a040*/  @P1 BRA `(.L_x_95) ;  /* 0x0000014000001947 */ /* 0x000fea0003800000 */
[----:B------:R-:W-:-:S04]  /*a050*/  IMAD R17, R19, R10, RZ ;  /* 0x0000000a13117224 */ /* 0x000fc800078e02ff */
[----:B------:R-:W-:-:S05]  /*a060*/  IMAD.WIDE.U32 R16, R17, 0x4, R14 ;  /* 0x0000000411107825 */ /* 0x000fca00078e000e */
[----:B------:R0:W5:Y:S01]  /*a070*/  LDG.E R18, [R16.64] ;  /* 0x0000002410127981 */ /* 0x000162000c1e1900 */
[----:B------:R-:W-:-:S04]  /*a080*/  IADD3 R24, R10, c[0x0][0x184], RZ ;  /* 0x000061000a187a10 */ /* 0x000fc80007ffe0ff */
[----:B------:R-:W-:-:S13]  /*a090*/  ISETP.GE.U32.AND P0, PT, R24, c[0x0][0x17c], PT ;  /* 0x00005f0018007a0c */ /* 0x000fda0003f06070 */
[----:B------:R-:W-:Y:S05]  /*a0a0*/  @P0 BRA `(.L_x_95) ;  /* 0x000000e000000947 */ /* 0x000fea0003800000 */
[----:B0-----:R-:W-:-:S04]  /*a0b0*/  IMAD R17, R19, R24, RZ ;  /* 0x0000001813117224 */ /* 0x001fc800078e02ff */
[----:B------:R-:W-:-:S05]  /*a0c0*/  IMAD.WIDE.U32 R16, R17, 0x4, R14 ;  /* 0x0000000411107825 */ /* 0x000fca00078e000e */
[----:B------:R0:W5:Y:S01]  /*a0d0*/  LDG.E R20, [R16.64] ;  /* 0x0000002410147981 */ /* 0x000162000c1e1900 */
[----:B------:R-:W-:-:S04]  /*a0e0*/  IADD3 R24, R24, c[0x0][0x184], RZ ;  /* 0x0000610018187a10 */ /* 0x000fc80007ffe0ff */
[----:B------:R-:W-:-:S13]  /*a0f0*/  ISETP.GE.U32.AND P0, PT, R24, c[0x0][0x17c], PT ;  /* 0x00005f0018007a0c */ /* 0x000fda0003f06070 */
[----:B------:R-:W-:Y:S05]  /*a100*/  @P0 BRA `(.L_x_95) ;  /* 0x0000008000000947 */ /* 0x000fea0003800000 */
[----:B0-----:R-:W-:Y:S01]  /*a110*/  IADD3 R16, R24, c[0x0][0x184], RZ ;  /* 0x0000610018107a10 */ /* 0x001fe20007ffe0ff */
[----:B------:R-:W-:-:S03]  /*a120*/  IMAD R17, R19, R24, RZ ;  /* 0x0000001813117224 */ /* 0x000fc600078e02ff */
[----:B------:R-:W-:-:S13]  /*a130*/  ISETP.GE.U32.AND P0, PT, R16, c[0x0][0x17c], PT ;  /* 0x00005f0010007a0c */ /* 0x000fda0003f06070 */
[----:B------:R-:W-:Y:S02]  /*a140*/  @!P0 IMAD R19, R19, R16, RZ ;  /* 0x0000001013138224 */ /* 0x000fe400078e02ff */
[----:B------:R-:W-:-:S04]  /*a150*/  IMAD.WIDE.U32 R16, R17, 0x4, R14 ;  /* 0x0000000411107825 */ /* 0x000fc800078e000e */
[----:B------:R-:W-:Y:S01]  /*a160*/  @!P0 IMAD.WIDE.U32 R14, R19, 0x4, R14 ;  /* 0x00000004130e8825 */ /* 0x000fe200078e000e */
[----:B------:R0:W5:Y:S04]  /*a170*/  LDG.E R21, [R16.64] ;  /* 0x0000002410157981 */ /* 0x000168000c1e1900 */
[----:B------:R0:W5:Y:S02]  /*a180*/  @!P0 LDG.E R22, [R14.64] ;  /* 0x000000240e168981 */ /* 0x000164000c1e1900 */
.L_x_95:
[----:B0-----:R-:W-:Y:S05]  /*a190*/  BSYNC B1 ;  /* 0x0000000000017941 */ /* 0x001fea0003800000 */
.L_x_94:
[----:B------:R-:W-:Y:S01]  /*a1a0*/  BSSY B1, `(.L_x_96) ;  /* 0x0000057000017945 */ /* 0x000fe20003800000 */
[----:B------:R-:W-:Y:S05]  /*a1b0*/  @P1 BRA `(.L_x_97) ;  /* 0x0000055000001947 */ /* 0x000fea0003800000 */
[----:B------:R-:W-:Y:S01]  /*a1c0*/  FSETP.GTU.FTZ.AND P0, PT, |R3|, +INF , PT ;  /* 0x7f8000000300780b */ /* 0x000fe20003f1c200 */
[----:B------:R-:W-:-:S12]  /*a1d0*/  BSSY B2, `(.L_x_98) ;  /* 0x000000e000027945 */ /* 0x000fd80003800000 */
[----:B------:R-:W-:Y:S05]  /*a1e0*/  @P0 BRA `(.L_x_99) ;  /* 0x0000009000000947 */ /* 0x000fea0003800000 */
[C---:B-----5:R-:W-:Y:S02]  /*a1f0*/  FSETP.NEU.FTZ.AND P1, PT, R3.reuse, R18, PT ;  /* 0x000000120300720b */ /* 0x060fe40003f3d000 */
        /* <DEDUP_REMOVED lines=8> */
.L_x_99:
[----:B-----5:R-:W-:Y:S02]  /*a280*/  FSETP.GTU.FTZ.AND P0, PT, |R18|, +INF , PT ;  /* 0x7f8000001200780b */ /* 0x020fe40003f1c200 */
[----:B------:R-:W-:-:S04]  /*a290*/  ISETP.LT.U32.AND P1, PT, R2, R10, PT ;  /* 0x0000000a0200720c */ /* 0x000fc80003f21070 */
[----:B------:R-:W-:-:S08]  /*a2a0*/  ISETP.LT.OR.EX P0, PT, R6, RZ, !P0, P1 ;  /* 0x000000ff0600720c */ /* 0x000fd00004701710 */
.L_x_100:
[----:B------:R-:W-:Y:S05]  /*a2b0*/  BSYNC B2 ;  /* 0x0000000000027941 */ /* 0x000fea0003800000 */
.L_x_98:
        /* <DEDUP_REMOVED lines=18> */
.L_x_102:
[----:B------:R-:W-:Y:S02]  /*a3e0*/  FSETP.GTU.FTZ.AND P0, PT, |R20|, +INF , PT ;  /* 0x7f8000001400780b */ /* 0x000fe40003f1c200 */
[----:B------:R-:W-:-:S04]  /*a3f0*/  ISETP.LT.U32.AND P1, PT, R8, R17, PT ;  /* 0x000000110800720c */ /* 0x000fc80003f21070 */
[----:B------:R-:W-:-:S08]  /*a400*/  ISETP.LT.OR.EX P0, PT, R7, RZ, !P0, P1 ;  /* 0x000000ff0700720c */ /* 0x000fd00004701710 */
.L_x_103:
[----:B------:R-:W-:Y:S05]  /*a410*/  BSYNC B2 ;  /* 0x0000000000027941 */ /* 0x000fea0003800000 */
.L_x_101:
        /* <DEDUP_REMOVED lines=9> */
[C---:B------:R-:W-:Y:S02]  /*a4b0*/  FSETP.NEU.FTZ.AND P1, PT, R9.reuse, R21, PT ;  /* 0x000000150900720b */ /* 0x040fe40003f3d000 */
        /* <DEDUP_REMOVED lines=8> */
.L_x_105:
[----:B------:R-:W-:Y:S02]  /*a540*/  FSETP.GTU.FTZ.AND P0, PT, |R21|, +INF , PT ;  /* 0x7f8000001500780b */ /* 0x000fe40003f1c200 */
[----:B------:R-:W-:-:S04]  /*a550*/  ISETP.LT.U32.AND P1, PT, R4, R15, PT ;  /* 0x0000000f0400720c */ /* 0x000fc80003f21070 */
[----:B------:R-:W-:-:S08]  /*a560*/  ISETP.LT.OR.EX P0, PT, R5, RZ, !P0, P1 ;  /* 0x000000ff0500720c */ /* 0x000fd00004701710 */
.L_x_106:
[----:B------:R-:W-:Y:S05]  /*a570*/  BSYNC B2 ;  /* 0x0000000000027941 */ /* 0x000fea0003800000 */
.L_x_104:
        /* <DEDUP_REMOVED lines=18> */
.L_x_108:
[----:B------:R-:W-:Y:S02]  /*a6a0*/  FSETP.GTU.FTZ.AND P0, PT, |R22|, +INF , PT ;  /* 0x7f8000001600780b */ /* 0x000fe40003f1c200 */
[----:B------:R-:W-:-:S04]  /*a6b0*/  ISETP.LT.U32.AND P1, PT, R12, R17, PT ;  /* 0x000000110c00720c */ /* 0x000fc80003f21070 */
[----:B------:R-:W-:-:S08]  /*a6c0*/  ISETP.LT.OR.EX P0, PT, R13, RZ, !P0, P1 ;  /* 0x000000ff0d00720c */ /* 0x000fd00004701710 */
.L_x_109:
[----:B------:R-:W-:Y:S05]  /*a6d0*/  BSYNC B2 ;  /* 0x0000000000027941 */ /* 0x000fea0003800000 */
.L_x_107:
[----:B------:R-:W-:Y:S02]  /*a6e0*/  FSEL R11, R11, R22, P0 ;  /* 0x000000160b0b7208 */ /* 0x000fe40000000000 */
[----:B------:R-:W-:Y:S02]  /*a6f0*/  SEL R12, R12, R17, P0 ;  /* 0x000000110c0c7207 */ /* 0x000fe40000000000 */
[----:B------:R-:W-:Y:S02]  /*a700*/  SEL R13, R13, RZ, P0 ;  /* 0x000000ff0d0d7207 */ /* 0x000fe40000000000 */
.L_x_97:
[----:B------:R-:W-:Y:S05]  /*a710*/  BSYNC B1 ;  /* 0x0000000000017941 */ /* 0x000fea0003800000 */
.L_x_96:
[----:B------:R-:W-:Y:S01]  /*a720*/  FSETP.GTU.FTZ.AND P0, PT, |R3|, +INF , PT ;  /* 0x7f8000000300780b */ /* 0x000fe20003f1c200 */
[----:B------:R-:W-:-:S12]  /*a730*/  BSSY B1, `(.L_x_110) ;  /* 0x000000e000017945 */ /* 0x000fd80003800000 */
[----:B------:R-:W-:Y:S05]  /*a740*/  @P0 BRA `(.L_x_111) ;  /* 0x0000009000000947 */ /* 0x000fea0003800000 */
[C---:B------:R-:W-:Y:S02]  /*a750*/  FSETP.NEU.FTZ.AND P1, PT, R3.reuse, R0, PT ;  /* 0x000000000300720b */ /* 0x040fe40003f3d000 */
        /* <DEDUP_REMOVED lines=8> */
.L_x_111:
[----:B------:R-:W-:Y:S02]  /*a7e0*/  FSETP.GTU.FTZ.AND P0, PT, |R0|, +INF , PT ;  /* 0x7f8000000000780b */ /* 0x000fe40003f1c200 */
[----:B------:R-:W-:-:S04]  /*a7f0*/  ISETP.LT.U32.AND P1, PT, R2, R8, PT ;  /* 0x000000080200720c */ /* 0x000fc80003f21070 */
[----:B------:R-:W-:-:S08]  /*a800*/  ISETP.LT.OR.EX P0, PT, R6, R7, !P0, P1 ;  /* 0x000000070600720c */ /* 0x000fd00004701710 */
.L_x_112:
[----:B------:R-:W-:Y:S05]  /*a810*/  BSYNC B1 ;  /* 0x0000000000017941 */ /* 0x000fea0003800000 */
.L_x_110:
        /* <DEDUP_REMOVED lines=15> */
.L_x_114:
[----:B------:R-:W-:Y:S02]  /*a910*/  FSETP.GTU.FTZ.AND P0, PT, |R9|, +INF , PT ;  /* 0x7f8000000900780b */ /* 0x000fe40003f1c200 */
[----:B------:R-:W-:-:S04]  /*a920*/  ISETP.LT.U32.AND P1, PT, R3, R4, PT ;  /* 0x000000040300720c */ /* 0x000fc80003f21070 */
[----:B------:R-:W-:-:S08]  /*a930*/  ISETP.LT.OR.EX P0, PT, R6, R5, !P0, P1 ;  /* 0x000000050600720c */ /* 0x000fd00004701710 */
.L_x_115:
[----:B------:R-:W-:Y:S05]  /*a940*/  BSYNC B1 ;  /* 0x0000000000017941 */ /* 0x000fea0003800000 */
.L_x_113:
        /* <DEDUP_REMOVED lines=15> */
.L_x_117:
[----:B------:R-:W-:Y:S02]  /*aa40*/  FSETP.GTU.FTZ.AND P0, PT, |R11|, +INF , PT ;  /* 0x7f8000000b00780b */ /* 0x000fe40003f1c200 */
[----:B------:R-:W-:-:S04]  /*aa50*/  ISETP.LT.U32.AND P1, PT, R3, R12, PT ;  /* 0x0000000c0300720c */ /* 0x000fc80003f21070 */
[----:B------:R-:W-:-:S08]  /*aa60*/  ISETP.LT.OR.EX P0, PT, R6, R13, !P0, P1 ;  /* 0x0000000d0600720c */ /* 0x000fd00004701710 */
.L_x_118:
[----:B------:R-:W-:Y:S05]  /*aa70*/  BSYNC B1 ;  /* 0x0000000000017941 */ /* 0x000fea0003800000 */
.L_x_116:
[----:B------:R-:W-:Y:S02]  /*aa80*/  SEL R12, R3, R12, P0 ;  /* 0x0000000c030c7207 */ /* 0x000fe40000000000 */
[----:B------:R-:W-:Y:S02]  /*aa90*/  SEL R13, R6, R13, P0 ;  /* 0x0000000d060d7207 */ /* 0x000fe40000000000 */
[----:B------:R-:W-:Y:S01]  /*aaa0*/  FSEL R11, R10, R11, P0 ;  /* 0x0000000b0a0b7208 */ /* 0x000fe20000000000 */
[----:B------:R-:W-:Y:S05]  /*aab0*/  BRA `(.L_x_2) ;  /* 0x000011b000007947 */ /* 0x000fea0003800000 */
.L_x_35:
[----:B------:R-:W-:Y:S01]  /*aac0*/  MOV R3, c[0x0][0x184] ;  /* 0x0000610000037a02 */ /* 0x000fe20000000f00 */
[----:B------:R-:W-:Y:S01]  /*aad0*/  BSSY B1, `(.L_x_119) ;  /* 0x0000074000017945 */ /* 0x000fe20003800000 */
[--C-:B------:R-:W-:Y:S01]  /*aae0*/  IMAD.MOV.U32 R0, RZ, RZ, R10.reuse ;  /* 0x000000ffff007224 */ /* 0x100fe200078e000a */
[----:B------:R-:W-:Y:S01]  /*aaf0*/  MOV R9, c[0x0][0x174] ;  /* 0x00005d0000097a02 */ /* 0x000fe20000000f00 */
[----:B------:R-:W-:Y:S02]  /*ab00*/  IMAD.MOV.U32 R2, RZ, RZ, c[0x0][0x168] ;  /* 0x00005a00ff027624 */ /* 0x000fe400078e00ff */
[----:B------:R-:W-:-:S02]  /*ab10*/  IMAD R3, R3, 0x3, R10 ;  /* 0x0000000303037824 */ /* 0x000fc400078e020a */
[----:B------:R-:W-:Y:S02]  /*ab20*/  IMAD.MOV.U32 R4, RZ, RZ, c[0x0][0x174] ;  /* 0x00005d00ff047624 */ /* 0x000fe400078e00ff */
[----:B------:R-:W-:Y:S01]  /*ab30*/  IMAD.MOV.U32 R5, RZ, RZ, c[0x0][0x168] ;  /* 0x00005a00ff057624 */ /* 0x000fe200078e00ff */
[----:B------:R-:W-:Y:S01]  /*ab40*/  ISETP.GE.U32.AND P0, PT, R3, c[0x0][0x17c], PT ;  /* 0x00005f0003007a0c */ /* 0x000fe20003f06070 */
[----:B------:R-:W-:Y:S02]  /*ab50*/  IMAD.MOV.U32 R3, RZ, RZ, c[0x0][0x170] ;  /* 0x00005c00ff037624 */ /* 0x000fe400078e00ff */
[----:B------:R-:W-:Y:S02]  /*ab60*/  IMAD.MOV.U32 R6, RZ, RZ, c[0x0][0x170] ;  /* 0x00005c00ff067624 */ /* 0x000fe400078e00ff */
[----:B------:R-:W-:Y:S02]  /*ab70*/  IMAD.MOV.U32 R7, RZ, RZ, c[0x0][0x174] ;  /* 0x00005d00ff077624 */ /* 0x000fe400078e00ff */
[----:B------:R-:W-:-:S02]  /*ab80*/  IMAD.MOV.U32 R8, RZ, RZ, c[0x0][0x170] ;  /* 0x00005c00ff087624 */ /* 0x000fc400078e00ff */
[----:B------:R-:W-:Y:S02]  /*ab90*/  IMAD.MOV.U32 R10, RZ, RZ, c[0x0][0x168] ;  /* 0x00005a00ff0a7624 */ /* 0x000fe400078e00ff */
[----:B------:R-:W-:Y:S02]  /*aba0*/  IMAD.MOV.U32 R11, RZ, RZ, c[0x0][0x168] ;  /* 0x00005a00ff0b7624 */ /* 0x000fe400078e00ff */
[----:B------:R-:W-:Y:S02]  /*abb0*/  IMAD.MOV.U32 R18, RZ, RZ, c[0x0][0x170] ;  /* 0x00005c00ff127624 */ /* 0x000fe400078e00ff */
[----:B------:R-:W-:Y:S01]  /*abc0*/  IMAD.MOV.U32 R19, RZ, RZ, c[0x0][0x174] ;  /* 0x00005d00ff137624 */ /* 0x000fe200078e00ff */
[----:B------:R-:W-:Y:S05]  /*abd0*/  @P0 BRA `(.L_x_120) ;  /* 0x0000063000000947 */ /* 0x000fea0003800000 */
        /* <DEDUP_REMOVED lines=8> */
[----:B------:R-:W-:Y:S02]  /*ac60*/  IMAD.MOV.U32 R19, RZ, RZ, c[0x0][0x174] ;  /* 0x00005d00ff137624 */ /* 0x000fe400078e00ff */
.L_x_130:
[----:B------:R-:W-:-:S05]  /*ac70*/  IMAD.WIDE.U32 R12, R0, 0x4, R14 ;  /* 0x00000004000c7825 */ /* 0x000fca00078e000e */
[----:B------:R0:W2:Y:S01]  /*ac80*/  LDG.E R20, [R12.64] ;  /* 0x000000240c147981 */ /* 0x0000a2000c1e1900 */
[----:B------:R-:W-:Y:S02]  /*ac90*/  FSETP.GTU.FTZ.AND P2, PT, |R10|, +INF , PT ;  /* 0x7f8000000a00780b */ /* 0x000fe40003f5c200 */
[----:B------:R-:W-:Y:S02]  /*aca0*/  PLOP3.LUT P0, PT, PT, PT, PT, 0x80, 0x0 ;  /* 0x000000000000781c */ /* 0x000fe40003f0f070 */
[----:B------:R-:W-:-:S04]  /*acb0*/  IADD3 R22, R0, c[0x0][0x184], RZ ;  /* 0x0000610000167a10 */ /* 0x000fc80007ffe0ff */
[C---:B------:R-:W-:Y:S01]  /*acc0*/  IADD3 R23, R22.reuse, c[0x0][0x184], RZ ;  /* 0x0000610016177a10 */ /* 0x040fe20007ffe0ff */
[----:B0-----:R-:W-:-:S03]  /*acd0*/  IMAD.WIDE.U32 R12, R22, 0x4, R14 ;  /* 0x00000004160c7825 */ /* 0x001fc600078e000e */
[----:B------:R-:W-:Y:S02]  /*ace0*/  IADD3 R24, R23, c[0x0][0x184], RZ ;  /* 0x0000610017187a10 */ /* 0x000fe40007ffe0ff */
[----:B------:R-:W-:Y:S01]  /*acf0*/  @!P2 ISETP.GE.U32.AND P1, PT, R6, R0, PT ;  /* 0x000000000600a20c */ /* 0x000fe20003f26070 */
[----:B------:R0:W5:Y:S03]  /*ad00*/  LDG.E R21, [R12.64] ;  /* 0x000000240c157981 */ /* 0x000166000c1e1900 */
[----:B------:R-:W-:Y:S01]  /*ad10*/  @!P2 ISETP.GE.AND.EX P1, PT, R7, RZ, PT, P1 ;  /* 0x000000ff0700a20c */ /* 0x000fe20003f26310 */
[----:B0-----:R-:W-:Y:S01]  /*ad20*/  IMAD.WIDE.U32 R12, R24, 0x4, R14 ;  /* 0x00000004180c7825 */ /* 0x001fe200078e000e */
[----:B--2---:R-:W-:-:S04]  /*ad30*/  @!P2 FSETP.NEU.FTZ.AND P3, PT, R10, R20, PT ;  /* 0x000000140a00a20b */ /* 0x004fc80003f7d000 */
[----:B------:R-:W-:Y:S02]  /*ad40*/  @!P2 PLOP3.LUT P0, PT, P3, PT, PT, 0x80, 0x0 ;  /* 0x000000000000a81c */ /* 0x000fe40001f0f070 */
[----:B------:R-:W-:-:S04]  /*ad50*/  @!P2 FSETP.GEU.FTZ.AND P3, PT, R10, R20, PT ;  /* 0x000000140a00a20b */ /* 0x000fc80003f7e000 */
[----:B------:R-:W-:-:S07]  /*ad60*/  @!P2 SEL R16, RZ, 0xffffffff, P3 ;  /* 0xffffffffff10a807 */ /* 0x000fce0001800000 */
[----:B------:R-:W-:-:S04]  /*ad70*/  @!P0 SEL R16, RZ, 0xffffffff, P1 ;  /* 0xffffffffff108807 */ /* 0x000fc80000800000 */
[----:B------:R-:W-:-:S04]  /*ad80*/  @!P2 LOP3.LUT R16, R16, 0x1, RZ, 0xc0, !PT ;  /* 0x000000011010a812 */ /* 0x000fc800078ec0ff */
[----:B------:R-:W-:Y:S01]  /*ad90*/  @!P2 ISETP.EQ.U32.AND P0, PT, R16, 0x1, PT ;  /* 0x000000011000a80c */ /* 0x000fe20003f02070 */
[----:B------:R-:W-:-:S06]  /*ada0*/  IMAD.WIDE.U32 R16, R23, 0x4, R14 ;  /* 0x0000000417107825 */ /* 0x000fcc00078e000e */
[----:B------:R0:W5:Y:S04]  /*adb0*/  LDG.E R16, [R16.64] ;  /* 0x0000002410107981 */ /* 0x000168000c1e1900 */
[----:B0-----:R0:W5:Y:S01]  /*adc0*/  LDG.E R17, [R12.64] ;  /* 0x000000240c117981 */ /* 0x001162000c1e1900 */
[----:B------:R-:W-:Y:S02]  /*add0*/  @P2 ISETP.LT.U32.AND P3, PT, R6, R0, PT ;  /* 0x000000000600220c */ /* 0x000fe40003f61070 */
[----:B------:R-:W-:-:S04]  /*ade0*/  @P2 FSETP.GTU.FTZ.AND P1, PT, |R20|, +INF , PT ;  /* 0x7f8000001400280b */ /* 0x000fc80003f3c200 */
[----:B------:R-:W-:Y:S02]  /*adf0*/  @P2 ISETP.LT.OR.EX P0, PT, R7, RZ, !P1, P3 ;  /* 0x000000ff0700220c */ /* 0x000fe40004f01730 */
[----:B------:R-:W-:Y:S01]  /*ae00*/  FSETP.GTU.FTZ.AND P1, PT, |R5|, +INF , PT ;  /* 0x7f8000000500780b */ /* 0x000fe20003f3c200 */
[----:B------:R-:W-:Y:S10]  /*ae10*/  BSSY B2, `(.L_x_121) ;  /* 0x0000011000027945 */ /* 0x000ff40003800000 */
[----:B------:R-:W-:-:S02]  /*ae20*/  SEL R6, R6, R0, P0 ;  /* 0x0000000006067207 */ /* 0x000fc40000000000 */
[----:B------:R-:W-:Y:S02]  /*ae30*/  FSEL R10, R10, R20, P0 ;  /* 0x000000140a0a7208 */ /* 0x000fe40000000000 */
[----:B------:R-:W-:Y:S01]  /*ae40*/  SEL R7, R7, RZ, P0 ;  /* 0x000000ff07077207 */ /* 0x000fe20000000000 */
        /* <DEDUP_REMOVED lines=10> */
.L_x_122:
[----:B0----5:R-:W-:Y:S02]  /*aef0*/  FSETP.GTU.FTZ.AND P0, PT, |R21|, +INF , PT ;  /* 0x7f8000001500780b */ /* 0x021fe40003f1c200 */
[----:B------:R-:W-:-:S04]  /*af00*/  ISETP.LT.U32.AND P1, PT, R3, R22, PT ;  /* 0x000000160300720c */ /* 0x000fc80003f21070 */
[----:B------:R-:W-:-:S08]  /*af10*/  ISETP.LT.OR.EX P0, PT, R4, RZ, !P0, P1 ;  /* 0x000000ff0400720c */ /* 0x000fd00004701710 */
.L_x_123:
[----:B------:R-:W-:Y:S05]  /*af20*/  BSYNC B2 ;  /* 0x0000000000027941 */ /* 0x000fea0003800000 */
.L_x_121:
[----:B------:R-:W-:Y:S01]  /*af30*/  FSETP.GTU.FTZ.AND P1, PT, |R2|, +INF , PT ;  /* 0x7f8000000200780b */ /* 0x000fe20003f3c200 */
[----:B------:R-:W-:Y:S01]  /*af40*/  BSSY B2, `(.L_x_124) ;  /* 0x0000011000027945 */ /* 0x000fe20003800000 */
[----:B------:R-:W-:Y:S02]  /*af50*/  SEL R3, R3, R22, P0 ;  /* 0x0000001603037207 */ /* 0x000fe40000000000 */
[----:B------:R-:W-:Y:S02]  /*af60*/  FSEL R5, R5, R21, P0 ;  /* 0x0000001505057208 */ /* 0x000fe40000000000 */
[----:B------:R-:W-:-:S07]  /*af70*/  SEL R4, R4, RZ, P0 ;  /* 0x000000ff04047207 */ /* 0x000fce0000000000 */
        /* <DEDUP_REMOVED lines=10> */
.L_x_125:
[----:B------:R-:W-:Y:S02]  /*b020*/  FSETP.GTU.FTZ.AND P0, PT, |R16|, +INF , PT ;  /* 0x7f8000001000780b */ /* 0x000fe40003f1c200 */
[----:B------:R-:W-:-:S04]  /*b030*/  ISETP.LT.U32.AND P1, PT, R8, R23, PT ;  /* 0x000000170800720c */ /* 0x000fc80003f21070 */
[----:B------:R-:W-:-:S08]  /*b040*/  ISETP.LT.OR.EX P0, PT, R9, RZ, !P0, P1 ;  /* 0x000000ff0900720c */ /* 0x000fd00004701710 */
.L_x_126:
[----:B------:R-:W-:Y:S05]  /*b050*/  BSYNC B2 ;  /* 0x0000000000027941 */ /* 0x000fea0003800000 */
.L_x_124:
        /* <DEDUP_REMOVED lines=15> */
.L_x_128:
[----:B------:R-:W-:Y:S02]  /*b150*/  FSETP.GTU.FTZ.AND P0, PT, |R17|, +INF , PT ;  /* 0x7f8000001100780b */ /* 0x000fe40003f1c200 */
[----:B------:R-:W-:-:S04]  /*b160*/  ISETP.LT.U32.AND P1, PT, R18, R24, PT ;  /* 0x000000181200720c */ /* 0x000fc80003f21070 */
[----:B------:R-:W-:-:S08]  /*b170*/  ISETP.LT.OR.EX P0, PT, R19, RZ, !P0, P1 ;  /* 0x000000ff1300720c */ /* 0x000fd00004701710 */
.L_x_129:
[----:B------:R-:W-:Y:S05]  /*b180*/  BSYNC B2 ;  /* 0x0000000000027941 */ /* 0x000fea0003800000 */
.L_x_127:
        /* <DEDUP_REMOVED lines=8> */
.L_x_120:
[----:B------:R-:W-:Y:S05]  /*b210*/  BSYNC B1 ;  /* 0x0000000000017941 */ /* 0x000fea0003800000 */
.L_x_119:
[----:B------:R-:W-:Y:S01]  /*b220*/  ISETP.GE.U32.AND P1, PT, R0, c[0x0][0x17c], PT ;  /* 0x00005f0000007a0c */ /* 0x000fe20003f26070 */
[----:B------:R-:W-:-:S12]  /*b230*/  BSSY B1, `(.L_x_131) ;  /* 0x0000012000017945 */ /* 0x000fd80003800000 */
[----:B------:R-:W-:Y:S05]  /*b240*/  @P1 BRA `(.L_x_132) ;  /* 0x0000010000001947 */ /* 0x000fea0003800000 */
[----:B------:R-:W-:-:S05]  /*b250*/  IMAD.WIDE.U32 R12, R0, 0x4, R14 ;  /* 0x00000004000c7825 */ /* 0x000fca00078e000e */
[----:B------:R0:W5:Y:S01]  /*b260*/  LDG.E R20, [R12.64] ;  /* 0x000000240c147981 */ /* 0x000162000c1e1900 */
[----:B------:R-:W-:-:S04]  /*b270*/  IADD3 R23, R0, c[0x0][0x184], RZ ;  /* 0x0000610000177a10 */ /* 0x000fc80007ffe0ff */
[----:B------:R-:W-:-:S13]  /*b280*/  ISETP.GE.U32.AND P0, PT, R23, c[0x0][0x17c], PT ;  /* 0x00005f0017007a0c */ /* 0x000fda0003f06070 */
[----:B------:R-:W-:Y:S05]  /*b290*/  @P0 BRA `(.L_x_132) ;  /* 0x000000b000000947 */ /* 0x000fea0003800000 */
[----:B0-----:R-:W-:-:S05]  /*b2a0*/  IMAD.WIDE.U32 R12, R23, 0x4, R14 ;  /* 0x00000004170c7825 */ /* 0x001fca00078e000e */
[----:B------:R0:W5:Y:S01]  /*b2b0*/  LDG.E R21, [R12.64] ;  /* 0x000000240c157981 */ /* 0x000162000c1e1900 */
[----:B------:R-:W-:-:S04]  /*b2c0*/  IADD3 R23, R23, c[0x0][0x184], RZ ;  /* 0x0000610017177a10 */ /* 0x000fc80007ffe0ff */
[----:B------:R-:W-:-:S13]  /*b2d0*/  ISETP.GE.U32.AND P0, PT, R23, c[0x0][0x17c], PT ;  /* 0x00005f0017007a0c */ /* 0x000fda0003f06070 */
[----:B------:R-:W-:Y:S05]  /*b2e0*/  @P0 BRA `(.L_x_132) ;  /* 0x0000006000000947 */ /* 0x000fea0003800000 */
[C---:B0-----:R-:W-:Y:S01]  /*b2f0*/  IADD3 R25, R23.reuse, c[0x0][0x184], RZ ;  /* 0x0000610017197a10 */ /* 0x041fe20007ffe0ff */
[----:B------:R-:W-:-:S03]  /*b300*/  IMAD.WIDE.U32 R12, R23, 0x4, R14 ;  /* 0x00000004170c7825 */ /* 0x000fc600078e000e */
[C---:B------:R-:W-:Y:S02]  /*b310*/  ISETP.GE.U32.AND P0, PT, R25.reuse, c[0x0][0x17c], PT ;  /* 0x00005f0019007a0c */ /* 0x040fe40003f06070 */
[----:B------:R0:W5:Y:S11]  /*b320*/  LDG.E R16, [R12.64] ;  /* 0x000000240c107981 */ /* 0x000176000c1e1900 */
[----:B------:R-:W-:-:S05]  /*b330*/  @!P0 IMAD.WIDE.U32 R14, R25, 0x4, R14 ;  /* 0x00000004190e8825 */ /* 0x000fca00078e000e */
[----:B------:R0:W5:Y:S02]  /*b340*/  @!P0 LDG.E R17, [R14.64] ;  /* 0x000000240e118981 */ /* 0x000164000c1e1900 */
.L_x_132:
[----:B0-----:R-:W-:Y:S05]  /*b350*/  BSYNC B1 ;  /* 0x0000000000017941 */ /* 0x001fea0003800000 */
.L_x_131:
[----:B------:R-:W-:Y:S01]  /*b360*/  BSSY B1, `(.L_x_133) ;  /* 0x0000057000017945 */ /* 0x000fe20003800000 */
[----:B------:R-:W-:Y:S05]  /*b370*/  @P1 BRA `(.L_x_134) ;  /* 0x0000055000001947 */ /* 0x000fea0003800000 */
[----:B------:R-:W-:Y:S01]  /*b380*/  FSETP.GTU.FTZ.AND P0, PT, |R10|, +INF , PT ;  /* 0x7f8000000a00780b */ /* 0x000fe20003f1c200 */
[----:B------:R-:W-:-:S12]  /*b390*/  BSSY B2, `(.L_x_135) ;  /* 0x000000e000027945 */ /* 0x000fd80003800000 */
[----:B------:R-:W-:Y:S05]  /*b3a0*/  @P0 BRA `(.L_x_136) ;  /* 0x0000009000000947 */ /* 0x000fea0003800000 */
[----:B-----5:R-:W-:Y:S02]  /*b3b0*/  FSETP.NEU.FTZ.AND P1, PT, R10, R20, PT ;  /* 0x000000140a00720b */ /* 0x020fe40003f3d000 */
        /* <DEDUP_REMOVED lines=8> */
.L_x_136:
[----:B-----5:R-:W-:Y:S02]  /*b440*/  FSETP.GTU.FTZ.AND P0, PT, |R20|, +INF , PT ;  /* 0x7f8000001400780b */ /* 0x020fe40003f1c200 */
[----:B------:R-:W-:-:S04]  /*b450*/  ISETP.LT.U32.AND P1, PT, R6, R0, PT ;  /* 0x000000000600720c */ /* 0x000fc80003f21070 */
[----:B------:R-:W-:-:S08]  /*b460*/  ISETP.LT.OR.EX P0, PT, R7, RZ, !P0, P1 ;  /* 0x000000ff0700720c */ /* 0x000fd00004701710 */
.L_x_137:
[----:B------:R-:W-:Y:S05]  /*b470*/  BSYNC B2 ;  /* 0x0000000000027941 */ /* 0x000fea0003800000 */
.L_x_135:
        /* <DEDUP_REMOVED lines=18> */
.L_x_139:
[----:B------:R-:W-:Y:S02]  /*b5a0*/  FSETP.GTU.FTZ.AND P0, PT, |R21|, +INF , PT ;  /* 0x7f8000001500780b */ /* 0x000fe40003f1c200 */
[----:B------:R-:W-:-:S04]  /*b5b0*/  ISETP.LT.U32.AND P1, PT, R3, R12, PT ;  /* 0x0000000c0300720c */ /* 0x000fc80003f21070 */
[----:B------:R-:W-:-:S08]  /*b5c0*/  ISETP.LT.OR.EX P0, PT, R4, RZ, !P0, P1 ;  /* 0x000000ff0400720c */ /* 0x000fd00004701710 */
.L_x_140:
[----:B------:R-:W-:Y:S05]  /*b5d0*/  BSYNC B2 ;  /* 0x0000000000027941 */ /* 0x000fea0003800000 */
.L_x_138:
        /* <DEDUP_REMOVED lines=18> */
.L_x_142:
[----:B------:R-:W-:Y:S02]  /*b700*/  FSETP.GTU.FTZ.AND P0, PT, |R16|, +INF , PT ;  /* 0x7f8000001000780b */ /* 0x000fe40003f1c200 */
[----:B------:R-:W-:-:S04]  /*b710*/  ISETP.LT.U32.AND P1, PT, R8, R13, PT ;  /* 0x0000000d0800720c */ /* 0x000fc80003f21070 */
[----:B------:R-:W-:-:S08]  /*b720*/  ISETP.LT.OR.EX P0, PT, R9, RZ, !P0, P1 ;  /* 0x000000ff0900720c */ /* 0x000fd00004701710 */
.L_x_143:
[----:B------:R-:W-:Y:S05]  /*b730*/  BSYNC B2 ;  /* 0x0000000000027941 */ /* 0x000fea0003800000 */
.L_x_141:
        /* <DEDUP_REMOVED lines=18> */
.L_x_145:
[----:B------:R-:W-:Y:S02]  /*b860*/  FSETP.GTU.FTZ.AND P0, PT, |R17|, +INF , PT ;  /* 0x7f8000001100780b */ /* 0x000fe40003f1c200 */
[----:B------:R-:W-:-:S04]  /*b870*/  ISETP.LT.U32.AND P1, PT, R18, R15, PT ;  /* 0x0000000f1200720c */ /* 0x000fc80003f21070 */
[----:B------:R-:W-:-:S08]  /*b880*/  ISETP.LT.OR.EX P0, PT, R19, RZ, !P0, P1 ;  /* 0x000000ff1300720c */ /* 0x000fd00004701710 */
.L_x_146:
[----:B------:R-:W-:Y:S05]  /*b890*/  BSYNC B2 ;  /* 0x0000000000027941 */ /* 0x000fea0003800000 */
.L_x_144:
[----:B------:R-:W-:Y:S02]  /*b8a0*/  FSEL R11, R11, R17, P0 ;  /* 0x000000110b0b7208 */ /* 0x000fe40000000000 */
[----:B------:R-:W-:Y:S02]  /*b8b0*/  SEL R18, R18, R15, P0 ;  /* 0x0000000f12127207 */ /* 0x000fe40000000000 */
[----:B------:R-:W-:Y:S02]  /*b8c0*/  SEL R19, R19, RZ, P0 ;  /* 0x000000ff13137207 */ /* 0x000fe40000000000 */
.L_x_134:
[----:B------:R-:W-:Y:S05]  /*b8d0*/  BSYNC B1 ;  /* 0x0000000000017941 */ /* 0x000fea0003800000 */
.L_x_133:
[----:B------:R-:W-:Y:S01]  /*b8e0*/  FSETP.GTU.FTZ.AND P0, PT, |R10|, +INF , PT ;  /* 0x7f8000000a00780b */ /* 0x000fe20003f1c200 */
[----:B------:R-:W-:-:S12]  /*b8f0*/  BSSY B1, `(.L_x_147) ;  /* 0x000000e000017945 */ /* 0x000fd80003800000 */
[----:B------:R-:W-:Y:S05]  /*b900*/  @P0 BRA `(.L_x_148) ;  /* 0x0000009000000947 */ /* 0x000fea0003800000 */
[----:B------:R-:W-:Y:S02]  /*b910*/  FSETP.NEU.FTZ.AND P1, PT, R10, R5, PT ;  /* 0x000000050a00720b */ /* 0x000fe40003f3d000 */
        /* <DEDUP_REMOVED lines=8> */
.L_x_148:
[----:B------:R-:W-:Y:S02]  /*b9a0*/  FSETP.GTU.FTZ.AND P0, PT, |R5|, +INF , PT ;  /* 0x7f8000000500780b */ /* 0x000fe40003f1c200 */
[----:B------:R-:W-:-:S04]  /*b9b0*/  ISETP.LT.U32.AND P1, PT, R6, R3, PT ;  /* 0x000000030600720c */ /* 0x000fc80003f21070 */
[----:B------:R-:W-:-:S08]  /*b9c0*/  ISETP.LT.OR.EX P0, PT, R7, R4, !P0, P1 ;  /* 0x000000040700720c */ /* 0x000fd00004701710 */
.L_x_149:
[----:B------:R-:W-:Y:S05]  /*b9d0*/  BSYNC B1 ;  /* 0x0000000000017941 */ /* 0x000fea0003800000 */
.L_x_147:
[----:B------:R-:W-:Y:S01]  /*b9e0*/  FSEL R5, R10, R5, P0 ;  /* 0x000000050a057208 */ /* 0x000fe20000000000 */
[----:B------:R-:W-:Y:S01]  /*b9f0*/  BSSY B1, `(.L_x_150) ;  /* 0x0000011000017945 */ /* 0x000fe20003800000 */
[----:B------:R-:W-:Y:S02]  /*ba00*/  SEL R3, R6, R3, P0 ;  /* 0x0000000306037207 */ /* 0x000fe40000000000 */
[----:B------:R-:W-:Y:S02]  /*ba10*/  FSETP.GTU.FTZ.AND P1, PT, |R5|, +INF , PT ;  /* 0x7f8000000500780b */ /* 0x000fe40003f3c200 */
[----:B------:R-:W-:-:S11]  /*ba20*/  SEL R4, R7, R4, P0 ;  /* 0x0000000407047207 */ /* 0x000fd60000000000 */
        /* <DEDUP_REMOVED lines=10> */
.L_x_151:
[----:B------:R-:W-:Y:S02]  /*bad0*/  FSETP.GTU.FTZ.AND P0, PT, |R2|, +INF , PT ;  /* 0x7f8000000200780b */ /* 0x000fe40003f1c200 */
[----:B------:R-:W-:-:S04]  /*bae0*/  ISETP.LT.U32.AND P1, PT, R3, R8, PT ;  /* 0x000000080300720c */ /* 0x000fc80003f21070 */
[----:B------:R-:W-:-:S08]  /*baf0*/  ISETP.LT.OR.EX P0, PT, R4, R9, !P0, P1 ;  /* 0x000000090400720c */ /* 0x000fd00004701710 */
.L_x_152:
[----:B------:R-:W-:Y:S05]  /*bb00*/  BSYNC B1 ;  /* 0x0000000000017941 */ /* 0x000fea0003800000 */
.L_x_150:
        /* <DEDUP_REMOVED lines=15> */
.L_x_154:
[----:B------:R-:W-:Y:S02]  /*bc00*/  FSETP.GTU.FTZ.AND P0, PT, |R11|, +INF , PT ;  /* 0x7f8000000b00780b */ /* 0x000fe40003f1c200 */
[----:B------:R-:W-:-:S04]  /*bc10*/  ISETP.LT.U32.AND P1, PT, R3, R18, PT ;  /* 0x000000120300720c */ /* 0x000fc80003f21070 */
[----:B------:R-:W-:-:S08]  /*bc20*/  ISETP.LT.OR.EX P0, PT, R4, R19, !P0, P1 ;  /* 0x000000130400720c */ /* 0x000fd00004701710 */
.L_x_155:
[----:B------:R-:W-:Y:S05]  /*bc30*/  BSYNC B1 ;  /* 0x0000000000017941 */ /* 0x000fea0003800000 */
.L_x_153:
[----:B------:R-:W-:Y:S02]  /*bc40*/  SEL R12, R3, R18, P0 ;  /* 0x00000012030c7207 */ /* 0x000fe40000000000 */
[----:B------:R-:W-:Y:S02]  /*bc50*/  SEL R13, R4, R19, P0 ;  /* 0x00000013040d7207 */ /* 0x000fe40000000000 */
[----:B------:R-:W-:Y:S02]  /*bc60*/  FSEL R11, R2, R11, P0 ;  /* 0x0000000b020b7208 */ /* 0x000fe40000000000 */
.L_x_2:
[----:B------:R-:W-:Y:S05]  /*bc70*/  BSYNC B0 ;  /* 0x0000000000007941 */ /* 0x000fea0003800000 */
.L_x_1:
[----:B------:R-:W-:-:S13]  /*bc80*/  ISETP.NE.AND P0, PT, RZ, c[0x0][0x194], PT ;  /* 0x00006500ff007a0c */ /* 0x000fda0003f05270 */
[----:B------:R-:W-:Y:S05]  /*bc90*/  @!P0 BRA `(.L_x_156) ;  /* 0x000002a000008947 */ /* 0x000fea0003800000 */
[----:B------:R-:W-:Y:S01]  /*bca0*/  IMAD R0, R27, c[0x0][0x0], R26 ;  /* 0x000000001b007a24 */ /* 0x000fe200078e021a */
[----:B------:R-:W-:Y:S02]  /*bcb0*/  ULDC UR4, c[0x0][0x4] ;  /* 0x0000010000047ab9 */ /* 0x000fe40000000800 */
[----:B------:R-:W-:Y:S02]  /*bcc0*/  USHF.R.U32.HI UR4, URZ, 0x1, UR4 ;  /* 0x000000013f047899 */ /* 0x000fe40008011604 */
[----:B------:R0:W-:Y:S04]  /*bcd0*/  STS.64 [R0.X16+0x18], R12 ;  /* 0x0000180c00007388 */ /* 0x0001e8000000ca00 */
[----:B------:R0:W-:Y:S01]  /*bce0*/  STS [R0.X16+0x10], R11 ;  /* 0x0000100b00007388 */ /* 0x0001e2000000c800 */
[----:B------:R-:W-:-:S13]  /*bcf0*/  ISETP.NE.AND P0, PT, RZ, UR4, PT ;  /* 0x00000004ff007c0c */ /* 0x000fda000bf05270 */
[----:B------:R-:W-:Y:S05]  /*bd00*/  @!P0 BRA `(.L_x_156) ;  /* 0x0000023000008947 */ /* 0x000fea0003800000 */
[----:B0-----:R-:W-:-:S04]  /*bd10*/  IMAD.U32 R4, RZ, RZ, UR4 ;  /* 0x00000004ff047e24 */ /* 0x001fc8000f8e00ff */
.L_x_162:
[----:B0-----:R-:W-:Y:S01]  /*bd20*/  IMAD.IADD R5, R27, 0x1, R4 ;  /* 0x000000011b057824 */ /* 0x001fe200078e0204 */
[----:B------:R-:W-:Y:S04]  /*bd30*/  BAR.SYNC.DEFER_BLOCKING 0x0 ;  /* 0x0000000000007b1d */ /* 0x000fe80000010000 */
[----:B------:R-:W-:Y:S02]  /*bd40*/  ISETP.GE.U32.AND P0, PT, R5, c[0x0][0x4], PT ;  /* 0x0000010005007a0c */ /* 0x000fe40003f06070 */
[----:B------:R-:W-:Y:S02]  /*bd50*/  BSSY B0, `(.L_x_157) ;  /* 0x000001b000007945 */ /* 0x000fe40003800000 */
[----:B------:R-:W-:-:S13]  /*bd60*/  ISETP.GE.U32.OR P0, PT, R27, R4, P0 ;  /* 0x000000041b00720c */ /* 0x000fda0000706470 */
[----:B-1----:R-:W-:Y:S05]  /*bd70*/  @P0 BRA `(.L_x_158) ;  /* 0x0000018000000947 */ /* 0x002fea0003800000 */
[----:B------:R-:W-:Y:S01]  /*bd80*/  IMAD R5, R5, c[0x0][0x0], R26 ;  /* 0x0000000005057a24 */ /* 0x000fe200078e021a */
[----:B------:R-:W-:Y:S01]  /*bd90*/  FSETP.GTU.FTZ.AND P0, PT, |R11|, +INF , PT ;  /* 0x7f8000000b00780b */ /* 0x000fe20003f1c200 */
[----:B------:R-:W-:Y:S03]  /*bda0*/  BSSY B1, `(.L_x_159) ;  /* 0x0000010000017945 */ /* 0x000fe60003800000 */
[----:B------:R0:W1:Y:S04]  /*bdb0*/  LDS R6, [R5.X16+0x10] ;  /* 0x0000100005067984 */ /* 0x000068000000c800 */
[----:B------:R0:W2:Y:S05]  /*bdc0*/  LDS.64 R2, [R5.X16+0x18] ;  /* 0x0000180005027984 */ /* 0x0000aa000000ca00 */
[----:B------:R-:W-:Y:S05]  /*bdd0*/  @P0 BRA `(.L_x_160) ;  /* 0x0000009000000947 */ /* 0x000fea0003800000 */
[----:B-1----:R-:W-:Y:S02]  /*bde0*/  FSETP.NEU.FTZ.AND P1, PT, R11, R6, PT ;  /* 0x000000060b00720b */ /* 0x002fe40003f3d000 */
[----:B--2---:R-:W-:-:S02]  /*bdf0*/  ISETP.GE.U32.AND P0, PT, R12, R2, PT ;  /* 0x000000020c00720c */ /* 0x004fc40003f06070 */
[----:B------:R-:W-:Y:S02]  /*be00*/  FSETP.GEU.FTZ.AND P2, PT, R11, R6, PT ;  /* 0x000000060b00720b */ /* 0x000fe40003f5e000 */
[----:B------:R-:W-:Y:S02]  /*be10*/  ISETP.GE.AND.EX P0, PT, R13, R3, PT, P0 ;  /* 0x000000030d00720c */ /* 0x000fe40003f06300 */
[----:B0-----:R-:W-:-:S05]  /*be20*/  SEL R5, RZ, 0xffffffff, P2 ;  /* 0xffffffffff057807 */ /* 0x001fca0001000000 */
[----:B------:R-:W-:-:S04]  /*be30*/  @!P1 SEL R5, RZ, 0xffffffff, P0 ;  /* 0xffffffffff059807 */ /* 0x000fc80000000000 */
[----:B------:R-:W-:-:S04]  /*be40*/  LOP3.LUT R5, R5, 0x1, RZ, 0xc0, !PT ;  /* 0x0000000105057812 */ /* 0x000fc800078ec0ff */
[----:B------:R-:W-:Y:S01]  /*be50*/  ISETP.EQ.U32.AND P0, PT, R5, 0x1, PT ;  /* 0x000000010500780c */ /* 0x000fe20003f02070 */
[----:B------:R-:W-:Y:S07]  /*be60*/  BRA `(.L_x_161) ;  /* 0x0000003000007947 */ /* 0x000fee0003800000 */
.L_x_160:
[----:B-1----:R-:W-:Y:S02]  /*be70*/  FSETP.GTU.FTZ.AND P0, PT, |R6|, +INF , PT ;  /* 0x7f8000000600780b */ /* 0x002fe40003f1c200 */
[----:B--2---:R-:W-:-:S04]  /*be80*/  ISETP.LT.U32.AND P1, PT, R12, R2, PT ;  /* 0x000000020c00720c */ /* 0x004fc80003f21070 */
[----:B------:R-:W-:-:S08]  /*be90*/  ISETP.LT.OR.EX P0, PT, R13, R3, !P0, P1 ;  /* 0x000000030d00720c */ /* 0x000fd00004701710 */
.L_x_161:
[----:B------:R-:W-:Y:S05]  /*bea0*/  BSYNC B1 ;  /* 0x0000000000017941 */ /* 0x000fea0003800000 */
.L_x_159:
[----:B------:R-:W-:Y:S02]  /*beb0*/  FSEL R11, R11, R6, P0 ;  /* 0x000000060b0b7208 */ /* 0x000fe40000000000 */
[----:B------:R-:W-:Y:S02]  /*bec0*/  SEL R12, R12, R2, P0 ;  /* 0x000000020c0c7207 */ /* 0x000fe40000000000 */
[----:B------:R-:W-:Y:S01]  /*bed0*/  SEL R13, R13, R3, P0 ;  /* 0x000000030d0d7207 */ /* 0x000fe20000000000 */
[----:B------:R1:W-:Y:S04]  /*bee0*/  STS [R0.X16+0x10], R11 ;  /* 0x0000100b00007388 */ /* 0x0003e8000000c800 */
[----:B------:R1:W-:Y:S02]  /*bef0*/  STS.64 [R0.X16+0x18], R12 ;  /* 0x0000180c00007388 */ /* 0x0003e4000000ca00 */
.L_x_158:
[----:B------:R-:W-:Y:S05]  /*bf00*/  BSYNC B0 ;  /* 0x0000000000007941 */ /* 0x000fea0003800000 */
.L_x_157:
[----:B------:R-:W-:Y:S02]  /*bf10*/  ISETP.GT.AND P0, PT, R4, 0x1, PT ;  /* 0x000000010400780c */ /* 0x000fe40003f04270 */
[----:B------:R-:W-:-:S11]  /*bf20*/  SHF.R.S32.HI R4, RZ, 0x1, R4 ;  /* 0x00000001ff047819 */ /* 0x000fd60000011404 */
[----:B------:R-:W-:Y:S05]  /*bf30*/  @P0 BRA `(.L_x_162) ;  /* 0xfffffde000000947 */ /* 0x000fea000383ffff */
.L_x_156:
[----:B0-----:R-:W-:-:S13]  /*bf40*/  ISETP.NE.AND P0, PT, RZ, c[0x0][0x190], PT ;  /* 0x00006400ff007a0c */ /* 0x001fda0003f05270 */
[----:B------:R-:W-:Y:S05]  /*bf50*/  @!P0 BRA `(.L_x_163) ;  /* 0x000004e000008947 */ /* 0x000fea0003800000 */
[----:B------:R-:W-:Y:S01]  /*bf60*/  IMAD.MOV.U32 R2, RZ, RZ, c[0x0][0x0] ;  /* 0x00000000ff027624 */ /* 0x000fe200078e00ff */
[----:B-1----:R-:W-:-:S04]  /*bf70*/  MOV R0, c[0x0][0x0] ;  /* 0x0000000000007a02 */ /* 0x002fc80000000f00 */
[----:B------:R-:W-:-:S13]  /*bf80*/  ISETP.GT.AND P0, PT, R2, 0x20, PT ;  /* 0x000000200200780c */ /* 0x000fda0003f04270 */
[----:B------:R-:W-:Y:S05]  /*bf90*/  @!P0 BRA `(.L_x_164) ;  /* 0x000002d000008947 */ /* 0x000fea0003800000 */
[----:B------:R-:W-:Y:S01]  /*bfa0*/  IMAD R6, R27, c[0x0][0x0], R26 ;  /* 0x000000001b067a24 */ /* 0x000fe200078e021a */
[----:B------:R-:W-:-:S04]  /*bfb0*/  LEA.HI R0, R2, c[0x0][0x0], RZ, 0x1 ;  /* 0x0000000002007a11 */ /* 0x000fc800078f08ff */
[----:B------:R0:W-:Y:S01]  /*bfc0*/  STS.64 [R6.X16+0x18], R12 ;  /* 0x0000180c06007388 */ /* 0x0001e2000000ca00 */
[----:B------:R-:W-:Y:S01]  /*bfd0*/  SHF.R.S32.HI R2, RZ, 0x1, R0 ;  /* 0x00000001ff027819 */ /* 0x000fe20000011400 */
[----:B------:R-:W-:Y:S02]  /*bfe0*/  IMAD.MOV.U32 R0, RZ, RZ, 0x20 ;  /* 0x00000020ff007424 */ /* 0x000fe400078e00ff */
[----:B------:R0:W-:Y:S01]  /*bff0*/  STS [R6.X16+0x10], R11 ;  /* 0x0000100b06007388 */ /* 0x0001e2000000c800 */
[----:B------:R-:W-:-:S13]  /*c000*/  ISETP.GE.AND P0, PT, R2, 0x20, PT ;  /* 0x000000200200780c */ /* 0x000fda0003f06270 */
[----:B------:R-:W-:Y:S05]  /*c010*/  @!P0 BRA `(.L_x_164) ;  /* 0x0000025000008947 */ /* 0x000fea0003800000 */
[----:B0-----:R-:W-:Y:S01]  /*c020*/  IMAD.MOV.U32 R5, RZ, RZ, R2 ;  /* 0x000000ffff057224 */ /* 0x001fe200078e0002 */
[----:B------:R-:W-:-:S03]  /*c030*/  LEA R8, R6, 0x10, 0x4 ;  /* 0x0000001006087811 */ /* 0x000fc600078e20ff */
.L_x_170:
[----:B0-----:R-:W-:Y:S01]  /*c040*/  IMAD.IADD R0, R26, 0x1, R5 ;  /* 0x000000011a007824 */ /* 0x001fe200078e0205 */
[----:B------:R-:W-:Y:S04]  /*c050*/  BAR.SYNC.DEFER_BLOCKING 0x0 ;  /* 0x0000000000007b1d */ /* 0x000fe80000010000 */
[----:B------:R-:W-:Y:S02]  /*c060*/  ISETP.GE.U32.AND P0, PT, R0, c[0x0][0x0], PT ;  /* 0x0000000000007a0c */ /* 0x000fe40003f06070 */
[----:B------:R-:W-:Y:S02]  /*c070*/  BSSY B0, `(.L_x_165) ;  /* 0x000001b000007945 */ /* 0x000fe40003800000 */
[----:B------:R-:W-:-:S13]  /*c080*/  ISETP.GE.U32.OR P0, PT, R26, R5, P0 ;  /* 0x000000051a00720c */ /* 0x000fda0000706470 */
[----:B-1----:R-:W-:Y:S05]  /*c090*/  @P0 BRA `(.L_x_166) ;  /* 0x0000018000000947 */ /* 0x002fea0003800000 */
[----:B------:R-:W-:Y:S01]  /*c0a0*/  IMAD R0, R5, 0x10, R8 ;  /* 0x0000001005007824 */ /* 0x000fe200078e0208 */
[----:B------:R-:W-:Y:S01]  /*c0b0*/  FSETP.GTU.FTZ.AND P0, PT, |R11|, +INF , PT ;  /* 0x7f8000000b00780b */ /* 0x000fe20003f1c200 */
[----:B------:R-:W-:Y:S03]  /*c0c0*/  BSSY B1, `(.L_x_167) ;  /* 0x0000010000017945 */ /* 0x000fe60003800000 */
[----:B------:R0:W1:Y:S04]  /*c0d0*/  LDS R4, [R0] ;  /* 0x0000000000047984 */ /* 0x0000680000000800 */
[----:B------:R0:W2:Y:S05]  /*c0e0*/  LDS.64 R2, [R0+0x8] ;  /* 0x0000080000027984 */ /* 0x0000aa0000000a00 */
        /* <DEDUP_REMOVED lines=10> */
.L_x_168:
[----:B-1----:R-:W-:Y:S02]  /*c190*/  FSETP.GTU.FTZ.AND P0, PT, |R4|, +INF , PT ;  /* 0x7f8000000400780b */ /* 0x002fe40003f1c200 */
[----:B--2---:R-:W-:-:S04]  /*c1a0*/  ISETP.LT.U32.AND P1, PT, R12, R2, PT ;  /* 0x000000020c00720c */ /* 0x004fc80003f21070 */
[----:B------:R-:W-:-:S08]  /*c1b0*/  ISETP.LT.OR.EX P0, PT, R13, R3, !P0, P1 ;  /* 0x000000030d00720c */ /* 0x000fd00004701710 */
.L_x_169:
[----:B------:R-:W-:Y:S05]  /*c1c0*/  BSYNC B1 ;  /* 0x0000000000017941 */ /* 0x000fea0003800000 */
.L_x_167:
[----:B------:R-:W-:Y:S02]  /*c1d0*/  FSEL R11, R11, R4, P0 ;  /* 0x000000040b0b7208 */ /* 0x000fe40000000000 */
[----:B------:R-:W-:Y:S02]  /*c1e0*/  SEL R12, R12, R2, P0 ;  /* 0x000000020c0c7207 */ /* 0x000fe40000000000 */
[----:B------:R-:W-:Y:S01]  /*c1f0*/  SEL R13, R13, R3, P0 ;  /* 0x000000030d0d7207 */ /* 0x000fe20000000000 */
[----:B------:R1:W-:Y:S04]  /*c200*/  STS [R6.X16+0x10], R11 ;  /* 0x0000100b06007388 */ /* 0x0003e8000000c800 */
[----:B------:R1:W-:Y:S02]  /*c210*/  STS.64 [R6.X16+0x18], R12 ;  /* 0x0000180c06007388 */ /* 0x0003e4000000ca00 */
.L_x_166:
[----:B------:R-:W-:Y:S05]  /*c220*/  BSYNC B0 ;  /* 0x0000000000007941 */ /* 0x000fea0003800000 */
.L_x_165:
[----:B------:R-:W-:-:S04]  /*c230*/  SHF.R.S32.HI R5, RZ, 0x1, R5 ;  /* 0x00000001ff057819 */ /* 0x000fc80000011405 */
[----:B------:R-:W-:-:S13]  /*c240*/  ISETP.GE.AND P0, PT, R5, 0x20, PT ;  /* 0x000000200500780c */ /* 0x000fda0003f06270 */
[----:B------:R-:W-:Y:S05]  /*c250*/  @P0 BRA `(.L_x_170) ;  /* 0xfffffde000000947 */ /* 0x000fea000383ffff */
[----:B0-----:R-:W-:-:S04]  /*c260*/  IMAD.MOV.U32 R0, RZ, RZ, 0x20 ;  /* 0x00000020ff007424 */ /* 0x001fc800078e00ff */
.L_x_164:
[----:B0-----:R-:W-:Y:S01]  /*c270*/  BAR.SYNC.DEFER_BLOCKING 0x0 ;  /* 0x0000000000007b1d */ /* 0x001fe20000010000 */
[----:B------:R-:W-:-:S13]  /*c280*/  ISETP.GE.AND P0, PT, R0, 0x2, PT ;  /* 0x000000020000780c */ /* 0x000fda0003f06270 */
[----:B------:R-:W-:Y:S05]  /*c290*/  @!P0 BRA `(.L_x_163) ;  /* 0x000001a000008947 */ /* 0x000fea0003800000 */
[----:B------:R-:W-:-:S04]  /*c2a0*/  IMAD.MOV.U32 R2, RZ, RZ, 0x1 ;  /* 0x00000001ff027424 */ /* 0x000fc800078e00ff */
.L_x_174:
[----:B------:R-:W-:Y:S01]  /*c2b0*/  FSETP.GTU.FTZ.AND P0, PT, |R11|, +INF , PT ;  /* 0x7f8000000b00780b */ /* 0x000fe20003f1c200 */
[----:B------:R0:W2:Y:S01]  /*c2c0*/  SHFL.DOWN PT, R4, R11, R2, 0x1f ;  /* 0x08001f020b047589 */ /* 0x0000a200000e0000 */
[----:B------:R-:W-:Y:S03]  /*c2d0*/  BSSY B0, `(.L_x_171) ;  /* 0x0000010000007945 */ /* 0x000fe60003800000 */
[----:B-1----:R0:W1:Y:S04]  /*c2e0*/  SHFL.DOWN PT, R6, R13, R2, 0x1f ;  /* 0x08001f020d067589 */ /* 0x00206800000e0000 */
[----:B------:R0:W3:Y:S04]  /*c2f0*/  SHFL.DOWN PT, R5, R12, R2, 0x1f ;  /* 0x08001f020c057589 */ /* 0x0000e800000e0000 */
[----:B------:R-:W-:Y:S05]  /*c300*/  @P0 BRA `(.L_x_172) ;  /* 0x0000009000000947 */ /* 0x000fea0003800000 */
[----:B--2---:R-:W-:Y:S02]  /*c310*/  FSETP.NEU.FTZ.AND P1, PT, R11, R4, PT ;  /* 0x000000040b00720b */ /* 0x004fe40003f3d000 */
[----:B---3--:R-:W-:-:S02]  /*c320*/  ISETP.GE.U32.AND P0, PT, R12, R5, PT ;  /* 0x000000050c00720c */ /* 0x008fc40003f06070 */
[----:B------:R-:W-:Y:S02]  /*c330*/  FSETP.GEU.FTZ.AND P2, PT, R11, R4, PT ;  /* 0x000000040b00720b */ /* 0x000fe40003f5e000 */
[----:B-1----:R-:W-:Y:S02]  /*c340*/  ISETP.GE.AND.EX P0, PT, R13, R6, PT, P0 ;  /* 0x000000060d00720c */ /* 0x002fe40003f06300 */
[----:B------:R-:W-:-:S05]  /*c350*/  SEL R3, RZ, 0xffffffff, P2 ;  /* 0xffffffffff037807 */ /* 0x000fca0001000000 */
[----:B------:R-:W-:-:S04]  /*c360*/  @!P1 SEL R3, RZ, 0xffffffff, P0 ;  /* 0xffffffffff039807 */ /* 0x000fc80000000000 */
[----:B------:R-:W-:-:S04]  /*c370*/  LOP3.LUT R3, R3, 0x1, RZ, 0xc0, !PT ;  /* 0x0000000103037812 */ /* 0x000fc800078ec0ff */
[----:B------:R-:W-:Y:S01]  /*c380*/  ISETP.EQ.U32.AND P0, PT, R3, 0x1, PT ;  /* 0x000000010300780c */ /* 0x000fe20003f02070 */
[----:B------:R-:W-:Y:S07]  /*c390*/  BRA `(.L_x_173) ;  /* 0x0000003000007947 */ /* 0x000fee0003800000 */
.L_x_172:
[----:B--2---:R-:W-:Y:S02]  /*c3a0*/  FSETP.GTU.FTZ.AND P0, PT, |R4|, +INF , PT ;  /* 0x7f8000000400780b */ /* 0x004fe40003f1c200 */
[----:B---3--:R-:W-:-:S04]  /*c3b0*/  ISETP.LT.U32.AND P1, PT, R12, R5, PT ;  /* 0x000000050c00720c */ /* 0x008fc80003f21070 */
[----:B-1----:R-:W-:-:S08]  /*c3c0*/  ISETP.LT.OR.EX P0, PT, R13, R6, !P0, P1 ;  /* 0x000000060d00720c */ /* 0x002fd00004701710 */
.L_x_173:
[----:B------:R-:W-:Y:S05]  /*c3d0*/  BSYNC B0 ;  /* 0x0000000000007941 */ /* 0x000fea0003800000 */
.L_x_171:
[----:B0-----:R-:W-:Y:S01]  /*c3e0*/  IMAD.SHL.U32 R2, R2, 0x2, RZ ;  /* 0x0000000202027824 */ /* 0x001fe200078e00ff */
[----:B------:R-:W-:Y:S02]  /*c3f0*/  FSEL R11, R11, R4, P0 ;  /* 0x000000040b0b7208 */ /* 0x000fe40000000000 */
[----:B------:R-:W-:Y:S02]  /*c400*/  SEL R12, R12, R5, P0 ;  /* 0x000000050c0c7207 */ /* 0x000fe40000000000 */
[----:B------:R-:W-:Y:S02]  /*c410*/  ISETP.GE.AND P1, PT, R2, R0, PT ;  /* 0x000000000200720c */ /* 0x000fe40003f26270 */
[----:B------:R-:W-:-:S11]  /*c420*/  SEL R13, R13, R6, P0 ;  /* 0x000000060d0d7207 */ /* 0x000fd60000000000 */
[----:B------:R-:W-:Y:S05]  /*c430*/  @!P1 BRA `(.L_x_174) ;  /* 0xfffffe7000009947 */ /* 0x000fea000383ffff */
.L_x_163:
[----:B------:R-:W-:Y:S01]  /*c440*/  ISETP.NE.AND P0, PT, RZ, c[0x0][0x34c], PT ;  /* 0x0000d300ff007a0c */ /* 0x000fe20003f05270 */
[----:B------:R-:W-:-:S12]  /*c450*/  IMAD.MOV.U32 R2, RZ, RZ, RZ ;  /* 0x000000ffff027224 */ /* 0x000fd800078e00ff */
[----:B------:R-:W-:Y:S05]  /*c460*/  @!P0 BRA `(.L_x_175) ;  /* 0x00000cb000008947 */ /* 0x000fea0003800000 */
[----:B------:R-:W0:Y:S01]  /*c470*/  S2R R27, SR_TID.Y ;  /* 0x00000000001b7919 */ /* 0x000e220000002200 */
[----:B-1----:R-:W-:-:S03]  /*c480*/  IMAD.MOV.U32 R0, RZ, RZ, 0x1 ;  /* 0x00000001ff007424 */ /* 0x002fc600078e00ff */
[----:B------:R-:W1:Y:S02]  /*c490*/  S2R R2, SR_CTAID.X ;  /* 0x0000000000027919 */ /* 0x000e640000002500 */
[----:B------:R-:W-:Y:S01]  /*c4a0*/  ISETP.NE.AND P0, PT, R0, c[0x0][0x34c], PT ;  /* 0x0000d30000007a0c */ /* 0x000fe20003f05270 */
[----:B0-----:R-:W-:-:S04]  /*c4b0*/  IMAD R3, R27, c[0x0][0x1a0], R29 ;  /* 0x000068001b037a24 */ /* 0x001fc800078e021d */
[----:B-1----:R-:W-:Y:S01]  /*c4c0*/  IMAD R3, R2, c[0x0][0x188], R3 ;  /* 0x0000620002037a24 */ /* 0x002fe200078e0203 */
[----:B------:R-:W-:-:S10]  /*c4d0*/  HFMA2.MMA R2, -RZ, RZ, 0, 0 ;  /* 0x00000000ff027435 */ /* 0x000fd400000001ff */
[----:B------:R-:W-:-:S05]  /*c4e0*/  IMAD.HI.U32 R4, R3, c[0x0][0x354], R2 ;  /* 0x0000d50003047a27 */ /* 0x000fca00078e0002 */
[----:B------:R-:W-:-:S05]  /*c4f0*/  SHF.R.U32.HI R5, RZ, c[0x0][0x358], R4 ;  /* 0x0000d600ff057a19 */ /* 0x000fca0000011604 */
[----:B------:R-:W-:-:S04]  /*c500*/  IMAD.MOV R2, RZ, RZ, -R5 ;  /* 0x000000ffff027224 */ /* 0x000fc800078e0a05 */
[----:B------:R-:W-:-:S04]  /*c510*/  IMAD R2, R2, c[0x0][0x350], R3 ;  /* 0x0000d40002027a24 */ /* 0x000fc800078e0203 */
[----:B------:R-:W-:Y:S01]  /*c520*/  IMAD R2, R2, c[0x0][0x47c], RZ ;  /* 0x00011f0002027a24 */ /* 0x000fe200078e02ff */
        /* <DEDUP_REMOVED lines=191> */
.L_x_175:
[----:B------:R-:W-:Y:S01]  /*d120*/  ISETP.NE.U32.AND P0, PT, RZ, c[0x0][0x560], PT ;  /* 0x00015800ff007a0c */ /* 0x000fe20003f05070 */
[----:B------:R-:W-:Y:S01]  /*d130*/  CS2R R4, SRZ ;  /* 0x0000000000047805 */ /* 0x000fe2000001ff00 */
[----:B-1----:R-:W-:Y:S02]  /*d140*/  IMAD.MOV.U32 R0, RZ, RZ, RZ ;  /* 0x000000ffff007224 */ /* 0x002fe400078e00ff */
[----:B------:R-:W-:-:S13]  /*d150*/  ISETP.NE.AND.EX P0, PT, RZ, c[0x0][0x564], PT, P0 ;  /* 0x00015900ff007a0c */ /* 0x000fda0003f05300 */
[----:B------:R-:W-:Y:S05]  /*d160*/  @!P0 BRA `(.L_x_176) ;  /* 0x0000083000008947 */ /* 0x000fea0003800000 */
[----:B------:R-:W-:Y:S01]  /*d170*/  IMAD.MOV.U32 R3, RZ, RZ, 0x8 ;  /* 0x00000008ff037424 */ /* 0x000fe200078e00ff */
[----:B------:R-:W-:Y:S01]  /*d180*/  MOV R10, RZ ;  /* 0x000000ff000a7202 */ /* 0x000fe20000000f00 */
[----:B------:R-:W-:Y:S02]  /*d190*/  IMAD.MOV.U32 R8, RZ, RZ, 0x10 ;  /* 0x00000010ff087424 */ /* 0x000fe400078e00ff */
[----:B------:R-:W-:-:S05]  /*d1a0*/  IMAD.MOV.U32 R9, RZ, RZ, 0x0 ;  /* 0x00000000ff097424 */ /* 0x000fca00078e00ff */
.L_x_179:
[----:B------:R-:W-:Y:S01]  /*d1b0*/  LOP3.LUT R0, R10, R9, RZ, 0xfc, !PT ;  /* 0x000000090a007212 */ /* 0x000fe200078efcff */
[----:B------:R-:W-:Y:S02]  /*d1c0*/  IMAD.MOV.U32 R5, RZ, RZ, R8 ;  /* 0x000000ffff057224 */ /* 0x000fe400078e0008 */
[----:B------:R-:W-:Y:S01]  /*d1d0*/  IMAD.MOV.U32 R6, RZ, RZ, R9 ;  /* 0x000000ffff067224 */ /* 0x000fe200078e0009 */
[----:B------:R-:W-:-:S13]  /*d1e0*/  ISETP.NE.U32.AND P0, PT, R0, RZ, PT ;  /* 0x000000ff0000720c */ /* 0x000fda0003f05070 */
[----:B------:R-:W-:Y:S05]  /*d1f0*/  @!P0 BRA `(.L_x_177) ;  /* 0x0000008000008947 */ /* 0x000fea0003800000 */
[----:B------:R-:W-:Y:S01]  /*d200*/  IMAD.MOV.U32 R0, RZ, RZ, R3 ;  /* 0x000000ffff007224 */ /* 0x000fe200078e0003 */
[----:B------:R-:W-:Y:S01]  /*d210*/  MOV R3, 0xd250 ;  /* 0x0000d25000037802 */ /* 0x000fe20000000f00 */
[----:B------:R-:W-:Y:S02]  /*d220*/  IMAD.MOV.U32 R7, RZ, RZ, R8 ;  /* 0x000000ffff077224 */ /* 0x000fe400078e0008 */
[----:B------:R-:W-:Y:S02]  /*d230*/  IMAD.MOV.U32 R4, RZ, RZ, R9 ;  /* 0x000000ffff047224 */ /* 0x000fe400078e0009 */
[----:B-----5:R-:W-:Y:S05]  /*d240*/  CALL.REL.NOINC `($__internal_1_$__cuda_sm20_rem_u64) ;  /* 0x000039e000007944 */ /* 0x020fea0003c00000 */
[----:B------:R-:W-:Y:S01]  /*d250*/  IMAD.MOV.U32 R8, RZ, RZ, R0 ;  /* 0x000000ffff087224 */ /* 0x000fe200078e0000 */
[----:B------:R-:W-:Y:S01]  /*d260*/  MOV R9, R7 ;  /* 0x0000000700097202 */ /* 0x000fe20000000f00 */
[----:B------:R-:W-:Y:S05]  /*d270*/  BRA `(.L_x_178) ;  /* 0x0000013000007947 */ /* 0x000fea0003800000 */
.L_x_177:
[----:B------:R-:W0:Y:S01]  /*d280*/  I2F.U32.RP R0, R8 ;  /* 0x0000000800007306 */ /* 0x000e220000209000 */
[----:B------:R-:W-:Y:S01]  /*d290*/  ISETP.NE.U32.AND P1, PT, R8, RZ, PT ;  /* 0x000000ff0800720c */ /* 0x000fe20003f25070 */
[----:B------:R-:W-:-:S06]  /*d2a0*/  IMAD.MOV.U32 R9, RZ, RZ, RZ ;  /* 0x000000ffff097224 */ /* 0x000fcc00078e00ff */
[----:B0-----:R-:W0:Y:S02]  /*d2b0*/  MUFU.RCP R0, R0 ;  /* 0x0000000000007308 */ /* 0x001e240000001000 */
[----:B0-----:R-:W-:-:S06]  /*d2c0*/  IADD3 R14, R0, 0xffffffe, RZ ;  /* 0x0ffffffe000e7810 */ /* 0x001fcc0007ffe0ff */
[----:B------:R0:W1:Y:S02]  /*d2d0*/  F2I.FTZ.U32.TRUNC.NTZ R15, R14 ;  /* 0x0000000e000f7305 */ /* 0x000064000021f000 */
[----:B0-----:R-:W-:Y:S02]  /*d2e0*/  IMAD.MOV.U32 R14, RZ, RZ, RZ ;  /* 0x000000ffff0e7224 */ /* 0x001fe400078e00ff */
[----:B-1----:R-:W-:-:S04]  /*d2f0*/  IMAD.MOV R7, RZ, RZ, -R15 ;  /* 0x000000ffff077224 */ /* 0x002fc800078e0a0f */
[----:B------:R-:W-:-:S04]  /*d300*/  IMAD R7, R7, R8, RZ ;  /* 0x0000000807077224 */ /* 0x000fc800078e02ff */
[----:B------:R-:W-:-:S06]  /*d310*/  IMAD.HI.U32 R15, R15, R7, R14 ;  /* 0x000000070f0f7227 */ /* 0x000fcc00078e000e */
[----:B------:R-:W-:-:S04]  /*d320*/  IMAD.HI.U32 R15, R15, R3, RZ ;  /* 0x000000030f0f7227 */ /* 0x000fc800078e00ff */
[----:B------:R-:W-:-:S04]  /*d330*/  IMAD.MOV R15, RZ, RZ, -R15 ;  /* 0x000000ffff0f7224 */ /* 0x000fc800078e0a0f */
[----:B------:R-:W-:-:S05]  /*d340*/  IMAD R3, R8, R15, R3 ;  /* 0x0000000f08037224 */ /* 0x000fca00078e0203 */
[----:B------:R-:W-:-:S13]  /*d350*/  ISETP.GE.U32.AND P0, PT, R3, R8, PT ;  /* 0x000000080300720c */ /* 0x000fda0003f06070 */
[----:B------:R-:W-:-:S05]  /*d360*/  @P0 IMAD.IADD R3, R3, 0x1, -R8 ;  /* 0x0000000103030824 */ /* 0x000fca00078e0a08 */
[----:B------:R-:W-:-:S13]  /*d370*/  ISETP.GE.U32.AND P0, PT, R3, R8, PT ;  /* 0x000000080300720c */ /* 0x000fda0003f06070 */
[----:B------:R-:W-:Y:S01]  /*d380*/  @P0 IMAD.IADD R3, R3, 0x1, -R8 ;  /* 0x0000000103030824 */ /* 0x000fe200078e0a08 */
[----:B------:R-:W-:-:S05]  /*d390*/  @!P1 LOP3.LUT R3, RZ, R8, RZ, 0x33, !PT ;  /* 0x00000008ff039212 */ /* 0x000fca00078e33ff */
[----:B------:R-:W-:-:S05]  /*d3a0*/  IMAD.MOV.U32 R8, RZ, RZ, R3 ;  /* 0x000000ffff087224 */ /* 0x000fca00078e0003 */
.L_x_178:
[----:B------:R-:W-:Y:S01]  /*d3b0*/  ISETP.NE.U32.AND P0, PT, R8, RZ, PT ;  /* 0x000000ff0800720c */ /* 0x000fe20003f05070 */
[----:B------:R-:W-:Y:S01]  /*d3c0*/  IMAD.MOV.U32 R3, RZ, RZ, R5 ;  /* 0x000000ffff037224 */ /* 0x000fe200078e0005 */
[----:B------:R-:W-:Y:S02]  /*d3d0*/  MOV R10, R6 ;  /* 0x00000006000a7202 */ /* 0x000fe40000000f00 */
[----:B------:R-:W-:-:S13]  /*d3e0*/  ISETP.NE.AND.EX P0, PT, R9, RZ, PT, P0 ;  /* 0x000000ff0900720c */ /* 0x000fda0003f05300 */
[----:B------:R-:W-:Y:S05]  /*d3f0*/  @P0 BRA `(.L_x_179) ;  /* 0xfffffdb000000947 */ /* 0x000fea000383ffff */
[----:B------:R-:W-:-:S13]  /*d400*/  ISETP.NE.U32.AND P2, PT, R6, RZ, PT ;  /* 0x000000ff0600720c */ /* 0x000fda0003f45070 */
[----:B------:R-:W-:Y:S05]  /*d410*/  @!P2 BRA `(.L_x_180) ;  /* 0x000000700000a947 */ /* 0x000fea0003800000 */
[----:B------:R-:W-:Y:S01]  /*d420*/  IMAD.MOV.U32 R3, RZ, RZ, 0x10 ;  /* 0x00000010ff037424 */ /* 0x000fe200078e00ff */
[----:B------:R-:W-:Y:S01]  /*d430*/  MOV R0, 0xd460 ;  /* 0x0000d46000007802 */ /* 0x000fe20000000f00 */
[----:B------:R-:W-:Y:S02]  /*d440*/  IMAD.MOV.U32 R4, RZ, RZ, RZ ;  /* 0x000000ffff047224 */ /* 0x000fe400078e00ff */
[----:B-----5:R-:W-:Y:S05]  /*d450*/  CALL.REL.NOINC `($__internal_0_$__cuda_sm20_div_u64) ;  /* 0x0000337000007944 */ /* 0x020fea0003c00000 */
[----:B------:R-:W-:Y:S02]  /*d460*/  IMAD.MOV.U32 R8, RZ, RZ, R4 ;  /* 0x000000ffff087224 */ /* 0x000fe400078e0004 */
[----:B------:R-:W-:Y:S01]  /*d470*/  IMAD.MOV.U32 R9, RZ, RZ, R7 ;  /* 0x000000ffff097224 */ /* 0x000fe200078e0007 */
[----:B------:R-:W-:Y:S05]  /*d480*/  BRA `(.L_x_181) ;  /* 0x0000013000007947 */ /* 0x000fea0003800000 */
.L_x_180:
[----:B------:R-:W0:Y:S01]  /*d490*/  I2F.U32.RP R3, R5 ;  /* 0x0000000500037306 */ /* 0x000e220000209000 */
[----:B------:R-:W-:Y:S01]  /*d4a0*/  IMAD.MOV.U32 R8, RZ, RZ, RZ ;  /* 0x000000ffff087224 */ /* 0x000fe200078e00ff */
[----:B------:R-:W-:-:S06]  /*d4b0*/  ISETP.NE.U32.AND P3, PT, R5, RZ, PT ;  /* 0x000000ff0500720c */ /* 0x000fcc0003f65070 */
[----:B0-----:R-:W0:Y:S02]  /*d4c0*/  MUFU.RCP R3, R3 ;  /* 0x0000000300037308 */ /* 0x001e240000001000 */
[----:B0-----:R-:W-:-:S06]  /*d4d0*/  IADD3 R9, R3, 0xffffffe, RZ ;  /* 0x0ffffffe03097810 */ /* 0x001fcc0007ffe0ff */
[----:B------:R-:W0:Y:S02]  /*d4e0*/  F2I.FTZ.U32.TRUNC.NTZ R9, R9 ;  /* 0x0000000900097305 */ /* 0x000e24000021f000 */
[----:B0-----:R-:W-:-:S04]  /*d4f0*/  IMAD.MOV R0, RZ, RZ, -R9 ;  /* 0x000000ffff007224 */ /* 0x001fc800078e0a09 */
[----:B------:R-:W-:-:S04]  /*d500*/  IMAD R7, R0, R5, RZ ;  /* 0x0000000500077224 */ /* 0x000fc800078e02ff */
[----:B------:R-:W-:Y:S01]  /*d510*/  IMAD.HI.U32 R7, R9, R7, R8 ;  /* 0x0000000709077227 */ /* 0x000fe200078e0008 */
[----:B------:R-:W-:-:S05]  /*d520*/  HFMA2.MMA R9, -RZ, RZ, 0, 0 ;  /* 0x00000000ff097435 */ /* 0x000fca00000001ff */
[----:B------:R-:W-:-:S04]  /*d530*/  IMAD.HI.U32 R8, R7, 0x10, RZ ;  /* 0x0000001007087827 */ /* 0x000fc800078e00ff */
[----:B------:R-:W-:-:S04]  /*d540*/  IMAD.MOV R0, RZ, RZ, -R8 ;  /* 0x000000ffff007224 */ /* 0x000fc800078e0a08 */
[----:B------:R-:W-:-:S05]  /*d550*/  IMAD R0, R5, R0, 0x10 ;  /* 0x0000001005007424 */ /* 0x000fca00078e0200 */
[----:B------:R-:W-:-:S13]  /*d560*/  ISETP.GE.U32.AND P0, PT, R0, R5, PT ;  /* 0x000000050000720c */ /* 0x000fda0003f06070 */
[----:B------:R-:W-:Y:S01]  /*d570*/  @P0 IMAD.IADD R0, R0, 0x1, -R5 ;  /* 0x0000000100000824 */ /* 0x000fe200078e0a05 */
[----:B------:R-:W-:-:S04]  /*d580*/  @P0 IADD3 R8, R8, 0x1, RZ ;  /* 0x0000000108080810 */ /* 0x000fc80007ffe0ff */
[----:B------:R-:W-:-:S13]  /*d590*/  ISETP.GE.U32.AND P1, PT, R0, R5, PT ;  /* 0x000000050000720c */ /* 0x000fda0003f26070 */
[----:B------:R-:W-:Y:S02]  /*d5a0*/  @P1 IADD3 R8, R8, 0x1, RZ ;  /* 0x0000000108081810 */ /* 0x000fe40007ffe0ff */
[----:B------:R-:W-:Y:S02]  /*d5b0*/  @!P3 LOP3.LUT R8, RZ, R5, RZ, 0x33, !PT ;  /* 0x00000005ff08b212 */ /* 0x000fe400078e33ff */
.L_x_181:
[----:B------:R-:W-:Y:S05]  /*d5c0*/  @!P2 BRA `(.L_x_182) ;  /* 0x000000600000a947 */ /* 0x000fea0003800000 */
[----:B------:R-:W-:Y:S01]  /*d5d0*/  IMAD.MOV.U32 R3, RZ, RZ, 0x8 ;  /* 0x00000008ff037424 */ /* 0x000fe200078e00ff */
[----:B------:R-:W-:Y:S01]  /*d5e0*/  MOV R0, 0xd610 ;  /* 0x0000d61000007802 */ /* 0x000fe20000000f00 */
[----:B------:R-:W-:Y:S02]  /*d5f0*/  IMAD.MOV.U32 R4, RZ, RZ, RZ ;  /* 0x000000ffff047224 */ /* 0x000fe400078e00ff */
[----:B-----5:R-:W-:Y:S05]  /*d600*/  CALL.REL.NOINC `($__internal_0_$__cuda_sm20_div_u64) ;  /* 0x000031c000007944 */ /* 0x020fea0003c00000 */
[----:B------:R-:W-:Y:S01]  /*d610*/  IMAD.MOV.U32 R6, RZ, RZ, R4 ;  /* 0x000000ffff067224 */ /* 0x000fe200078e0004 */
[----:B------:R-:W-:Y:S05]  /*d620*/  BRA `(.L_x_183) ;  /* 0x0000013000007947 */ /* 0x000fea0003800000 */
.L_x_182:
        /* <DEDUP_REMOVED lines=8> */
[----:B------:R-:W-:-:S04]  /*d6b0*/  IMAD.HI.U32 R6, R7, R15, R6 ;  /* 0x0000000f07067227 */ /* 0x000fc800078e0006 */
[----:B------:R-:W-:Y:S02]  /*d6c0*/  IMAD.MOV.U32 R7, RZ, RZ, RZ ;  /* 0x000000ffff077224 */ /* 0x000fe400078e00ff */
        /* <DEDUP_REMOVED lines=9> */
.L_x_183:
[-C--:B------:R-:W-:Y:S01]  /*d760*/  IMAD R3, R9, R2.reuse, RZ ;  /* 0x0000000209037224 */ /* 0x080fe200078e02ff */
[----:B------:R-:W-:Y:S01]  /*d770*/  BSSY B0, `(.L_x_184) ;  /* 0x000001f000007945 */ /* 0x000fe20003800000 */
[----:B------:R-:W-:-:S05]  /*d780*/  IMAD.WIDE.U32 R8, R8, R2, RZ ;  /* 0x0000000208087225 */ /* 0x000fca00078e00ff */
[----:B------:R-:W-:-:S04]  /*d790*/  IADD3 R4, R9, R3, RZ ;  /* 0x0000000309047210 */ /* 0x000fc80007ffe0ff */
[----:B------:R-:W-:-:S13]  /*d7a0*/  LOP3.LUT P0, RZ, R4, 0x1f, RZ, 0xc0, !PT ;  /* 0x0000001f04ff7812 */ /* 0x000fda000780c0ff */
[----:B------:R-:W-:Y:S05]  /*d7b0*/  @!P0 BRA `(.L_x_185) ;  /* 0x0000007000008947 */ /* 0x000fea0003800000 */
[----:B------:R-:W-:Y:S01]  /*d7c0*/  IMAD.MOV.U32 R5, RZ, RZ, R6 ;  /* 0x000000ffff057224 */ /* 0x000fe200078e0006 */
[----:B------:R-:W-:Y:S01]  /*d7d0*/  MOV R0, 0xd810 ;  /* 0x0000d81000007802 */ /* 0x000fe20000000f00 */
[----:B------:R-:W-:Y:S02]  /*d7e0*/  IMAD.MOV.U32 R3, RZ, RZ, R8 ;  /* 0x000000ffff037224 */ /* 0x000fe400078e0008 */
[----:B------:R-:W-:Y:S02]  /*d7f0*/  IMAD.MOV.U32 R6, RZ, RZ, R7 ;  /* 0x000000ffff067224 */ /* 0x000fe400078e0007 */
[----:B-----5:R-:W-:Y:S05]  /*d800*/  CALL.REL.NOINC `($__internal_0_$__cuda_sm20_div_u64) ;  /* 0x00002fc000007944 */ /* 0x020fea0003c00000 */
[----:B------:R-:W-:Y:S01]  /*d810*/  IMAD.MOV.U32 R5, RZ, RZ, R7 ;  /* 0x000000ffff057224 */ /* 0x000fe200078e0007 */
[----:B------:R-:W-:Y:S05]  /*d820*/  BRA `(.L_x_186) ;  /* 0x0000013000007947 */ /* 0x000fea0003800000 */
.L_x_185:
[----:B------:R-:W0:Y:S01]  /*d830*/  I2F.U32.RP R0, R6 ;  /* 0x0000000600007306 */ /* 0x000e220000209000 */
[----:B------:R-:W-:-:S07]  /*d840*/  ISETP.NE.U32.AND P2, PT, R6, RZ, PT ;  /* 0x000000ff0600720c */ /* 0x000fce0003f45070 */
[----:B0-----:R-:W0:Y:S02]  /*d850*/  MUFU.RCP R0, R0 ;  /* 0x0000000000007308 */ /* 0x001e240000001000 */
[----:B0-----:R-:W-:-:S06]  /*d860*/  IADD3 R4, R0, 0xffffffe, RZ ;  /* 0x0ffffffe00047810 */ /* 0x001fcc0007ffe0ff */
[----:B------:R0:W1:Y:S02]  /*d870*/  F2I.FTZ.U32.TRUNC.NTZ R5, R4 ;  /* 0x0000000400057305 */ /* 0x000064000021f000 */
[----:B0-----:R-:W-:Y:S02]  /*d880*/  IMAD.MOV.U32 R4, RZ, RZ, RZ ;  /* 0x000000ffff047224 */ /* 0x001fe400078e00ff */
[----:B-1----:R-:W-:-:S04]  /*d890*/  IMAD.MOV R3, RZ, RZ, -R5 ;  /* 0x000000ffff037224 */ /* 0x002fc800078e0a05 */
[----:B------:R-:W-:-:S04]  /*d8a0*/  IMAD R3, R3, R6, RZ ;  /* 0x0000000603037224 */ /* 0x000fc800078e02ff */
[----:B------:R-:W-:-:S06]  /*d8b0*/  IMAD.HI.U32 R5, R5, R3, R4 ;  /* 0x0000000305057227 */ /* 0x000fcc00078e0004 */
[----:B------:R-:W-:Y:S01]  /*d8c0*/  IMAD.HI.U32 R4, R5, R8, RZ ;  /* 0x0000000805047227 */ /* 0x000fe200078e00ff */
[----:B------:R-:W-:-:S03]  /*d8d0*/  MOV R5, RZ ;  /* 0x000000ff00057202 */ /* 0x000fc60000000f00 */
[----:B------:R-:W-:-:S04]  /*d8e0*/  IMAD.MOV R9, RZ, RZ, -R4 ;  /* 0x000000ffff097224 */ /* 0x000fc800078e0a04 */
[----:B------:R-:W-:-:S05]  /*d8f0*/  IMAD R9, R6, R9, R8 ;  /* 0x0000000906097224 */ /* 0x000fca00078e0208 */
[----:B------:R-:W-:-:S13]  /*d900*/  ISETP.GE.U32.AND P0, PT, R9, R6, PT ;  /* 0x000000060900720c */ /* 0x000fda0003f06070 */
[----:B------:R-:W-:Y:S01]  /*d910*/  @P0 IMAD.IADD R9, R9, 0x1, -R6 ;  /* 0x0000000109090824 */ /* 0x000fe200078e0a06 */
[----:B------:R-:W-:-:S04]  /*d920*/  @P0 IADD3 R4, R4, 0x1, RZ ;  /* 0x0000000104040810 */ /* 0x000fc80007ffe0ff */
[----:B------:R-:W-:-:S13]  /*d930*/  ISETP.GE.U32.AND P1, PT, R9, R6, PT ;  /* 0x000000060900720c */ /* 0x000fda0003f26070 */
[----:B------:R-:W-:Y:S02]  /*d940*/  @P1 IADD3 R4, R4, 0x1, RZ ;  /* 0x0000000104041810 */ /* 0x000fe40007ffe0ff */
[----:B------:R-:W-:Y:S02]  /*d950*/  @!P2 LOP3.LUT R4, RZ, R6, RZ, 0x33, !PT ;  /* 0x00000006ff04a212 */ /* 0x000fe400078e33ff */
.L_x_186:
[----:B------:R-:W-:Y:S05]  /*d960*/  BSYNC B0 ;  /* 0x0000000000007941 */ /* 0x000fea0003800000 */
.L_x_184:
[----:B------:R-:W-:-:S04]  /*d970*/  IADD3 R4, P0, R4, c[0x0][0x560], RZ ;  /* 0x0001580004047a10 */ /* 0x000fc80007f1e0ff */
[----:B------:R-:W-:-:S05]  /*d980*/  IADD3.X R5, R5, c[0x0][0x564], RZ, P0, !PT ;  /* 0x0001590005057a10 */ /* 0x000fca00007fe4ff */
[----:B------:R-:W-:Y:S02]  /*d990*/  IMAD.MOV.U32 R0, RZ, RZ, R5 ;  /* 0x000000ffff007224 */ /* 0x000fe400078e0005 */
.L_x_176:
[----:B------:R-:W-:-:S13]  /*d9a0*/  ISETP.NE.AND P0, PT, RZ, c[0x0][0x198], PT ;  /* 0x00006600ff007a0c */ /* 0x000fda0003f05270 */
[----:B------:R-:W-:Y:S05]  /*d9b0*/  @!P0 BRA `(.L_x_187) ;  /* 0x0000254000008947 */ /* 0x000fea0003800000 */
[----:B------:R-:W0:Y:S01]  /*d9c0*/  S2R R10, SR_CTAID.X ;  /* 0x00000000000a7919 */ /* 0x000e220000002500 */
[----:B------:R-:W-:Y:S01]  /*d9d0*/  ISETP.NE.AND P0, PT, RZ, c[0x0][0x34c], PT ;  /* 0x0000d300ff007a0c */ /* 0x000fe20003f05270 */
[----:B------:R-:W-:Y:S02]  /*d9e0*/  IMAD R2, R26, c[0x0][0x19c], RZ ;  /* 0x000067001a027a24 */ /* 0x000fe400078e02ff */
[----:B-----5:R-:W-:Y:S02]  /*d9f0*/  IMAD.MOV.U32 R18, RZ, RZ, RZ ;  /* 0x000000ffff127224 */ /* 0x020fe400078e00ff */
[----:B------:R-:W-:-:S04]  /*da00*/  IMAD R3, R27, c[0x0][0x1a0], R2 ;  /* 0x000068001b037a24 */ /* 0x000fc800078e0202 */
[----:B0-----:R-:W-:-:S04]  /*da10*/  IMAD R3, R10, c[0x0][0x188], R3 ;  /* 0x000062000a037a24 */ /* 0x001fc800078e0203 */
        /* <DEDUP_REMOVED lines=199> */
.L_x_188:
[----:B------:R-:W-:Y:S01]  /*e690*/  ISETP.NE.AND P0, PT, RZ, c[0x0][0x190], PT ;  /* 0x00006400ff007a0c */ /* 0x000fe20003f05270 */
[----:B------:R-:W-:Y:S01]  /*e6a0*/  BSSY B0, `(.L_x_189) ;  /* 0x000000a000007945 */ /* 0x000fe20003800000 */
[----:B------:R-:W-:Y:S02]  /*e6b0*/  PRMT R2, RZ, 0x7610, R2 ;  /* 0x00007610ff027816 */ /* 0x000fe40000000002 */
[----:B------:R-:W-:-:S04]  /*e6c0*/  ISETP.NE.AND P0, PT, R26, RZ, P0 ;  /* 0x000000ff1a00720c */ /* 0x000fc80000705270 */
[----:B------:R-:W-:-:S13]  /*e6d0*/  ISETP.GE.OR P0, PT, R3, c[0x0][0x180], P0 ;  /* 0x0000600003007a0c */ /* 0x000fda0000706670 */
[----:B------:R-:W-:Y:S05]  /*e6e0*/  @P0 BRA `(.L_x_190) ;  /* 0x0000005000000947 */ /* 0x000fea0003800000 */
[----:B------:R-:W-:Y:S01]  /*e6f0*/  ISETP.NE.AND P1, PT, RZ, c[0x0][0x194], PT ;  /* 0x00006500ff007a0c */ /* 0x000fe20003f25270 */
[----:B------:R-:W-:-:S12]  /*e700*/  HFMA2.MMA R2, -RZ, RZ, 0, 5.9604644775390625e-08 ;  /* 0x00000001ff027435 */ /* 0x000fd800000001ff */
[----:B------:R-:W-:-:S04]  /*e710*/  @P1 ISETP.NE.AND P0, PT, R27, RZ, PT ;  /* 0x000000ff1b00120c */ /* 0x000fc80003f05270 */
[----:B------:R-:W-:-:S04]  /*e720*/  @P1 SEL R3, RZ, 0x1, P0 ;  /* 0x00000001ff031807 */ /* 0x000fc80000000000 */
[----:B------:R-:W-:Y:S02]  /*e730*/  @P1 PRMT R2, R3, 0x7610, R2 ;  /* 0x0000761003021816 */ /* 0x000fe40000000002 */
.L_x_190:
[----:B------:R-:W-:Y:S05]  /*e740*/  BSYNC B0 ;  /* 0x0000000000007941 */ /* 0x000fea0003800000 */
.L_x_189:
[----:B------:R-:W-:Y:S01]  /*e750*/  PRMT R2, R2, 0x9910, RZ ;  /* 0x0000991002027816 */ /* 0x000fe200000000ff */
[----:B------:R-:W-:Y:S01]  /*e760*/  BSSY B0, `(.L_x_191) ;  /* 0x000000c000007945 */ /* 0x000fe20003800000 */
[----:B------:R-:W-:Y:S02]  /*e770*/  LOP3.LUT P0, RZ, R26, R27, RZ, 0xfc, !PT ;  /* 0x0000001b1aff7212 */ /* 0x000fe4000780fcff */
[----:B------:R-:W-:-:S13]  /*e780*/  ISETP.NE.AND P1, PT, R2, RZ, PT ;  /* 0x000000ff0200720c */ /* 0x000fda0003f25270 */
[----:B------:R-:W-:Y:S05]  /*e790*/  @!P1 BRA `(.L_x_192) ;  /* 0x0000008000009947 */ /* 0x000fea0003800000 */
[----:B------:R-:W0:Y:S01]  /*e7a0*/  S2R R3, SR_CTAID.Y ;  /* 0x0000000000037919 */ /* 0x000e220000002600 */
[----:B------:R-:W-:Y:S01]  /*e7b0*/  ISETP.NE.AND P2, PT, RZ, c[0x0][0x190], PT ;  /* 0x00006400ff007a0c */ /* 0x000fe20003f45270 */
[----:B------:R-:W-:Y:S02]  /*e7c0*/  IMAD.MOV.U32 R2, RZ, RZ, 0x10 ;  /* 0x00000010ff027424 */ /* 0x000fe400078e00ff */
[----:B0-----:R-:W-:-:S10]  /*e7d0*/  IMAD R3, R10, c[0x0][0x10], R3 ;  /* 0x000004000a037a24 */ /* 0x001fd400078e0203 */
[----:B------:R-:W-:-:S04]  /*e7e0*/  @!P2 IMAD R3, R3, c[0x0][0x0], R26 ;  /* 0x000000000303aa24 */ /* 0x000fc800078e021a */
[----:B------:R-:W-:-:S05]  /*e7f0*/  IMAD.WIDE.U32 R2, R3, R2, c[0x0][0x568] ;  /* 0x00015a0003027625 */ /* 0x000fca00078e0002 */
[----:B------:R0:W-:Y:S04]  /*e800*/  STG.E.64 [R2.64+0x8], R12 ;  /* 0x0000080c02007986 */ /* 0x0001e8000c101b24 */
[----:B------:R0:W-:Y:S02]  /*e810*/  STG.E [R2.64], R11 ;  /* 0x0000000b02007986 */ /* 0x0001e4000c101924 */
.L_x_192:
[----:B------:R-:W-:Y:S05]  /*e820*/  BSYNC B0 ;  /* 0x0000000000007941 */ /* 0x000fea0003800000 */
.L_x_191:
[----:B------:R-:W-:Y:S01]  /*e830*/  @!PT LDS RZ, [RZ] ;  /* 0x00000000fffff984 */ /* 0x000fe20000000800 */
[----:B------:R-:W-:Y:S01]  /*e840*/  @!PT LDS RZ, [RZ] ;  /* 0x00000000fffff984 */ /* 0x000fe20000000800 */
[----:B------:R-:W-:Y:S01]  /*e850*/  @!PT LDS RZ, [RZ] ;  /* 0x00000000fffff984 */ /* 0x000fe20000000800 */
[----:B------:R-:W-:Y:S01]  /*e860*/  @!PT LDS RZ, [RZ] ;  /* 0x00000000fffff984 */ /* 0x000fe20000000800 */
[----:B------:R-:W-:Y:S06]  /*e870*/  MEMBAR.SC.GPU ;  /* 0x0000000000007992 */ /* 0x000fec0000002000 */
[----:B------:R-:W-:-:S00]  /*e880*/  ERRBAR ;  /* 0x00000000000079ab */ /* 0x000fc00000000000 */
[----:B------:R-:W-:-:S05]  /*e890*/  CCTL.IVALL ;  /* 0x00000000ff00798f */ /* 0x000fca0002000000 */
[----:B------:R-:W-:Y:S01]  /*e8a0*/  BSSY B0, `(.L_x_193) ;  /* 0x0000017000007945 */ /* 0x000fe20003800000 */
[----:B------:R-:W-:Y:S06]  /*e8b0*/  BAR.SYNC.DEFER_BLOCKING 0x0 ;  /* 0x0000000000007b1d */ /* 0x000fec0000010000 */
[----:B------:R-:W-:Y:S06]  /*e8c0*/  BAR.SYNC.DEFER_BLOCKING 0x0 ;  /* 0x0000000000007b1d */ /* 0x000fec0000010000 */
[----:B------:R-:W-:Y:S05]  /*e8d0*/  @P0 BRA `(.L_x_194) ;  /* 0x0000013000000947 */ /* 0x000fea0003800000 */
[----:B0-----:R-:W0:Y:S01]  /*e8e0*/  S2R R3, SR_LANEID ;  /* 0x0000000000037919 */ /* 0x001e220000000000 */
[----:B------:R-:W-:-:S02]  /*e8f0*/  VOTEU.ANY UR4, UPT, PT ;  /* 0x0000000000047886 */ /* 0x000fc400038e0100 */
[----:B------:R-:W0:Y:S08]  /*e900*/  FLO.U32 R8, UR4 ;  /* 0x0000000400087d00 */ /* 0x000e3000080e0000 */
[----:B------:R-:W1:Y:S01]  /*e910*/  POPC R7, UR4 ;  /* 0x0000000400077d09 */ /* 0x000e620008000000 */
[----:B0-----:R-:W-:Y:S01]  /*e920*/  ISETP.EQ.U32.AND P0, PT, R8, R3, PT ;  /* 0x000000030800720c */ /* 0x001fe20003f02070 */
[----:B------:R-:W-:-:S04]  /*e930*/  IMAD.MOV.U32 R3, RZ, RZ, 0x4 ;  /* 0x00000004ff037424 */ /* 0x000fc800078e00ff */
[----:B------:R-:W-:-:S08]  /*e940*/  IMAD.WIDE.U32 R2, R10, R3, c[0x0][0x570] ;  /* 0x00015c000a027625 */ /* 0x000fd000078e0003 */
[----:B-1----:R-:W2:Y:S01]  /*e950*/  @P0 ATOMG.E.ADD.STRONG.GPU PT, R3, [R2.64], R7 ;  /* 0x00000007020309a8 */ /* 0x002ea200081ee1e4 */
[----:B------:R-:W-:-:S03]  /*e960*/  ULDC UR5, c[0x0][0x10] ;  /* 0x0000040000057ab9 */ /* 0x000fc60000000800 */
[----:B------:R-:W0:Y:S02]  /*e970*/  S2R R9, SR_LTMASK ;  /* 0x0000000000097919 */ /* 0x000e240000003900 */
[----:B0-----:R-:W-:Y:S01]  /*e980*/  LOP3.LUT R9, R9, UR4, RZ, 0xc0, !PT ;  /* 0x0000000409097c12 */ /* 0x001fe2000f8ec0ff */
[----:B------:R-:W-:Y:S02]  /*e990*/  UMOV UR4, 0x1 ;  /* 0x0000000100047882 */ /* 0x000fe40000000000 */
[----:B------:R-:W-:-:S03]  /*e9a0*/  UIADD3 UR4, -UR4, UR5, URZ ;  /* 0x0000000504047290 */ /* 0x000fc6000fffe13f */
[----:B------:R-:W0:Y:S01]  /*e9b0*/  POPC R9, R9 ;  /* 0x0000000900097309 */ /* 0x000e220000000000 */
[----:B--2---:R-:W0:Y:S02]  /*e9c0*/  SHFL.IDX PT, R6, R3, R8, 0x1f ;  /* 0x00001f0803067589 */ /* 0x004e2400000e0000 */
[----:B0-----:R-:W-:-:S05]  /*e9d0*/  IMAD.IADD R6, R6, 0x1, R9 ;  /* 0x0000000106067824 */ /* 0x001fca00078e0209 */
[----:B------:R-:W-:-:S04]  /*e9e0*/  ISETP.NE.AND P0, PT, R6, UR4, PT ;  /* 0x0000000406007c0c */ /* 0x000fc8000bf05270 */
[----:B------:R-:W-:-:S05]  /*e9f0*/  SEL R6, RZ, 0x1, P0 ;  /* 0x00000001ff067807 */ /* 0x000fca0000000000 */
[----:B------:R0:W-:Y:S04]  /*ea00*/  STS.U8 [RZ], R6 ;  /* 0x00000006ff007388 */ /* 0x0001e80000000000 */
.L_x_194:
[----:B------:R-:W-:Y:S05]  /*ea10*/  BSYNC B0 ;  /* 0x0000000000007941 */ /* 0x000fea0003800000 */
.L_x_193:
[----:B------:R-:W-:Y:S06]  /*ea20*/  BAR.SYNC.DEFER_BLOCKING 0x0 ;  /* 0x0000000000007b1d */ /* 0x000fec0000010000 */
[----:B0-----:R-:W0:Y:S02]  /*ea30*/  LDS.U8 R2, [RZ] ;  /* 0x00000000ff027984 */ /* 0x001e240000000000 */
[----:B0-----:R-:W-:-:S13]  /*ea40*/  ISETP.NE.AND P0, PT, R2, RZ, PT ;  /* 0x000000ff0200720c */ /* 0x001fda0003f05270 */
[----:B------:R-:W-:Y:S05]  /*ea50*/  @!P0 EXIT ;  /* 0x000000000000894d */ /* 0x000fea0003800000 */
[----:B------:R-:W-:Y:S01]  /*ea60*/  ISETP.NE.AND P0, PT, RZ, c[0x0][0x190], PT ;  /* 0x00006400ff007a0c */ /* 0x000fe20003f05270 */
[----:B------:R-:W-:Y:S02]  /*ea70*/  IMAD.MOV.U32 R3, RZ, RZ, c[0x0][0x168] ;  /* 0x00005a00ff037624 */ /* 0x000fe400078e00ff */
[----:B------:R-:W-:Y:S02]  /*ea80*/  IMAD.MOV.U32 R2, RZ, RZ, c[0x0][0x170] ;  /* 0x00005c00ff027624 */ /* 0x000fe400078e00ff */
[----:B------:R-:W-:Y:S01]  /*ea90*/  IMAD.MOV.U32 R7, RZ, RZ, c[0x0][0x174] ;  /* 0x00005d00ff077624 */ /* 0x000fe200078e00ff */
[----:B------:R-:W-:Y:S01]  /*eaa0*/  @!PT LDS RZ, [RZ] ;  /* 0x00000000fffff984 */ /* 0x000fe20000000800 */
[----:B------:R-:W-:Y:S01]  /*eab0*/  @!PT LDS RZ, [RZ] ;  /* 0x00000000fffff984 */ /* 0x000fe20000000800 */
[----:B------:R-:W-:Y:S01]  /*eac0*/  @!PT LDS RZ, [RZ] ;  /* 0x00000000fffff984 */ /* 0x000fe20000000800 */
[----:B------:R-:W-:Y:S01]  /*ead0*/  @!PT LDS RZ, [RZ] ;  /* 0x00000000fffff984 */ /* 0x000fe20000000800 */
[----:B------:R-:W-:Y:S06]  /*eae0*/  MEMBAR.SC.GPU ;  /* 0x0000000000007992 */ /* 0x000fec0000002000 */
[----:B------:R-:W-:Y:S01]  /*eaf0*/  BSSY B0, `(.L_x_195) ;  /* 0x000003d000007945 */ /* 0x000fe20003800000 */
[----:B------:R-:W-:-:S00]  /*eb00*/  ERRBAR ;  /* 0x00000000000079ab */ /* 0x000fc00000000000 */
[----:B------:R-:W-:-:S05]  /*eb10*/  CCTL.IVALL ;  /* 0x00000000ff00798f */ /* 0x000fca0002000000 */
[----:B------:R-:W-:Y:S05]  /*eb20*/  @!P0 BRA `(.L_x_196) ;  /* 0x000001e000008947 */ /* 0x000fea0003800000 */
[----:B------:R-:W-:Y:S01]  /*eb30*/  IMAD R11, R27, c[0x0][0x0], R26 ;  /* 0x000000001b0b7a24 */ /* 0x000fe200078e021a */
[----:B------:R-:W-:Y:S04]  /*eb40*/  BSSY B1, `(.L_x_197) ;  /* 0x000001b000017945 */ /* 0x000fe80003800000 */
[----:B------:R-:W-:-:S13]  /*eb50*/  ISETP.GE.U32.AND P0, PT, R11, c[0x0][0x18c], PT ;  /* 0x000063000b007a0c */ /* 0x000fda0003f06070 */
[----:B------:R-:W-:Y:S05]  /*eb60*/  @P0 BRA `(.L_x_198) ;  /* 0x0000018000000947 */ /* 0x000fea0003800000 */
.L_x_199:
[----:B------:R-:W-:Y:S02]  /*eb70*/  IMAD.MOV.U32 R13, RZ, RZ, 0x10 ;  /* 0x00000010ff0d7424 */ /* 0x000fe400078e00ff */
[----:B------:R-:W-:-:S04]  /*eb80*/  IMAD R12, R10, c[0x0][0x10], R11 ;  /* 0x000004000a0c7a24 */ /* 0x000fc800078e020b */
[----:B------:R-:W-:-:S05]  /*eb90*/  IMAD.WIDE.U32 R12, R12, R13, c[0x0][0x568] ;  /* 0x00015a000c0c7625 */ /* 0x000fca00078e000d */
[----:B------:R-:W2:Y:S04]  /*eba0*/  LDG.E.64 R8, [R12.64+0x8] ;  /* 0x000008240c087981 */ /* 0x000ea8000c1e1b00 */
[----:B------:R-:W3:Y:S01]  /*ebb0*/  LDG.E R14, [R12.64] ;  /* 0x000000240c0e7981 */ /* 0x000ee2000c1e1900 */
[----:B------:R-:W-:-:S13]  /*ebc0*/  FSETP.GTU.FTZ.AND P2, PT, |R3|, +INF , PT ;  /* 0x7f8000000300780b */ /* 0x000fda0003f5c200 */
[----:B--2---:R-:W-:Y:S02]  /*ebd0*/  @!P2 ISETP.GE.U32.AND P0, PT, R2, R8, PT ;  /* 0x000000080200a20c */ /* 0x004fe40003f06070 */
[-C--:B---3--:R-:W-:Y:S02]  /*ebe0*/  FSETP.NEU.OR P3, PT, R3, R14.reuse, P2 ;  /* 0x0000000e0300720b */ /* 0x088fe4000176d400 */
[----:B------:R-:W-:Y:S02]  /*ebf0*/  @!P2 ISETP.GE.AND.EX P0, PT, R7, R9, PT, P0 ;  /* 0x000000090700a20c */ /* 0x000fe40003f06300 */
[----:B------:R-:W-:-:S04]  /*ec00*/  @!P2 FSETP.GEU.FTZ.AND P4, PT, R3, R14, PT ;  /* 0x0000000e0300a20b */ /* 0x000fc80003f9e000 */
[----:B------:R-:W-:Y:S02]  /*ec10*/  @!P2 SEL R6, RZ, 0xffffffff, P4 ;  /* 0xffffffffff06a807 */ /* 0x000fe40002000000 */
[----:B------:R-:W-:-:S05]  /*ec20*/  @P2 ISETP.LT.U32.AND P4, PT, R2, R8, PT ;  /* 0x000000080200220c */ /* 0x000fca0003f81070 */
[----:B------:R-:W-:Y:S02]  /*ec30*/  @!P3 SEL R6, RZ, 0xffffffff, P0 ;  /* 0xffffffffff06b807 */ /* 0x000fe40000000000 */
[----:B------:R-:W-:Y:S02]  /*ec40*/  @P2 FSETP.GTU.FTZ.AND P3, PT, |R14|, +INF , PT ;  /* 0x7f8000000e00280b */ /* 0x000fe40003f7c200 */
[----:B------:R-:W-:-:S04]  /*ec50*/  @!P2 LOP3.LUT R6, R6, 0x1, RZ, 0xc0, !PT ;  /* 0x000000010606a812 */ /* 0x000fc800078ec0ff */
[----:B------:R-:W-:Y:S01]  /*ec60*/  @!P2 ISETP.EQ.U32.AND P0, PT, R6, 0x1, PT ;  /* 0x000000010600a80c */ /* 0x000fe20003f02070 */
[----:B------:R-:W-:Y:S01]  /*ec70*/  IMAD.MOV.U32 R6, RZ, RZ, c[0x0][0x0] ;  /* 0x00000000ff067624 */ /* 0x000fe200078e00ff */
[----:B------:R-:W-:-:S03]  /*ec80*/  @P2 ISETP.LT.OR.EX P0, PT, R7, R9, !P3, P4 ;  /* 0x000000090700220c */ /* 0x000fc60005f01740 */
[----:B------:R-:W-:-:S05]  /*ec90*/  IMAD R11, R6, c[0x0][0x4], R11 ;  /* 0x00000100060b7a24 */ /* 0x000fca00078e020b */
[----:B------:R-:W-:-:S05]  /*eca0*/  ISETP.GE.U32.AND P2, PT, R11, c[0x0][0x18c], PT ;  /* 0x000063000b007a0c */ /* 0x000fca0003f46070 */
[----:B------:R-:W-:Y:S02]  /*ecb0*/  SEL R2, R2, R8, P0 ;  /* 0x0000000802027207 */ /* 0x000fe40000000000 */
[----:B------:R-:W-:Y:S02]  /*ecc0*/  SEL R7, R7, R9, P0 ;  /* 0x0000000907077207 */ /* 0x000fe40000000000 */
[----:B------:R-:W-:-:S04]  /*ecd0*/  FSEL R3, R3, R14, P0 ;  /* 0x0000000e03037208 */ /* 0x000fc80000000000 */
[----:B------:R-:W-:Y:S05]  /*ece0*/  @!P2 BRA `(.L_x_199) ;  /* 0xfffffe800000a947 */ /* 0x000fea000383ffff */
.L_x_198:
[----:B------:R-:W-:Y:S05]  /*ecf0*/  BSYNC B1 ;  /* 0x0000000000017941 */ /* 0x000fea0003800000 */
.L_x_197:
[----:B------:R-:W-:Y:S05]  /*ed00*/  BRA `(.L_x_200) ;  /* 0x000001b000007947 */ /* 0x000fea0003800000 */
.L_x_196:
[----:B------:R-:W-:-:S13]  /*ed10*/  ISETP.GE.U32.AND P0, PT, R27, c[0x0][0x18c], PT ;  /* 0x000063001b007a0c */ /* 0x000fda0003f06070 */
[----:B------:R-:W-:Y:S05]  /*ed20*/  @P0 BRA `(.L_x_200) ;  /* 0x0000019000000947 */ /* 0x000fea0003800000 */
[----:B------:R-:W-:-:S05]  /*ed30*/  MOV R11, R27 ;  /* 0x0000001b000b7202 */ /* 0x000fca0000000f00 */
.L_x_201:
[----:B------:R-:W-:Y:S02]  /*ed40*/  IMAD R9, R10, c[0x0][0x10], R11 ;  /* 0x000004000a097a24 */ /* 0x000fe400078e020b */
[----:B------:R-:W-:Y:S02]  /*ed50*/  IMAD.MOV.U32 R12, RZ, RZ, 0x10 ;  /* 0x00000010ff0c7424 */ /* 0x000fe400078e00ff */
[----:B------:R-:W-:-:S04]  /*ed60*/  IMAD R9, R9, c[0x0][0x0], R26 ;  /* 0x0000000009097a24 */ /* 0x000fc800078e021a */
[----:B------:R-:W-:-:S05]  /*ed70*/  IMAD.WIDE.U32 R12, R9, R12, c[0x0][0x568] ;  /* 0x00015a00090c7625 */ /* 0x000fca00078e000c */
[----:B------:R-:W2:Y:S04]  /*ed80*/  LDG.E.64 R8, [R12.64+0x8] ;  /* 0x000008240c087981 */ /* 0x000ea8000c1e1b00 */
[----:B------:R-:W3:Y:S01]  /*ed90*/  LDG.E R14, [R12.64] ;  /* 0x000000240c0e7981 */ /* 0x000ee2000c1e1900 */
[----:B------:R-:W-:Y:S02]  /*eda0*/  FSETP.GTU.FTZ.AND P2, PT, |R3|, +INF , PT ;  /* 0x7f8000000300780b */ /* 0x000fe40003f5c200 */
[----:B------:R-:W-:-:S11]  /*edb0*/  IADD3 R11, R11, c[0x0][0x4], RZ ;  /* 0x000001000b0b7a10 */ /* 0x000fd60007ffe0ff */
        /* <DEDUP_REMOVED lines=9> */
[----:B------:R-:W-:Y:S02]  /*ee50*/  @!P2 ISETP.EQ.U32.AND P0, PT, R6, 0x1, PT ;  /* 0x000000010600a80c */ /* 0x000fe40003f02070 */
[----:B------:R-:W-:Y:S02]  /*ee60*/  @P2 ISETP.LT.OR.EX P0, PT, R7, R9, !P3, P4 ;  /* 0x000000090700220c */ /* 0x000fe40005f01740 */
[----:B------:R-:W-:-:S11]  /*ee70*/  ISETP.GE.U32.AND P2, PT, R11, c[0x0][0x18c], PT ;  /* 0x000063000b007a0c */ /* 0x000fd60003f46070 */
[----:B------:R-:W-:Y:S02]  /*ee80*/  SEL R2, R2, R8, P0 ;  /* 0x0000000802027207 */ /* 0x000fe40000000000 */
[----:B------:R-:W-:Y:S02]  /*ee90*/  SEL R7, R7, R9, P0 ;  /* 0x0000000907077207 */ /* 0x000fe40000000000 */
[----:B------:R-:W-:Y:S01]  /*eea0*/  FSEL R3, R3, R14, P0 ;  /* 0x0000000e03037208 */ /* 0x000fe20000000000 */
[----:B------:R-:W-:Y:S05]  /*eeb0*/  @!P2 BRA `(.L_x_201) ;  /* 0xfffffe800000a947 */ /* 0x000fea000383ffff */
.L_x_200:
[----:B------:R-:W-:Y:S05]  /*eec0*/  BSYNC B0 ;  /* 0x0000000000007941 */ /* 0x000fea0003800000 */
.L_x_195:
[----:B------:R-:W-:Y:S01]  /*eed0*/  IMAD R6, R27, c[0x0][0x0], R26 ;  /* 0x000000001b067a24 */ /* 0x000fe200078e021a */
[----:B------:R-:W-:Y:S01]  /*eee0*/  ULDC UR4, c[0x0][0x4] ;  /* 0x0000010000047ab9 */ /* 0x000fe20000000800 */
[----:B------:R-:W-:Y:S01]  /*eef0*/  IMAD.MOV.U32 R8, RZ, RZ, R2 ;  /* 0x000000ffff087224 */ /* 0x000fe200078e0002 */
[----:B------:R-:W-:Y:S01]  /*ef00*/  USHF.R.U32.HI UR4, URZ, 0x1, UR4 ;  /* 0x000000013f047899 */ /* 0x000fe20008011604 */
[----:B------:R-:W-:Y:S01]  /*ef10*/  IMAD.MOV.U32 R9, RZ, RZ, R7 ;  /* 0x000000ffff097224 */ /* 0x000fe200078e0007 */
[----:B------:R0:W-:Y:S01]  /*ef20*/  STS [R6.X16+0x10], R3 ;  /* 0x0000100306007388 */ /* 0x0001e2000000c800 */
[----:B------:R-:W-:-:S03]  /*ef30*/  LEA R10, R6, 0x10, 0x4 ;  /* 0x00000010060a7811 */ /* 0x000fc600078e20ff */
[----:B------:R0:W-:Y:S01]  /*ef40*/  STS.64 [R6.X16+0x18], R8 ;  /* 0x0000180806007388 */ /* 0x0001e2000000ca00 */
[----:B------:R-:W-:-:S13]  /*ef50*/  ISETP.NE.AND P0, PT, RZ, UR4, PT ;  /* 0x00000004ff007c0c */ /* 0x000fda000bf05270 */
[----:B------:R-:W-:Y:S05]  /*ef60*/  @!P0 BRA `(.L_x_202) ;  /* 0x0000025000008947 */ /* 0x000fea0003800000 */
[----:B0-----:R-:W-:-:S04]  /*ef70*/  IMAD.U32 R12, RZ, RZ, UR4 ;  /* 0x00000004ff0c7e24 */ /* 0x001fc8000f8e00ff */
.L_x_208:
        /* <DEDUP_REMOVED lines=21> */
.L_x_206:
[----:B-1----:R-:W-:Y:S02]  /*f0d0*/  FSETP.GTU.FTZ.AND P0, PT, |R14|, +INF , PT ;  /* 0x7f8000000e00780b */ /* 0x002fe40003f1c200 */
[----:B--2---:R-:W-:-:S04]  /*f0e0*/  ISETP.LT.U32.AND P2, PT, R2, R8, PT ;  /* 0x000000080200720c */ /* 0x004fc80003f41070 */
[----:B------:R-:W-:-:S08]  /*f0f0*/  ISETP.LT.OR.EX P0, PT, R7, R9, !P0, P2 ;  /* 0x000000090700720c */ /* 0x000fd00004701720 */
.L_x_207:
[----:B------:R-:W-:Y:S05]  /*f100*/  BSYNC B1 ;  /* 0x0000000000017941 */ /* 0x000fea0003800000 */
.L_x_205:
[----:B------:R-:W-:Y:S02]  /*f110*/  SEL R2, R2, R8, P0 ;  /* 0x0000000802027207 */ /* 0x000fe40000000000 */
[----:B------:R-:W-:Y:S02]  /*f120*/  SEL R7, R7, R9, P0 ;  /* 0x0000000907077207 */ /* 0x000fe40000000000 */
[----:B------:R-:W-:Y:S01]  /*f130*/  FSEL R3, R3, R14, P0 ;  /* 0x0000000e03037208 */ /* 0x000fe20000000000 */
[----:B------:R-:W-:Y:S02]  /*f140*/  IMAD.MOV.U32 R8, RZ, RZ, R2 ;  /* 0x000000ffff087224 */ /* 0x000fe400078e0002 */
[----:B------:R-:W-:Y:S02]  /*f150*/  IMAD.MOV.U32 R9, RZ, RZ, R7 ;  /* 0x000000ffff097224 */ /* 0x000fe400078e0007 */
[----:B------:R1:W-:Y:S04]  /*f160*/  STS [R6.X16+0x10], R3 ;  /* 0x0000100306007388 */ /* 0x0003e8000000c800 */
[----:B------:R1:W-:Y:S02]  /*f170*/  STS.64 [R6.X16+0x18], R8 ;  /* 0x0000180806007388 */ /* 0x0003e4000000ca00 */
.L_x_204:
[----:B------:R-:W-:Y:S05]  /*f180*/  BSYNC B0 ;  /* 0x0000000000007941 */ /* 0x000fea0003800000 */
.L_x_203:
[----:B------:R-:W-:Y:S02]  /*f190*/  ISETP.GT.AND P0, PT, R12, 0x1, PT ;  /* 0x000000010c00780c */ /* 0x000fe40003f04270 */
[----:B------:R-:W-:-:S11]  /*f1a0*/  SHF.R.S32.HI R12, RZ, 0x1, R12 ;  /* 0x00000001ff0c7819 */ /* 0x000fd6000001140c */
[----:B------:R-:W-:Y:S05]  /*f1b0*/  @P0 BRA `(.L_x_208) ;  /* 0xfffffdc000000947 */ /* 0x000fea000383ffff */
.L_x_202:
[----:B0-----:R-:W-:-:S13]  /*f1c0*/  ISETP.NE.AND P0, PT, RZ, c[0x0][0x190], PT ;  /* 0x00006400ff007a0c */ /* 0x001fda0003f05270 */
[----:B------:R-:W-:Y:S05]  /*f1d0*/  @!P0 BRA `(.L_x_209) ;  /* 0x0000050000008947 */ /* 0x000fea0003800000 */
[----:B------:R-:W-:Y:S01]  /*f1e0*/  IMAD.MOV.U32 R12, RZ, RZ, c[0x0][0x0] ;  /* 0x00000000ff0c7624 */ /* 0x000fe200078e00ff */
[----:B------:R-:W-:-:S04]  /*f1f0*/  MOV R11, c[0x0][0x0] ;  /* 0x00000000000b7a02 */ /* 0x000fc80000000f00 */
[----:B------:R-:W-:-:S13]  /*f200*/  ISETP.GT.AND P0, PT, R12, 0x20, PT ;  /* 0x000000200c00780c */ /* 0x000fda0003f04270 */
[----:B------:R-:W-:Y:S05]  /*f210*/  @!P0 BRA `(.L_x_210) ;  /* 0x000002f000008947 */ /* 0x000fea0003800000 */
[----:B-1----:R-:W-:Y:S01]  /*f220*/  IMAD.MOV.U32 R8, RZ, RZ, R2 ;  /* 0x000000ffff087224 */ /* 0x002fe200078e0002 */
[----:B------:R-:W-:Y:S01]  /*f230*/  LEA.HI R12, R12, c[0x0][0x0], RZ, 0x1 ;  /* 0x000000000c0c7a11 */ /* 0x000fe200078f08ff */
[----:B------:R-:W-:Y:S01]  /*f240*/  IMAD.MOV.U32 R9, RZ, RZ, R7 ;  /* 0x000000ffff097224 */ /* 0x000fe200078e0007 */
[----:B------:R0:W-:Y:S01]  /*f250*/  STS [R6.X16+0x10], R3 ;  /* 0x0000100306007388 */ /* 0x0001e2000000c800 */
[----:B------:R-:W-:Y:S01]  /*f260*/  IMAD.MOV.U32 R11, RZ, RZ, 0x20 ;  /* 0x00000020ff0b7424 */ /* 0x000fe200078e00ff */
[----:B------:R-:W-:Y:S02]  /*f270*/  SHF.R.S32.HI R12, RZ, 0x1, R12 ;  /* 0x00000001ff0c7819 */ /* 0x000fe4000001140c */
[----:B------:R0:W-:Y:S02]  /*f280*/  STS.64 [R6.X16+0x18], R8 ;  /* 0x0000180806007388 */ /* 0x0001e4000000ca00 */
[----:B------:R-:W-:-:S13]  /*f290*/  ISETP.GE.AND P0, PT, R12, 0x20, PT ;  /* 0x000000200c00780c */ /* 0x000fda0003f06270 */
[----:B------:R-:W-:Y:S05]  /*f2a0*/  @!P0 BRA `(.L_x_210) ;  /* 0x0000026000008947 */ /* 0x000fea0003800000 */
[----:B0-----:R-:W-:-:S04]  /*f2b0*/  IMAD.MOV.U32 R11, RZ, RZ, R12 ;  /* 0x000000ffff0b7224 */ /* 0x001fc800078e000c */
.L_x_216:
[----:B-1----:R-:W-:Y:S01]  /*f2c0*/  IMAD.IADD R8, R26, 0x1, R11 ;  /* 0x000000011a087824 */ /* 0x002fe200078e020b */
[----:B------:R-:W-:Y:S04]  /*f2d0*/  BAR.SYNC.DEFER_BLOCKING 0x0 ;  /* 0x0000000000007b1d */ /* 0x000fe80000010000 */
[----:B------:R-:W-:Y:S02]  /*f2e0*/  ISETP.GE.U32.AND P0, PT, R8, c[0x0][0x0], PT ;  /* 0x0000000008007a0c */ /* 0x000fe40003f06070 */
[----:B------:R-:W-:Y:S02]  /*f2f0*/  BSSY B0, `(.L_x_211) ;  /* 0x000001d000007945 */ /* 0x000fe40003800000 */
[----:B------:R-:W-:-:S13]  /*f300*/  ISETP.GE.U32.OR P0, PT, R26, R11, P0 ;  /* 0x0000000b1a00720c */ /* 0x000fda0000706470 */
[----:B0-----:R-:W-:Y:S05]  /*f310*/  @P0 BRA `(.L_x_212) ;  /* 0x000001a000000947 */ /* 0x001fea0003800000 */
        /* <DEDUP_REMOVED lines=15> */
.L_x_214:
[----:B-1----:R-:W-:Y:S02]  /*f410*/  FSETP.GTU.FTZ.AND P0, PT, |R14|, +INF , PT ;  /* 0x7f8000000e00780b */ /* 0x002fe40003f1c200 */
[----:B--2---:R-:W-:-:S04]  /*f420*/  ISETP.LT.U32.AND P2, PT, R2, R8, PT ;  /* 0x000000080200720c */ /* 0x004fc80003f41070 */
[----:B------:R-:W-:-:S08]  /*f430*/  ISETP.LT.OR.EX P0, PT, R7, R9, !P0, P2 ;  /* 0x000000090700720c */ /* 0x000fd00004701720 */
.L_x_215:
[----:B------:R-:W-:Y:S05]  /*f440*/  BSYNC B1 ;  /* 0x0000000000017941 */ /* 0x000fea0003800000 */
.L_x_213:
[----:B------:R-:W-:Y:S02]  /*f450*/  SEL R2, R2, R8, P0 ;  /* 0x0000000802027207 */ /* 0x000fe40000000000 */
[----:B------:R-:W-:Y:S02]  /*f460*/  SEL R7, R7, R9, P0 ;  /* 0x0000000907077207 */ /* 0x000fe40000000000 */
[----:B------:R-:W-:Y:S01]  /*f470*/  FSEL R3, R3, R14, P0 ;  /* 0x0000000e03037208 */ /* 0x000fe20000000000 */
[----:B------:R-:W-:Y:S02]  /*f480*/  IMAD.MOV.U32 R8, RZ, RZ, R2 ;  /* 0x000000ffff087224 */ /* 0x000fe400078e0002 */
[----:B------:R-:W-:Y:S02]  /*f490*/  IMAD.MOV.U32 R9, RZ, RZ, R7 ;  /* 0x000000ffff097224 */ /* 0x000fe400078e0007 */
[----:B------:R1:W-:Y:S04]  /*f4a0*/  STS [R6.X16+0x10], R3 ;  /* 0x0000100306007388 */ /* 0x0003e8000000c800 */
[----:B------:R1:W-:Y:S02]  /*f4b0*/  STS.64 [R6.X16+0x18], R8 ;  /* 0x0000180806007388 */ /* 0x0003e4000000ca00 */
.L_x_212:
[----:B------:R-:W-:Y:S05]  /*f4c0*/  BSYNC B0 ;  /* 0x0000000000007941 */ /* 0x000fea0003800000 */
.L_x_211:
[----:B------:R-:W-:-:S04]  /*f4d0*/  SHF.R.S32.HI R11, RZ, 0x1, R11 ;  /* 0x00000001ff0b7819 */ /* 0x000fc8000001140b */
[----:B------:R-:W-:-:S13]  /*f4e0*/  ISETP.GE.AND P0, PT, R11, 0x20, PT ;  /* 0x000000200b00780c */ /* 0x000fda0003f06270 */
[----:B------:R-:W-:Y:S05]  /*f4f0*/  @P0 BRA `(.L_x_216) ;  /* 0xfffffdc000000947 */ /* 0x000fea000383ffff */
[----:B------:R-:W-:-:S09]  /*f500*/  HFMA2.MMA R11, -RZ, RZ, 0, 1.9073486328125e-06 ;  /* 0x00000020ff0b7435 */ /* 0x000fd200000001ff */
.L_x_210:
[----:B0-----:R-:W-:Y:S01]  /*f510*/  BAR.SYNC.DEFER_BLOCKING 0x0 ;  /* 0x0000000000007b1d */ /* 0x001fe20000010000 */
[----:B------:R-:W-:-:S13]  /*f520*/  ISETP.GE.AND P0, PT, R11, 0x2, PT ;  /* 0x000000020b00780c */ /* 0x000fda0003f06270 */
[----:B------:R-:W-:Y:S05]  /*f530*/  @!P0 BRA `(.L_x_209) ;  /* 0x000001a000008947 */ /* 0x000fea0003800000 */
[----:B-1----:R-:W-:-:S04]  /*f540*/  IMAD.MOV.U32 R6, RZ, RZ, 0x1 ;  /* 0x00000001ff067424 */ /* 0x002fc800078e00ff */
.L_x_220:
[----:B------:R-:W-:Y:S01]  /*f550*/  FSETP.GTU.FTZ.AND P0, PT, |R3|, +INF , PT ;  /* 0x7f8000000300780b */ /* 0x000fe20003f1c200 */
[----:B------:R0:W1:Y:S01]  /*f560*/  SHFL.DOWN PT, R10, R3, R6, 0x1f ;  /* 0x08001f06030a7589 */ /* 0x00006200000e0000 */
[----:B------:R-:W-:Y:S03]  /*f570*/  BSSY B0, `(.L_x_217) ;  /* 0x0000010000007945 */ /* 0x000fe60003800000 */
[----:B------:R0:W2:Y:S04]  /*f580*/  SHFL.DOWN PT, R12, R7, R6, 0x1f ;  /* 0x08001f06070c7589 */ /* 0x0000a800000e0000 */
[----:B------:R0:W3:Y:S04]  /*f590*/  SHFL.DOWN PT, R9, R2, R6, 0x1f ;  /* 0x08001f0602097589 */ /* 0x0000e800000e0000 */
[----:B------:R-:W-:Y:S05]  /*f5a0*/  @P0 BRA `(.L_x_218) ;  /* 0x0000009000000947 */ /* 0x000fea0003800000 */
[----:B-1----:R-:W-:Y:S02]  /*f5b0*/  FSETP.NEU.FTZ.AND P2, PT, R3, R10, PT ;  /* 0x0000000a0300720b */ /* 0x002fe40003f5d000 */
[----:B---3--:R-:W-:-:S02]  /*f5c0*/  ISETP.GE.U32.AND P0, PT, R2, R9, PT ;  /* 0x000000090200720c */ /* 0x008fc40003f06070 */
[----:B------:R-:W-:Y:S02]  /*f5d0*/  FSETP.GEU.FTZ.AND P3, PT, R3, R10, PT ;  /* 0x0000000a0300720b */ /* 0x000fe40003f7e000 */
[----:B--2---:R-:W-:Y:S02]  /*f5e0*/  ISETP.GE.AND.EX P0, PT, R7, R12, PT, P0 ;  /* 0x0000000c0700720c */ /* 0x004fe40003f06300 */
[----:B------:R-:W-:-:S05]  /*f5f0*/  SEL R8, RZ, 0xffffffff, P3 ;  /* 0xffffffffff087807 */ /* 0x000fca0001800000 */
[----:B------:R-:W-:-:S04]  /*f600*/  @!P2 SEL R8, RZ, 0xffffffff, P0 ;  /* 0xffffffffff08a807 */ /* 0x000fc80000000000 */
[----:B------:R-:W-:-:S04]  /*f610*/  LOP3.LUT R8, R8, 0x1, RZ, 0xc0, !PT ;  /* 0x0000000108087812 */ /* 0x000fc800078ec0ff */
[----:B------:R-:W-:Y:S01]  /*f620*/  ISETP.EQ.U32.AND P0, PT, R8, 0x1, PT ;  /* 0x000000010800780c */ /* 0x000fe20003f02070 */
[----:B------:R-:W-:Y:S07]  /*f630*/  BRA `(.L_x_219) ;  /* 0x0000003000007947 */ /* 0x000fee0003800000 */
.L_x_218:
[----:B-1----:R-:W-:Y:S02]  /*f640*/  FSETP.GTU.FTZ.AND P0, PT, |R10|, +INF , PT ;  /* 0x7f8000000a00780b */ /* 0x002fe40003f1c200 */
[----:B---3--:R-:W-:-:S04]  /*f650*/  ISETP.LT.U32.AND P2, PT, R2, R9, PT ;  /* 0x000000090200720c */ /* 0x008fc80003f41070 */
[----:B--2---:R-:W-:-:S08]  /*f660*/  ISETP.LT.OR.EX P0, PT, R7, R12, !P0, P2 ;  /* 0x0000000c0700720c */ /* 0x004fd00004701720 */
.L_x_219:
[----:B------:R-:W-:Y:S05]  /*f670*/  BSYNC B0 ;  /* 0x0000000000007941 */ /* 0x000fea0003800000 */
.L_x_217:
[----:B0-----:R-:W-:Y:S01]  /*f680*/  IMAD.SHL.U32 R6, R6, 0x2, RZ ;  /* 0x0000000206067824 */ /* 0x001fe200078e00ff */
[----:B------:R-:W-:Y:S02]  /*f690*/  FSEL R3, R3, R10, P0 ;  /* 0x0000000a03037208 */ /* 0x000fe40000000000 */
[----:B------:R-:W-:Y:S02]  /*f6a0*/  SEL R2, R2, R9, P0 ;  /* 0x0000000902027207 */ /* 0x000fe40000000000 */
[----:B------:R-:W-:Y:S02]  /*f6b0*/  ISETP.GE.AND P2, PT, R6, R11, PT ;  /* 0x0000000b0600720c */ /* 0x000fe40003f46270 */
[----:B------:R-:W-:-:S11]  /*f6c0*/  SEL R7, R7, R12, P0 ;  /* 0x0000000c07077207 */ /* 0x000fd60000000000 */
[----:B------:R-:W-:Y:S05]  /*f6d0*/  @!P2 BRA `(.L_x_220) ;  /* 0xfffffe700000a947 */ /* 0x000fea000383ffff */
.L_x_209:
[----:B------:R-:W-:Y:S05]  /*f6e0*/  @!P1 EXIT ;  /* 0x000000000000994d */ /* 0x000fea0003800000 */
[----:B------:R-:W-:Y:S01]  /*f6f0*/  ISETP.NE.U32.AND P0, PT, R4, RZ, PT ;  /* 0x000000ff0400720c */ /* 0x000fe20003f05070 */
[----:B------:R-:W-:Y:S02]  /*f700*/  ULDC.U8 UR4, c[0x0][0x580] ;  /* 0x0001600000047ab9 */ /* 0x000fe40000000000 */
[----:B------:R-:W-:Y:S02]  /*f710*/  ISETP.NE.AND P2, PT, RZ, UR4, PT ;  /* 0x00000004ff007c0c */ /* 0x000fe4000bf45270 */
[----:B------:R-:W-:Y:S02]  /*f720*/  ISETP.NE.AND.EX P0, PT, R0, RZ, PT, P0 ;  /* 0x000000ff0000720c */ /* 0x000fe40003f05300 */
[----:B-1----:R-:W-:Y:S02]  /*f730*/  SEL R9, RZ, c[0x0][0x578], !P2 ;  /* 0x00015e00ff097a07 */ /* 0x002fe40005000000 */
[----:B------:R-:W-:Y:S02]  /*f740*/  SEL R0, RZ, c[0x0][0x57c], !P2 ;  /* 0x00015f00ff007a07 */ /* 0x000fe40005000000 */
[----:B------:R-:W-:-:S05]  /*f750*/  IADD3 R16, P1, R2, R9, RZ ;  /* 0x0000000902107210 */ /* 0x000fca0007f3e0ff */
[----:B------:R-:W-:Y:S02]  /*f760*/  IMAD.X R17, R7, 0x1, R0, P1 ;  /* 0x0000000107117824 */ /* 0x000fe400008e0600 */
[----:B------:R-:W-:Y:S05]  /*f770*/  @!P0 BRA `(.L_x_221) ;  /* 0x0000032000008947 */ /* 0x000fea0003800000 */
[----:B------:R-:W-:Y:S02]  /*f780*/  ULDC.U8 UR4, c[0x0][0x581] ;  /* 0x0001604000047ab9 */ /* 0x000fe40000000000 */
[----:B------:R-:W-:Y:S01]  /*f790*/  ISETP.NE.AND P1, PT, RZ, UR4, PT ;  /* 0x00000004ff007c0c */ /* 0x000fe2000bf25270 */
[----:B------:R-:W-:-:S12]  /*f7a0*/  @!P2 BRA `(.L_x_222) ;  /* 0x000001100000a947 */ /* 0x000fd80003800000 */
[----:B------:R-:W2:Y:S04]  /*f7b0*/  LDG.E R2, [R4.64] ;  /* 0x0000002404027981 */ /* 0x000ea8000c1e1900 */
[----:B------:R-:W3:Y:S01]  /*f7c0*/  LDG.E.64 R6, [R4.64+0x8] ;  /* 0x0000082404067981 */ /* 0x000ee2000c1e1b00 */
[----:B--2---:R-:W-:-:S04]  /*f7d0*/  FSETP.GTU.FTZ.AND P2, PT, |R2|, +INF , PT ;  /* 0x7f8000000200780b */ /* 0x004fc80003f5c200 */
[----:B------:R-:W-:-:S09]  /*f7e0*/  FSETP.NEU.OR P3, PT, R2, R3, P2 ;  /* 0x000000030200720b */ /* 0x000fd2000176d400 */
[----:B---3--:R-:W-:Y:S02]  /*f7f0*/  @!P2 ISETP.GE.U32.AND P0, PT, R6, R16, PT ;  /* 0x000000100600a20c */ /* 0x008fe40003f06070 */
[----:B------:R-:W-:Y:S02]  /*f800*/  @!P2 FSETP.GEU.FTZ.AND P4, PT, R2, R3, PT ;  /* 0x000000030200a20b */ /* 0x000fe40003f9e000 */
[----:B------:R-:W-:Y:S02]  /*f810*/  @!P2 ISETP.GE.AND.EX P0, PT, R7, R17, PT, P0 ;  /* 0x000000110700a20c */ /* 0x000fe40003f06300 */
[----:B------:R-:W-:Y:S02]  /*f820*/  @!P2 SEL R0, RZ, 0xffffffff, P4 ;  /* 0xffffffffff00a807 */ /* 0x000fe40002000000 */
[----:B------:R-:W-:-:S09]  /*f830*/  @P2 FSETP.GTU.FTZ.AND P4, PT, |R3|, +INF , PT ;  /* 0x7f8000000300280b */ /* 0x000fd20003f9c200 */
        /* <DEDUP_REMOVED lines=8> */
.L_x_222:
[----:B------:R-:W-:Y:S05]  /*f8c0*/  @!P1 BRA `(.L_x_223) ;  /* 0x000001a000009947 */ /* 0x000fea0003800000 */
[----:B------:R-:W-:-:S05]  /*f8d0*/  IMAD.MOV.U32 R0, RZ, RZ, 0x1 ;  /* 0x00000001ff007424 */ /* 0x000fca00078e00ff */
[----:B------:R-:W-:-:S13]  /*f8e0*/  ISETP.NE.AND P0, PT, R0, c[0x0][0x584], PT ;  /* 0x0001610000007a0c */ /* 0x000fda0003f05270 */
[----:B------:R-:W-:Y:S05]  /*f8f0*/  @!P0 BRA `(.L_x_224) ;  /* 0x0000013000008947 */ /* 0x000fea0003800000 */
[----:B------:R-:W-:Y:S01]  /*f900*/  MOV R2, 0x0 ;  /* 0x0000000000027802 */ /* 0x000fe20000000f00 */
[----:B------:R-:W-:Y:S01]  /*f910*/  HFMA2.MMA R8, -RZ, RZ, 0, 4.4763088226318359375e-05 ;  /* 0x000002efff087435 */ /* 0x000fe200000001ff */
[----:B------:R-:W-:Y:S02]  /*f920*/  IMAD.MOV.U32 R4, RZ, RZ, c[0x4][0x3d8] ;  /* 0x0100f600ff047624 */ /* 0x000fe400078e00ff */
[----:B------:R-:W-:Y:S02]  /*f930*/  IMAD.MOV.U32 R5, RZ, RZ, c[0x4][0x3dc] ;  /* 0x0100f700ff057624 */ /* 0x000fe400078e00ff */
[----:B------:R-:W0:Y:S01]  /*f940*/  LDC.64 R2, c[0x4][R2] ;  /* 0x0100000002027b82 */ /* 0x000e220000000a00 */
[----:B------:R-:W-:Y:S02]  /*f950*/  IMAD.MOV.U32 R6, RZ, RZ, c[0x4][0x3c0] ;  /* 0x0100f000ff067624 */ /* 0x000fe400078e00ff */
[----:B------:R-:W-:Y:S02]  /*f960*/  IMAD.MOV.U32 R7, RZ, RZ, c[0x4][0x3c4] ;  /* 0x0100f100ff077624 */ /* 0x000fe400078e00ff */
[----:B------:R-:W-:-:S02]  /*f970*/  IMAD.MOV.U32 R10, RZ, RZ, c[0x4][0x2a0] ;  /* 0x0100a800ff0a7624 */ /* 0x000fc400078e00ff */
[----:B------:R-:W-:Y:S02]  /*f980*/  IMAD.MOV.U32 R11, RZ, RZ, c[0x4][0x2a4] ;  /* 0x0100a900ff0b7624 */ /* 0x000fe400078e00ff */
[----:B------:R-:W-:Y:S02]  /*f990*/  IMAD.MOV.U32 R12, RZ, RZ, 0x1 ;  /* 0x00000001ff0c7424 */ /* 0x000fe400078e00ff */
[----:B------:R-:W-:Y:S02]  /*f9a0*/  IMAD.MOV.U32 R13, RZ, RZ, RZ ;  /* 0x000000ffff0d7224 */ /* 0x000fe400078e00ff */
[----:B------:R-:W-:Y:S01]  /*f9b0*/  LEPC R14 ;  /* 0x00000000000e734e */ /* 0x000fe20000000000 */
[----:B------:R-:W-:Y:S02]  /*f9c0*/  MOV R9, 0xfa30 ;  /* 0x0000fa3000097802 */ /* 0x000fe40000000f00 */
[----:B------:R-:W-:Y:S02]  /*f9d0*/  MOV R20, 0xf9b0 ;  /* 0x0000f9b000147802 */ /* 0x000fe40000000f00 */
[----:B------:R-:W-:Y:S02]  /*f9e0*/  MOV R21, 0x0 ;  /* 0x0000000000157802 */ /* 0x000fe40000000f00 */
[----:B------:R-:W-:-:S02]  /*f9f0*/  MOV R0, 0x0 ;  /* 0x0000000000007802 */ /* 0x000fc40000000f00 */
[----:B------:R-:W-:-:S04]  /*fa00*/  IADD3 R20, P0, P1, -R20, R9, R14 ;  /* 0x0000000914147210 */ /* 0x000fc8000791e10e */
[----:B------:R-:W-:-:S04]  /*fa10*/  IADD3.X R21, ~R0, R21, R15, P0, P1 ;  /* 0x0000001500157210 */ /* 0x000fc800007e250f */
[----:B0-----:R-:W-:Y:S05]  /*fa20*/  CALL.ABS.NOINC R2 ;  /* 0x0000000002007343 */ /* 0x001fea0003c00000 */
.L_x_224:
[----:B------:R-:W-:-:S05]  /*fa30*/  IADD3 R18, P0, R18, c[0x0][0x550], RZ ;  /* 0x0001540012127a10 */ /* 0x000fca0007f1e0ff */
[----:B------:R-:W-:-:S05]  /*fa40*/  IMAD.X R19, RZ, RZ, c[0x0][0x554], P0 ;  /* 0x00015500ff137624 */ /* 0x000fca00000e06ff */
[----:B------:R-:W-:Y:S01]  /*fa50*/  STG.E.64 [R18.64], R16 ;  /* 0x0000001012007986 */ /* 0x000fe2000c101b24 */
[----:B------:R-:W-:Y:S05]  /*fa60*/  EXIT ;  /* 0x000000000000794d */ /* 0x000fea0003800000 */
.L_x_223:
[----:B------:R-:W-:Y:S04]  /*fa70*/  STG.E.64 [R4.64+0x8], R16 ;  /* 0x0000081004007986 */ /* 0x000fe8000c101b24 */
[----:B------:R-:W-:Y:S01]  /*fa80*/  STG.E [R4.64], R3 ;  /* 0x0000000304007986 */ /* 0x000fe2000c101924 */
[----:B------:R-:W-:Y:S05]  /*fa90*/  EXIT ;  /* 0x000000000000794d */ /* 0x000fea0003800000 */
.L_x_221:
[----:B------:R-:W-:Y:S05]  /*faa0*/  @!P2 BRA `(.L_x_225) ;  /* 0x000001400000a947 */ /* 0x000fea0003800000 */
[----:B------:R-:W-:Y:S01]  /*fab0*/  MOV R2, 0x0 ;  /* 0x0000000000027802 */ /* 0x000fe20000000f00 */
[----:B------:R-:W-:Y:S01]  /*fac0*/  IMAD.MOV.U32 R4, RZ, RZ, c[0x4][0x3c8] ;  /* 0x0100f200ff047624 */ /* 0x000fe200078e00ff */
[----:B------:R-:W-:Y:S01]  /*fad0*/  MOV R7, c[0x4][0x3c4] ;  /* 0x0100f10000077a02 */ /* 0x000fe20000000f00 */
[----:B------:R-:W-:Y:S02]  /*fae0*/  IMAD.MOV.U32 R5, RZ, RZ, c[0x4][0x3cc] ;  /* 0x0100f300ff057624 */ /* 0x000fe400078e00ff */
[----:B------:R-:W-:Y:S01]  /*faf0*/  IMAD.MOV.U32 R6, RZ, RZ, c[0x4][0x3c0] ;  /* 0x0100f000ff067624 */ /* 0x000fe200078e00ff */
[----:B------:R-:W0:Y:S01]  /*fb00*/  LDC.64 R2, c[0x4][R2] ;  /* 0x0100000002027b82 */ /* 0x000e220000000a00 */
[----:B------:R-:W-:-:S02]  /*fb10*/  IMAD.MOV.U32 R8, RZ, RZ, 0x2dd ;  /* 0x000002ddff087424 */ /* 0x000fc400078e00ff */
[----:B------:R-:W-:Y:S02]  /*fb20*/  IMAD.MOV.U32 R10, RZ, RZ, c[0x4][0x2c8] ;  /* 0x0100b200ff0a7624 */ /* 0x000fe400078e00ff */
[----:B------:R-:W-:Y:S02]  /*fb30*/  IMAD.MOV.U32 R11, RZ, RZ, c[0x4][0x2cc] ;  /* 0x0100b300ff0b7624 */ /* 0x000fe400078e00ff */
[----:B------:R-:W-:Y:S02]  /*fb40*/  IMAD.MOV.U32 R12, RZ, RZ, 0x1 ;  /* 0x00000001ff0c7424 */ /* 0x000fe400078e00ff */
[----:B------:R-:W-:Y:S02]  /*fb50*/  IMAD.MOV.U32 R13, RZ, RZ, RZ ;  /* 0x000000ffff0d7224 */ /* 0x000fe400078e00ff */
[----:B------:R-:W-:Y:S01]  /*fb60*/  LEPC R14 ;  /* 0x00000000000e734e */ /* 0x000fe20000000000 */
[----:B------:R-:W-:Y:S02]  /*fb70*/  MOV R9, 0xfbe0 ;  /* 0x0000fbe000097802 */ /* 0x000fe40000000f00 */
[----:B------:R-:W-:Y:S02]  /*fb80*/  MOV R20, 0xfb60 ;  /* 0x0000fb6000147802 */ /* 0x000fe40000000f00 */
[----:B------:R-:W-:-:S02]  /*fb90*/  MOV R21, 0x0 ;  /* 0x0000000000157802 */ /* 0x000fc40000000f00 */
[----:B------:R-:W-:Y:S02]  /*fba0*/  MOV R0, 0x0 ;  /* 0x0000000000007802 */ /* 0x000fe40000000f00 */
[----:B------:R-:W-:-:S04]  /*fbb0*/  IADD3 R20, P0, P1, -R20, R9, R14 ;  /* 0x0000000914147210 */ /* 0x000fc8000791e10e */
[----:B------:R-:W-:-:S04]  /*fbc0*/  IADD3.X R21, ~R0, R21, R15, P0, P1 ;  /* 0x0000001500157210 */ /* 0x000fc800007e250f */
[----:B0-----:R-:W-:Y:S05]  /*fbd0*/  CALL.ABS.NOINC R2 ;  /* 0x0000000002007343 */ /* 0x001fea0003c00000 */
[----:B------:R-:W-:Y:S02]  /*fbe0*/  CS2R R16, SRZ ;  /* 0x0000000000107805 */ /* 0x000fe4000001ff00 */
.L_x_225:
[----:B------:R-:W-:Y:S02]  /*fbf0*/  ULDC.U8 UR4, c[0x0][0x581] ;  /* 0x0001604000047ab9 */ /* 0x000fe40000000000 */
[----:B------:R-:W-:-:S13]  /*fc00*/  ISETP.NE.AND P0, PT, RZ, UR4, PT ;  /* 0x00000004ff007c0c */ /* 0x000fda000bf05270 */
[----:B------:R-:W-:Y:S05]  /*fc10*/  @!P0 BRA `(.L_x_226) ;  /* 0x000001a000008947 */ /* 0x000fea0003800000 */
[----:B------:R-:W-:-:S05]  /*fc20*/  IMAD.MOV.U32 R0, RZ, RZ, 0x1 ;  /* 0x00000001ff007424 */ /* 0x000fca00078e00ff */
[----:B------:R-:W-:-:S13]  /*fc30*/  ISETP.NE.AND P0, PT, R0, c[0x0][0x584], PT ;  /* 0x0001610000007a0c */ /* 0x000fda0003f05270 */
[----:B------:R-:W-:Y:S05]  /*fc40*/  @!P0 BRA `(.L_x_227) ;  /* 0x0000013000008947 */ /* 0x000fea0003800000 */
[----:B------:R-:W-:Y:S01]  /*fc50*/  MOV R2, 0x0 ;  /* 0x0000000000027802 */ /* 0x000fe20000000f00 */
[----:B------:R-:W-:Y:S01]  /*fc60*/  IMAD.MOV.U32 R4, RZ, RZ, c[0x4][0x3d8] ;  /* 0x0100f600ff047624 */ /* 0x000fe200078e00ff */
[----:B------:R-:W-:Y:S01]  /*fc70*/  MOV R6, c[0x4][0x3c0] ;  /* 0x0100f00000067a02 */ /* 0x000fe20000000f00 */
[----:B------:R-:W-:Y:S02]  /*fc80*/  IMAD.MOV.U32 R5, RZ, RZ, c[0x4][0x3dc] ;  /* 0x0100f700ff057624 */ /* 0x000fe400078e00ff */
[----:B------:R-:W-:Y:S01]  /*fc90*/  IMAD.MOV.U32 R7, RZ, RZ, c[0x4][0x3c4] ;  /* 0x0100f100ff077624 */ /* 0x000fe200078e00ff */
[----:B------:R-:W0:Y:S01]  /*fca0*/  LDC.64 R2, c[0x4][R2] ;  /* 0x0100000002027b82 */ /* 0x000e220000000a00 */
[----:B------:R-:W-:Y:S02]  /*fcb0*/  IMAD.MOV.U32 R8, RZ, RZ, 0x2ef ;  /* 0x000002efff087424 */ /* 0x000fe400078e00ff */
[----:B------:R-:W-:Y:S02]  /*fcc0*/  IMAD.MOV.U32 R10, RZ, RZ, c[0x4][0x2a0] ;  /* 0x0100a800ff0a7624 */ /* 0x000fe400078e00ff */
[----:B------:R-:W-:-:S02]  /*fcd0*/  IMAD.MOV.U32 R11, RZ, RZ, c[0x4][0x2a4] ;  /* 0x0100a900ff0b7624 */ /* 0x000fc400078e00ff */
[----:B------:R-:W-:Y:S02]  /*fce0*/  IMAD.MOV.U32 R12, RZ, RZ, 0x1 ;  /* 0x00000001ff0c7424 */ /* 0x000fe400078e00ff */
[----:B------:R-:W-:Y:S02]  /*fcf0*/  IMAD.MOV.U32 R13, RZ, RZ, RZ ;  /* 0x000000ffff0d7224 */ /* 0x000fe400078e00ff */
[----:B------:R-:W-:Y:S01]  /*fd00*/  LEPC R14 ;  /* 0x00000000000e734e */ /* 0x000fe20000000000 */
[----:B------:R-:W-:Y:S02]  /*fd10*/  MOV R9, 0xfd80 ;  /* 0x0000fd8000097802 */ /* 0x000fe40000000f00 */
[----:B------:R-:W-:Y:S02]  /*fd20*/  MOV R20, 0xfd00 ;  /* 0x0000fd0000147802 */ /* 0x000fe40000000f00 */
[----:B------:R-:W-:Y:S02]  /*fd30*/  MOV R21, 0x0 ;  /* 0x0000000000157802 */ /* 0x000fe40000000f00 */
[----:B------:R-:W-:Y:S02]  /*fd40*/  MOV R0, 0x0 ;  /* 0x0000000000007802 */ /* 0x000fe40000000f00 */
[----:B------:R-:W-:-:S04]  /*fd50*/  IADD3 R20, P0, P1, -R20, R9, R14 ;  /* 0x0000000914147210 */ /* 0x000fc8000791e10e */
[----:B------:R-:W-:-:S04]  /*fd60*/  IADD3.X R21, ~R0, R21, R15, P0, P1 ;  /* 0x0000001500157210 */ /* 0x000fc800007e250f */
[----:B0-----:R-:W-:Y:S05]  /*fd70*/  CALL.ABS.NOINC R2 ;  /* 0x0000000002007343 */ /* 0x001fea0003c00000 */
.L_x_227:
[----:B------:R-:W-:-:S05]  /*fd80*/  IADD3 R18, P0, R18, c[0x0][0x550], RZ ;  /* 0x0001540012127a10 */ /* 0x000fca0007f1e0ff */
[----:B------:R-:W-:-:S05]  /*fd90*/  IMAD.X R19, RZ, RZ, c[0x0][0x554], P0 ;  /* 0x00015500ff137624 */ /* 0x000fca00000e06ff */
[----:B------:R-:W-:Y:S01]  /*fda0*/  STG.E.64 [R18.64], R16 ;  /* 0x0000001012007986 */ /* 0x000fe2000c101b24 */
[----:B------:R-:W-:Y:S05]  /*fdb0*/  EXIT ;  /* 0x000000000000794d */ /* 0x000fea0003800000 */
.L_x_226:
[----:B------:R-:W-:Y:S01]  /*fdc0*/  MOV R2, 0x0 ;  /* 0x0000000000027802 */ /* 0x000fe20000000f00 */
[----:B------:R-:W-:Y:S01]  /*fdd0*/  IMAD.MOV.U32 R4, RZ, RZ, c[0x4][0x3c8] ;  /* 0x0100f200ff047624 */ /* 0x000fe200078e00ff */
[----:B------:R-:W-:Y:S01]  /*fde0*/  MOV R5, c[0x4][0x3cc] ;  /* 0x0100f30000057a02 */ /* 0x000fe20000000f00 */
[----:B------:R-:W-:Y:S02]  /*fdf0*/  IMAD.MOV.U32 R6, RZ, RZ, c[0x4][0x3c0] ;  /* 0x0100f000ff067624 */ /* 0x000fe400078e00ff */
[----:B------:R-:W-:Y:S01]  /*fe00*/  IMAD.MOV.U32 R7, RZ, RZ, c[0x4][0x3c4] ;  /* 0x0100f100ff077624 */ /* 0x000fe200078e00ff */
[----:B------:R-:W0:Y:S01]  /*fe10*/  LDC.64 R2, c[0x4][R2] ;  /* 0x0100000002027b82 */ /* 0x000e220000000a00 */
[----:B------:R-:W-:Y:S02]  /*fe20*/  IMAD.MOV.U32 R8, RZ, RZ, 0x2e9 ;  /* 0x000002e9ff087424 */ /* 0x000fe400078e00ff */
        /* <DEDUP_REMOVED lines=12> */
[----:B------:R-:W-:Y:S05]  /*fef0*/  EXIT ;  /* 0x000000000000794d */ /* 0x000fea0003800000 */
.L_x_187:
[----:B------:R-:W0:Y:S04]  /*ff00*/  S2R R6, SR_TID.Y ;  /* 0x0000000000067919 */ /* 0x000e280000002200 */
[----:B------:R-:W1:Y:S01]  /*ff10*/  S2R R3, SR_CTAID.X ;  /* 0x0000000000037919 */ /* 0x000e620000002500 */
[----:B0-----:R-:W-:-:S04]  /*ff20*/  IMAD R8, R6, c[0x0][0x1a0], R29 ;  /* 0x0000680006087a24 */ /* 0x001fc800078e021d */
[----:B-1----:R-:W-:-:S05]  /*ff30*/  IMAD R3, R3, c[0x0][0x188], R8 ;  /* 0x0000620003037a24 */ /* 0x002fca00078e0208 */
[----:B------:R-:W-:-:S13]  /*ff40*/  ISETP.GE.AND P0, PT, R3, c[0x0][0x180], PT ;  /* 0x0000600003007a0c */ /* 0x000fda0003f06270 */
[----:B------:R-:W-:Y:S05]  /*ff50*/  @P0 EXIT ;  /* 0x000000000000094d */ /* 0x000fea0003800000 */
[----:B------:R-:W-:Y:S02]  /*ff60*/  ISETP.NE.AND P1, PT, R26, RZ, PT ;  /* 0x000000ff1a00720c */ /* 0x000fe40003f25270 */
[----:B------:R-:W-:-:S13]  /*ff70*/  ISETP.NE.AND P0, PT, RZ, c[0x0][0x190], PT ;  /* 0x00006400ff007a0c */ /* 0x000fda0003f05270 */
[----:B------:R-:W-:Y:S05]  /*ff80*/  @P0 EXIT P1 ;  /* 0x000000000000094d */ /* 0x000fea0000800000 */
[----:B------:R-:W-:Y:S02]  /*ff90*/  ISETP.NE.AND P1, PT, R6, RZ, PT ;  /* 0x000000ff0600720c */ /* 0x000fe40003f25270 */
[----:B------:R-:W-:-:S13]  /*ffa0*/  ISETP.NE.AND P0, PT, RZ, c[0x0][0x194], PT ;  /* 0x00006500ff007a0c */ /* 0x000fda0003f05270 */
[----:B------:R-:W-:Y:S05]  /*ffb0*/  @P0 EXIT P1 ;  /* 0x000000000000094d */ /* 0x000fea0000800000 */
[----:B------:R-:W-:Y:S01]  /*ffc0*/  ISETP.NE.U32.AND P0, PT, R4, RZ, PT ;  /* 0x000000ff0400720c */ /* 0x000fe20003f05070 */
[----:B------:R-:W-:Y:S02]  /*ffd0*/  ULDC.U8 UR4, c[0x0][0x580] ;  /* 0x0001600000047ab9 */ /* 0x000fe40000000000 */
[----:B------:R-:W-:Y:S02]  /*ffe0*/  ISETP.NE.AND P2, PT, RZ, UR4, PT ;  /* 0x00000004ff007c0c */ /* 0x000fe4000bf45270 */
[----:B------:R-:W-:Y:S02]  /*fff0*/  ISETP.NE.AND.EX P0, PT, R0, RZ, PT, P0 ;  /* 0x000000ff0000720c */ /* 0x000fe40003f05300 */
[----:B------:R-:W-:Y:S02]  /*10000*/  SEL R3, RZ, c[0x0][0x578], !P2 ;  /* 0x00015e00ff037a07 */ /* 0x000fe40005000000 */
[----:B------:R-:W-:Y:S02]  /*10010*/  SEL R0, RZ, c[0x0][0x57c], !P2 ;  /* 0x00015f00ff007a07 */ /* 0x000fe40005000000 */
[----:B-----5:R-:W-:-:S05]  /*10020*/  IADD3 R16, P1, R12, R3, RZ ;  /* 0x000000030c107210 */ /* 0x020fca0007f3e0ff */
        /* <DEDUP_REMOVED lines=22> */
.L_x_229:
[----:B------:R-:W-:Y:S05]  /*10190*/  @!P1 BRA `(.L_x_230) ;  /* 0x000001a000009947 */ /* 0x000fea0003800000 */
[----:B------:R-:W-:-:S10]  /*101a0*/  HFMA2.MMA R0, -RZ, RZ, 0, 5.9604644775390625e-08 ;  /* 0x00000001ff007435 */ /* 0x000fd400000001ff */
[----:B------:R-:W-:-:S13]  /*101b0*/  ISETP.NE.AND P0, PT, R0, c[0x0][0x584], PT ;  /* 0x0001610000007a0c */ /* 0x000fda0003f05270 */
[----:B------:R-:W-:Y:S05]  /*101c0*/  @!P0 BRA `(.L_x_231) ;  /* 0x0000013000008947 */ /* 0x000fea0003800000 */
[----:B------:R-:W-:Y:S01]  /*101d0*/  MOV R14, 0x0 ;  /* 0x00000000000e7802 */ /* 0x000fe20000000f00 */
[----:B------:R-:W-:Y:S01]  /*101e0*/  IMAD.MOV.U32 R4, RZ, RZ, c[0x4][0x3d8] ;  /* 0x0100f600ff047624 */ /* 0x000fe200078e00ff */
[----:B------:R-:W-:Y:S01]  /*101f0*/  MOV R13, RZ ;  /* 0x000000ff000d7202 */ /* 0x000fe20000000f00 */
[----:B------:R-:W-:Y:S02]  /*10200*/  IMAD.MOV.U32 R5, RZ, RZ, c[0x4][0x3dc] ;  /* 0x0100f700ff057624 */ /* 0x000fe400078e00ff */
[----:B------:R-:W-:Y:S01]  /*10210*/  IMAD.MOV.U32 R6, RZ, RZ, c[0x4][0x3c0] ;  /* 0x0100f000ff067624 */ /* 0x000fe200078e00ff */
[----:B------:R-:W0:Y:S01]  /*10220*/  LDC.64 R14, c[0x4][R14] ;  /* 0x010000000e0e7b82 */ /* 0x000e220000000a00 */
[----:B------:R-:W-:Y:S02]  /*10230*/  IMAD.MOV.U32 R7, RZ, RZ, c[0x4][0x3c4] ;  /* 0x0100f100ff077624 */ /* 0x000fe400078e00ff */
[----:B------:R-:W-:Y:S02]  /*10240*/  IMAD.MOV.U32 R8, RZ, RZ, 0x2ef ;  /* 0x000002efff087424 */ /* 0x000fe400078e00ff */
[----:B------:R-:W-:-:S02]  /*10250*/  IMAD.MOV.U32 R10, RZ, RZ, c[0x4][0x2a0] ;  /* 0x0100a800ff0a7624 */ /* 0x000fc400078e00ff */
[----:B------:R-:W-:Y:S02]  /*10260*/  IMAD.MOV.U32 R11, RZ, RZ, c[0x4][0x2a4] ;  /* 0x0100a900ff0b7624 */ /* 0x000fe400078e00ff */
[----:B------:R-:W-:Y:S02]  /*10270*/  IMAD.MOV.U32 R12, RZ, RZ, 0x1 ;  /* 0x00000001ff0c7424 */ /* 0x000fe400078e00ff */
        /* <DEDUP_REMOVED lines=8> */
.L_x_231:
[----:B------:R-:W-:-:S05]  /*10300*/  IADD3 R2, P0, R2, c[0x0][0x550], RZ ;  /* 0x0001540002027a10 */ /* 0x000fca0007f1e0ff */
[----:B------:R-:W-:-:S05]  /*10310*/  IMAD.X R3, RZ, RZ, c[0x0][0x554], P0 ;  /* 0x00015500ff037624 */ /* 0x000fca00000e06ff */
[----:B------:R-:W-:Y:S01]  /*10320*/  STG.E.64 [R2.64], R16 ;  /* 0x0000001002007986 */ /* 0x000fe2000c101b24 */
[----:B------:R-:W-:Y:S05]  /*10330*/  EXIT ;  /* 0x000000000000794d */ /* 0x000fea0003800000 */
.L_x_230:
[----:B------:R-:W-:Y:S04]  /*10340*/  STG.E.64 [R4.64+0x8], R16 ;  /* 0x0000081004007986 */ /* 0x000fe8000c101b24 */
[----:B------:R-:W-:Y:S01]  /*10350*/  STG.E [R4.64], R11 ;  /* 0x0000000b04007986 */ /* 0x000fe2000c101924 */
[----:B------:R-:W-:Y:S05]  /*10360*/  EXIT ;  /* 0x000000000000794d */ /* 0x000fea0003800000 */
.L_x_228:
[----:B------:R-:W-:Y:S05]  /*10370*/  @!P2 BRA `(.L_x_232) ;  /* 0x000001400000a947 */ /* 0x000fea0003800000 */
[----:B------:R-:W-:Y:S01]  /*10380*/  MOV R14, 0x0 ;  /* 0x00000000000e7802 */ /* 0x000fe20000000f00 */
[----:B------:R-:W-:Y:S01]  /*10390*/  HFMA2.MMA R12, -RZ, RZ, 0, 5.9604644775390625e-08 ;  /* 0x00000001ff0c7435 */ /* 0x000fe200000001ff */
[----:B------:R-:W-:Y:S02]  /*103a0*/  IMAD.MOV.U32 R4, RZ, RZ, c[0x4][0x3c8] ;  /* 0x0100f200ff047624 */ /* 0x000fe400078e00ff */
[----:B------:R-:W-:-:S02]  /*103b0*/  IMAD.MOV.U32 R5, RZ, RZ, c[0x4][0x3cc] ;  /* 0x0100f300ff057624 */ /* 0x000fc400078e00ff */
[----:B------:R-:W0:Y:S01]  /*103c0*/  LDC.64 R14, c[0x4][R14] ;  /* 0x010000000e0e7b82 */ /* 0x000e220000000a00 */
[----:B------:R-:W-:Y:S02]  /*103d0*/  IMAD.MOV.U32 R6, RZ, RZ, c[0x4][0x3c0] ;  /* 0x0100f000ff067624 */ /* 0x000fe400078e00ff */
[----:B------:R-:W-:Y:S02]  /*103e0*/  IMAD.MOV.U32 R7, RZ, RZ, c[0x4][0x3c4] ;  /* 0x0100f100ff077624 */ /* 0x000fe400078e00ff */
[----:B------:R-:W-:Y:S02]  /*103f0*/  IMAD.MOV.U32 R8, RZ, RZ, 0x2dd ;  /* 0x000002ddff087424 */ /* 0x000fe400078e00ff */
[----:B------:R-:W-:Y:S02]  /*10400*/  IMAD.MOV.U32 R10, RZ, RZ, c[0x4][0x2c8] ;  /* 0x0100b200ff0a7624 */ /* 0x000fe400078e00ff */
[----:B------:R-:W-:Y:S02]  /*10410*/  IMAD.MOV.U32 R11, RZ, RZ, c[0x4][0x2cc] ;  /* 0x0100b300ff0b7624 */ /* 0x000fe400078e00ff */
[----:B------:R-:W-:-:S02]  /*10420*/  IMAD.MOV.U32 R13, RZ, RZ, RZ ;  /* 0x000000ffff0d7224 */ /* 0x000fc400078e00ff */
[----:B------:R-:W-:Y:S01]  /*10430*/  LEPC R16 ;  /* 0x000000000010734e */ /* 0x000fe20000000000 */
[----:B------:R-:W-:-:S02]  /*10440*/  MOV R3, 0x104b0 ;  /* 0x000104b000037802 */ /* 0x000fc40000000f00 */
[----:B------:R-:W-:Y:S02]  /*10450*/  MOV R20, 0x10430 ;  /* 0x0001043000147802 */ /* 0x000fe40000000f00 */
[----:B------:R-:W-:Y:S02]  /*10460*/  MOV R21, 0x0 ;  /* 0x0000000000157802 */ /* 0x000fe40000000f00 */
[----:B------:R-:W-:Y:S02]  /*10470*/  MOV R0, 0x0 ;  /* 0x0000000000007802 */ /* 0x000fe40000000f00 */
[----:B------:R-:W-:-:S04]  /*10480*/  IADD3 R20, P0, P1, -R20, R3, R16 ;  /* 0x0000000314147210 */ /* 0x000fc8000791e110 */
[----:B------:R-:W-:-:S04]  /*10490*/  IADD3.X R21, ~R0, R21, R17, P0, P1 ;  /* 0x0000001500157210 */ /* 0x000fc800007e2511 */
[----:B0-----:R-:W-:Y:S05]  /*104a0*/  CALL.ABS.NOINC R14 ;  /* 0x000000000e007343 */ /* 0x001fea0003c00000 */
[----:B------:R-:W-:Y:S02]  /*104b0*/  CS2R R16, SRZ ;  /* 0x0000000000107805 */ /* 0x000fe4000001ff00 */
.L_x_232:
        /* <DEDUP_REMOVED lines=12> */
[----:B------:R-:W-:Y:S02]  /*10580*/  IMAD.MOV.U32 R7, RZ, RZ, c[0x4][0x3c4] ;  /* 0x0100f100ff077624 */ /* 0x000fe400078e00ff */
[----:B------:R-:W-:Y:S02]  /*10590*/  IMAD.MOV.U32 R8, RZ, RZ, 0x2ef ;  /* 0x000002efff087424 */ /* 0x000fe400078e00ff */
        /* <DEDUP_REMOVED lines=11> */
.L_x_234:
[----:B------:R-:W-:-:S05]  /*10650*/  IADD3 R2, P0, R2, c[0x0][0x550], RZ ;  /* 0x0001540002027a10 */ /* 0x000fca0007f1e0ff */
[----:B------:R-:W-:-:S05]  /*10660*/  IMAD.X R3, RZ, RZ, c[0x0][0x554], P0 ;  /* 0x00015500ff037624 */ /* 0x000fca00000e06ff */
[----:B------:R-:W-:Y:S01]  /*10670*/  STG.E.64 [R2.64], R16 ;  /* 0x0000001002007986 */ /* 0x000fe2000c101b24 */
[----:B------:R-:W-:Y:S05]  /*10680*/  EXIT ;  /* 0x000000000000794d */ /* 0x000fea0003800000 */
.L_x_233:
[----:B------:R-:W-:Y:S01]  /*10690*/  MOV R2, 0x0 ;  /* 0x0000000000027802 */ /* 0x000fe20000000f00 */
[----:B------:R-:W-:Y:S01]  /*106a0*/  IMAD.MOV.U32 R4, RZ, RZ, c[0x4][0x3c8] ;  /* 0x0100f200ff047624 */ /* 0x000fe200078e00ff */
[----:B------:R-:W-:Y:S01]  /*106b0*/  MOV R10, c[0x4][0x2a8] ;  /* 0x0100aa00000a7a02 */ /* 0x000fe20000000f00 */
[----:B------:R-:W-:Y:S02]  /*106c0*/  IMAD.MOV.U32 R5, RZ, RZ, c[0x4][0x3cc] ;  /* 0x0100f300ff057624 */ /* 0x000fe400078e00ff */
[----:B------:R-:W-:Y:S01]  /*106d0*/  IMAD.MOV.U32 R6, RZ, RZ, c[0x4][0x3c0] ;  /* 0x0100f000ff067624 */ /* 0x000fe200078e00ff */
[----:B------:R-:W0:Y:S01]  /*106e0*/  LDC.64 R2, c[0x4][R2] ;  /* 0x0100000002027b82 */ /* 0x000e220000000a00 */
[----:B------:R-:W-:Y:S02]  /*106f0*/  IMAD.MOV.U32 R7, RZ, RZ, c[0x4][0x3c4] ;  /* 0x0100f100ff077624 */ /* 0x000fe400078e00ff */
[----:B------:R-:W-:-:S02]  /*10700*/  IMAD.MOV.U32 R8, RZ, RZ, 0x2e9 ;  /* 0x000002e9ff087424 */ /* 0x000fc400078e00ff */
        /* <DEDUP_REMOVED lines=12> */
        .weak           $__internal_0_$__cuda_sm20_div_u64
        .type           $__internal_0_$__cuda_sm20_div_u64,@function
        .size           $__internal_0_$__cuda_sm20_div_u64,($__internal_1_$__cuda_sm20_rem_u64 - $__internal_0_$__cuda_sm20_div_u64)
$__internal_0_$__cuda_sm20_div_u64:
[----:B------:R-:W-:Y:S02]  /*107d0*/  IMAD.MOV.U32 R14, RZ, RZ, R5 ;  /* 0x000000ffff0e7224 */ /* 0x000fe400078e0005 */
[----:B------:R-:W-:-:S04]  /*107e0*/  IMAD.MOV.U32 R15, RZ, RZ, R6 ;  /* 0x000000ffff0f7224 */ /* 0x000fc800078e0006 */
[----:B------:R-:W0:Y:S08]  /*107f0*/  I2F.U64.RP R7, R14 ;  /* 0x0000000e00077312 */ /* 0x000e300000309000 */
[----:B0-----:R-:W0:Y:S02]  /*10800*/  MUFU.RCP R7, R7 ;  /* 0x0000000700077308 */ /* 0x001e240000001000 */
[----:B0-----:R-:W-:-:S06]  /*10810*/  IADD3 R10, R7, 0x1ffffffe, RZ ;  /* 0x1ffffffe070a7810 */ /* 0x001fcc0007ffe0ff */
[----:B------:R-:W0:Y:S02]  /*10820*/  F2I.U64.TRUNC R14, R10 ;  /* 0x0000000a000e7311 */ /* 0x000e24000020d800 */
[----:B0-----:R-:W-:-:S04]  /*10830*/  IMAD.WIDE.U32 R16, R14, R5, RZ ;  /* 0x000000050e107225 */ /* 0x001fc800078e00ff */
[----:B------:R-:W-:Y:S01]  /*10840*/  IMAD R17, R14, R6, R17 ;  /* 0x000000060e117224 */ /* 0x000fe200078e0211 */
[----:B------:R-:W-:-:S03]  /*10850*/  IADD3 R19, P0, RZ, -R16, RZ ;  /* 0x80000010ff137210 */ /* 0x000fc60007f1e0ff */
[----:B------:R-:W-:Y:S02]  /*10860*/  IMAD R17, R15, R5, R17 ;  /* 0x000000050f117224 */ /* 0x000fe400078e0211 */
[----:B------:R-:W-:-:S04]  /*10870*/  IMAD.HI.U32 R16, R14, R19, RZ ;  /* 0x000000130e107227 */ /* 0x000fc800078e00ff */
[----:B------:R-:W-:Y:S02]  /*10880*/  IMAD.X R21, RZ, RZ, ~R17, P0 ;  /* 0x000000ffff157224 */ /* 0x000fe400000e0e11 */
[----:B------:R-:W-:Y:S02]  /*10890*/  IMAD.MOV.U32 R17, RZ, RZ, R14 ;  /* 0x000000ffff117224 */ /* 0x000fe400078e000e */
[-C--:B------:R-:W-:Y:S02]  /*108a0*/  IMAD R23, R15, R21.reuse, RZ ;  /* 0x000000150f177224 */ /* 0x080fe400078e02ff */
[----:B------:R-:W-:-:S04]  /*108b0*/  IMAD.WIDE.U32 R16, P0, R14, R21, R16 ;  /* 0x000000150e107225 */ /* 0x000fc80007800010 */
[----:B------:R-:W-:-:S04]  /*108c0*/  IMAD.HI.U32 R7, R15, R21, RZ ;  /* 0x000000150f077227 */ /* 0x000fc800078e00ff */
[----:B------:R-:W-:-:S04]  /*108d0*/  IMAD.HI.U32 R16, P1, R15, R19, R16 ;  /* 0x000000130f107227 */ /* 0x000fc80007820010 */
[----:B------:R-:W-:Y:S01]  /*108e0*/  IMAD.X R7, R7, 0x1, R15, P0 ;  /* 0x0000000107077824 */ /* 0x000fe200000e060f */
[----:B------:R-:W-:-:S04]  /*108f0*/  IADD3 R17, P3, R23, R16, RZ ;  /* 0x0000001017117210 */ /* 0x000fc80007f7e0ff */
[----:B------:R-:W-:Y:S01]  /*10900*/  IADD3.X R7, RZ, RZ, R7, P3, P1 ;  /* 0x000000ffff077210 */ /* 0x000fe20001fe2407 */
[----:B------:R-:W-:-:S04]  /*10910*/  IMAD.WIDE.U32 R14, R17, R5, RZ ;  /* 0x00000005110e7225 */ /* 0x000fc800078e00ff */
[----:B------:R-:W-:Y:S01]  /*10920*/  IMAD R10, R17, R6, R15 ;  /* 0x00000006110a7224 */ /* 0x000fe200078e020f */
[----:B------:R-:W-:-:S03]  /*10930*/  IADD3 R15, P0, RZ, -R14, RZ ;  /* 0x8000000eff0f7210 */ /* 0x000fc60007f1e0ff */
[----:B------:R-:W-:Y:S02]  /*10940*/  IMAD R10, R7, R5, R10 ;  /* 0x00000005070a7224 */ /* 0x000fe400078e020a */
[----:B------:R-:W-:-:S03]  /*10950*/  IMAD.HI.U32 R16, R17, R15, RZ ;  /* 0x0000000f11107227 */ /* 0x000fc600078e00ff */
[----:B------:R-:W-:-:S05]  /*10960*/  IADD3.X R10, RZ, ~R10, RZ, P0, !PT ;  /* 0x8000000aff0a7210 */ /* 0x000fca00007fe4ff */
[----:B------:R-:W-:-:S04]  /*10970*/  IMAD.WIDE.U32 R16, P0, R17, R10, R16 ;  /* 0x0000000a11107225 */ /* 0x000fc80007800010 */
[C---:B------:R-:W-:Y:S02]  /*10980*/  IMAD R14, R7.reuse, R10, RZ ;  /* 0x0000000a070e7224 */ /* 0x040fe400078e02ff */
[----:B------:R-:W-:-:S04]  /*10990*/  IMAD.HI.U32 R17, P1, R7, R15, R16 ;  /* 0x0000000f07117227 */ /* 0x000fc80007820010 */
[----:B------:R-:W-:Y:S01]  /*109a0*/  IMAD.HI.U32 R10, R7, R10, RZ ;  /* 0x0000000a070a7227 */ /* 0x000fe200078e00ff */
[----:B------:R-:W-:-:S03]  /*109b0*/  IADD3 R17, P3, R14, R17, RZ ;  /* 0x000000110e117210 */ /* 0x000fc60007f7e0ff */
[----:B------:R-:W-:Y:S02]  /*109c0*/  IMAD.X R7, R10, 0x1, R7, P0 ;  /* 0x000000010a077824 */ /* 0x000fe400000e0607 */
[----:B------:R-:W-:-:S03]  /*109d0*/  IMAD.HI.U32 R14, R17, R3, RZ ;  /* 0x00000003110e7227 */ /* 0x000fc600078e00ff */
[----:B------:R-:W-:Y:S01]  /*109e0*/  IADD3.X R7, RZ, RZ, R7, P3, P1 ;  /* 0x000000ffff077210 */ /* 0x000fe20001fe2407 */
[----:B------:R-:W-:-:S04]  /*109f0*/  IMAD.MOV.U32 R15, RZ, RZ, RZ ;  /* 0x000000ffff0f7224 */ /* 0x000fc800078e00ff */
[----:B------:R-:W-:-:S04]  /*10a00*/  IMAD.WIDE.U32 R14, R17, R4, R14 ;  /* 0x00000004110e7225 */ /* 0x000fc800078e000e */
[C---:B------:R-:W-:Y:S02]  /*10a10*/  IMAD R17, R7.reuse, R4, RZ ;  /* 0x0000000407117224 */ /* 0x040fe400078e02ff */
[----:B------:R-:W-:-:S04]  /*10a20*/  IMAD.HI.U32 R14, P0, R7, R3, R14 ;  /* 0x00000003070e7227 */ /* 0x000fc8000780000e */
[----:B------:R-:W-:Y:S01]  /*10a30*/  IMAD.HI.U32 R10, R7, R4, RZ ;  /* 0x00000004070a7227 */ /* 0x000fe200078e00ff */
[----:B------:R-:W-:-:S03]  /*10a40*/  IADD3 R7, P1, R17, R14, RZ ;  /* 0x0000000e11077210 */ /* 0x000fc60007f3e0ff */
[----:B------:R-:W-:Y:S02]  /*10a50*/  IMAD.X R10, RZ, RZ, R10, P0 ;  /* 0x000000ffff0a7224 */ /* 0x000fe400000e060a */
[----:B------:R-:W-:-:S04]  /*10a60*/  IMAD.WIDE.U32 R14, R7, R5, RZ ;  /* 0x00000005070e7225 */ /* 0x000fc800078e00ff */
[----:B------:R-:W-:Y:S01]  /*10a70*/  IMAD.X R10, RZ, RZ, R10, P1 ;  /* 0x000000ffff0a7224 */ /* 0x000fe200008e060a */
[----:B------:R-:W-:Y:S01]  /*10a80*/  IADD3 R18, P1, -R14, R3, RZ ;  /* 0x000000030e127210 */ /* 0x000fe20007f3e1ff */
[----:B------:R-:W-:-:S03]  /*10a90*/  IMAD R15, R7, R6, R15 ;  /* 0x00000006070f7224 */ /* 0x000fc600078e020f */
[-C--:B------:R-:W-:Y:S01]  /*10aa0*/  ISETP.GE.U32.AND P0, PT, R18, R5.reuse, PT ;  /* 0x000000051200720c */ /* 0x080fe20003f06070 */
[----:B------:R-:W-:-:S04]  /*10ab0*/  IMAD R15, R10, R5, R15 ;  /* 0x000000050a0f7224 */ /* 0x000fc800078e020f */
[----:B------:R-:W-:Y:S01]  /*10ac0*/  IMAD.X R17, R4, 0x1, ~R15, P1 ;  /* 0x0000000104117824 */ /* 0x000fe200008e0e0f */
[----:B------:R-:W-:Y:S02]  /*10ad0*/  IADD3 R14, P1, -R5, R18, RZ ;  /* 0x00000012050e7210 */ /* 0x000fe40007f3e1ff */
[----:B------:R-:W-:Y:S02]  /*10ae0*/  IADD3 R4, P3, R7, 0x1, RZ ;  /* 0x0000000107047810 */ /* 0x000fe40007f7e0ff */
[C---:B------:R-:W-:Y:S01]  /*10af0*/  ISETP.GE.U32.AND.EX P0, PT, R17.reuse, R6, PT, P0 ;  /* 0x000000061100720c */ /* 0x040fe20003f06100 */
[----:B------:R-:W-:Y:S01]  /*10b00*/  IMAD.X R16, R17, 0x1, ~R6, P1 ;  /* 0x0000000111107824 */ /* 0x000fe200008e0e06 */
[----:B------:R-:W-:Y:S01]  /*10b10*/  ISETP.NE.U32.AND P1, PT, R5, RZ, PT ;  /* 0x000000ff0500720c */ /* 0x000fe20003f25070 */
[----:B------:R-:W-:Y:S01]  /*10b20*/  IMAD.X R15, RZ, RZ, R10, P3 ;  /* 0x000000ffff0f7224 */ /* 0x000fe200018e060a */
[----:B------:R-:W-:Y:S02]  /*10b30*/  SEL R14, R14, R18, P0 ;  /* 0x000000120e0e7207 */ /* 0x000fe40000000000 */
[----:B------:R-:W-:-:S02]  /*10b40*/  SEL R3, R4, R7, P0 ;  /* 0x0000000704037207 */ /* 0x000fc40000000000 */
[----:B------:R-:W-:Y:S02]  /*10b50*/  SEL R7, R16, R17, P0 ;  /* 0x0000001110077207 */ /* 0x000fe40000000000 */
[----:B------:R-:W-:Y:S01]  /*10b60*/  SEL R10, R15, R10, P0 ;  /* 0x0000000a0f0a7207 */ /* 0x000fe20000000000 */
[----:B------:R-:W-:Y:S01]  /*10b70*/  IMAD.MOV.U32 R15, RZ, RZ, 0x0 ;  /* 0x00000000ff0f7424 */ /* 0x000fe200078e00ff */
[----:B------:R-:W-:Y:S02]  /*10b80*/  ISETP.GE.U32.AND P0, PT, R14, R5, PT ;  /* 0x000000050e00720c */ /* 0x000fe40003f06070 */
[----:B------:R-:W-:Y:S02]  /*10b90*/  IADD3 R4, P3, R3, 0x1, RZ ;  /* 0x0000000103047810 */ /* 0x000fe40007f7e0ff */
[----:B------:R-:W-:Y:S02]  /*10ba0*/  ISETP.GE.U32.AND.EX P0, PT, R7, R6, PT, P0 ;  /* 0x000000060700720c */ /* 0x000fe40003f06100 */
[----:B------:R-:W-:Y:S01]  /*10bb0*/  MOV R14, R0 ;  /* 0x00000000000e7202 */ /* 0x000fe20000000f00 */
[----:B------:R-:W-:Y:S01]  /*10bc0*/  IMAD.X R7, RZ, RZ, R10, P3 ;  /* 0x000000ffff077224 */ /* 0x000fe200018e060a */
[----:B------:R-:W-:-:S02]  /*10bd0*/  ISETP.NE.AND.EX P1, PT, R6, RZ, PT, P1 ;  /* 0x000000ff0600720c */ /* 0x000fc40003f25310 */
[----:B------:R-:W-:Y:S02]  /*10be0*/  SEL R4, R4, R3, P0 ;  /* 0x0000000304047207 */ /* 0x000fe40000000000 */
[----:B------:R-:W-:Y:S02]  /*10bf0*/  SEL R7, R7, R10, P0 ;  /* 0x0000000a07077207 */ /* 0x000fe40000000000 */
[----:B------:R-:W-:Y:S02]  /*10c00*/  SEL R4, R4, 0xffffffff, P1 ;  /* 0xffffffff04047807 */ /* 0x000fe40000800000 */
[----:B------:R-:W-:Y:S01]  /*10c10*/  SEL R7, R7, 0xffffffff, P1 ;  /* 0xffffffff07077807 */ /* 0x000fe20000800000 */
[----:B------:R-:W-:Y:S06]  /*10c20*/  RET.REL.NODEC R14 `(_ZN2at6native13reduce_kernelILi512ELi1ENS0_8ReduceOpIfNS0_9ArgMinOpsIfEEjlLi4ELi4EEEEEvT1_) ;  /* 0xfffef3d00e007950 */ /* 0x000fec0003c3ffff */
        .weak           $__internal_1_$__cuda_sm20_rem_u64
        .type           $__internal_1_$__cuda_sm20_rem_u64,@function
        .size           $__internal_1_$__cuda_sm20_rem_u64,(.L_x_6803 - $__internal_1_$__cuda_sm20_rem_u64)
$__internal_1_$__cuda_sm20_rem_u64:
        /* <DEDUP_REMOVED lines=16> */
[----:B------:R-:W-:-:S05]  /*10d30*/  IMAD.HI.U32 R14, P1, R9, R19, R14 ;  /* 0x00000013090e7227 */ /* 0x000fca000782000e */
[----:B------:R-:W-:Y:S01]  /*10d40*/  IADD3 R15, P2, R23, R14, RZ ;  /* 0x0000000e170f7210 */ /* 0x000fe20007f5e0ff */
[----:B------:R-:W-:-:S04]  /*10d50*/  IMAD.X R14, R21, 0x1, R9, P0 ;  /* 0x00000001150e7824 */ /* 0x000fc800000e0609 */
[----:B------:R-:W-:Y:S01]  /*10d60*/  IMAD.WIDE.U32 R8, R15, R7, RZ ;  /* 0x000000070f087225 */ /* 0x000fe200078e00ff */
[----:B------:R-:W-:-:S03]  /*10d70*/  IADD3.X R16, RZ, RZ, R14, P2, P1 ;  /* 0x000000ffff107210 */ /* 0x000fc600017e240e */
[----:B------:R-:W-:Y:S01]  /*10d80*/  IMAD R9, R15, R4, R9 ;  /* 0x000000040f097224 */ /* 0x000fe200078e0209 */
[----:B------:R-:W-:-:S03]  /*10d90*/  IADD3 R17, P0, RZ, -R8, RZ ;  /* 0x80000008ff117210 */ /* 0x000fc60007f1e0ff */
[----:B------:R-:W-:Y:S02]  /*10da0*/  IMAD R9, R16, R7, R9 ;  /* 0x0000000710097224 */ /* 0x000fe400078e0209 */
[----:B------:R-:W-:-:S04]  /*10db0*/  IMAD.HI.U32 R14, R15, R17, RZ ;  /* 0x000000110f0e7227 */ /* 0x000fc800078e00ff */
[----:B------:R-:W-:-:S04]  /*10dc0*/  IMAD.X R19, RZ, RZ, ~R9, P0 ;  /* 0x000000ffff137224 */ /* 0x000fc800000e0e09 */
[----:B------:R-:W-:-:S04]  /*10dd0*/  IMAD.WIDE.U32 R8, P0, R15, R19, R14 ;  /* 0x000000130f087225 */ /* 0x000fc8000780000e */
[C---:B------:R-:W-:Y:S02]  /*10de0*/  IMAD R15, R16.reuse, R19, RZ ;  /* 0x00000013100f7224 */ /* 0x040fe400078e02ff */
[----:B------:R-:W-:Y:S01]  /*10df0*/  IMAD.HI.U32 R8, P1, R16, R17, R8 ;  /* 0x0000001110087227 */ /* 0x000fe20007820008 */
[----:B------:R-:W-:-:S03]  /*10e00*/  HFMA2.MMA R9, -RZ, RZ, 0, 0 ;  /* 0x00000000ff097435 */ /* 0x000fc600000001ff */
[----:B------:R-:W-:Y:S01]  /*10e10*/  IMAD.HI.U32 R19, R16, R19, RZ ;  /* 0x0000001310137227 */ /* 0x000fe200078e00ff */
[----:B------:R-:W-:-:S03]  /*10e20*/  IADD3 R15, P2, R15, R8, RZ ;  /* 0x000000080f0f7210 */ /* 0x000fc60007f5e0ff */
[----:B------:R-:W-:Y:S02]  /*10e30*/  IMAD.X R16, R19, 0x1, R16, P0 ;  /* 0x0000000113107824 */ /* 0x000fe400000e0610 */
[----:B------:R-:W-:-:S03]  /*10e40*/  IMAD.HI.U32 R8, R15, R0, RZ ;  /* 0x000000000f087227 */ /* 0x000fc600078e00ff */
[----:B------:R-:W-:-:S03]  /*10e50*/  IADD3.X R17, RZ, RZ, R16, P2, P1 ;  /* 0x000000ffff117210 */ /* 0x000fc600017e2410 */
        /* <DEDUP_REMOVED lines=13> */
[----:B------:R-:W-:-:S04]  /*10f30*/  IADD3 R8, P1, -R7, R0, RZ ;  /* 0x0000000007087210 */ /* 0x000fc80007f3e1ff */
[C---:B------:R-:W-:Y:S01]  /*10f40*/  ISETP.GE.U32.AND.EX P0, PT, R15.reuse, R4, PT, P0 ;  /* 0x000000040f00720c */ /* 0x040fe20003f06100 */
[----:B------:R-:W-:Y:S01]  /*10f50*/  IMAD.X R9, R15, 0x1, ~R4, P1 ;  /* 0x000000010f097824 */ /* 0x000fe200008e0e04 */
[----:B------:R-:W-:Y:S02]  /*10f60*/  ISETP.NE.U32.AND P1, PT, R7, RZ, PT ;  /* 0x000000ff0700720c */ /* 0x000fe40003f25070 */
[----:B------:R-:W-:Y:S02]  /*10f70*/  SEL R8, R8, R0, P0 ;  /* 0x0000000008087207 */ /* 0x000fe40000000000 */
[----:B------:R-:W-:Y:S02]  /*10f80*/  SEL R9, R9, R15, P0 ;  /* 0x0000000f09097207 */ /* 0x000fe40000000000 */
[----:B------:R-:W-:Y:S02]  /*10f90*/  IADD3 R0, P2, -R7, R8, RZ ;  /* 0x0000000807007210 */ /* 0x000fe40007f5e1ff */
[----:B------:R-:W-:-:S02]  /*10fa0*/  ISETP.GE.U32.AND P0, PT, R8, R7, PT ;  /* 0x000000070800720c */ /* 0x000fc40003f06070 */
[----:B------:R-:W-:Y:S01]  /*10fb0*/  ISETP.NE.AND.EX P1, PT, R4, RZ, PT, P1 ;  /* 0x000000ff0400720c */ /* 0x000fe20003f25310 */
[C---:B------:R-:W-:Y:S01]  /*10fc0*/  IMAD.X R7, R9.reuse, 0x1, ~R4, P2 ;  /* 0x0000000109077824 */ /* 0x040fe200010e0e04 */
[----:B------:R-:W-:-:S04]  /*10fd0*/  ISETP.GE.U32.AND.EX P0, PT, R9, R4, PT, P0 ;  /* 0x000000040900720c */ /* 0x000fc80003f06100 */
[----:B------:R-:W-:Y:S01]  /*10fe0*/  SEL R0, R0, R8, P0 ;  /* 0x0000000800007207 */ /* 0x000fe20000000000 */
[----:B------:R-:W-:Y:S01]  /*10ff0*/  IMAD.MOV.U32 R8, RZ, RZ, R3 ;  /* 0x000000ffff087224 */ /* 0x000fe200078e0003 */
[----:B------:R-:W-:Y:S01]  /*11000*/  SEL R7, R7, R9, P0 ;  /* 0x0000000907077207 */ /* 0x000fe20000000000 */
[----:B------:R-:W-:Y:S01]  /*11010*/  IMAD.MOV.U32 R9, RZ, RZ, 0x0 ;  /* 0x00000000ff097424 */ /* 0x000fe200078e00ff */
[----:B------:R-:W-:Y:S02]  /*11020*/  SEL R0, R0, 0xffffffff, P1 ;  /* 0xffffffff00007807 */ /* 0x000fe40000800000 */
[----:B------:R-:W-:Y:S01]  /*11030*/  SEL R7, R7, 0xffffffff, P1 ;  /* 0xffffffff07077807 */ /* 0x000fe20000800000 */
[----:B------:R-:W-:Y:S06]  /*11040*/  RET.REL.NODEC R8 `(_ZN2at6native13reduce_kernelILi512ELi1ENS0_8ReduceOpIfNS0_9ArgMinOpsIfEEjlLi4ELi4EEEEEvT1_) ;  /* 0xfffeefb008007950 */ /* 0x000fec0003c3ffff */
.L_x_235:
[----:B------:R-:W-:-:S00]  /*11050*/  BRA `(.L_x_235) ;  /* 0xfffffff000007947 */ /* 0x000fc0000383ffff */
[----:B------:R-:W-:-:S00]  /*11060*/  NOP ;  /* 0x0000000000007918 */ /* 0x000fc00000000000 */
        /* <DEDUP_REMOVED lines=9> */
.L_x_6803:


//--------------------- .text._ZN2at6native13reduce_kernelILi256ELi2ENS0_8ReduceOpIfNS0_9ArgMinOpsIfEEjlLi4ELi4EEEEEvT1_ --------------------------
	.section	.text._ZN2at6native13reduce_kernelILi256ELi2ENS0_8ReduceOpIfNS0_9ArgMinOpsIfEEjlLi4ELi4EEEEEvT1_,"ax",@progbits
	.sectioninfo	@"SHI_REGISTERS=48"
	.align	128
        .global         _ZN2at6native13reduce_kernelILi256ELi2ENS0_8ReduceOpIfNS0_9ArgMinOpsIfEEjlLi4ELi4EEEEEvT1_
        .type           _ZN2at6native13reduce_kernelILi256ELi2ENS0_8ReduceOpIfNS0_9ArgMinOpsIfEEjlLi4ELi4EEEEEvT1_,@function
        .size           _ZN2at6native13reduce_kernelILi256ELi2ENS0_8ReduceOpIfNS0_9ArgMinOpsIfEEjlLi4ELi4EEEEEvT1_,(.L_x_6805 - _ZN2at6native13reduce_kernelILi256ELi2ENS0_8ReduceOpIfNS0_9ArgMinOpsIfEEjlLi4ELi4EEEEEvT1_)
        .other          _ZN2at6native13reduce_kernelILi256ELi2ENS0_8ReduceOpIfNS0_9ArgMinOpsIfEEjlLi4ELi4EEEEEvT1_,@"STO_CUDA_ENTRY STV_DEFAULT"
_ZN2at6native13reduce_kernelILi256ELi2ENS0_8ReduceOpIfNS0_9ArgMinOpsIfEEjlLi4ELi4EEEEEvT1_:
.text._ZN2at6native13reduce_kernelILi256ELi2ENS0_8ReduceOpIfNS0_9ArgMinOpsIfEEjlLi4ELi4EEEEEvT1_:
        /* <DEDUP_REMOVED lines=12> */
[----:B---3--:R-:W-:Y:S02]  /*00c0*/  IMAD R43, R23, c[0x0][0x198], R6 ;  /* 0x00006600172b7a24 */ /* 0x008fe400078e0206 */
[----:B------:R-:W-:Y:S01]  /*00d0*/  IMAD.SHL.U32 R5, R4, 0x2, RZ ;  /* 0x0000000204057824 */ /* 0x000fe200078e00ff */
        /* <DEDUP_REMOVED lines=199> */
.L_x_236:
[----:B------:R-:W-:Y:S01]  /*0d50*/  ISETP.GE.U32.AND P0, PT, R43, c[0x0][0x17c], PT ;  /* 0x00005f002b007a0c */ /* 0x000fe20003f06070 */
[----:B------:R-:W-:Y:S01]  /*0d60*/  ULDC.64 UR36, c[0x0][0x118] ;  /* 0x0000460000247ab9 */ /* 0x000fe20000000a00 */
[----:B------:R-:W-:Y:S01]  /*0d70*/  BSSY B6, `(.L_x_237) ;  /* 0x0000dd5000067945 */ /* 0x000fe20003800000 */
[----:B------:R-:W-:Y:S01]  /*0d80*/  CS2R R12, SRZ ;  /* 0x00000000000c7805 */ /* 0x000fe2000001ff00 */
[----:B------:R-:W-:Y:S01]  /*0d90*/  ISETP.GE.U32.OR P0, PT, R5, c[0x0][0x180], P0 ;  /* 0x0000600005007a0c */ /* 0x000fe20000706470 */
[----:B------:R-:W-:Y:S01]  /*0da0*/  IMAD.MOV.U32 R5, RZ, RZ, RZ ;  /* 0x000000ffff057224 */ /* 0x000fe200078e00ff */
[----:B------:R-:W-:Y:S01]  /*0db0*/  CS2R R40, SRZ ;  /* 0x0000000000287805 */ /* 0x000fe2000001ff00 */
[----:B------:R-:W-:-:S10]  /*0dc0*/  IMAD.MOV.U32 R39, RZ, RZ, RZ ;  /* 0x000000ffff277224 */ /* 0x000fd400078e00ff */
[----:B------:R-:W-:Y:S05]  /*0dd0*/  @P0 BRA `(.L_x_238) ;  /* 0x0000dce000000947 */ /* 0x000fea0003800000 */
[----:B------:R-:W-:Y:S01]  /*0de0*/  ULDC.U8 UR4, c[0x0][0x1b0] ;  /* 0x00006c0000047ab9 */ /* 0x000fe20000000000 */
[----:B------:R-:W-:Y:S02]  /*0df0*/  IADD3 R18, P1, R0, c[0x0][0x548], RZ ;  /* 0x0001520000127a10 */ /* 0x000fe40007f3e0ff */
[----:B------:R-:W-:-:S03]  /*0e00*/  ISETP.NE.AND P0, PT, RZ, UR4, PT ;  /* 0x00000004ff007c0c */ /* 0x000fc6000bf05270 */
[----:B------:R-:W-:-:S10]  /*0e10*/  IMAD.X R19, RZ, RZ, c[0x0][0x54c], P1 ;  /* 0x00015300ff137624 */ /* 0x000fd400008e06ff */
[----:B------:R-:W-:Y:S05]  /*0e20*/  @!P0 BRA `(.L_x_239) ;  /* 0x000011c000008947 */ /* 0x000fea0003800000 */
[----:B------:R-:W-:Y:S01]  /*0e30*/  MOV R14, 0x0 ;  /* 0x00000000000e7802 */ /* 0x000fe20000000f00 */
[----:B------:R-:W-:Y:S02]  /*0e40*/  IMAD.MOV.U32 R4, RZ, RZ, c[0x4][0x3b8] ;  /* 0x0100ee00ff047624 */ /* 0x000fe400078e00ff */
        /* <DEDUP_REMOVED lines=8> */
[----:B------:R-:W-:Y:S02]  /*0ed0*/  IMAD.MOV.U32 R13, RZ, RZ, RZ ;  /* 0x000000ffff0d7224 */ /* 0x000fe400078e00ff */
        /* <DEDUP_REMOVED lines=9> */
[----:B------:R-:W-:Y:S01]  /*0f70*/  SHF.R.U64 R0, R18, 0x2, R19 ;  /* 0x0000000212007819 */ /* 0x000fe20000001213 */
[----:B------:R-:W-:Y:S01]  /*0f80*/  BSSY B0, `(.L_x_240) ;  /* 0x0000037000007945 */ /* 0x000fe20003800000 */
[----:B------:R-:W-:Y:S02]  /*0f90*/  IMAD.MOV.U32 R20, RZ, RZ, c[0x0][0x17c] ;  /* 0x00005f00ff147624 */ /* 0x000fe400078e00ff */
[----:B------:R-:W-:Y:S01]  /*0fa0*/  LOP3.LUT R7, R0, 0x3, RZ, 0xc0, !PT ;  /* 0x0000000300077812 */ /* 0x000fe200078ec0ff */
[----:B------:R-:W-:Y:S02]  /*0fb0*/  IMAD.MOV.U32 R3, RZ, RZ, c[0x0][0x168] ;  /* 0x00005a00ff037624 */ /* 0x000fe400078e00ff */
[----:B------:R-:W-:Y:S01]  /*0fc0*/  IMAD.MOV.U32 R9, RZ, RZ, c[0x0][0x170] ;  /* 0x00005c00ff097624 */ /* 0x000fe200078e00ff */
[----:B------:R-:W-:Y:S01]  /*0fd0*/  ISETP.NE.AND P0, PT, R7, RZ, PT ;  /* 0x000000ff0700720c */ /* 0x000fe20003f05270 */
[----:B------:R-:W-:-:S12]  /*0fe0*/  IMAD.MOV.U32 R8, RZ, RZ, c[0x0][0x174] ;  /* 0x00005d00ff087624 */ /* 0x000fd800078e00ff */
        /* <DEDUP_REMOVED lines=15> */
.L_x_245:
[----:B------:R-:W-:Y:S05]  /*10e0*/  BSYNC B2 ;  /* 0x0000000000027941 */ /* 0x000fea0003800000 */
.L_x_244:
        /* <DEDUP_REMOVED lines=24> */
.L_x_243:
[----:B------:R-:W-:Y:S05]  /*1270*/  BSYNC B1 ;  /* 0x0000000000017941 */ /* 0x000fea0003800000 */
.L_x_242:
[C---:B------:R-:W-:Y:S02]  /*1280*/  IADD3 R5, P0, -R7.reuse, 0x4, RZ ;  /* 0x0000000407057810 */ /* 0x040fe40007f1e1ff */
[----:B------:R-:W-:Y:S02]  /*1290*/  IADD3 R20, R7, c[0x0][0x17c], RZ ;  /* 0x00005f0007147a10 */ /* 0x000fe40007ffe0ff */
[----:B------:R-:W-:Y:S01]  /*12a0*/  LEA R18, P1, R5, R18, 0x2 ;  /* 0x0000001205127211 */ /* 0x000fe200078210ff */
[----:B------:R-:W-:Y:S01]  /*12b0*/  IMAD.X R0, RZ, RZ, -0x1, P0 ;  /* 0xffffffffff007424 */ /* 0x000fe200000e06ff */
[----:B------:R-:W-:-:S02]  /*12c0*/  IADD3 R24, -R7, 0x4, RZ ;  /* 0x0000000407187810 */ /* 0x000fc40007ffe1ff */
[----:B------:R-:W-:Y:S02]  /*12d0*/  IADD3 R20, R20, -0x4, RZ ;  /* 0xfffffffc14147810 */ /* 0x000fe40007ffe0ff */
[----:B------:R-:W-:Y:S02]  /*12e0*/  LEA.HI.X R19, R5, R19, R0, 0x2, P1 ;  /* 0x0000001305137211 */ /* 0x000fe400008f1400 */
.L_x_241:
[----:B------:R-:W-:Y:S05]  /*12f0*/  BSYNC B0 ;  /* 0x0000000000007941 */ /* 0x000fea0003800000 */
.L_x_240:
[----:B------:R-:W-:Y:S01]  /*1300*/  IMAD R0, R16, c[0x0][0x190], RZ ;  /* 0x0000640010007a24 */ /* 0x000fe200078e02ff */
[----:B------:R-:W-:Y:S01]  /*1310*/  BSSY B0, `(.L_x_246) ;  /* 0x000006a000007945 */ /* 0x000fe20003800000 */
[----:B------:R-:W-:Y:S02]  /*1320*/  IMAD.MOV.U32 R40, RZ, RZ, c[0x0][0x170] ;  /* 0x00005c00ff287624 */ /* 0x000fe400078e00ff */
[----:B------:R-:W-:Y:S02]  /*1330*/  IMAD R0, R17, c[0x0][0x194], R0 ;  /* 0x0000650011007a24 */ /* 0x000fe400078e0200 */
[----:B------:R-:W-:Y:S02]  /*1340*/  IMAD.MOV.U32 R39, RZ, RZ, c[0x0][0x174] ;  /* 0x00005d00ff277624 */ /* 0x000fe400078e00ff */
[----:B------:R-:W-:-:S02]  /*1350*/  IMAD R21, R23, c[0x0][0x198], R0 ;  /* 0x0000660017157a24 */ /* 0x000fc400078e0200 */
[----:B------:R-:W-:Y:S02]  /*1360*/  IMAD.MOV.U32 R0, RZ, RZ, c[0x0][0x168] ;  /* 0x00005a00ff007624 */ /* 0x000fe400078e00ff */
[----:B------:R-:W-:Y:S02]  /*1370*/  IMAD.SHL.U32 R4, R21, 0x4, RZ ;  /* 0x0000000415047824 */ /* 0x000fe400078e00ff */
[----:B------:R-:W-:Y:S02]  /*1380*/  IMAD.MOV.U32 R10, RZ, RZ, c[0x0][0x170] ;  /* 0x00005c00ff0a7624 */ /* 0x000fe400078e00ff */
[----:B------:R-:W-:Y:S01]  /*1390*/  IMAD.MOV.U32 R11, RZ, RZ, c[0x0][0x174] ;  /* 0x00005d00ff0b7624 */ /* 0x000fe200078e00ff */
[----:B------:R-:W-:Y:S01]  /*13a0*/  IADD3 R5, R4, 0x3, RZ ;  /* 0x0000000304057810 */ /* 0x000fe20007ffe0ff */
[----:B------:R-:W-:Y:S02]  /*13b0*/  IMAD.MOV.U32 R13, RZ, RZ, c[0x0][0x168] ;  /* 0x00005a00ff0d7624 */ /* 0x000fe400078e00ff */
[----:B------:R-:W-:Y:S01]  /*13c0*/  IMAD.MOV.U32 R12, RZ, RZ, c[0x0][0x170] ;  /* 0x00005c00ff0c7624 */ /* 0x000fe200078e00ff */
[----:B------:R-:W-:Y:S01]  /*13d0*/  ISETP.GE.U32.AND P0, PT, R5, R20, PT ;  /* 0x000000140500720c */ /* 0x000fe20003f06070 */
[----:B------:R-:W-:-:S02]  /*13e0*/  IMAD.MOV.U32 R15, RZ, RZ, c[0x0][0x174] ;  /* 0x00005d00ff0f7624 */ /* 0x000fc400078e00ff */
[----:B------:R-:W-:-:S10]  /*13f0*/  IMAD.MOV.U32 R14, RZ, RZ, c[0x0][0x168] ;  /* 0x00005a00ff0e7624 */ /* 0x000fd400078e00ff */
[----:B------:R-:W-:Y:S05]  /*1400*/  @P0 BRA `(.L_x_247) ;  /* 0x000005a000000947 */ /* 0x000fea0003800000 */
[----:B------:R-:W-:Y:S02]  /*1410*/  IMAD.MOV.U32 R25, RZ, RZ, R4 ;  /* 0x000000ffff197224 */ /* 0x000fe400078e0004 */
[----:B------:R-:W-:Y:S02]  /*1420*/  IMAD.MOV.U32 R10, RZ, RZ, c[0x0][0x170] ;  /* 0x00005c00ff0a7624 */ /* 0x000fe400078e00ff */
[----:B------:R-:W-:Y:S02]  /*1430*/  IMAD.MOV.U32 R11, RZ, RZ, c[0x0][0x174] ;  /* 0x00005d00ff0b7624 */ /* 0x000fe400078e00ff */
[----:B------:R-:W-:Y:S02]  /*1440*/  IMAD.MOV.U32 R13, RZ, RZ, c[0x0][0x168] ;  /* 0x00005a00ff0d7624 */ /* 0x000fe400078e00ff */
[----:B------:R-:W-:Y:S02]  /*1450*/  IMAD.MOV.U32 R12, RZ, RZ, c[0x0][0x170] ;  /* 0x00005c00ff0c7624 */ /* 0x000fe400078e00ff */
[----:B------:R-:W-:-:S02]  /*1460*/  IMAD.MOV.U32 R15, RZ, RZ, c[0x0][0x174] ;  /* 0x00005d00ff0f7624 */ /* 0x000fc400078e00ff */
[----:B------:R-:W-:Y:S02]  /*1470*/  IMAD.MOV.U32 R14, RZ, RZ, c[0x0][0x168] ;  /* 0x00005a00ff0e7624 */ /* 0x000fe400078e00ff */
.L_x_257:
[----:B------:R-:W-:-:S06]  /*1480*/  IMAD.WIDE.U32 R4, R21, 0x10, R18 ;  /* 0x0000001015047825 */ /* 0x000fcc00078e0012 */
[----:B------:R-:W2:Y:S01]  /*1490*/  LDG.E.128 R4, [R4.64] ;  /* 0x0000002404047981 */ /* 0x000ea2000c1e1d00 */
[----:B------:R-:W-:Y:S01]  /*14a0*/  FSETP.GTU.FTZ.AND P1, PT, |R3|, +INF , PT ;  /* 0x7f8000000300780b */ /* 0x000fe20003f3c200 */
[----:B------:R-:W-:Y:S01]  /*14b0*/  IMAD.IADD R26, R25, 0x1, R24 ;  /* 0x00000001191a7824 */ /* 0x000fe200078e0218 */
[----:B------:R-:W-:Y:S04]  /*14c0*/  BSSY B1, `(.L_x_248) ;  /* 0x000001e000017945 */ /* 0x000fe80003800000 */
[----:B------:R-:W-:-:S07]  /*14d0*/  IADD3 R25, R26, 0x1, RZ ;  /* 0x000000011a197810 */ /* 0x000fce0007ffe0ff */
        /* <DEDUP_REMOVED lines=11> */
[----:B------:R-:W-:-:S11]  /*1590*/  FSETP.GTU.FTZ.AND P1, PT, |R14|, +INF , PT ;  /* 0x7f8000000e00780b */ /* 0x000fd60003f3c200 */
[----:B------:R-:W-:Y:S02]  /*15a0*/  FSEL R3, R3, R4, P0 ;  /* 0x0000000403037208 */ /* 0x000fe40000000000 */
[----:B------:R-:W-:Y:S02]  /*15b0*/  SEL R9, R9, R26, P0 ;  /* 0x0000001a09097207 */ /* 0x000fe40000000000 */
[----:B------:R-:W-:Y:S01]  /*15c0*/  SEL R8, R8, RZ, P0 ;  /* 0x000000ff08087207 */ /* 0x000fe20000000000 */
[----:B------:R-:W-:Y:S05]  /*15d0*/  @P1 BRA `(.L_x_249) ;  /* 0x0000009000001947 */ /* 0x000fea0003800000 */
[----:B------:R-:W-:Y:S02]  /*15e0*/  FSETP.NEU.FTZ.AND P1, PT, R14, R5, PT ;  /* 0x000000050e00720b */ /* 0x000fe40003f3d000 */
        /* <DEDUP_REMOVED lines=8> */
.L_x_249:
[----:B------:R-:W-:Y:S02]  /*1670*/  FSETP.GTU.FTZ.AND P0, PT, |R5|, +INF , PT ;  /* 0x7f8000000500780b */ /* 0x000fe40003f1c200 */
[----:B------:R-:W-:-:S04]  /*1680*/  ISETP.LT.U32.AND P1, PT, R12, R25, PT ;  /* 0x000000190c00720c */ /* 0x000fc80003f21070 */
[----:B------:R-:W-:-:S08]  /*1690*/  ISETP.LT.OR.EX P0, PT, R15, RZ, !P0, P1 ;  /* 0x000000ff0f00720c */ /* 0x000fd00004701710 */
.L_x_250:
[----:B------:R-:W-:Y:S05]  /*16a0*/  BSYNC B1 ;  /* 0x0000000000017941 */ /* 0x000fea0003800000 */
.L_x_248:
        /* <DEDUP_REMOVED lines=16> */
.L_x_252:
[----:B------:R-:W-:Y:S02]  /*17b0*/  FSETP.GTU.FTZ.AND P0, PT, |R6|, +INF , PT ;  /* 0x7f8000000600780b */ /* 0x000fe40003f1c200 */
[----:B------:R-:W-:-:S04]  /*17c0*/  ISETP.LT.U32.AND P1, PT, R10, R5, PT ;  /* 0x000000050a00720c */ /* 0x000fc80003f21070 */
[----:B------:R-:W-:-:S08]  /*17d0*/  ISETP.LT.OR.EX P0, PT, R11, RZ, !P0, P1 ;  /* 0x000000ff0b00720c */ /* 0x000fd00004701710 */
.L_x_253:
[----:B------:R-:W-:Y:S05]  /*17e0*/  BSYNC B1 ;  /* 0x0000000000017941 */ /* 0x000fea0003800000 */
.L_x_251:
[----:B------:R-:W-:Y:S01]  /*17f0*/  FSETP.GTU.FTZ.AND P1, PT, |R0|, +INF , PT ;  /* 0x7f8000000000780b */ /* 0x000fe20003f3c200 */
[----:B------:R-:W-:Y:S01]  /*1800*/  BSSY B1, `(.L_x_254) ;  /* 0x0000012000017945 */ /* 0x000fe20003800000 */
[----:B------:R-:W-:Y:S02]  /*1810*/  FSEL R13, R13, R6, P0 ;  /* 0x000000060d0d7208 */ /* 0x000fe40000000000 */
[----:B------:R-:W-:Y:S02]  /*1820*/  SEL R10, R10, R5, P0 ;  /* 0x000000050a0a7207 */ /* 0x000fe40000000000 */
[----:B------:R-:W-:Y:S02]  /*1830*/  SEL R11, R11, RZ, P0 ;  /* 0x000000ff0b0b7207 */ /* 0x000fe40000000000 */
[----:B------:R-:W-:-:S05]  /*1840*/  IADD3 R27, R26, 0x3, RZ ;  /* 0x000000031a1b7810 */ /* 0x000fca0007ffe0ff */
[----:B------:R-:W-:Y:S05]  /*1850*/  @P1 BRA `(.L_x_255) ;  /* 0x0000009000001947 */ /* 0x000fea0003800000 */
[----:B------:R-:W-:Y:S02]  /*1860*/  FSETP.NEU.FTZ.AND P1, PT, R0, R7, PT ;  /* 0x000000070000720b */ /* 0x000fe40003f3d000 */
        /* <DEDUP_REMOVED lines=8> */
.L_x_255:
[----:B------:R-:W-:Y:S02]  /*18f0*/  FSETP.GTU.FTZ.AND P0, PT, |R7|, +INF , PT ;  /* 0x7f8000000700780b */ /* 0x000fe40003f1c200 */
[----:B------:R-:W-:-:S04]  /*1900*/  ISETP.LT.U32.AND P1, PT, R40, R27, PT ;  /* 0x0000001b2800720c */ /* 0x000fc80003f21070 */
[----:B------:R-:W-:-:S08]  /*1910*/  ISETP.LT.OR.EX P0, PT, R39, RZ, !P0, P1 ;  /* 0x000000ff2700720c */ /* 0x000fd00004701710 */
.L_x_256:
[----:B------:R-:W-:Y:S05]  /*1920*/  BSYNC B1 ;  /* 0x0000000000017941 */ /* 0x000fea0003800000 */
.L_x_254:
[----:B------:R-:W-:Y:S02]  /*1930*/  IADD3 R21, R21, c[0x0][0x184], RZ ;  /* 0x0000610015157a10 */ /* 0x000fe40007ffe0ff */
[----:B------:R-:W-:Y:S02]  /*1940*/  FSEL R0, R0, R7, P0 ;  /* 0x0000000700007208 */ /* 0x000fe40000000000 */
[----:B------:R-:W-:Y:S01]  /*1950*/  SEL R40, R40, R27, P0 ;  /* 0x0000001b28287207 */ /* 0x000fe20000000000 */
[----:B------:R-:W-:Y:S01]  /*1960*/  IMAD.SHL.U32 R25, R21, 0x4, RZ ;  /* 0x0000000415197824 */ /* 0x000fe200078e00ff */
[----:B------:R-:W-:-:S04]  /*1970*/  SEL R39, R39, RZ, P0 ;  /* 0x000000ff27277207 */ /* 0x000fc80000000000 */
[----:B------:R-:W-:-:S04]  /*1980*/  IADD3 R5, R25, 0x3, RZ ;  /* 0x0000000319057810 */ /* 0x000fc80007ffe0ff */
[----:B------:R-:W-:-:S13]  /*1990*/  ISETP.GE.U32.AND P1, PT, R5, R20, PT ;  /* 0x000000140500720c */ /* 0x000fda0003f26070 */
[----:B------:R-:W-:Y:S05]  /*19a0*/  @!P1 BRA `(.L_x_257) ;  /* 0xfffffad000009947 */ /* 0x000fea000383ffff */
.L_x_247:
[----:B------:R-:W-:Y:S05]  /*19b0*/  BSYNC B0 ;  /* 0x0000000000007941 */ /* 0x000fea0003800000 */
.L_x_246:
        /* <DEDUP_REMOVED lines=10> */
.L_x_259:
[----:B------:R-:W-:Y:S05]  /*1a60*/  BSYNC B0 ;  /* 0x0000000000007941 */ /* 0x000fea0003800000 */
.L_x_258:
[----:B------:R-:W-:Y:S01]  /*1a70*/  PRMT R4, R4, 0x9910, RZ ;  /* 0x0000991004047816 */ /* 0x000fe200000000ff */
[----:B------:R-:W-:Y:S03]  /*1a80*/  BSSY B0, `(.L_x_260) ;  /* 0x000001a000007945 */ /* 0x000fe60003800000 */
[----:B------:R-:W-:-:S13]  /*1a90*/  ISETP.NE.AND P0, PT, R4, RZ, PT ;  /* 0x000000ff0400720c */ /* 0x000fda0003f05270 */
[----:B------:R-:W-:Y:S05]  /*1aa0*/  @!P0 BRA `(.L_x_261) ;  /* 0x0000017000008947 */ /* 0x000fea0003800000 */
[----:B------:R-:W-:-:S05]  /*1ab0*/  LOP3.LUT R5, R20, 0xfffffffc, RZ, 0xc0, !PT ;  /* 0xfffffffc14057812 */ /* 0x000fca00078ec0ff */
[----:B------:R-:W-:-:S05]  /*1ac0*/  IMAD.IADD R5, R5, 0x1, R16 ;  /* 0x0000000105057824 */ /* 0x000fca00078e0210 */
        /* <DEDUP_REMOVED lines=21> */
.L_x_261:
[----:B------:R-:W-:Y:S05]  /*1c20*/  BSYNC B0 ;  /* 0x0000000000007941 */ /* 0x000fea0003800000 */
.L_x_260:
        /* <DEDUP_REMOVED lines=12> */
.L_x_263:
[----:B------:R-:W-:Y:S02]  /*1cf0*/  FSETP.GTU.FTZ.AND P0, PT, |R14|, +INF , PT ;  /* 0x7f8000000e00780b */ /* 0x000fe40003f1c200 */
[----:B------:R-:W-:-:S04]  /*1d00*/  ISETP.LT.U32.AND P1, PT, R9, R12, PT ;  /* 0x0000000c0900720c */ /* 0x000fc80003f21070 */
[----:B------:R-:W-:-:S08]  /*1d10*/  ISETP.LT.OR.EX P0, PT, R8, R15, !P0, P1 ;  /* 0x0000000f0800720c */ /* 0x000fd00004701710 */
.L_x_264:
[----:B------:R-:W-:Y:S05]  /*1d20*/  BSYNC B0 ;  /* 0x0000000000007941 */ /* 0x000fea0003800000 */
.L_x_262:
        /* <DEDUP_REMOVED lines=15> */
.L_x_266:
[----:B------:R-:W-:Y:S02]  /*1e20*/  FSETP.GTU.FTZ.AND P0, PT, |R13|, +INF , PT ;  /* 0x7f8000000d00780b */ /* 0x000fe40003f1c200 */
[----:B------:R-:W-:-:S04]  /*1e30*/  ISETP.LT.U32.AND P1, PT, R9, R10, PT ;  /* 0x0000000a0900720c */ /* 0x000fc80003f21070 */
[----:B------:R-:W-:-:S08]  /*1e40*/  ISETP.LT.OR.EX P0, PT, R8, R11, !P0, P1 ;  /* 0x0000000b0800720c */ /* 0x000fd00004701710 */
.L_x_267:
[----:B------:R-:W-:Y:S05]  /*1e50*/  BSYNC B0 ;  /* 0x0000000000007941 */ /* 0x000fea0003800000 */
.L_x_265:
        /* <DEDUP_REMOVED lines=15> */
.L_x_269:
[----:B------:R-:W-:Y:S02]  /*1f50*/  FSETP.GTU.FTZ.AND P0, PT, |R0|, +INF , PT ;  /* 0x7f8000000000780b */ /* 0x000fe40003f1c200 */
[----:B------:R-:W-:-:S04]  /*1f60*/  ISETP.LT.U32.AND P1, PT, R9, R40, PT ;  /* 0x000000280900720c */ /* 0x000fc80003f21070 */
[----:B------:R-:W-:-:S08]  /*1f70*/  ISETP.LT.OR.EX P0, PT, R8, R39, !P0, P1 ;  /* 0x000000270800720c */ /* 0x000fd00004701710 */
.L_x_270:
[----:B------:R-:W-:Y:S05]  /*1f80*/  BSYNC B0 ;  /* 0x0000000000007941 */ /* 0x000fea0003800000 */
.L_x_268:
[----:B------:R-:W-:Y:S01]  /*1f90*/  FSEL R41, R13, R0, P0 ;  /* 0x000000000d297208 */ /* 0x000fe20000000000 */
[----:B------:R-:W-:Y:S01]  /*1fa0*/  IMAD.MOV.U32 R5, RZ, RZ, RZ ;  /* 0x000000ffff057224 */ /* 0x000fe200078e00ff */
[----:B------:R-:W-:Y:S01]  /*1fb0*/  SEL R40, R9, R40, P0 ;  /* 0x0000002809287207 */ /* 0x000fe20000000000 */
[----:B------:R-:W-:Y:S01]  /*1fc0*/  CS2R R12, SRZ ;  /* 0x00000000000c7805 */ /* 0x000fe2000001ff00 */
[----:B------:R-:W-:Y:S01]  /*1fd0*/  SEL R39, R8, R39, P0 ;  /* 0x0000002708277207 */ /* 0x000fe20000000000 */
[----:B------:R-:W-:Y:S05]  /*1fe0*/  BRA `(.L_x_238) ;  /* 0x0000cad000007947 */ /* 0x000fea0003800000 */
.L_x_239:
        /* <DEDUP_REMOVED lines=15> */
[----:B------:R-:W-:-:S02]  /*20e0*/  IMAD.MOV.U32 R37, RZ, RZ, c[0x0][0x170] ;  /* 0x00005c00ff257624 */ /* 0x000fc400078e00ff */
[----:B------:R-:W-:Y:S02]  /*20f0*/  IMAD.MOV.U32 R35, RZ, RZ, c[0x0][0x174] ;  /* 0x00005d00ff237624 */ /* 0x000fe400078e00ff */
[----:B------:R-:W-:Y:S02]  /*2100*/  IMAD.MOV.U32 R38, RZ, RZ, c[0x0][0x168] ;  /* 0x00005a00ff267624 */ /* 0x000fe400078e00ff */
[----:B------:R-:W-:Y:S02]  /*2110*/  IMAD.MOV.U32 R36, RZ, RZ, c[0x0][0x168] ;  /* 0x00005a00ff247624 */ /* 0x000fe400078e00ff */
[----:B------:R-:W-:Y:S02]  /*2120*/  IMAD.MOV.U32 R34, RZ, RZ, c[0x0][0x170] ;  /* 0x00005c00ff227624 */ /* 0x000fe400078e00ff */
[----:B------:R-:W-:Y:S02]  /*2130*/  IMAD.MOV.U32 R33, RZ, RZ, c[0x0][0x174] ;  /* 0x00005d00ff217624 */ /* 0x000fe400078e00ff */
        /* <DEDUP_REMOVED lines=14> */
[----:B------:R-:W-:Y:S01]  /*2220*/  IMAD.MOV.U32 R0, RZ, RZ, c[0x0][0x168] ;  /* 0x00005a00ff007624 */ /* 0x000fe200078e00ff */
[----:B------:R-:W-:Y:S05]  /*2230*/  @P0 BRA `(.L_x_274) ;  /* 0x0000417000000947 */ /* 0x000fea0003800000 */
[----:B------:R-:W-:Y:S01]  /*2240*/  ISETP.NE.AND P1, PT, RZ, c[0x0][0x1b8], PT ;  /* 0x00006e00ff007a0c */ /* 0x000fe20003f25270 */
        /* <DEDUP_REMOVED lines=21> */
.L_x_300:
[----:B------:R-:W-:Y:S02]  /*23a0*/  IMAD.MOV.U32 R23, RZ, RZ, RZ ;  /* 0x000000ffff177224 */ /* 0x000fe400078e00ff */
[----:B------:R-:W-:Y:S01]  /*23b0*/  IMAD.MOV.U32 R21, RZ, RZ, RZ ;  /* 0x000000ffff157224 */ /* 0x000fe200078e00ff */
        /* <DEDUP_REMOVED lines=202> */
[----:B------:R-:W-:-:S04]  /*3060*/  @P0 IMAD.MOV.U32 R14, RZ, RZ, RZ ;  /* 0x000000ffff0e0224 */ /* 0x000fc800078e00ff */
        /* <DEDUP_REMOVED lines=8> */
.L_x_275:
[----:B------:R-:W-:-:S04]  /*30f0*/  LOP3.LUT R15, R21, 0xfffffff8, RZ, 0xc0, !PT ;  /* 0xfffffff8150f7812 */ /* 0x000fc800078ec0ff */
[----:B------:R-:W-:-:S05]  /*3100*/  IADD3 R14, P0, R18, R15, RZ ;  /* 0x0000000f120e7210 */ /* 0x000fca0007f1e0ff */
[----:B------:R-:W-:-:S06]  /*3110*/  IMAD.X R15, RZ, RZ, R19, P0 ;  /* 0x000000ffff0f7224 */ /* 0x000fcc00000e0613 */
[----:B------:R-:W5:Y:S01]  /*3120*/  LDG.E.64 R14, [R14.64] ;  /* 0x000000240e0e7981 */ /* 0x000f62000c1e1b00 */
[----:B------:R-:W-:Y:S05]  /*3130*/  @!P1 BRA `(.L_x_276) ;  /* 0x00000d3000009947 */ /* 0x000fea0003800000 */
[----:B------:R-:W-:Y:S01]  /*3140*/  IADD3 R21, R43, c[0x0][0x184], RZ ;  /* 0x000061002b157a10 */ /* 0x000fe20007ffe0ff */
        /* <DEDUP_REMOVED lines=210> */
.L_x_276:
[----:B------:R-:W-:-:S04]  /*3e70*/  LOP3.LUT R21, R23, 0xfffffff8, RZ, 0xc0, !PT ;  /* 0xfffffff817157812 */ /* 0x000fc800078ec0ff */
[----:B------:R-:W-:-:S05]  /*3e80*/  IADD3 R20, P0, R18, R21, RZ ;  /* 0x0000001512147210 */ /* 0x000fca0007f1e0ff */
[----:B------:R-:W-:-:S06]  /*3e90*/  IMAD.X R21, RZ, RZ, R19, P0 ;  /* 0x000000ffff157224 */ /* 0x000fcc00000e0613 */
[----:B------:R-:W5:Y:S01]  /*3ea0*/  LDG.E.64 R20, [R20.64] ;  /* 0x0000002414147981 */ /* 0x000f62000c1e1b00 */
[----:B------:R-:W-:Y:S01]  /*3eb0*/  IADD3 R24, R43, c[0x0][0x184], RZ ;  /* 0x000061002b187a10 */ /* 0x000fe20007ffe0ff */
[----:B------:R-:W-:Y:S02]  /*3ec0*/  IMAD.MOV.U32 R28, RZ, RZ, RZ ;  /* 0x000000ffff1c7224 */ /* 0x000fe400078e00ff */
[----:B------:R-:W-:Y:S01]  /*3ed0*/  IMAD.MOV.U32 R26, RZ, RZ, RZ ;  /* 0x000000ffff1a7224 */ /* 0x000fe200078e00ff */
        /* <DEDUP_REMOVED lines=212> */
.L_x_277:
[----:B------:R-:W-:-:S04]  /*4c20*/  LOP3.LUT R27, R26, 0xfffffff8, RZ, 0xc0, !PT ;  /* 0xfffffff81a1b7812 */ /* 0x000fc800078ec0ff */
[----:B------:R-:W-:-:S05]  /*4c30*/  IADD3 R26, P0, R18, R27, RZ ;  /* 0x0000001b121a7210 */ /* 0x000fca0007f1e0ff */
[----:B------:R-:W-:-:S06]  /*4c40*/  IMAD.X R27, RZ, RZ, R19, P0 ;  /* 0x000000ffff1b7224 */ /* 0x000fcc00000e0613 */
[----:B------:R-:W5:Y:S01]  /*4c50*/  LDG.E.64 R26, [R26.64] ;  /* 0x000000241a1a7981 */ /* 0x000f62000c1e1b00 */
[----:B------:R-:W-:Y:S05]  /*4c60*/  @!P1 BRA `(.L_x_278) ;  /* 0x00000d4000009947 */ /* 0x000fea0003800000 */
[----:B------:R-:W-:Y:S01]  /*4c70*/  IADD3 R22, R24, c[0x0][0x184], RZ ;  /* 0x0000610018167a10 */ /* 0x000fe20007ffe0ff */
[----:B------:R-:W-:-:S03]  /*4c80*/  IMAD.MOV.U32 R25, RZ, RZ, c[0x0][0x1b8] ;  /* 0x00006e00ff197624 */ /* 0x000fc600078e00ff */
[----:B------:R-:W-:Y:S01]  /*4c90*/  IADD3 R23, R22, c[0x0][0x184], RZ ;  /* 0x0000610016177a10 */ /* 0x000fe20007ffe0ff */
[----:B------:R-:W-:Y:S01]  /*4ca0*/  IMAD.MOV.U32 R22, RZ, RZ, RZ ;  /* 0x000000ffff167224 */ /* 0x000fe200078e00ff */
[----:B------:R-:W-:-:S03]  /*4cb0*/  ISETP.NE.AND P0, PT, R25, 0x1, PT ;  /* 0x000000011900780c */ /* 0x000fc60003f05270 */
        /* <DEDUP_REMOVED lines=207> */
.L_x_278:
[----:B------:R-:W-:-:S04]  /*59b0*/  LOP3.LUT R23, R28, 0xfffffff8, RZ, 0xc0, !PT ;  /* 0xfffffff81c177812 */ /* 0x000fc800078ec0ff */
[----:B------:R-:W-:-:S05]  /*59c0*/  IADD3 R22, P0, R18, R23, RZ ;  /* 0x0000001712167210 */ /* 0x000fca0007f1e0ff */
[----:B------:R-:W-:-:S06]  /*59d0*/  IMAD.X R23, RZ, RZ, R19, P0 ;  /* 0x000000ffff177224 */ /* 0x000fcc00000e0613 */
[----:B------:R-:W5:Y:S01]  /*59e0*/  LDG.E.64 R22, [R22.64] ;  /* 0x0000002416167981 */ /* 0x000f62000c1e1b00 */
[C---:B------:R-:W-:Y:S01]  /*59f0*/  FSETP.GTU.FTZ.AND P2, PT, |R0|.reuse, +INF , PT ;  /* 0x7f8000000000780b */ /* 0x040fe20003f5c200 */
[----:B------:R-:W-:Y:S03]  /*5a00*/  BSSY B1, `(.L_x_279) ;  /* 0x000001d000017945 */ /* 0x000fe60003800000 */
[----:B-----5:R-:W-:-:S09]  /*5a10*/  FSETP.NEU.OR P4, PT, R0, R14, P2 ;  /* 0x0000000e0000720b */ /* 0x020fd2000178d400 */
[----:B------:R-:W-:Y:S02]  /*5a20*/  @!P2 ISETP.GE.U32.AND P0, PT, R4, R43, PT ;  /* 0x0000002b0400a20c */ /* 0x000fe40003f06070 */
[----:B------:R-:W-:Y:S02]  /*5a30*/  @!P2 FSETP.GEU.FTZ.AND P3, PT, R0, R14, PT ;  /* 0x0000000e0000a20b */ /* 0x000fe40003f7e000 */
[----:B------:R-:W-:Y:S02]  /*5a40*/  @!P2 ISETP.GE.AND.EX P0, PT, R3, RZ, PT, P0 ;  /* 0x000000ff0300a20c */ /* 0x000fe40003f06300 */
[----:B------:R-:W-:Y:S02]  /*5a50*/  @!P2 SEL R25, RZ, 0xffffffff, P3 ;  /* 0xffffffffff19a807 */ /* 0x000fe40001800000 */
[----:B------:R-:W-:-:S09]  /*5a60*/  @P2 FSETP.GTU.FTZ.AND P3, PT, |R14|, +INF , PT ;  /* 0x7f8000000e00280b */ /* 0x000fd20003f7c200 */
        /* <DEDUP_REMOVED lines=13> */
[----:B------:R-:W-:-:S04]  /*5b40*/  ISETP.GE.AND.EX P0, PT, R6, RZ, PT, P0 ;  /* 0x000000ff0600720c */ /* 0x000fc80003f06300 */
[----:B------:R-:W-:-:S03]  /*5b50*/  SEL R25, RZ, 0xffffffff, P0 ;  /* 0xffffffffff197807 */ /* 0x000fc60000000000 */
[----:B------:R-:W-:-:S04]  /*5b60*/  @P2 SEL R25, RZ, 0xffffffff, P3 ;  /* 0xffffffffff192807 */ /* 0x000fc80001800000 */
[----:B------:R-:W-:-:S04]  /*5b70*/  LOP3.LUT R25, R25, 0x1, RZ, 0xc0, !PT ;  /* 0x0000000119197812 */ /* 0x000fc800078ec0ff */
[----:B------:R-:W-:Y:S01]  /*5b80*/  ISETP.EQ.U32.AND P0, PT, R25, 0x1, PT ;  /* 0x000000011900780c */ /* 0x000fe20003f02070 */
[----:B------:R-:W-:Y:S07]  /*5b90*/  BRA `(.L_x_281) ;  /* 0x0000003000007947 */ /* 0x000fee0003800000 */
.L_x_280:
[----:B------:R-:W-:Y:S02]  /*5ba0*/  FSETP.GTU.FTZ.AND P0, PT, |R15|, +INF , PT ;  /* 0x7f8000000f00780b */ /* 0x000fe40003f1c200 */
[----:B------:R-:W-:-:S04]  /*5bb0*/  ISETP.LT.U32.AND P2, PT, R7, R43, PT ;  /* 0x0000002b0700720c */ /* 0x000fc80003f41070 */
[----:B------:R-:W-:-:S08]  /*5bc0*/  ISETP.LT.OR.EX P0, PT, R6, RZ, !P0, P2 ;  /* 0x000000ff0600720c */ /* 0x000fd00004701720 */
.L_x_281:
[----:B------:R-:W-:Y:S05]  /*5bd0*/  BSYNC B1 ;  /* 0x0000000000017941 */ /* 0x000fea0003800000 */
.L_x_279:
[----:B------:R-:W-:Y:S01]  /*5be0*/  FSETP.GTU.FTZ.AND P2, PT, |R9|, +INF , PT ;  /* 0x7f8000000900780b */ /* 0x000fe20003f5c200 */
[----:B------:R-:W-:Y:S01]  /*5bf0*/  BSSY B1, `(.L_x_282) ;  /* 0x0000011000017945 */ /* 0x000fe20003800000 */
[----:B------:R-:W-:Y:S02]  /*5c00*/  SEL R7, R7, R43, P0 ;  /* 0x0000002b07077207 */ /* 0x000fe40000000000 */
[----:B------:R-:W-:Y:S02]  /*5c10*/  FSEL R5, R5, R15, P0 ;  /* 0x0000000f05057208 */ /* 0x000fe40000000000 */
[----:B------:R-:W-:-:S07]  /*5c20*/  SEL R6, R6, RZ, P0 ;  /* 0x000000ff06067207 */ /* 0x000fce0000000000 */
        /* <DEDUP_REMOVED lines=10> */
.L_x_283:
[----:B------:R-:W-:Y:S02]  /*5cd0*/  FSETP.GTU.FTZ.AND P0, PT, |R20|, +INF , PT ;  /* 0x7f8000001400780b */ /* 0x000fe40003f1c200 */
[----:B------:R-:W-:-:S04]  /*5ce0*/  ISETP.LT.U32.AND P2, PT, R11, R24, PT ;  /* 0x000000180b00720c */ /* 0x000fc80003f41070 */
[----:B------:R-:W-:-:S08]  /*5cf0*/  ISETP.LT.OR.EX P0, PT, R8, RZ, !P0, P2 ;  /* 0x000000ff0800720c */ /* 0x000fd00004701720 */
.L_x_284:
[----:B------:R-:W-:Y:S05]  /*5d00*/  BSYNC B1 ;  /* 0x0000000000017941 */ /* 0x000fea0003800000 */
.L_x_282:
[----:B------:R-:W-:Y:S01]  /*5d10*/  FSETP.GTU.FTZ.AND P2, PT, |R10|, +INF , PT ;  /* 0x7f8000000a00780b */ /* 0x000fe20003f5c200 */
[----:B------:R-:W-:Y:S01]  /*5d20*/  BSSY B1, `(.L_x_285) ;  /* 0x0000011000017945 */ /* 0x000fe20003800000 */
[----:B------:R-:W-:Y:S02]  /*5d30*/  FSEL R9, R9, R20, P0 ;  /* 0x0000001409097208 */ /* 0x000fe40000000000 */
[----:B------:R-:W-:Y:S02]  /*5d40*/  SEL R11, R11, R24, P0 ;  /* 0x000000180b0b7207 */ /* 0x000fe40000000000 */
[----:B------:R-:W-:-:S07]  /*5d50*/  SEL R8, R8, RZ, P0 ;  /* 0x000000ff08087207 */ /* 0x000fce0000000000 */
[----:B------:R-:W-:Y:S05]  /*5d60*/  @P2 BRA `(.L_x_286) ;  /* 0x0000009000002947 */ /* 0x000fea0003800000 */
[-C--:B------:R-:W-:Y:S02]  /*5d70*/  FSETP.NEU.FTZ.AND P2, PT, R10, R21.reuse, PT ;  /* 0x000000150a00720b */ /* 0x080fe40003f5d000 */
        /* <DEDUP_REMOVED lines=8> */
.L_x_286:
[----:B------:R-:W-:Y:S02]  /*5e00*/  FSETP.GTU.FTZ.AND P0, PT, |R21|, +INF , PT ;  /* 0x7f8000001500780b */ /* 0x000fe40003f1c200 */
[----:B------:R-:W-:-:S04]  /*5e10*/  ISETP.LT.U32.AND P2, PT, R12, R24, PT ;  /* 0x000000180c00720c */ /* 0x000fc80003f41070 */
[----:B------:R-:W-:-:S08]  /*5e20*/  ISETP.LT.OR.EX P0, PT, R13, RZ, !P0, P2 ;  /* 0x000000ff0d00720c */ /* 0x000fd00004701720 */
.L_x_287:
[----:B------:R-:W-:Y:S05]  /*5e30*/  BSYNC B1 ;  /* 0x0000000000017941 */ /* 0x000fea0003800000 */
.L_x_285:
[----:B------:R-:W-:Y:S01]  /*5e40*/  FSETP.GTU.FTZ.AND P2, PT, |R30|, +INF , PT ;  /* 0x7f8000001e00780b */ /* 0x000fe20003f5c200 */
[----:B------:R-:W-:Y:S01]  /*5e50*/  BSSY B1, `(.L_x_288) ;  /* 0x0000012000017945 */ /* 0x000fe20003800000 */
[----:B------:R-:W-:Y:S02]  /*5e60*/  FSEL R10, R10, R21, P0 ;  /* 0x000000150a0a7208 */ /* 0x000fe40000000000 */
[----:B------:R-:W-:Y:S02]  /*5e70*/  SEL R12, R12, R24, P0 ;  /* 0x000000180c0c7207 */ /* 0x000fe40000000000 */
[----:B------:R-:W-:Y:S02]  /*5e80*/  IADD3 R25, R24, c[0x0][0x184], RZ ;  /* 0x0000610018197a10 */ /* 0x000fe40007ffe0ff */
[----:B------:R-:W-:-:S05]  /*5e90*/  SEL R13, R13, RZ, P0 ;  /* 0x000000ff0d0d7207 */ /* 0x000fca0000000000 */
        /* <DEDUP_REMOVED lines=10> */
.L_x_289:
[----:B------:R-:W-:Y:S02]  /*5f40*/  FSETP.GTU.FTZ.AND P0, PT, |R26|, +INF , PT ;  /* 0x7f8000001a00780b */ /* 0x000fe40003f1c200 */
[----:B------:R-:W-:-:S04]  /*5f50*/  ISETP.LT.U32.AND P2, PT, R34, R25, PT ;  /* 0x000000192200720c */ /* 0x000fc80003f41070 */
[----:B------:R-:W-:-:S08]  /*5f60*/  ISETP.LT.OR.EX P0, PT, R33, RZ, !P0, P2 ;  /* 0x000000ff2100720c */ /* 0x000fd00004701720 */
.L_x_290:
[----:B------:R-:W-:Y:S05]  /*5f70*/  BSYNC B1 ;  /* 0x0000000000017941 */ /* 0x000fea0003800000 */
.L_x_288:
[----:B------:R-:W-:Y:S01]  /*5f80*/  FSETP.GTU.FTZ.AND P2, PT, |R36|, +INF , PT ;  /* 0x7f8000002400780b */ /* 0x000fe20003f5c200 */
[----:B------:R-:W-:Y:S01]  /*5f90*/  BSSY B1, `(.L_x_291) ;  /* 0x0000011000017945 */ /* 0x000fe20003800000 */
[----:B------:R-:W-:Y:S02]  /*5fa0*/  FSEL R30, R30, R26, P0 ;  /* 0x0000001a1e1e7208 */ /* 0x000fe40000000000 */
[----:B------:R-:W-:Y:S02]  /*5fb0*/  SEL R34, R34, R25, P0 ;  /* 0x0000001922227207 */ /* 0x000fe40000000000 */
[----:B------:R-:W-:-:S07]  /*5fc0*/  SEL R33, R33, RZ, P0 ;  /* 0x000000ff21217207 */ /* 0x000fce0000000000 */
[----:B------:R-:W-:Y:S05]  /*5fd0*/  @P2 BRA `(.L_x_292) ;  /* 0x0000009000002947 */ /* 0x000fea0003800000 */
[C---:B------:R-:W-:Y:S02]  /*5fe0*/  FSETP.NEU.FTZ.AND P2, PT, R36.reuse, R27, PT ;  /* 0x0000001b2400720b */ /* 0x040fe40003f5d000 */
        /* <DEDUP_REMOVED lines=8> */
.L_x_292:
[----:B------:R-:W-:Y:S02]  /*6070*/  FSETP.GTU.FTZ.AND P0, PT, |R27|, +INF , PT ;  /* 0x7f8000001b00780b */ /* 0x000fe40003f1c200 */
[----:B------:R-:W-:-:S04]  /*6080*/  ISETP.LT.U32.AND P2, PT, R37, R25, PT ;  /* 0x000000192500720c */ /* 0x000fc80003f41070 */
[----:B------:R-:W-:-:S08]  /*6090*/  ISETP.LT.OR.EX P0, PT, R35, RZ, !P0, P2 ;  /* 0x000000ff2300720c */ /* 0x000fd00004701720 */
.L_x_293:
[----:B------:R-:W-:Y:S05]  /*60a0*/  BSYNC B1 ;  /* 0x0000000000017941 */ /* 0x000fea0003800000 */
.L_x_291:
[----:B------:R-:W-:Y:S01]  /*60b0*/  FSETP.GTU.FTZ.AND P2, PT, |R41|, +INF , PT ;  /* 0x7f8000002900780b */ /* 0x000fe20003f5c200 */
[----:B------:R-:W-:Y:S01]  /*60c0*/  BSSY B1, `(.L_x_294) ;  /* 0x0000012000017945 */ /* 0x000fe20003800000 */
[----:B------:R-:W-:Y:S02]  /*60d0*/  SEL R37, R37, R25, P0 ;  /* 0x0000001925257207 */ /* 0x000fe40000000000 */
[----:B------:R-:W-:Y:S02]  /*60e0*/  FSEL R36, R36, R27, P0 ;  /* 0x0000001b24247208 */ /* 0x000fe40000000000 */
        /* <DEDUP_REMOVED lines=12> */
.L_x_295:
[----:B------:R-:W-:Y:S02]  /*61b0*/  FSETP.GTU.FTZ.AND P0, PT, |R22|, +INF , PT ;  /* 0x7f8000001600780b */ /* 0x000fe40003f1c200 */
[----:B------:R-:W-:-:S04]  /*61c0*/  ISETP.LT.U32.AND P2, PT, R40, R25, PT ;  /* 0x000000192800720c */ /* 0x000fc80003f41070 */
[----:B------:R-:W-:-:S08]  /*61d0*/  ISETP.LT.OR.EX P0, PT, R39, RZ, !P0, P2 ;  /* 0x000000ff2700720c */ /* 0x000fd00004701720 */
.L_x_296:
[----:B------:R-:W-:Y:S05]  /*61e0*/  BSYNC B1 ;  /* 0x0000000000017941 */ /* 0x000fea0003800000 */
.L_x_294:
[----:B------:R-:W-:Y:S01]  /*61f0*/  FSETP.GTU.FTZ.AND P2, PT, |R38|, +INF , PT ;  /* 0x7f8000002600780b */ /* 0x000fe20003f5c200 */
[----:B------:R-:W-:Y:S01]  /*6200*/  BSSY B1, `(.L_x_297) ;  /* 0x0000011000017945 */ /* 0x000fe20003800000 */
[----:B------:R-:W-:Y:S02]  /*6210*/  FSEL R41, R41, R22, P0 ;  /* 0x0000001629297208 */ /* 0x000fe40000000000 */
[----:B------:R-:W-:Y:S02]  /*6220*/  SEL R40, R40, R25, P0 ;  /* 0x0000001928287207 */ /* 0x000fe40000000000 */
[----:B------:R-:W-:-:S07]  /*6230*/  SEL R39, R39, RZ, P0 ;  /* 0x000000ff27277207 */ /* 0x000fce0000000000 */
        /* <DEDUP_REMOVED lines=10> */
.L_x_298:
[----:B------:R-:W-:Y:S02]  /*62e0*/  FSETP.GTU.FTZ.AND P0, PT, |R23|, +INF , PT ;  /* 0x7f8000001700780b */ /* 0x000fe40003f1c200 */
[----:B------:R-:W-:-:S04]  /*62f0*/  ISETP.LT.U32.AND P2, PT, R32, R25, PT ;  /* 0x000000192000720c */ /* 0x000fc80003f41070 */
[----:B------:R-:W-:-:S08]  /*6300*/  ISETP.LT.OR.EX P0, PT, R31, RZ, !P0, P2 ;  /* 0x000000ff1f00720c */ /* 0x000fd00004701720 */
.L_x_299:
[----:B------:R-:W-:Y:S05]  /*6310*/  BSYNC B1 ;  /* 0x0000000000017941 */ /* 0x000fea0003800000 */
.L_x_297:
        /* <DEDUP_REMOVED lines=9> */
.L_x_274:
[----:B------:R-:W-:Y:S05]  /*63b0*/  BSYNC B0 ;  /* 0x0000000000007941 */ /* 0x000fea0003800000 */
.L_x_273:
[----:B------:R-:W-:Y:S01]  /*63c0*/  ISETP.GE.U32.AND P0, PT, R43, c[0x0][0x17c], PT ;  /* 0x00005f002b007a0c */ /* 0x000fe20003f06070 */
[----:B------:R-:W-:-:S12]  /*63d0*/  BSSY B0, `(.L_x_301) ;  /* 0x000033c000007945 */ /* 0x000fd80003800000 */
[----:B------:R-:W-:Y:S05]  /*63e0*/  @P0 BRA `(.L_x_302) ;  /* 0x000033a000000947 */ /* 0x000fea0003800000 */
[----:B------:R-:W-:Y:S01]  /*63f0*/  ISETP.NE.AND P1, PT, RZ, c[0x0][0x1b8], PT ;  /* 0x00006e00ff007a0c */ /* 0x000fe20003f25270 */
[----:B------:R-:W-:-:S12]  /*6400*/  IMAD.MOV.U32 R29, RZ, RZ, RZ ;  /* 0x000000ffff1d7224 */ /* 0x000fd800078e00ff */
        /* <DEDUP_REMOVED lines=192> */
[----:B------:R-:W-:-:S05]  /*7010*/  @P2 IMAD.HI.U32 R14, R25, c[0x0][0x2e0], R24 ;  /* 0x0000b800190e2a27 */ /* 0x000fca00078e0018 */
[----:B------:R-:W-:Y:S01]  /*7020*/  @P2 SHF.R.U32.HI R24, RZ, c[0x0][0x2e4], R14 ;  /* 0x0000b900ff182a19 */ /* 0x000fe2000001160e */
[----:B------:R-:W-:-:S04]  /*7030*/  IMAD R14, R45, c[0x0][0x2d0], R15 ;  /* 0x0000b4002d0e7a24 */ /* 0x000fc800078e020f */
[----:B------:R-:W-:Y:S02]  /*7040*/  @P2 IMAD.MOV R24, RZ, RZ, -R24 ;  /* 0x000000ffff182224 */ /* 0x000fe400078e0a18 */
[----:B------:R-:W-:Y:S02]  /*7050*/  IMAD R29, R14, c[0x0][0x344], R29 ;  /* 0x0000d1000e1d7a24 */ /* 0x000fe400078e021d */
[----:B------:R-:W-:-:S04]  /*7060*/  @P2 IMAD R24, R24, c[0x0][0x2dc], R25 ;  /* 0x0000b70018182a24 */ /* 0x000fc800078e0219 */
[----:B------:R-:W-:-:S05]  /*7070*/  @P2 IMAD R29, R24, c[0x0][0x348], R29 ;  /* 0x0000d200181d2a24 */ /* 0x000fca00078e021d */
.L_x_303:
[----:B------:R-:W-:-:S04]  /*7080*/  LOP3.LUT R15, R29, 0xfffffff8, RZ, 0xc0, !PT ;  /* 0xfffffff81d0f7812 */ /* 0x000fc800078ec0ff */
[----:B------:R-:W-:-:S05]  /*7090*/  IADD3 R14, P2, R18, R15, RZ ;  /* 0x0000000f120e7210 */ /* 0x000fca0007f5e0ff */
[----:B------:R-:W-:-:S06]  /*70a0*/  IMAD.X R15, RZ, RZ, R19, P2 ;  /* 0x000000ffff0f7224 */ /* 0x000fcc00010e0613 */
[----:B------:R-:W5:Y:S01]  /*70b0*/  LDG.E.64 R14, [R14.64] ;  /* 0x000000240e0e7981 */ /* 0x000f62000c1e1b00 */
[----:B------:R-:W-:-:S04]  /*70c0*/  IADD3 R25, R43, c[0x0][0x184], RZ ;  /* 0x000061002b197a10 */ /* 0x000fc80007ffe0ff */
[----:B------:R-:W-:-:S13]  /*70d0*/  ISETP.GE.U32.AND P2, PT, R25, c[0x0][0x17c], PT ;  /* 0x00005f0019007a0c */ /* 0x000fda0003f46070 */
[----:B------:R-:W-:Y:S05]  /*70e0*/  @P2 BRA `(.L_x_302) ;  /* 0x000026a000002947 */ /* 0x000fea0003800000 */
[----:B------:R-:W-:Y:S01]  /*70f0*/  IMAD.MOV.U32 R42, RZ, RZ, RZ ;  /* 0x000000ffff2a7224 */ /* 0x000fe200078e00ff */
        /* <DEDUP_REMOVED lines=199> */
.L_x_304:
        /* <DEDUP_REMOVED lines=207> */
.L_x_305:
        /* <DEDUP_REMOVED lines=207> */
.L_x_306:
[----:B------:R-:W-:-:S04]  /*9750*/  LOP3.LUT R23, R29, 0xfffffff8, RZ, 0xc0, !PT ;  /* 0xfffffff81d177812 */ /* 0x000fc800078ec0ff */
[----:B------:R-:W-:-:S05]  /*9760*/  IADD3 R22, P1, R18, R23, RZ ;  /* 0x0000001712167210 */ /* 0x000fca0007f3e0ff */
[----:B------:R-:W-:-:S06]  /*9770*/  IMAD.X R23, RZ, RZ, R19, P1 ;  /* 0x000000ffff177224 */ /* 0x000fcc00008e0613 */
[----:B------:R-:W5:Y:S02]  /*9780*/  LDG.E.64 R22, [R22.64] ;  /* 0x0000002416167981 */ /* 0x000f64000c1e1b00 */
.L_x_302:
[----:B------:R-:W-:Y:S05]  /*9790*/  BSYNC B0 ;  /* 0x0000000000007941 */ /* 0x000fea0003800000 */
.L_x_301:
[----:B------:R-:W-:Y:S01]  /*97a0*/  BSSY B0, `(.L_x_307) ;  /* 0x00000a3000007945 */ /* 0x000fe20003800000 */
[----:B------:R-:W-:Y:S05]  /*97b0*/  @P0 BRA `(.L_x_308) ;  /* 0x00000a1000000947 */ /* 0x000fea0003800000 */
[----:B------:R-:W-:Y:S01]  /*97c0*/  FSETP.GTU.FTZ.AND P0, PT, |R0|, +INF , PT ;  /* 0x7f8000000000780b */ /* 0x000fe20003f1c200 */
[----:B------:R-:W-:-:S12]  /*97d0*/  BSSY B1, `(.L_x_309) ;  /* 0x000000e000017945 */ /* 0x000fd80003800000 */
[----:B------:R-:W-:Y:S05]  /*97e0*/  @P0 BRA `(.L_x_310) ;  /* 0x0000009000000947 */ /* 0x000fea0003800000 */
[-C--:B-----5:R-:W-:Y:S02]  /*97f0*/  FSETP.NEU.FTZ.AND P1, PT, R0, R14.reuse, PT ;  /* 0x0000000e0000720b */ /* 0x0a0fe40003f3d000 */
        /* <DEDUP_REMOVED lines=8> */
.L_x_310:
[----:B-----5:R-:W-:Y:S02]  /*9880*/  FSETP.GTU.FTZ.AND P0, PT, |R14|, +INF , PT ;  /* 0x7f8000000e00780b */ /* 0x020fe40003f1c200 */
[----:B------:R-:W-:-:S04]  /*9890*/  ISETP.LT.U32.AND P1, PT, R4, R43, PT ;  /* 0x0000002b0400720c */ /* 0x000fc80003f21070 */
[----:B------:R-:W-:-:S08]  /*98a0*/  ISETP.LT.OR.EX P0, PT, R3, RZ, !P0, P1 ;  /* 0x000000ff0300720c */ /* 0x000fd00004701710 */
.L_x_311:
[----:B------:R-:W-:Y:S05]  /*98b0*/  BSYNC B1 ;  /* 0x0000000000017941 */ /* 0x000fea0003800000 */
.L_x_309:
        /* <DEDUP_REMOVED lines=15> */
.L_x_313:
[----:B------:R-:W-:Y:S02]  /*99b0*/  FSETP.GTU.FTZ.AND P0, PT, |R15|, +INF , PT ;  /* 0x7f8000000f00780b */ /* 0x000fe40003f1c200 */
[----:B------:R-:W-:-:S04]  /*99c0*/  ISETP.LT.U32.AND P1, PT, R7, R43, PT ;  /* 0x0000002b0700720c */ /* 0x000fc80003f21070 */
[----:B------:R-:W-:-:S08]  /*99d0*/  ISETP.LT.OR.EX P0, PT, R6, RZ, !P0, P1 ;  /* 0x000000ff0600720c */ /* 0x000fd00004701710 */
.L_x_314:
[----:B------:R-:W-:Y:S05]  /*99e0*/  BSYNC B1 ;  /* 0x0000000000017941 */ /* 0x000fea0003800000 */
.L_x_312:
        /* <DEDUP_REMOVED lines=18> */
.L_x_316:
[----:B------:R-:W-:Y:S02]  /*9b10*/  FSETP.GTU.FTZ.AND P0, PT, |R20|, +INF , PT ;  /* 0x7f8000001400780b */ /* 0x000fe40003f1c200 */
[----:B------:R-:W-:-:S04]  /*9b20*/  ISETP.LT.U32.AND P1, PT, R11, R18, PT ;  /* 0x000000120b00720c */ /* 0x000fc80003f21070 */
[----:B------:R-:W-:-:S08]  /*9b30*/  ISETP.LT.OR.EX P0, PT, R8, RZ, !P0, P1 ;  /* 0x000000ff0800720c */ /* 0x000fd00004701710 */
.L_x_317:
[----:B------:R-:W-:Y:S05]  /*9b40*/  BSYNC B1 ;  /* 0x0000000000017941 */ /* 0x000fea0003800000 */
.L_x_315:
        /* <DEDUP_REMOVED lines=15> */
.L_x_319:
[----:B------:R-:W-:Y:S02]  /*9c40*/  FSETP.GTU.FTZ.AND P0, PT, |R21|, +INF , PT ;  /* 0x7f8000001500780b */ /* 0x000fe40003f1c200 */
[----:B------:R-:W-:-:S04]  /*9c50*/  ISETP.LT.U32.AND P1, PT, R12, R18, PT ;  /* 0x000000120c00720c */ /* 0x000fc80003f21070 */
[----:B------:R-:W-:-:S08]  /*9c60*/  ISETP.LT.OR.EX P0, PT, R13, RZ, !P0, P1 ;  /* 0x000000ff0d00720c */ /* 0x000fd00004701710 */
.L_x_320:
[----:B------:R-:W-:Y:S05]  /*9c70*/  BSYNC B1 ;  /* 0x0000000000017941 */ /* 0x000fea0003800000 */
.L_x_318:
        /* <DEDUP_REMOVED lines=18> */
.L_x_322:
[----:B------:R-:W-:Y:S02]  /*9da0*/  FSETP.GTU.FTZ.AND P0, PT, |R26|, +INF , PT ;  /* 0x7f8000001a00780b */ /* 0x000fe40003f1c200 */
[----:B------:R-:W-:-:S04]  /*9db0*/  ISETP.LT.U32.AND P1, PT, R34, R15, PT ;  /* 0x0000000f2200720c */ /* 0x000fc80003f21070 */
[----:B------:R-:W-:-:S08]  /*9dc0*/  ISETP.LT.OR.EX P0, PT, R33, RZ, !P0, P1 ;  /* 0x000000ff2100720c */ /* 0x000fd00004701710 */
.L_x_323:
[----:B------:R-:W-:Y:S05]  /*9dd0*/  BSYNC B1 ;  /* 0x0000000000017941 */ /* 0x000fea0003800000 */
.L_x_321:
        /* <DEDUP_REMOVED lines=15> */
.L_x_325:
[----:B------:R-:W-:Y:S02]  /*9ed0*/  FSETP.GTU.FTZ.AND P0, PT, |R27|, +INF , PT ;  /* 0x7f8000001b00780b */ /* 0x000fe40003f1c200 */
[----:B------:R-:W-:-:S04]  /*9ee0*/  ISETP.LT.U32.AND P1, PT, R37, R15, PT ;  /* 0x0000000f2500720c */ /* 0x000fc80003f21070 */
[----:B------:R-:W-:-:S08]  /*9ef0*/  ISETP.LT.OR.EX P0, PT, R35, RZ, !P0, P1 ;  /* 0x000000ff2300720c */ /* 0x000fd00004701710 */
.L_x_326:
[----:B------:R-:W-:Y:S05]  /*9f00*/  BSYNC B1 ;  /* 0x0000000000017941 */ /* 0x000fea0003800000 */
.L_x_324:
        /* <DEDUP_REMOVED lines=18> */
.L_x_328:
[----:B------:R-:W-:Y:S02]  /*a030*/  FSETP.GTU.FTZ.AND P0, PT, |R22|, +INF , PT ;  /* 0x7f8000001600780b */ /* 0x000fe40003f1c200 */
[----:B------:R-:W-:-:S04]  /*a040*/  ISETP.LT.U32.AND P1, PT, R40, R19, PT ;  /* 0x000000132800720c */ /* 0x000fc80003f21070 */
[----:B------:R-:W-:-:S08]  /*a050*/  ISETP.LT.OR.EX P0, PT, R39, RZ, !P0, P1 ;  /* 0x000000ff2700720c */ /* 0x000fd00004701710 */
.L_x_329:
[----:B------:R-:W-:Y:S05]  /*a060*/  BSYNC B1 ;  /* 0x0000000000017941 */ /* 0x000fea0003800000 */
.L_x_327:
        /* <DEDUP_REMOVED lines=15> */
.L_x_331:
[----:B------:R-:W-:Y:S02]  /*a160*/  FSETP.GTU.FTZ.AND P0, PT, |R23|, +INF , PT ;  /* 0x7f8000001700780b */ /* 0x000fe40003f1c200 */
[----:B------:R-:W-:-:S04]  /*a170*/  ISETP.LT.U32.AND P1, PT, R32, R19, PT ;  /* 0x000000132000720c */ /* 0x000fc80003f21070 */
[----:B------:R-:W-:-:S08]  /*a180*/  ISETP.LT.OR.EX P0, PT, R31, RZ, !P0, P1 ;  /* 0x000000ff1f00720c */ /* 0x000fd00004701710 */
.L_x_332:
[----:B------:R-:W-:Y:S05]  /*a190*/  BSYNC B1 ;  /* 0x0000000000017941 */ /* 0x000fea0003800000 */
.L_x_330:
[----:B------:R-:W-:Y:S02]  /*a1a0*/  FSEL R38, R38, R23, P0 ;  /* 0x0000001726267208 */ /* 0x000fe40000000000 */
[----:B------:R-:W-:Y:S02]  /*a1b0*/  SEL R32, R32, R19, P0 ;  /* 0x0000001320207207 */ /* 0x000fe40000000000 */
[----:B------:R-:W-:Y:S02]  /*a1c0*/  SEL R31, R31, RZ, P0 ;  /* 0x000000ff1f1f7207 */ /* 0x000fe40000000000 */
.L_x_308:
[----:B------:R-:W-:Y:S05]  /*a1d0*/  BSYNC B0 ;  /* 0x0000000000007941 */ /* 0x000fea0003800000 */
.L_x_307:
[----:B------:R-:W-:Y:S01]  /*a1e0*/  FSETP.GTU.FTZ.AND P0, PT, |R0|, +INF , PT ;  /* 0x7f8000000000780b */ /* 0x000fe20003f1c200 */
[----:B------:R-:W-:-:S12]  /*a1f0*/  BSSY B0, `(.L_x_333) ;  /* 0x000000e000007945 */ /* 0x000fd80003800000 */
[----:B------:R-:W-:Y:S05]  /*a200*/  @P0 BRA `(.L_x_334) ;  /* 0x0000009000000947 */ /* 0x000fea0003800000 */
[----:B------:R-:W-:Y:S02]  /*a210*/  FSETP.NEU.FTZ.AND P1, PT, R0, R9, PT ;  /* 0x000000090000720b */ /* 0x000fe40003f3d000 */
        /* <DEDUP_REMOVED lines=8> */
.L_x_334:
[----:B------:R-:W-:Y:S02]  /*a2a0*/  FSETP.GTU.FTZ.AND P0, PT, |R9|, +INF , PT ;  /* 0x7f8000000900780b */ /* 0x000fe40003f1c200 */
[----:B------:R-:W-:-:S04]  /*a2b0*/  ISETP.LT.U32.AND P1, PT, R4, R11, PT ;  /* 0x0000000b0400720c */ /* 0x000fc80003f21070 */
[----:B------:R-:W-:-:S08]  /*a2c0*/  ISETP.LT.OR.EX P0, PT, R3, R8, !P0, P1 ;  /* 0x000000080300720c */ /* 0x000fd00004701710 */
.L_x_335:
[----:B------:R-:W-:Y:S05]  /*a2d0*/  BSYNC B0 ;  /* 0x0000000000007941 */ /* 0x000fea0003800000 */
.L_x_333:
[----:B------:R-:W-:Y:S01]  /*a2e0*/  FSETP.GTU.FTZ.AND P1, PT, |R5|, +INF , PT ;  /* 0x7f8000000500780b */ /* 0x000fe20003f3c200 */
[----:B------:R-:W-:Y:S01]  /*a2f0*/  BSSY B0, `(.L_x_336) ;  /* 0x0000011000007945 */ /* 0x000fe20003800000 */
[----:B------:R-:W-:Y:S02]  /*a300*/  SEL R11, R4, R11, P0 ;  /* 0x0000000b040b7207 */ /* 0x000fe40000000000 */
[----:B------:R-:W-:Y:S02]  /*a310*/  SEL R8, R3, R8, P0 ;  /* 0x0000000803087207 */ /* 0x000fe40000000000 */
[----:B------:R-:W-:-:S07]  /*a320*/  FSEL R9, R0, R9, P0 ;  /* 0x0000000900097208 */ /* 0x000fce0000000000 */
        /* <DEDUP_REMOVED lines=10> */
.L_x_337:
[----:B------:R-:W-:Y:S02]  /*a3d0*/  FSETP.GTU.FTZ.AND P0, PT, |R10|, +INF , PT ;  /* 0x7f8000000a00780b */ /* 0x000fe40003f1c200 */
[----:B------:R-:W-:-:S04]  /*a3e0*/  ISETP.LT.U32.AND P1, PT, R7, R12, PT ;  /* 0x0000000c0700720c */ /* 0x000fc80003f21070 */
[----:B------:R-:W-:-:S08]  /*a3f0*/  ISETP.LT.OR.EX P0, PT, R6, R13, !P0, P1 ;  /* 0x0000000d0600720c */ /* 0x000fd00004701710 */
.L_x_338:
[----:B------:R-:W-:Y:S05]  /*a400*/  BSYNC B0 ;  /* 0x0000000000007941 */ /* 0x000fea0003800000 */
.L_x_336:
        /* <DEDUP_REMOVED lines=15> */
.L_x_340:
[----:B------:R-:W-:Y:S02]  /*a500*/  FSETP.GTU.FTZ.AND P0, PT, |R30|, +INF , PT ;  /* 0x7f8000001e00780b */ /* 0x000fe40003f1c200 */
[----:B------:R-:W-:-:S04]  /*a510*/  ISETP.LT.U32.AND P1, PT, R11, R34, PT ;  /* 0x000000220b00720c */ /* 0x000fc80003f21070 */
[----:B------:R-:W-:-:S08]  /*a520*/  ISETP.LT.OR.EX P0, PT, R8, R33, !P0, P1 ;  /* 0x000000210800720c */ /* 0x000fd00004701710 */
.L_x_341:
[----:B------:R-:W-:Y:S05]  /*a530*/  BSYNC B0 ;  /* 0x0000000000007941 */ /* 0x000fea0003800000 */
.L_x_339:
[----:B------:R-:W-:Y:S01]  /*a540*/  FSETP.GTU.FTZ.AND P1, PT, |R5|, +INF , PT ;  /* 0x7f8000000500780b */ /* 0x000fe20003f3c200 */
[----:B------:R-:W-:Y:S01]  /*a550*/  BSSY B0, `(.L_x_342) ;  /* 0x0000011000007945 */ /* 0x000fe20003800000 */
[----:B------:R-:W-:Y:S02]  /*a560*/  SEL R11, R11, R34, P0 ;  /* 0x000000220b0b7207 */ /* 0x000fe40000000000 */
[----:B------:R-:W-:Y:S02]  /*a570*/  SEL R8, R8, R33, P0 ;  /* 0x0000002108087207 */ /* 0x000fe40000000000 */
[----:B------:R-:W-:-:S07]  /*a580*/  FSEL R30, R9, R30, P0 ;  /* 0x0000001e091e7208 */ /* 0x000fce0000000000 */
        /* <DEDUP_REMOVED lines=10> */
.L_x_343:
[----:B------:R-:W-:Y:S02]  /*a630*/  FSETP.GTU.FTZ.AND P0, PT, |R36|, +INF , PT ;  /* 0x7f8000002400780b */ /* 0x000fe40003f1c200 */
[----:B------:R-:W-:-:S04]  /*a640*/  ISETP.LT.U32.AND P1, PT, R12, R37, PT ;  /* 0x000000250c00720c */ /* 0x000fc80003f21070 */
[----:B------:R-:W-:-:S08]  /*a650*/  ISETP.LT.OR.EX P0, PT, R6, R35, !P0, P1 ;  /* 0x000000230600720c */ /* 0x000fd00004701710 */
.L_x_344:
[----:B------:R-:W-:Y:S05]  /*a660*/  BSYNC B0 ;  /* 0x0000000000007941 */ /* 0x000fea0003800000 */
.L_x_342:
        /* <DEDUP_REMOVED lines=15> */
.L_x_346:
[----:B------:R-:W-:Y:S02]  /*a760*/  FSETP.GTU.FTZ.AND P0, PT, |R41|, +INF , PT ;  /* 0x7f8000002900780b */ /* 0x000fe40003f1c200 */
[----:B------:R-:W-:-:S04]  /*a770*/  ISETP.LT.U32.AND P1, PT, R11, R40, PT ;  /* 0x000000280b00720c */ /* 0x000fc80003f21070 */
[----:B------:R-:W-:-:S08]  /*a780*/  ISETP.LT.OR.EX P0, PT, R8, R39, !P0, P1 ;  /* 0x000000270800720c */ /* 0x000fd00004701710 */
.L_x_347:
[----:B------:R-:W-:Y:S05]  /*a790*/  BSYNC B0 ;  /* 0x0000000000007941 */ /* 0x000fea0003800000 */
.L_x_345:
        /* <DEDUP_REMOVED lines=15> */
.L_x_349:
[----:B------:R-:W-:Y:S02]  /*a890*/  FSETP.GTU.FTZ.AND P0, PT, |R38|, +INF , PT ;  /* 0x7f8000002600780b */ /* 0x000fe40003f1c200 */
[----:B------:R-:W-:-:S04]  /*a8a0*/  ISETP.LT.U32.AND P1, PT, R37, R32, PT ;  /* 0x000000202500720c */ /* 0x000fc80003f21070 */
[----:B------:R-:W-:-:S08]  /*a8b0*/  ISETP.LT.OR.EX P0, PT, R6, R31, !P0, P1 ;  /* 0x0000001f0600720c */ /* 0x000fd00004701710 */
.L_x_350:
[----:B------:R-:W-:Y:S05]  /*a8c0*/  BSYNC B0 ;  /* 0x0000000000007941 */ /* 0x000fea0003800000 */
.L_x_348:
[----:B------:R-:W-:Y:S02]  /*a8d0*/  SEL R12, R37, R32, P0 ;  /* 0x00000020250c7207 */ /* 0x000fe40000000000 */
[----:B------:R-:W-:Y:S02]  /*a8e0*/  SEL R13, R6, R31, P0 ;  /* 0x0000001f060d7207 */ /* 0x000fe40000000000 */
[----:B------:R-:W-:Y:S01]  /*a8f0*/  FSEL R5, R5, R38, P0 ;  /* 0x0000002605057208 */ /* 0x000fe20000000000 */
[----:B------:R-:W-:Y:S05]  /*a900*/  BRA `(.L_x_238) ;  /* 0x000041b000007947 */ /* 0x000fea0003800000 */
.L_x_272:
[----:B------:R-:W-:Y:S01]  /*a910*/  ISETP.GE.U32.AND P0, PT, R3, c[0x0][0x17c], PT ;  /* 0x00005f0003007a0c */ /* 0x000fe20003f06070 */
[----:B------:R-:W-:Y:S01]  /*a920*/  BSSY B0, `(.L_x_351) ;  /* 0x00000da000007945 */ /* 0x000fe20003800000 */
        /* <DEDUP_REMOVED lines=43> */
.L_x_374:
[----:B------:R-:W-:-:S05]  /*abe0*/  IMAD R12, R0, R43, RZ ;  /* 0x0000002b000c7224 */ /* 0x000fca00078e02ff */
[----:B------:R-:W-:-:S05]  /*abf0*/  SHF.R.U32.HI R21, RZ, 0x1, R12 ;  /* 0x00000001ff157819 */ /* 0x000fca000001160c */
[----:B------:R-:W-:-:S06]  /*ac00*/  IMAD.WIDE.U32 R20, R21, 0x8, R18 ;  /* 0x0000000815147825 */ /* 0x000fcc00078e0012 */
[----:B------:R-:W2:Y:S01]  /*ac10*/  LDG.E.64 R20, [R20.64] ;  /* 0x0000002414147981 */ /* 0x000ea2000c1e1b00 */
[----:B------:R-:W-:-:S04]  /*ac20*/  IADD3 R35, R43, c[0x0][0x184], RZ ;  /* 0x000061002b237a10 */ /* 0x000fc80007ffe0ff */
[----:B------:R-:W-:Y:S01]  /*ac30*/  IADD3 R38, R35, c[0x0][0x184], RZ ;  /* 0x0000610023267a10 */ /* 0x000fe20007ffe0ff */
[----:B------:R-:W-:-:S03]  /*ac40*/  IMAD R12, R0, R35, RZ ;  /* 0x00000023000c7224 */ /* 0x000fc600078e02ff */
[----:B------:R-:W-:Y:S01]  /*ac50*/  IADD3 R37, R38, c[0x0][0x184], RZ ;  /* 0x0000610026257a10 */ /* 0x000fe20007ffe0ff */
[----:B------:R-:W-:Y:S01]  /*ac60*/  IMAD R13, R0, R38, RZ ;  /* 0x00000026000d7224 */ /* 0x000fe200078e02ff */
[----:B------:R-:W-:-:S03]  /*ac70*/  SHF.R.U32.HI R15, RZ, 0x1, R12 ;  /* 0x00000001ff0f7819 */ /* 0x000fc6000001160c */
[----:B------:R-:W-:Y:S01]  /*ac80*/  IMAD R14, R0, R37, RZ ;  /* 0x00000025000e7224 */ /* 0x000fe200078e02ff */
[----:B------:R-:W-:-:S04]  /*ac90*/  SHF.R.U32.HI R13, RZ, 0x1, R13 ;  /* 0x00000001ff0d7819 */ /* 0x000fc8000001160d */
[----:B------:R-:W-:Y:S01]  /*aca0*/  SHF.R.U32.HI R23, RZ, 0x1, R14 ;  /* 0x00000001ff177819 */ /* 0x000fe2000001160e */
[----:B------:R-:W-:-:S04]  /*acb0*/  IMAD.WIDE.U32 R14, R15, 0x8, R18 ;  /* 0x000000080f0e7825 */ /* 0x000fc800078e0012 */
[--C-:B------:R-:W-:Y:S02]  /*acc0*/  IMAD.WIDE.U32 R12, R13, 0x8, R18.reuse ;  /* 0x000000080d0c7825 */ /* 0x100fe400078e0012 */
[----:B------:R-:W5:Y:S02]  /*acd0*/  LDG.E.64 R14, [R14.64] ;  /* 0x000000240e0e7981 */ /* 0x000f64000c1e1b00 */
[----:B------:R-:W-:Y:S02]  /*ace0*/  IMAD.WIDE.U32 R22, R23, 0x8, R18 ;  /* 0x0000000817167825 */ /* 0x000fe400078e0012 */
[----:B------:R-:W5:Y:S04]  /*acf0*/  LDG.E.64 R12, [R12.64] ;  /* 0x000000240c0c7981 */ /* 0x000f68000c1e1b00 */
[----:B------:R-:W5:Y:S01]  /*ad00*/  LDG.E.64 R22, [R22.64] ;  /* 0x0000002416167981 */ /* 0x000f62000c1e1b00 */
[----:B------:R-:W-:-:S02]  /*ad10*/  FSETP.GTU.FTZ.AND P2, PT, |R33|, +INF , PT ;  /* 0x7f8000002100780b */ /* 0x000fc40003f5c200 */
[----:B------:R-:W-:-:S11]  /*ad20*/  PLOP3.LUT P0, PT, PT, PT, PT, 0x80, 0x0 ;  /* 0x000000000000781c */ /* 0x000fd60003f0f070 */
[----:B------:R-:W-:-:S04]  /*ad30*/  @!P2 ISETP.GE.U32.AND P1, PT, R36, R43, PT ;  /* 0x0000002b2400a20c */ /* 0x000fc80003f26070 */
[----:B------:R-:W-:Y:S01]  /*ad40*/  @!P2 ISETP.GE.AND.EX P1, PT, R31, RZ, PT, P1 ;  /* 0x000000ff1f00a20c */ /* 0x000fe20003f26310 */
[----:B------:R-:W-:Y:S01]  /*ad50*/  BSSY B1, `(.L_x_353) ;  /* 0x000001c000017945 */ /* 0x000fe20003800000 */
        /* <DEDUP_REMOVED lines=24> */
.L_x_354:
[----:B------:R-:W-:Y:S02]  /*aee0*/  FSETP.GTU.FTZ.AND P0, PT, |R21|, +INF , PT ;  /* 0x7f8000001500780b */ /* 0x000fe40003f1c200 */
[----:B------:R-:W-:-:S04]  /*aef0*/  ISETP.LT.U32.AND P1, PT, R30, R43, PT ;  /* 0x0000002b1e00720c */ /* 0x000fc80003f21070 */
[----:B------:R-:W-:-:S08]  /*af00*/  ISETP.LT.OR.EX P0, PT, R32, RZ, !P0, P1 ;  /* 0x000000ff2000720c */ /* 0x000fd00004701710 */
.L_x_355:
[----:B------:R-:W-:Y:S05]  /*af10*/  BSYNC B1 ;  /* 0x0000000000017941 */ /* 0x000fea0003800000 */
.L_x_353:
[----:B------:R-:W-:Y:S01]  /*af20*/  FSETP.GTU.FTZ.AND P1, PT, |R29|, +INF , PT ;  /* 0x7f8000001d00780b */ /* 0x000fe20003f3c200 */
[----:B------:R-:W-:Y:S01]  /*af30*/  BSSY B1, `(.L_x_356) ;  /* 0x0000011000017945 */ /* 0x000fe20003800000 */
[----:B------:R-:W-:Y:S02]  /*af40*/  SEL R30, R30, R43, P0 ;  /* 0x0000002b1e1e7207 */ /* 0x000fe40000000000 */
[----:B------:R-:W-:Y:S02]  /*af50*/  FSEL R34, R34, R21, P0 ;  /* 0x0000001522227208 */ /* 0x000fe40000000000 */
[----:B------:R-:W-:-:S07]  /*af60*/  SEL R32, R32, RZ, P0 ;  /* 0x000000ff20207207 */ /* 0x000fce0000000000 */
        /* <DEDUP_REMOVED lines=10> */
.L_x_357:
[----:B-----5:R-:W-:Y:S02]  /*b010*/  FSETP.GTU.FTZ.AND P0, PT, |R14|, +INF , PT ;  /* 0x7f8000000e00780b */ /* 0x020fe40003f1c200 */
[----:B------:R-:W-:-:S04]  /*b020*/  ISETP.LT.U32.AND P1, PT, R27, R35, PT ;  /* 0x000000231b00720c */ /* 0x000fc80003f21070 */
[----:B------:R-:W-:-:S08]  /*b030*/  ISETP.LT.OR.EX P0, PT, R28, RZ, !P0, P1 ;  /* 0x000000ff1c00720c */ /* 0x000fd00004701710 */
.L_x_358:
[----:B------:R-:W-:Y:S05]  /*b040*/  BSYNC B1 ;  /* 0x0000000000017941 */ /* 0x000fea0003800000 */
.L_x_356:
        /* <DEDUP_REMOVED lines=15> */
.L_x_360:
[----:B------:R-:W-:Y:S02]  /*b140*/  FSETP.GTU.FTZ.AND P0, PT, |R15|, +INF , PT ;  /* 0x7f8000000f00780b */ /* 0x000fe40003f1c200 */
[----:B------:R-:W-:-:S04]  /*b150*/  ISETP.LT.U32.AND P1, PT, R24, R35, PT ;  /* 0x000000231800720c */ /* 0x000fc80003f21070 */
[----:B------:R-:W-:-:S08]  /*b160*/  ISETP.LT.OR.EX P0, PT, R25, RZ, !P0, P1 ;  /* 0x000000ff1900720c */ /* 0x000fd00004701710 */
.L_x_361:
[----:B------:R-:W-:Y:S05]  /*b170*/  BSYNC B1 ;  /* 0x0000000000017941 */ /* 0x000fea0003800000 */
.L_x_359:
        /* <DEDUP_REMOVED lines=15> */
.L_x_363:
[----:B------:R-:W-:Y:S02]  /*b270*/  FSETP.GTU.FTZ.AND P0, PT, |R12|, +INF , PT ;  /* 0x7f8000000c00780b */ /* 0x000fe40003f1c200 */
[----:B------:R-:W-:-:S04]  /*b280*/  ISETP.LT.U32.AND P1, PT, R7, R38, PT ;  /* 0x000000260700720c */ /* 0x000fc80003f21070 */
[----:B------:R-:W-:-:S08]  /*b290*/  ISETP.LT.OR.EX P0, PT, R8, RZ, !P0, P1 ;  /* 0x000000ff0800720c */ /* 0x000fd00004701710 */
.L_x_364:
[----:B------:R-:W-:Y:S05]  /*b2a0*/  BSYNC B1 ;  /* 0x0000000000017941 */ /* 0x000fea0003800000 */
.L_x_362:
[----:B------:R-:W-:Y:S01]  /*b2b0*/  FSETP.GTU.FTZ.AND P1, PT, |R6|, +INF , PT ;  /* 0x7f8000000600780b */ /* 0x000fe20003f3c200 */
[----:B------:R-:W-:Y:S01]  /*b2c0*/  BSSY B1, `(.L_x_365) ;  /* 0x0000011000017945 */ /* 0x000fe20003800000 */
[----:B------:R-:W-:Y:S02]  /*b2d0*/  FSEL R11, R11, R12, P0 ;  /* 0x0000000c0b0b7208 */ /* 0x000fe40000000000 */
[----:B------:R-:W-:Y:S02]  /*b2e0*/  SEL R7, R7, R38, P0 ;  /* 0x0000002607077207 */ /* 0x000fe40000000000 */
[----:B------:R-:W-:-:S07]  /*b2f0*/  SEL R8, R8, RZ, P0 ;  /* 0x000000ff08087207 */ /* 0x000fce0000000000 */
[----:B------:R-:W-:Y:S05]  /*b300*/  @P1 BRA `(.L_x_366) ;  /* 0x0000009000001947 */ /* 0x000fea0003800000 */
[CC--:B------:R-:W-:Y:S02]  /*b310*/  FSETP.NEU.FTZ.AND P1, PT, R6.reuse, R13.reuse, PT ;  /* 0x0000000d0600720b */ /* 0x0c0fe40003f3d000 */
        /* <DEDUP_REMOVED lines=8> */
.L_x_366:
[----:B------:R-:W-:Y:S02]  /*b3a0*/  FSETP.GTU.FTZ.AND P0, PT, |R13|, +INF , PT ;  /* 0x7f8000000d00780b */ /* 0x000fe40003f1c200 */
[----:B------:R-:W-:-:S04]  /*b3b0*/  ISETP.LT.U32.AND P1, PT, R3, R38, PT ;  /* 0x000000260300720c */ /* 0x000fc80003f21070 */
[----:B------:R-:W-:-:S08]  /*b3c0*/  ISETP.LT.OR.EX P0, PT, R4, RZ, !P0, P1 ;  /* 0x000000ff0400720c */ /* 0x000fd00004701710 */
.L_x_367:
[----:B------:R-:W-:Y:S05]  /*b3d0*/  BSYNC B1 ;  /* 0x0000000000017941 */ /* 0x000fea0003800000 */
.L_x_365:
        /* <DEDUP_REMOVED lines=15> */
.L_x_369:
[----:B------:R-:W-:Y:S02]  /*b4d0*/  FSETP.GTU.FTZ.AND P0, PT, |R22|, +INF , PT ;  /* 0x7f8000001600780b */ /* 0x000fe40003f1c200 */
[----:B------:R-:W-:-:S04]  /*b4e0*/  ISETP.LT.U32.AND P1, PT, R40, R37, PT ;  /* 0x000000252800720c */ /* 0x000fc80003f21070 */
[----:B------:R-:W-:-:S08]  /*b4f0*/  ISETP.LT.OR.EX P0, PT, R39, RZ, !P0, P1 ;  /* 0x000000ff2700720c */ /* 0x000fd00004701710 */
.L_x_370:
[----:B------:R-:W-:Y:S05]  /*b500*/  BSYNC B1 ;  /* 0x0000000000017941 */ /* 0x000fea0003800000 */
.L_x_368:
        /* <DEDUP_REMOVED lines=15> */
.L_x_372:
[----:B------:R-:W-:Y:S02]  /*b600*/  FSETP.GTU.FTZ.AND P0, PT, |R23|, +INF , PT ;  /* 0x7f8000001700780b */ /* 0x000fe40003f1c200 */
[----:B------:R-:W-:-:S04]  /*b610*/  ISETP.LT.U32.AND P1, PT, R9, R37, PT ;  /* 0x000000250900720c */ /* 0x000fc80003f21070 */
[----:B------:R-:W-:-:S08]  /*b620*/  ISETP.LT.OR.EX P0, PT, R10, RZ, !P0, P1 ;  /* 0x000000ff0a00720c */ /* 0x000fd00004701710 */
.L_x_373:
[----:B------:R-:W-:Y:S05]  /*b630*/  BSYNC B1 ;  /* 0x0000000000017941 */ /* 0x000fea0003800000 */
.L_x_371:
        /* <DEDUP_REMOVED lines=8> */
.L_x_352:
[----:B------:R-:W-:Y:S05]  /*b6c0*/  BSYNC B0 ;  /* 0x0000000000007941 */ /* 0x000fea0003800000 */
.L_x_351:
[----:B------:R-:W-:Y:S01]  /*b6d0*/  ISETP.GE.U32.AND P1, PT, R43, c[0x0][0x17c], PT ;  /* 0x00005f002b007a0c */ /* 0x000fe20003f26070 */
[----:B------:R-:W-:-:S12]  /*b6e0*/  BSSY B0, `(.L_x_375) ;  /* 0x000001a000007945 */ /* 0x000fd80003800000 */
[----:B------:R-:W-:Y:S05]  /*b6f0*/  @P1 BRA `(.L_x_376) ;  /* 0x0000018000001947 */ /* 0x000fea0003800000 */
[----:B------:R-:W-:-:S05]  /*b700*/  IMAD R20, R0, R43, RZ ;  /* 0x0000002b00147224 */ /* 0x000fca00078e02ff */
[----:B------:R-:W-:-:S05]  /*b710*/  SHF.R.U32.HI R21, RZ, 0x1, R20 ;  /* 0x00000001ff157819 */ /* 0x000fca0000011614 */
[----:B------:R-:W-:-:S06]  /*b720*/  IMAD.WIDE.U32 R20, R21, 0x8, R18 ;  /* 0x0000000815147825 */ /* 0x000fcc00078e0012 */
[----:B------:R-:W5:Y:S01]  /*b730*/  LDG.E.64 R20, [R20.64] ;  /* 0x0000002414147981 */ /* 0x000f62000c1e1b00 */
[----:B------:R-:W-:-:S04]  /*b740*/  IADD3 R35, R43, c[0x0][0x184], RZ ;  /* 0x000061002b237a10 */ /* 0x000fc80007ffe0ff */
[----:B------:R-:W-:-:S13]  /*b750*/  ISETP.GE.U32.AND P0, PT, R35, c[0x0][0x17c], PT ;  /* 0x00005f0023007a0c */ /* 0x000fda0003f06070 */
        /* <DEDUP_REMOVED lines=8> */
[----:B------:R-:W-:Y:S01]  /*b7e0*/  IADD3 R13, R35, c[0x0][0x184], RZ ;  /* 0x00006100230d7a10 */ /* 0x000fe20007ffe0ff */
[----:B------:R-:W-:-:S03]  /*b7f0*/  IMAD R12, R0, R35, RZ ;  /* 0x00000023000c7224 */ /* 0x000fc600078e02ff */
[----:B------:R-:W-:-:S13]  /*b800*/  ISETP.GE.U32.AND P0, PT, R13, c[0x0][0x17c], PT ;  /* 0x00005f000d007a0c */ /* 0x000fda0003f06070 */
[----:B------:R-:W-:Y:S01]  /*b810*/  @!P0 IMAD R0, R0, R13, RZ ;  /* 0x0000000d00008224 */ /* 0x000fe200078e02ff */
[----:B------:R-:W-:-:S04]  /*b820*/  SHF.R.U32.HI R13, RZ, 0x1, R12 ;  /* 0x00000001ff0d7819 */ /* 0x000fc8000001160c */
[----:B------:R-:W-:Y:S01]  /*b830*/  @!P0 SHF.R.U32.HI R35, RZ, 0x1, R0 ;  /* 0x00000001ff238819 */ /* 0x000fe20000011600 */
[----:B------:R-:W-:-:S04]  /*b840*/  IMAD.WIDE.U32 R12, R13, 0x8, R18 ;  /* 0x000000080d0c7825 */ /* 0x000fc800078e0012 */
[----:B------:R-:W-:Y:S02]  /*b850*/  @!P0 IMAD.WIDE.U32 R18, R35, 0x8, R18 ;  /* 0x0000000823128825 */ /* 0x000fe400078e0012 */
[----:B------:R-:W5:Y:S04]  /*b860*/  LDG.E.64 R12, [R12.64] ;  /* 0x000000240c0c7981 */ /* 0x000f68000c1e1b00 */
[----:B------:R0:W5:Y:S02]  /*b870*/  @!P0 LDG.E.64 R22, [R18.64] ;  /* 0x0000002412168981 */ /* 0x000164000c1e1b00 */
.L_x_376:
[----:B------:R-:W-:Y:S05]  /*b880*/  BSYNC B0 ;  /* 0x0000000000007941 */ /* 0x000fea0003800000 */
.L_x_375:
        /* <DEDUP_REMOVED lines=14> */
.L_x_380:
[----:B-----5:R-:W-:Y:S02]  /*b970*/  FSETP.GTU.FTZ.AND P0, PT, |R20|, +INF , PT ;  /* 0x7f8000001400780b */ /* 0x020fe40003f1c200 */
[----:B------:R-:W-:-:S04]  /*b980*/  ISETP.LT.U32.AND P1, PT, R36, R43, PT ;  /* 0x0000002b2400720c */ /* 0x000fc80003f21070 */
[----:B------:R-:W-:-:S08]  /*b990*/  ISETP.LT.OR.EX P0, PT, R31, RZ, !P0, P1 ;  /* 0x000000ff1f00720c */ /* 0x000fd00004701710 */
.L_x_381:
[----:B------:R-:W-:Y:S05]  /*b9a0*/  BSYNC B1 ;  /* 0x0000000000017941 */ /* 0x000fea0003800000 */
.L_x_379:
        /* <DEDUP_REMOVED lines=15> */
.L_x_383:
[----:B------:R-:W-:Y:S02]  /*baa0*/  FSETP.GTU.FTZ.AND P0, PT, |R21|, +INF , PT ;  /* 0x7f8000001500780b */ /* 0x000fe40003f1c200 */
[----:B------:R-:W-:-:S04]  /*bab0*/  ISETP.LT.U32.AND P1, PT, R30, R43, PT ;  /* 0x0000002b1e00720c */ /* 0x000fc80003f21070 */
[----:B------:R-:W-:-:S08]  /*bac0*/  ISETP.LT.OR.EX P0, PT, R32, RZ, !P0, P1 ;  /* 0x000000ff2000720c */ /* 0x000fd00004701710 */
.L_x_384:
[----:B------:R-:W-:Y:S05]  /*bad0*/  BSYNC B1 ;  /* 0x0000000000017941 */ /* 0x000fea0003800000 */
.L_x_382:
[----:B0-----:R-:W-:Y:S02]  /*bae0*/  IADD3 R18, R43, c[0x0][0x184], RZ ;  /* 0x000061002b127a10 */ /* 0x001fe40007ffe0ff */
        /* <DEDUP_REMOVED lines=17> */
.L_x_386:
[----:B------:R-:W-:Y:S02]  /*bc00*/  FSETP.GTU.FTZ.AND P0, PT, |R14|, +INF , PT ;  /* 0x7f8000000e00780b */ /* 0x000fe40003f1c200 */
[----:B------:R-:W-:-:S04]  /*bc10*/  ISETP.LT.U32.AND P1, PT, R27, R18, PT ;  /* 0x000000121b00720c */ /* 0x000fc80003f21070 */
[----:B------:R-:W-:-:S08]  /*bc20*/  ISETP.LT.OR.EX P0, PT, R28, RZ, !P0, P1 ;  /* 0x000000ff1c00720c */ /* 0x000fd00004701710 */
.L_x_387:
[----:B------:R-:W-:Y:S05]  /*bc30*/  BSYNC B1 ;  /* 0x0000000000017941 */ /* 0x000fea0003800000 */
.L_x_385:
        /* <DEDUP_REMOVED lines=15> */
.L_x_389:
[----:B------:R-:W-:Y:S02]  /*bd30*/  FSETP.GTU.FTZ.AND P0, PT, |R15|, +INF , PT ;  /* 0x7f8000000f00780b */ /* 0x000fe40003f1c200 */
[----:B------:R-:W-:-:S04]  /*bd40*/  ISETP.LT.U32.AND P1, PT, R24, R18, PT ;  /* 0x000000121800720c */ /* 0x000fc80003f21070 */
[----:B------:R-:W-:-:S08]  /*bd50*/  ISETP.LT.OR.EX P0, PT, R25, RZ, !P0, P1 ;  /* 0x000000ff1900720c */ /* 0x000fd00004701710 */
.L_x_390:
[----:B------:R-:W-:Y:S05]  /*bd60*/  BSYNC B1 ;  /* 0x0000000000017941 */ /* 0x000fea0003800000 */
.L_x_388:
        /* <DEDUP_REMOVED lines=18> */
.L_x_392:
[----:B------:R-:W-:Y:S02]  /*be90*/  FSETP.GTU.FTZ.AND P0, PT, |R12|, +INF , PT ;  /* 0x7f8000000c00780b */ /* 0x000fe40003f1c200 */
[----:B------:R-:W-:-:S04]  /*bea0*/  ISETP.LT.U32.AND P1, PT, R7, R14, PT ;  /* 0x0000000e0700720c */ /* 0x000fc80003f21070 */
[----:B------:R-:W-:-:S08]  /*beb0*/  ISETP.LT.OR.EX P0, PT, R8, RZ, !P0, P1 ;  /* 0x000000ff0800720c */ /* 0x000fd00004701710 */
.L_x_393:
[----:B------:R-:W-:Y:S05]  /*bec0*/  BSYNC B1 ;  /* 0x0000000000017941 */ /* 0x000fea0003800000 */
.L_x_391:
        /* <DEDUP_REMOVED lines=15> */
.L_x_395:
[----:B------:R-:W-:Y:S02]  /*bfc0*/  FSETP.GTU.FTZ.AND P0, PT, |R13|, +INF , PT ;  /* 0x7f8000000d00780b */ /* 0x000fe40003f1c200 */
[----:B------:R-:W-:-:S04]  /*bfd0*/  ISETP.LT.U32.AND P1, PT, R3, R14, PT ;  /* 0x0000000e0300720c */ /* 0x000fc80003f21070 */
[----:B------:R-:W-:-:S08]  /*bfe0*/  ISETP.LT.OR.EX P0, PT, R4, RZ, !P0, P1 ;  /* 0x000000ff0400720c */ /* 0x000fd00004701710 */
.L_x_396:
[----:B------:R-:W-:Y:S05]  /*bff0*/  BSYNC B1 ;  /* 0x0000000000017941 */ /* 0x000fea0003800000 */
.L_x_394:
        /* <DEDUP_REMOVED lines=18> */
.L_x_398:
[----:B------:R-:W-:Y:S02]  /*c120*/  FSETP.GTU.FTZ.AND P0, PT, |R22|, +INF , PT ;  /* 0x7f8000001600780b */ /* 0x000fe40003f1c200 */
[----:B------:R-:W-:-:S04]  /*c130*/  ISETP.LT.U32.AND P1, PT, R40, R12, PT ;  /* 0x0000000c2800720c */ /* 0x000fc80003f21070 */
[----:B------:R-:W-:-:S08]  /*c140*/  ISETP.LT.OR.EX P0, PT, R39, RZ, !P0, P1 ;  /* 0x000000ff2700720c */ /* 0x000fd00004701710 */
.L_x_399:
[----:B------:R-:W-:Y:S05]  /*c150*/  BSYNC B1 ;  /* 0x0000000000017941 */ /* 0x000fea0003800000 */
.L_x_397:
        /* <DEDUP_REMOVED lines=15> */
.L_x_401:
[----:B------:R-:W-:Y:S02]  /*c250*/  FSETP.GTU.FTZ.AND P0, PT, |R23|, +INF , PT ;  /* 0x7f8000001700780b */ /* 0x000fe40003f1c200 */
[----:B------:R-:W-:-:S04]  /*c260*/  ISETP.LT.U32.AND P1, PT, R9, R12, PT ;  /* 0x0000000c0900720c */ /* 0x000fc80003f21070 */
[----:B------:R-:W-:-:S08]  /*c270*/  ISETP.LT.OR.EX P0, PT, R10, RZ, !P0, P1 ;  /* 0x000000ff0a00720c */ /* 0x000fd00004701710 */
.L_x_402:
[----:B------:R-:W-:Y:S05]  /*c280*/  BSYNC B1 ;  /* 0x0000000000017941 */ /* 0x000fea0003800000 */
.L_x_400:
[----:B------:R-:W-:Y:S02]  /*c290*/  FSEL R5, R5, R23, P0 ;  /* 0x0000001705057208 */ /* 0x000fe40000000000 */
[----:B------:R-:W-:Y:S02]  /*c2a0*/  SEL R9, R9, R12, P0 ;  /* 0x0000000c09097207 */ /* 0x000fe40000000000 */
[----:B------:R-:W-:Y:S02]  /*c2b0*/  SEL R10, R10, RZ, P0 ;  /* 0x000000ff0a0a7207 */ /* 0x000fe40000000000 */
.L_x_378:
[----:B------:R-:W-:Y:S05]  /*c2c0*/  BSYNC B0 ;  /* 0x0000000000007941 */ /* 0x000fea0003800000 */
.L_x_377:
        /* <DEDUP_REMOVED lines=12> */
.L_x_404:
[----:B------:R-:W-:Y:S02]  /*c390*/  FSETP.GTU.FTZ.AND P0, PT, |R29|, +INF , PT ;  /* 0x7f8000001d00780b */ /* 0x000fe40003f1c200 */
[----:B------:R-:W-:-:S04]  /*c3a0*/  ISETP.LT.U32.AND P1, PT, R36, R27, PT ;  /* 0x0000001b2400720c */ /* 0x000fc80003f21070 */
[----:B------:R-:W-:-:S08]  /*c3b0*/  ISETP.LT.OR.EX P0, PT, R31, R28, !P0, P1 ;  /* 0x0000001c1f00720c */ /* 0x000fd00004701710 */
.L_x_405:
[----:B------:R-:W-:Y:S05]  /*c3c0*/  BSYNC B0 ;  /* 0x0000000000007941 */ /* 0x000fea0003800000 */
.L_x_403:
[----:B------:R-:W-:Y:S01]  /*c3d0*/  FSETP.GTU.FTZ.AND P1, PT, |R34|, +INF , PT ;  /* 0x7f8000002200780b */ /* 0x000fe20003f3c200 */
[----:B------:R-:W-:Y:S01]  /*c3e0*/  BSSY B0, `(.L_x_406) ;  /* 0x0000011000007945 */ /* 0x000fe20003800000 */
[----:B------:R-:W-:Y:S02]  /*c3f0*/  SEL R36, R36, R27, P0 ;  /* 0x0000001b24247207 */ /* 0x000fe40000000000 */
[----:B------:R-:W-:Y:S02]  /*c400*/  SEL R31, R31, R28, P0 ;  /* 0x0000001c1f1f7207 */ /* 0x000fe40000000000 */
[----:B-----5:R-:W-:-:S07]  /*c410*/  FSEL R12, R33, R29, P0 ;  /* 0x0000001d210c7208 */ /* 0x020fce0000000000 */
        /* <DEDUP_REMOVED lines=10> */
.L_x_407:
[----:B------:R-:W-:Y:S02]  /*c4c0*/  FSETP.GTU.FTZ.AND P0, PT, |R26|, +INF , PT ;  /* 0x7f8000001a00780b */ /* 0x000fe40003f1c200 */
[----:B------:R-:W-:-:S04]  /*c4d0*/  ISETP.LT.U32.AND P1, PT, R30, R24, PT ;  /* 0x000000181e00720c */ /* 0x000fc80003f21070 */
[----:B------:R-:W-:-:S08]  /*c4e0*/  ISETP.LT.OR.EX P0, PT, R32, R25, !P0, P1 ;  /* 0x000000192000720c */ /* 0x000fd00004701710 */
.L_x_408:
[----:B------:R-:W-:Y:S05]  /*c4f0*/  BSYNC B0 ;  /* 0x0000000000007941 */ /* 0x000fea0003800000 */
.L_x_406:
        /* <DEDUP_REMOVED lines=15> */
.L_x_410:
[----:B------:R-:W-:Y:S02]  /*c5f0*/  FSETP.GTU.FTZ.AND P0, PT, |R11|, +INF , PT ;  /* 0x7f8000000b00780b */ /* 0x000fe40003f1c200 */
[----:B------:R-:W-:-:S04]  /*c600*/  ISETP.LT.U32.AND P1, PT, R36, R7, PT ;  /* 0x000000072400720c */ /* 0x000fc80003f21070 */
[----:B------:R-:W-:-:S08]  /*c610*/  ISETP.LT.OR.EX P0, PT, R31, R8, !P0, P1 ;  /* 0x000000081f00720c */ /* 0x000fd00004701710 */
.L_x_411:
[----:B------:R-:W-:Y:S05]  /*c620*/  BSYNC B0 ;  /* 0x0000000000007941 */ /* 0x000fea0003800000 */
.L_x_409:
        /* <DEDUP_REMOVED lines=15> */
.L_x_413:
[----:B------:R-:W-:Y:S02]  /*c720*/  FSETP.GTU.FTZ.AND P0, PT, |R6|, +INF , PT ;  /* 0x7f8000000600780b */ /* 0x000fe40003f1c200 */
[----:B------:R-:W-:-:S04]  /*c730*/  ISETP.LT.U32.AND P1, PT, R24, R3, PT ;  /* 0x000000031800720c */ /* 0x000fc80003f21070 */
[----:B------:R-:W-:-:S08]  /*c740*/  ISETP.LT.OR.EX P0, PT, R25, R4, !P0, P1 ;  /* 0x000000041900720c */ /* 0x000fd00004701710 */
.L_x_414:
[----:B------:R-:W-:Y:S05]  /*c750*/  BSYNC B0 ;  /* 0x0000000000007941 */ /* 0x000fea0003800000 */
.L_x_412:
        /* <DEDUP_REMOVED lines=15> */
.L_x_416:
[----:B------:R-:W-:Y:S02]  /*c850*/  FSETP.GTU.FTZ.AND P0, PT, |R41|, +INF , PT ;  /* 0x7f8000002900780b */ /* 0x000fe40003f1c200 */
[----:B------:R-:W-:-:S04]  /*c860*/  ISETP.LT.U32.AND P1, PT, R7, R40, PT ;  /* 0x000000280700720c */ /* 0x000fc80003f21070 */
[----:B------:R-:W-:-:S08]  /*c870*/  ISETP.LT.OR.EX P0, PT, R8, R39, !P0, P1 ;  /* 0x000000270800720c */ /* 0x000fd00004701710 */
.L_x_417:
[----:B------:R-:W-:Y:S05]  /*c880*/  BSYNC B0 ;  /* 0x0000000000007941 */ /* 0x000fea0003800000 */
.L_x_415:
        /* <DEDUP_REMOVED lines=15> */
.L_x_419:
[----:B------:R-:W-:Y:S02]  /*c980*/  FSETP.GTU.FTZ.AND P0, PT, |R5|, +INF , PT ;  /* 0x7f8000000500780b */ /* 0x000fe40003f1c200 */
[----:B------:R-:W-:-:S04]  /*c990*/  ISETP.LT.U32.AND P1, PT, R24, R9, PT ;  /* 0x000000091800720c */ /* 0x000fc80003f21070 */
[----:B------:R-:W-:-:S08]  /*c9a0*/  ISETP.LT.OR.EX P0, PT, R25, R10, !P0, P1 ;  /* 0x0000000a1900720c */ /* 0x000fd00004701710 */
.L_x_420:
[----:B------:R-:W-:Y:S05]  /*c9b0*/  BSYNC B0 ;  /* 0x0000000000007941 */ /* 0x000fea0003800000 */
.L_x_418:
[----:B------:R-:W-:Y:S02]  /*c9c0*/  SEL R12, R24, R9, P0 ;  /* 0x00000009180c7207 */ /* 0x000fe40000000000 */
[----:B------:R-:W-:Y:S02]  /*c9d0*/  SEL R13, R25, R10, P0 ;  /* 0x0000000a190d7207 */ /* 0x000fe40000000000 */
[----:B------:R-:W-:Y:S01]  /*c9e0*/  FSEL R5, R6, R5, P0 ;  /* 0x0000000506057208 */ /* 0x000fe20000000000 */
[----:B------:R-:W-:Y:S05]  /*c9f0*/  BRA `(.L_x_238) ;  /* 0x000020c000007947 */ /* 0x000fea0003800000 */
.L_x_271:
[----:B------:R-:W-:Y:S01]  /*ca00*/  IMAD.MOV.U32 R0, RZ, RZ, c[0x0][0x184] ;  /* 0x00006100ff007624 */ /* 0x000fe200078e00ff */
[----:B------:R-:W-:Y:S01]  /*ca10*/  BSSY B0, `(.L_x_421) ;  /* 0x00000dc000007945 */ /* 0x000fe20003800000 */
[----:B------:R-:W-:Y:S02]  /*ca20*/  IMAD.MOV.U32 R3, RZ, RZ, c[0x0][0x168] ;  /* 0x00005a00ff037624 */ /* 0x000fe400078e00ff */
[--C-:B------:R-:W-:Y:S02]  /*ca30*/  IMAD R4, R0, 0x3, R43.reuse ;  /* 0x0000000300047824 */ /* 0x100fe400078e022b */
[----:B------:R-:W-:-:S02]  /*ca40*/  IMAD.MOV.U32 R0, RZ, RZ, R43 ;  /* 0x000000ffff007224 */ /* 0x000fc400078e002b */
[----:B------:R-:W-:Y:S01]  /*ca50*/  IMAD.MOV.U32 R5, RZ, RZ, c[0x0][0x174] ;  /* 0x00005d00ff057624 */ /* 0x000fe200078e00ff */
[----:B------:R-:W-:Y:S01]  /*ca60*/  ISETP.GE.U32.AND P0, PT, R4, c[0x0][0x17c], PT ;  /* 0x00005f0004007a0c */ /* 0x000fe20003f06070 */
        /* <DEDUP_REMOVED lines=44> */
.L_x_444:
[----:B------:R-:W-:-:S05]  /*cd30*/  SHF.R.U32.HI R25, RZ, 0x1, R0 ;  /* 0x00000001ff197819 */ /* 0x000fca0000011600 */
[----:B------:R-:W-:-:S06]  /*cd40*/  IMAD.WIDE.U32 R24, R25, 0x8, R18 ;  /* 0x0000000819187825 */ /* 0x000fcc00078e0012 */
[----:B------:R-:W2:Y:S01]  /*cd50*/  LDG.E.64 R24, [R24.64] ;  /* 0x0000002418187981 */ /* 0x000ea2000c1e1b00 */
[----:B------:R-:W-:-:S04]  /*cd60*/  IADD3 R36, R0, c[0x0][0x184], RZ ;  /* 0x0000610000247a10 */ /* 0x000fc80007ffe0ff */
[----:B------:R-:W-:Y:S02]  /*cd70*/  IADD3 R43, R36, c[0x0][0x184], RZ ;  /* 0x00006100242b7a10 */ /* 0x000fe40007ffe0ff */
[----:B------:R-:W-:Y:S02]  /*cd80*/  SHF.R.U32.HI R23, RZ, 0x1, R36 ;  /* 0x00000001ff177819 */ /* 0x000fe40000011624 */
[----:B------:R-:W-:Y:S02]  /*cd90*/  IADD3 R45, R43, c[0x0][0x184], RZ ;  /* 0x000061002b2d7a10 */ /* 0x000fe40007ffe0ff */
[----:B------:R-:W-:Y:S01]  /*cda0*/  SHF.R.U32.HI R21, RZ, 0x1, R43 ;  /* 0x00000001ff157819 */ /* 0x000fe2000001162b */
[----:B------:R-:W-:Y:S01]  /*cdb0*/  IMAD.WIDE.U32 R22, R23, 0x8, R18 ;  /* 0x0000000817167825 */ /* 0x000fe200078e0012 */
[----:B------:R-:W-:-:S03]  /*cdc0*/  SHF.R.U32.HI R27, RZ, 0x1, R45 ;  /* 0x00000001ff1b7819 */ /* 0x000fc6000001162d */
        /* <DEDUP_REMOVED lines=34> */
.L_x_424:
[----:B------:R-:W-:Y:S02]  /*cff0*/  FSETP.GTU.FTZ.AND P0, PT, |R25|, +INF , PT ;  /* 0x7f8000001900780b */ /* 0x000fe40003f1c200 */
[----:B------:R-:W-:-:S04]  /*d000*/  ISETP.LT.U32.AND P1, PT, R35, R0, PT ;  /* 0x000000002300720c */ /* 0x000fc80003f21070 */
[----:B------:R-:W-:-:S08]  /*d010*/  ISETP.LT.OR.EX P0, PT, R37, RZ, !P0, P1 ;  /* 0x000000ff2500720c */ /* 0x000fd00004701710 */
.L_x_425:
[----:B------:R-:W-:Y:S05]  /*d020*/  BSYNC B1 ;  /* 0x0000000000017941 */ /* 0x000fea0003800000 */
.L_x_423:
[----:B------:R-:W-:Y:S01]  /*d030*/  FSETP.GTU.FTZ.AND P1, PT, |R33|, +INF , PT ;  /* 0x7f8000002100780b */ /* 0x000fe20003f3c200 */
[----:B------:R-:W-:Y:S01]  /*d040*/  BSSY B1, `(.L_x_426) ;  /* 0x0000011000017945 */ /* 0x000fe20003800000 */
[----:B------:R-:W-:Y:S02]  /*d050*/  SEL R35, R35, R0, P0 ;  /* 0x0000000023237207 */ /* 0x000fe40000000000 */
[----:B------:R-:W-:Y:S02]  /*d060*/  FSEL R32, R32, R25, P0 ;  /* 0x0000001920207208 */ /* 0x000fe40000000000 */
[----:B------:R-:W-:-:S07]  /*d070*/  SEL R37, R37, RZ, P0 ;  /* 0x000000ff25257207 */ /* 0x000fce0000000000 */
        /* <DEDUP_REMOVED lines=10> */
.L_x_427:
[----:B-----5:R-:W-:Y:S02]  /*d120*/  FSETP.GTU.FTZ.AND P0, PT, |R22|, +INF , PT ;  /* 0x7f8000001600780b */ /* 0x020fe40003f1c200 */
[----:B------:R-:W-:-:S04]  /*d130*/  ISETP.LT.U32.AND P1, PT, R29, R36, PT ;  /* 0x000000241d00720c */ /* 0x000fc80003f21070 */
[----:B------:R-:W-:-:S08]  /*d140*/  ISETP.LT.OR.EX P0, PT, R31, RZ, !P0, P1 ;  /* 0x000000ff1f00720c */ /* 0x000fd00004701710 */
.L_x_428:
[----:B------:R-:W-:Y:S05]  /*d150*/  BSYNC B1 ;  /* 0x0000000000017941 */ /* 0x000fea0003800000 */
.L_x_426:
        /* <DEDUP_REMOVED lines=15> */
.L_x_430:
[----:B------:R-:W-:Y:S02]  /*d250*/  FSETP.GTU.FTZ.AND P0, PT, |R23|, +INF , PT ;  /* 0x7f8000001700780b */ /* 0x000fe40003f1c200 */
[----:B------:R-:W-:-:S04]  /*d260*/  ISETP.LT.U32.AND P1, PT, R15, R36, PT ;  /* 0x000000240f00720c */ /* 0x000fc80003f21070 */
[----:B------:R-:W-:-:S08]  /*d270*/  ISETP.LT.OR.EX P0, PT, R28, RZ, !P0, P1 ;  /* 0x000000ff1c00720c */ /* 0x000fd00004701710 */
.L_x_431:
[----:B------:R-:W-:Y:S05]  /*d280*/  BSYNC B1 ;  /* 0x0000000000017941 */ /* 0x000fea0003800000 */
.L_x_429:
        /* <DEDUP_REMOVED lines=15> */
.L_x_433:
[----:B------:R-:W-:Y:S02]  /*d380*/  FSETP.GTU.FTZ.AND P0, PT, |R20|, +INF , PT ;  /* 0x7f8000001400780b */ /* 0x000fe40003f1c200 */
[----:B------:R-:W-:-:S04]  /*d390*/  ISETP.LT.U32.AND P1, PT, R10, R43, PT ;  /* 0x0000002b0a00720c */ /* 0x000fc80003f21070 */
[----:B------:R-:W-:-:S08]  /*d3a0*/  ISETP.LT.OR.EX P0, PT, R11, RZ, !P0, P1 ;  /* 0x000000ff0b00720c */ /* 0x000fd00004701710 */
.L_x_434:
[----:B------:R-:W-:Y:S05]  /*d3b0*/  BSYNC B1 ;  /* 0x0000000000017941 */ /* 0x000fea0003800000 */
.L_x_432:
        /* <DEDUP_REMOVED lines=15> */
.L_x_436:
[----:B------:R-:W-:Y:S02]  /*d4b0*/  FSETP.GTU.FTZ.AND P0, PT, |R21|, +INF , PT ;  /* 0x7f8000001500780b */ /* 0x000fe40003f1c200 */
[----:B------:R-:W-:-:S04]  /*d4c0*/  ISETP.LT.U32.AND P1, PT, R6, R43, PT ;  /* 0x0000002b0600720c */ /* 0x000fc80003f21070 */
[----:B------:R-:W-:-:S08]  /*d4d0*/  ISETP.LT.OR.EX P0, PT, R7, RZ, !P0, P1 ;  /* 0x000000ff0700720c */ /* 0x000fd00004701710 */
.L_x_437:
[----:B------:R-:W-:Y:S05]  /*d4e0*/  BSYNC B1 ;  /* 0x0000000000017941 */ /* 0x000fea0003800000 */
.L_x_435:
        /* <DEDUP_REMOVED lines=15> */
.L_x_439:
[----:B------:R-:W-:Y:S02]  /*d5e0*/  FSETP.GTU.FTZ.AND P0, PT, |R26|, +INF , PT ;  /* 0x7f8000001a00780b */ /* 0x000fe40003f1c200 */
[----:B------:R-:W-:-:S04]  /*d5f0*/  ISETP.LT.U32.AND P1, PT, R4, R45, PT ;  /* 0x0000002d0400720c */ /* 0x000fc80003f21070 */
[----:B------:R-:W-:-:S08]  /*d600*/  ISETP.LT.OR.EX P0, PT, R5, RZ, !P0, P1 ;  /* 0x000000ff0500720c */ /* 0x000fd00004701710 */
.L_x_440:
[----:B------:R-:W-:Y:S05]  /*d610*/  BSYNC B1 ;  /* 0x0000000000017941 */ /* 0x000fea0003800000 */
.L_x_438:
        /* <DEDUP_REMOVED lines=15> */
.L_x_442:
[----:B------:R-:W-:Y:S02]  /*d710*/  FSETP.GTU.FTZ.AND P0, PT, |R27|, +INF , PT ;  /* 0x7f8000001b00780b */ /* 0x000fe40003f1c200 */
[----:B------:R-:W-:-:S04]  /*d720*/  ISETP.LT.U32.AND P1, PT, R12, R45, PT ;  /* 0x0000002d0c00720c */ /* 0x000fc80003f21070 */
[----:B------:R-:W-:-:S08]  /*d730*/  ISETP.LT.OR.EX P0, PT, R13, RZ, !P0, P1 ;  /* 0x000000ff0d00720c */ /* 0x000fd00004701710 */
.L_x_443:
[----:B------:R-:W-:Y:S05]  /*d740*/  BSYNC B1 ;  /* 0x0000000000017941 */ /* 0x000fea0003800000 */
.L_x_441:
        /* <DEDUP_REMOVED lines=8> */
.L_x_422:
[----:B------:R-:W-:Y:S05]  /*d7d0*/  BSYNC B0 ;  /* 0x0000000000007941 */ /* 0x000fea0003800000 */
.L_x_421:
[----:B------:R-:W-:Y:S01]  /*d7e0*/  ISETP.GE.U32.AND P1, PT, R0, c[0x0][0x17c], PT ;  /* 0x00005f0000007a0c */ /* 0x000fe20003f26070 */
[----:B------:R-:W-:-:S12]  /*d7f0*/  BSSY B0, `(.L_x_445) ;  /* 0x0000016000007945 */ /* 0x000fd80003800000 */
[----:B------:R-:W-:Y:S05]  /*d800*/  @P1 BRA `(.L_x_446) ;  /* 0x0000014000001947 */ /* 0x000fea0003800000 */
[----:B------:R-:W-:-:S05]  /*d810*/  SHF.R.U32.HI R25, RZ, 0x1, R0 ;  /* 0x00000001ff197819 */ /* 0x000fca0000011600 */
[----:B------:R-:W-:-:S06]  /*d820*/  IMAD.WIDE.U32 R24, R25, 0x8, R18 ;  /* 0x0000000819187825 */ /* 0x000fcc00078e0012 */
[----:B------:R-:W5:Y:S01]  /*d830*/  LDG.E.64 R24, [R24.64] ;  /* 0x0000002418187981 */ /* 0x000f62000c1e1b00 */
[----:B------:R-:W-:-:S04]  /*d840*/  IADD3 R36, R0, c[0x0][0x184], RZ ;  /* 0x0000610000247a10 */ /* 0x000fc80007ffe0ff */
[----:B------:R-:W-:-:S13]  /*d850*/  ISETP.GE.U32.AND P0, PT, R36, c[0x0][0x17c], PT ;  /* 0x00005f0024007a0c */ /* 0x000fda0003f06070 */
[----:B------:R-:W-:Y:S05]  /*d860*/  @P0 BRA `(.L_x_446) ;  /* 0x000000e000000947 */ /* 0x000fea0003800000 */
[----:B------:R-:W-:-:S05]  /*d870*/  SHF.R.U32.HI R23, RZ, 0x1, R36 ;  /* 0x00000001ff177819 */ /* 0x000fca0000011624 */
[----:B------:R-:W-:-:S06]  /*d880*/  IMAD.WIDE.U32 R22, R23, 0x8, R18 ;  /* 0x0000000817167825 */ /* 0x000fcc00078e0012 */
[----:B------:R-:W5:Y:S01]  /*d890*/  LDG.E.64 R22, [R22.64] ;  /* 0x0000002416167981 */ /* 0x000f62000c1e1b00 */
[----:B------:R-:W-:-:S04]  /*d8a0*/  IADD3 R36, R36, c[0x0][0x184], RZ ;  /* 0x0000610024247a10 */ /* 0x000fc80007ffe0ff */
[----:B------:R-:W-:-:S13]  /*d8b0*/  ISETP.GE.U32.AND P0, PT, R36, c[0x0][0x17c], PT ;  /* 0x00005f0024007a0c */ /* 0x000fda0003f06070 */
[----:B------:R-:W-:Y:S05]  /*d8c0*/  @P0 BRA `(.L_x_446) ;  /* 0x0000008000000947 */ /* 0x000fea0003800000 */
[----:B------:R-:W-:Y:S02]  /*d8d0*/  IADD3 R43, R36, c[0x0][0x184], RZ ;  /* 0x00006100242b7a10 */ /* 0x000fe40007ffe0ff */
[----:B------:R-:W-:Y:S02]  /*d8e0*/  SHF.R.U32.HI R21, RZ, 0x1, R36 ;  /* 0x00000001ff157819 */ /* 0x000fe40000011624 */
[----:B------:R-:W-:-:S03]  /*d8f0*/  ISETP.GE.U32.AND P0, PT, R43, c[0x0][0x17c], PT ;  /* 0x00005f002b007a0c */ /* 0x000fc60003f06070 */
[----:B------:R-:W-:-:S06]  /*d900*/  IMAD.WIDE.U32 R20, R21, 0x8, R18 ;  /* 0x0000000815147825 */ /* 0x000fcc00078e0012 */
[----:B------:R-:W5:Y:S04]  /*d910*/  LDG.E.64 R20, [R20.64] ;  /* 0x0000002414147981 */ /* 0x000f68000c1e1b00 */
[----:B------:R-:W-:-:S05]  /*d920*/  @!P0 SHF.R.U32.HI R43, RZ, 0x1, R43 ;  /* 0x00000001ff2b8819 */ /* 0x000fca000001162b */
[----:B------:R-:W-:-:S05]  /*d930*/  @!P0 IMAD.WIDE.U32 R18, R43, 0x8, R18 ;  /* 0x000000082b128825 */ /* 0x000fca00078e0012 */
[----:B------:R0:W5:Y:S02]  /*d940*/  @!P0 LDG.E.64 R26, [R18.64] ;  /* 0x00000024121a8981 */ /* 0x000164000c1e1b00 */
.L_x_446:
[----:B------:R-:W-:Y:S05]  /*d950*/  BSYNC B0 ;  /* 0x0000000000007941 */ /* 0x000fea0003800000 */
.L_x_445:
        /* <DEDUP_REMOVED lines=9> */
[----:B0-----:R-:W-:-:S05]  /*d9f0*/  SEL R18, RZ, 0xffffffff, P2 ;  /* 0xffffffffff127807 */ /* 0x001fca0001000000 */
[----:B------:R-:W-:-:S04]  /*da00*/  @!P1 SEL R18, RZ, 0xffffffff, P0 ;  /* 0xffffffffff129807 */ /* 0x000fc80000000000 */
[----:B------:R-:W-:-:S04]  /*da10*/  LOP3.LUT R18, R18, 0x1, RZ, 0xc0, !PT ;  /* 0x0000000112127812 */ /* 0x000fc800078ec0ff */
[----:B------:R-:W-:Y:S01]  /*da20*/  ISETP.EQ.U32.AND P0, PT, R18, 0x1, PT ;  /* 0x000000011200780c */ /* 0x000fe20003f02070 */
[----:B------:R-:W-:Y:S07]  /*da30*/  BRA `(.L_x_451) ;  /* 0x0000003000007947 */ /* 0x000fee0003800000 */
.L_x_450:
[----:B-----5:R-:W-:Y:S02]  /*da40*/  FSETP.GTU.FTZ.AND P0, PT, |R24|, +INF , PT ;  /* 0x7f8000001800780b */ /* 0x020fe40003f1c200 */
[----:B------:R-:W-:-:S04]  /*da50*/  ISETP.LT.U32.AND P1, PT, R41, R0, PT ;  /* 0x000000002900720c */ /* 0x000fc80003f21070 */
[----:B------:R-:W-:-:S08]  /*da60*/  ISETP.LT.OR.EX P0, PT, R34, RZ, !P0, P1 ;  /* 0x000000ff2200720c */ /* 0x000fd00004701710 */
.L_x_451:
[----:B------:R-:W-:Y:S05]  /*da70*/  BSYNC B1 ;  /* 0x0000000000017941 */ /* 0x000fea0003800000 */
.L_x_449:
        /* <DEDUP_REMOVED lines=15> */
.L_x_453:
[----:B------:R-:W-:Y:S02]  /*db70*/  FSETP.GTU.FTZ.AND P0, PT, |R25|, +INF , PT ;  /* 0x7f8000001900780b */ /* 0x000fe40003f1c200 */
[----:B------:R-:W-:-:S04]  /*db80*/  ISETP.LT.U32.AND P1, PT, R35, R0, PT ;  /* 0x000000002300720c */ /* 0x000fc80003f21070 */
[----:B------:R-:W-:-:S08]  /*db90*/  ISETP.LT.OR.EX P0, PT, R37, RZ, !P0, P1 ;  /* 0x000000ff2500720c */ /* 0x000fd00004701710 */
.L_x_454:
[----:B------:R-:W-:Y:S05]  /*dba0*/  BSYNC B1 ;  /* 0x0000000000017941 */ /* 0x000fea0003800000 */
.L_x_452:
        /* <DEDUP_REMOVED lines=18> */
.L_x_456:
[----:B------:R-:W-:Y:S02]  /*dcd0*/  FSETP.GTU.FTZ.AND P0, PT, |R22|, +INF , PT ;  /* 0x7f8000001600780b */ /* 0x000fe40003f1c200 */
[----:B------:R-:W-:-:S04]  /*dce0*/  ISETP.LT.U32.AND P1, PT, R29, R18, PT ;  /* 0x000000121d00720c */ /* 0x000fc80003f21070 */
[----:B------:R-:W-:-:S08]  /*dcf0*/  ISETP.LT.OR.EX P0, PT, R31, RZ, !P0, P1 ;  /* 0x000000ff1f00720c */ /* 0x000fd00004701710 */
.L_x_457:
[----:B------:R-:W-:Y:S05]  /*dd00*/  BSYNC B1 ;  /* 0x0000000000017941 */ /* 0x000fea0003800000 */
.L_x_455:
        /* <DEDUP_REMOVED lines=15> */
.L_x_459:
[----:B------:R-:W-:Y:S02]  /*de00*/  FSETP.GTU.FTZ.AND P0, PT, |R23|, +INF , PT ;  /* 0x7f8000001700780b */ /* 0x000fe40003f1c200 */
[----:B------:R-:W-:-:S04]  /*de10*/  ISETP.LT.U32.AND P1, PT, R15, R18, PT ;  /* 0x000000120f00720c */ /* 0x000fc80003f21070 */
[----:B------:R-:W-:-:S08]  /*de20*/  ISETP.LT.OR.EX P0, PT, R28, RZ, !P0, P1 ;  /* 0x000000ff1c00720c */ /* 0x000fd00004701710 */
.L_x_460:
[----:B------:R-:W-:Y:S05]  /*de30*/  BSYNC B1 ;  /* 0x0000000000017941 */ /* 0x000fea0003800000 */
.L_x_458:
        /* <DEDUP_REMOVED lines=18> */
.L_x_462:
[----:B------:R-:W-:Y:S02]  /*df60*/  FSETP.GTU.FTZ.AND P0, PT, |R20|, +INF , PT ;  /* 0x7f8000001400780b */ /* 0x000fe40003f1c200 */
[----:B------:R-:W-:-:S04]  /*df70*/  ISETP.LT.U32.AND P1, PT, R10, R19, PT ;  /* 0x000000130a00720c */ /* 0x000fc80003f21070 */
[----:B------:R-:W-:-:S08]  /*df80*/  ISETP.LT.OR.EX P0, PT, R11, RZ, !P0, P1 ;  /* 0x000000ff0b00720c */ /* 0x000fd00004701710 */
.L_x_463:
[----:B------:R-:W-:Y:S05]  /*df90*/  BSYNC B1 ;  /* 0x0000000000017941 */ /* 0x000fea0003800000 */
.L_x_461:
        /* <DEDUP_REMOVED lines=15> */
.L_x_465:
[----:B------:R-:W-:Y:S02]  /*e090*/  FSETP.GTU.FTZ.AND P0, PT, |R21|, +INF , PT ;  /* 0x7f8000001500780b */ /* 0x000fe40003f1c200 */
[----:B------:R-:W-:-:S04]  /*e0a0*/  ISETP.LT.U32.AND P1, PT, R6, R19, PT ;  /* 0x000000130600720c */ /* 0x000fc80003f21070 */
[----:B------:R-:W-:-:S08]  /*e0b0*/  ISETP.LT.OR.EX P0, PT, R7, RZ, !P0, P1 ;  /* 0x000000ff0700720c */ /* 0x000fd00004701710 */
.L_x_466:
[----:B------:R-:W-:Y:S05]  /*e0c0*/  BSYNC B1 ;  /* 0x0000000000017941 */ /* 0x000fea0003800000 */
.L_x_464:
        /* <DEDUP_REMOVED lines=18> */
.L_x_468:
[----:B------:R-:W-:Y:S02]  /*e1f0*/  FSETP.GTU.FTZ.AND P0, PT, |R26|, +INF , PT ;  /* 0x7f8000001a00780b */ /* 0x000fe40003f1c200 */
[----:B------:R-:W-:-:S04]  /*e200*/  ISETP.LT.U32.AND P1, PT, R4, R23, PT ;  /* 0x000000170400720c */ /* 0x000fc80003f21070 */
[----:B------:R-:W-:-:S08]  /*e210*/  ISETP.LT.OR.EX P0, PT, R5, RZ, !P0, P1 ;  /* 0x000000ff0500720c */ /* 0x000fd00004701710 */
.L_x_469:
[----:B------:R-:W-:Y:S05]  /*e220*/  BSYNC B1 ;  /* 0x0000000000017941 */ /* 0x000fea0003800000 */
.L_x_467:
        /* <DEDUP_REMOVED lines=15> */
.L_x_471:
[----:B------:R-:W-:Y:S02]  /*e320*/  FSETP.GTU.FTZ.AND P0, PT, |R27|, +INF , PT ;  /* 0x7f8000001b00780b */ /* 0x000fe40003f1c200 */
[----:B------:R-:W-:-:S04]  /*e330*/  ISETP.LT.U32.AND P1, PT, R12, R23, PT ;  /* 0x000000170c00720c */ /* 0x000fc80003f21070 */
[----:B------:R-:W-:-:S08]  /*e340*/  ISETP.LT.OR.EX P0, PT, R13, RZ, !P0, P1 ;  /* 0x000000ff0d00720c */ /* 0x000fd00004701710 */
.L_x_472:
[----:B------:R-:W-:Y:S05]  /*e350*/  BSYNC B1 ;  /* 0x0000000000017941 */ /* 0x000fea0003800000 */
.L_x_470:
[----:B------:R-:W-:Y:S02]  /*e360*/  FSEL R8, R8, R27, P0 ;  /* 0x0000001b08087208 */ /* 0x000fe40000000000 */
[----:B------:R-:W-:Y:S02]  /*e370*/  SEL R12, R12, R23, P0 ;  /* 0x000000170c0c7207 */ /* 0x000fe40000000000 */
[----:B------:R-:W-:Y:S02]  /*e380*/  SEL R13, R13, RZ, P0 ;  /* 0x000000ff0d0d7207 */ /* 0x000fe40000000000 */
.L_x_448:
[----:B------:R-:W-:Y:S05]  /*e390*/  BSYNC B0 ;  /* 0x0000000000007941 */ /* 0x000fea0003800000 */
.L_x_447:
        /* <DEDUP_REMOVED lines=12> */
.L_x_474:
[----:B------:R-:W-:Y:S02]  /*e460*/  FSETP.GTU.FTZ.AND P0, PT, |R33|, +INF , PT ;  /* 0x7f8000002100780b */ /* 0x000fe40003f1c200 */
[----:B------:R-:W-:-:S04]  /*e470*/  ISETP.LT.U32.AND P1, PT, R41, R29, PT ;  /* 0x0000001d2900720c */ /* 0x000fc80003f21070 */
[----:B------:R-:W-:-:S08]  /*e480*/  ISETP.LT.OR.EX P0, PT, R34, R31, !P0, P1 ;  /* 0x0000001f2200720c */ /* 0x000fd00004701710 */
.L_x_475:
[----:B------:R-:W-:Y:S05]  /*e490*/  BSYNC B0 ;  /* 0x0000000000007941 */ /* 0x000fea0003800000 */
.L_x_473:
        /* <DEDUP_REMOVED lines=15> */
.L_x_477:
[----:B------:R-:W-:Y:S02]  /*e590*/  FSETP.GTU.FTZ.AND P0, PT, |R30|, +INF , PT ;  /* 0x7f8000001e00780b */ /* 0x000fe40003f1c200 */
[----:B------:R-:W-:-:S04]  /*e5a0*/  ISETP.LT.U32.AND P1, PT, R35, R15, PT ;  /* 0x0000000f2300720c */ /* 0x000fc80003f21070 */
[----:B------:R-:W-:-:S08]  /*e5b0*/  ISETP.LT.OR.EX P0, PT, R37, R28, !P0, P1 ;  /* 0x0000001c2500720c */ /* 0x000fd00004701710 */
.L_x_478:
[----:B------:R-:W-:Y:S05]  /*e5c0*/  BSYNC B0 ;  /* 0x0000000000007941 */ /* 0x000fea0003800000 */
.L_x_476:
        /* <DEDUP_REMOVED lines=15> */
.L_x_480:
[----:B------:R-:W-:Y:S02]  /*e6c0*/  FSETP.GTU.FTZ.AND P0, PT, |R14|, +INF , PT ;  /* 0x7f8000000e00780b */ /* 0x000fe40003f1c200 */
[----:B------:R-:W-:-:S04]  /*e6d0*/  ISETP.LT.U32.AND P1, PT, R29, R10, PT ;  /* 0x0000000a1d00720c */ /* 0x000fc80003f21070 */
[----:B------:R-:W-:-:S08]  /*e6e0*/  ISETP.LT.OR.EX P0, PT, R34, R11, !P0, P1 ;  /* 0x0000000b2200720c */ /* 0x000fd00004701710 */
.L_x_481:
[----:B------:R-:W-:Y:S05]  /*e6f0*/  BSYNC B0 ;  /* 0x0000000000007941 */ /* 0x000fea0003800000 */
.L_x_479:
        /* <DEDUP_REMOVED lines=15> */
.L_x_483:
[----:B------:R-:W-:Y:S02]  /*e7f0*/  FSETP.GTU.FTZ.AND P0, PT, |R9|, +INF , PT ;  /* 0x7f8000000900780b */ /* 0x000fe40003f1c200 */
[----:B------:R-:W-:-:S04]  /*e800*/  ISETP.LT.U32.AND P1, PT, R15, R6, PT ;  /* 0x000000060f00720c */ /* 0x000fc80003f21070 */
[----:B------:R-:W-:-:S08]  /*e810*/  ISETP.LT.OR.EX P0, PT, R28, R7, !P0, P1 ;  /* 0x000000071c00720c */ /* 0x000fd00004701710 */
.L_x_484:
[----:B------:R-:W-:Y:S05]  /*e820*/  BSYNC B0 ;  /* 0x0000000000007941 */ /* 0x000fea0003800000 */
.L_x_482:
        /* <DEDUP_REMOVED lines=15> */
.L_x_486:
[----:B------:R-:W-:Y:S02]  /*e920*/  FSETP.GTU.FTZ.AND P0, PT, |R3|, +INF , PT ;  /* 0x7f8000000300780b */ /* 0x000fe40003f1c200 */
[----:B------:R-:W-:-:S04]  /*e930*/  ISETP.LT.U32.AND P1, PT, R29, R4, PT ;  /* 0x000000041d00720c */ /* 0x000fc80003f21070 */
[----:B------:R-:W-:-:S08]  /*e940*/  ISETP.LT.OR.EX P0, PT, R34, R5, !P0, P1 ;  /* 0x000000052200720c */ /* 0x000fd00004701710 */
.L_x_487:
[----:B------:R-:W-:Y:S05]  /*e950*/  BSYNC B0 ;  /* 0x0000000000007941 */ /* 0x000fea0003800000 */
.L_x_485:
        /* <DEDUP_REMOVED lines=15> */
.L_x_489:
[----:B------:R-:W-:Y:S02]  /*ea50*/  FSETP.GTU.FTZ.AND P0, PT, |R8|, +INF , PT ;  /* 0x7f8000000800780b */ /* 0x000fe40003f1c200 */
[----:B------:R-:W-:-:S04]  /*ea60*/  ISETP.LT.U32.AND P1, PT, R15, R12, PT ;  /* 0x0000000c0f00720c */ /* 0x000fc80003f21070 */
[----:B------:R-:W-:-:S08]  /*ea70*/  ISETP.LT.OR.EX P0, PT, R28, R13, !P0, P1 ;  /* 0x0000000d1c00720c */ /* 0x000fd00004701710 */
.L_x_490:
[----:B------:R-:W-:Y:S05]  /*ea80*/  BSYNC B0 ;  /* 0x0000000000007941 */ /* 0x000fea0003800000 */
.L_x_488:
[----:B------:R-:W-:Y:S02]  /*ea90*/  SEL R12, R15, R12, P0 ;  /* 0x0000000c0f0c7207 */ /* 0x000fe40000000000 */
[----:B------:R-:W-:Y:S02]  /*eaa0*/  SEL R13, R28, R13, P0 ;  /* 0x0000000d1c0d7207 */ /* 0x000fe40000000000 */
[----:B------:R-:W-:Y:S02]  /*eab0*/  FSEL R5, R9, R8, P0 ;  /* 0x0000000809057208 */ /* 0x000fe40000000000 */
.L_x_238:
[----:B------:R-:W-:Y:S05]  /*eac0*/  BSYNC B6 ;  /* 0x0000000000067941 */ /* 0x000fea0003800000 */
.L_x_237:
[----:B------:R-:W-:-:S13]  /*ead0*/  ISETP.NE.AND P0, PT, RZ, c[0x0][0x194], PT ;  /* 0x00006500ff007a0c */ /* 0x000fda0003f05270 */
[----:B------:R-:W-:Y:S05]  /*eae0*/  @!P0 BRA `(.L_x_491) ;  /* 0x0000049000008947 */ /* 0x000fea0003800000 */
[----:B------:R-:W-:Y:S01]  /*eaf0*/  IMAD R0, R17, c[0x0][0x0], R16 ;  /* 0x0000000011007a24 */ /* 0x000fe200078e0210 */
[----:B------:R-:W-:Y:S01]  /*eb00*/  ULDC UR4, c[0x0][0x4] ;  /* 0x0000010000047ab9 */ /* 0x000fe20000000800 */
[----:B------:R-:W-:Y:S01]  /*eb10*/  IMAD.MOV.U32 R38, RZ, RZ, R40 ;  /* 0x000000ffff267224 */ /* 0x000fe200078e0028 */
[----:B------:R-:W-:Y:S01]  /*eb20*/  USHF.R.U32.HI UR4, URZ, 0x1, UR4 ;  /* 0x000000013f047899 */ /* 0x000fe20008011604 */
[C---:B------:R-:W-:Y:S01]  /*eb30*/  IMAD.SHL.U32 R3, R0.reuse, 0x20, RZ ;  /* 0x0000002000037824 */ /* 0x040fe200078e00ff */
[----:B------:R-:W-:-:S04]  /*eb40*/  LEA R0, R0, 0x10, 0x5 ;  /* 0x0000001000007811 */ /* 0x000fc800078e28ff */
[----:B------:R1:W-:Y:S01]  /*eb50*/  STS.64 [R3+0x18], R38 ;  /* 0x0000182603007388 */ /* 0x0003e20000000a00 */
[----:B------:R-:W-:-:S03]  /*eb60*/  ISETP.NE.AND P0, PT, RZ, UR4, PT ;  /* 0x00000004ff007c0c */ /* 0x000fc6000bf05270 */
[----:B------:R1:W-:Y:S04]  /*eb70*/  STS.64 [R3+0x28], R12 ;  /* 0x0000280c03007388 */ /* 0x0003e80000000a00 */
[----:B------:R1:W-:Y:S04]  /*eb80*/  STS [R3+0x10], R41 ;  /* 0x0000102903007388 */ /* 0x0003e80000000800 */
[----:B------:R1:W-:Y:S02]  /*eb90*/  STS [R3+0x20], R5 ;  /* 0x0000200503007388 */ /* 0x0003e40000000800 */
[----:B------:R-:W-:Y:S05]  /*eba0*/  @!P0 BRA `(.L_x_491) ;  /* 0x000003d000008947 */ /* 0x000fea0003800000 */
[----:B------:R-:W-:-:S04]  /*ebb0*/  IMAD.U32 R4, RZ, RZ, UR4 ;  /* 0x00000004ff047e24 */ /* 0x000fc8000f8e00ff */
.L_x_500:
[----:B-1----:R-:W-:Y:S01]  /*ebc0*/  IMAD.IADD R3, R17, 0x1, R4 ;  /* 0x0000000111037824 */ /* 0x002fe200078e0204 */
[----:B------:R-:W-:Y:S01]  /*ebd0*/  WARPSYNC 0xffffffff ;  /* 0xffffffff00007948 */ /* 0x000fe20003800000 */
[----:B------:R-:W-:Y:S03]  /*ebe0*/  BAR.SYNC.DEFER_BLOCKING 0x0 ;  /* 0x0000000000007b1d */ /* 0x000fe60000010000 */
[----:B------:R-:W-:-:S03]  /*ebf0*/  ISETP.GE.U32.AND P0, PT, R3, c[0x0][0x4], PT ;  /* 0x0000010003007a0c */ /* 0x000fc60003f06070 */
[----:B------:R-:W-:Y:S01]  /*ec00*/  BSSY B0, `(.L_x_492) ;  /* 0x0000034000007945 */ /* 0x000fe20003800000 */
[----:B------:R-:W-:-:S13]  /*ec10*/  ISETP.GE.U32.OR P0, PT, R17, R4, P0 ;  /* 0x000000041100720c */ /* 0x000fda0000706470 */
[----:B0-----:R-:W-:Y:S05]  /*ec20*/  @P0 BRA `(.L_x_493) ;  /* 0x0000031000000947 */ /* 0x001fea0003800000 */
[----:B------:R-:W-:Y:S01]  /*ec30*/  IMAD R3, R3, c[0x0][0x0], R16 ;  /* 0x0000000003037a24 */ /* 0x000fe200078e0210 */
[----:B------:R-:W-:Y:S01]  /*ec40*/  FSETP.GTU.FTZ.AND P0, PT, |R41|, +INF , PT ;  /* 0x7f8000002900780b */ /* 0x000fe20003f1c200 */
[----:B------:R-:W-:Y:S02]  /*ec50*/  BSSY B1, `(.L_x_494) ;  /* 0x0000013000017945 */ /* 0x000fe40003800000 */
[----:B------:R-:W-:-:S05]  /*ec60*/  IMAD.SHL.U32 R3, R3, 0x20, RZ ;  /* 0x0000002003037824 */ /* 0x000fca00078e00ff */
[----:B------:R1:W2:Y:S04]  /*ec70*/  LDS R10, [R3+0x10] ;  /* 0x00001000030a7984 */ /* 0x0002a80000000800 */
[----:B-----5:R1:W3:Y:S04]  /*ec80*/  LDS R14, [R3+0x20] ;  /* 0x00002000030e7984 */ /* 0x0202e80000000800 */
[----:B------:R1:W4:Y:S04]  /*ec90*/  LDS.64 R6, [R3+0x18] ;  /* 0x0000180003067984 */ /* 0x0003280000000a00 */
[----:B------:R1:W0:Y:S01]  /*eca0*/  LDS.64 R8, [R3+0x28] ;  /* 0x0000280003087984 */ /* 0x0002220000000a00 */
[----:B------:R-:W-:Y:S05]  /*ecb0*/  @P0 BRA `(.L_x_495) ;  /* 0x0000009000000947 */ /* 0x000fea0003800000 */
[----:B--2---:R-:W-:Y:S02]  /*ecc0*/  FSETP.NEU.FTZ.AND P1, PT, R41, R10, PT ;  /* 0x0000000a2900720b */ /* 0x004fe40003f3d000 */
[----:B----4-:R-:W-:-:S02]  /*ecd0*/  ISETP.GE.U32.AND P0, PT, R40, R6, PT ;  /* 0x000000062800720c */ /* 0x010fc40003f06070 */
[----:B------:R-:W-:Y:S02]  /*ece0*/  FSETP.GEU.FTZ.AND P2, PT, R41, R10, PT ;  /* 0x0000000a2900720b */ /* 0x000fe40003f5e000 */
[----:B------:R-:W-:Y:S02]  /*ecf0*/  ISETP.GE.AND.EX P0, PT, R39, R7, PT, P0 ;  /* 0x000000072700720c */ /* 0x000fe40003f06300 */
[----:B-1----:R-:W-:-:S05]  /*ed00*/  SEL R3, RZ, 0xffffffff, P2 ;  /* 0xffffffffff037807 */ /* 0x002fca0001000000 */
[----:B------:R-:W-:-:S04]  /*ed10*/  @!P1 SEL R3, RZ, 0xffffffff, P0 ;  /* 0xffffffffff039807 */ /* 0x000fc80000000000 */
[----:B------:R-:W-:-:S04]  /*ed20*/  LOP3.LUT R3, R3, 0x1, RZ, 0xc0, !PT ;  /* 0x0000000103037812 */ /* 0x000fc800078ec0ff */
[----:B------:R-:W-:Y:S01]  /*ed30*/  ISETP.EQ.U32.AND P0, PT, R3, 0x1, PT ;  /* 0x000000010300780c */ /* 0x000fe20003f02070 */
[----:B------:R-:W-:Y:S07]  /*ed40*/  BRA `(.L_x_496) ;  /* 0x0000003000007947 */ /* 0x000fee0003800000 */
.L_x_495:
[----:B--2---:R-:W-:Y:S02]  /*ed50*/  FSETP.GTU.FTZ.AND P0, PT, |R10|, +INF , PT ;  /* 0x7f8000000a00780b */ /* 0x004fe40003f1c200 */
[----:B----4-:R-:W-:-:S04]  /*ed60*/  ISETP.LT.U32.AND P1, PT, R40, R6, PT ;  /* 0x000000062800720c */ /* 0x010fc80003f21070 */
[----:B------:R-:W-:-:S08]  /*ed70*/  ISETP.LT.OR.EX P0, PT, R39, R7, !P0, P1 ;  /* 0x000000072700720c */ /* 0x000fd00004701710 */
.L_x_496:
[----:B------:R-:W-:Y:S05]  /*ed80*/  BSYNC B1 ;  /* 0x0000000000017941 */ /* 0x000fea0003800000 */
.L_x_494:
[----:B------:R-:W-:Y:S01]  /*ed90*/  FSETP.GTU.FTZ.AND P1, PT, |R5|, +INF , PT ;  /* 0x7f8000000500780b */ /* 0x000fe20003f3c200 */
[----:B------:R-:W-:Y:S01]  /*eda0*/  BSSY B1, `(.L_x_497) ;  /* 0x0000011000017945 */ /* 0x000fe20003800000 */
[----:B------:R-:W-:Y:S02]  /*edb0*/  SEL R40, R40, R6, P0 ;  /* 0x0000000628287207 */ /* 0x000fe40000000000 */
[----:B------:R-:W-:Y:S02]  /*edc0*/  SEL R39, R39, R7, P0 ;  /* 0x0000000727277207 */ /* 0x000fe40000000000 */
[----:B------:R-:W-:-:S07]  /*edd0*/  FSEL R41, R41, R10, P0 ;  /* 0x0000000a29297208 */ /* 0x000fce0000000000 */
[----:B------:R-:W-:Y:S05]  /*ede0*/  @P1 BRA `(.L_x_498) ;  /* 0x0000009000001947 */ /* 0x000fea0003800000 */
[C---:B---3--:R-:W-:Y:S02]  /*edf0*/  FSETP.NEU.FTZ.AND P1, PT, R5.reuse, R14, PT ;  /* 0x0000000e0500720b */ /* 0x048fe40003f3d000 */
[----:B0-----:R-:W-:Y:S02]  /*ee00*/  ISETP.GE.U32.AND P0, PT, R12, R8, PT ;  /* 0x000000080c00720c */ /* 0x001fe40003f06070 */
[----:B------:R-:W-:Y:S02]  /*ee10*/  FSETP.GEU.FTZ.AND P2, PT, R5, R14, PT ;  /* 0x0000000e0500720b */ /* 0x000fe40003f5e000 */
[----:B------:R-:W-:Y:S02]  /*ee20*/  ISETP.GE.AND.EX P0, PT, R13, R9, PT, P0 ;  /* 0x000000090d00720c */ /* 0x000fe40003f06300 */
[----:B-1----:R-:W-:-:S05]  /*ee30*/  SEL R3, RZ, 0xffffffff, P2 ;  /* 0xffffffffff037807 */ /* 0x002fca0001000000 */
[----:B------:R-:W-:-:S04]  /*ee40*/  @!P1 SEL R3, RZ, 0xffffffff, P0 ;  /* 0xffffffffff039807 */ /* 0x000fc80000000000 */
[----:B------:R-:W-:-:S04]  /*ee50*/  LOP3.LUT R3, R3, 0x1, RZ, 0xc0, !PT ;  /* 0x0000000103037812 */ /* 0x000fc800078ec0ff */
[----:B------:R-:W-:Y:S01]  /*ee60*/  ISETP.EQ.U32.AND P0, PT, R3, 0x1, PT ;  /* 0x000000010300780c */ /* 0x000fe20003f02070 */
[----:B------:R-:W-:Y:S07]  /*ee70*/  BRA `(.L_x_499) ;  /* 0x0000003000007947 */ /* 0x000fee0003800000 */
.L_x_498:
[----:B---3--:R-:W-:Y:S02]  /*ee80*/  FSETP.GTU.FTZ.AND P0, PT, |R14|, +INF , PT ;  /* 0x7f8000000e00780b */ /* 0x008fe40003f1c200 */
[----:B0-----:R-:W-:-:S04]  /*ee90*/  ISETP.LT.U32.AND P1, PT, R12, R8, PT ;  /* 0x000000080c00720c */ /* 0x001fc80003f21070 */
[----:B------:R-:W-:-:S08]  /*eea0*/  ISETP.LT.OR.EX P0, PT, R13, R9, !P0, P1 ;  /* 0x000000090d00720c */ /* 0x000fd00004701710 */
.L_x_499:
[----:B------:R-:W-:Y:S05]  /*eeb0*/  BSYNC B1 ;  /* 0x0000000000017941 */ /* 0x000fea0003800000 */
.L_x_497:
[----:B------:R-:W-:Y:S01]  /*eec0*/  SEL R12, R12, R8, P0 ;  /* 0x000000080c0c7207 */ /* 0x000fe20000000000 */
[----:B------:R-:W-:Y:S01]  /*eed0*/  IMAD.MOV.U32 R38, RZ, RZ, R40 ;  /* 0x000000ffff267224 */ /* 0x000fe200078e0028 */
[----:B------:R-:W-:Y:S01]  /*eee0*/  SEL R13, R13, R9, P0 ;  /* 0x000000090d0d7207 */ /* 0x000fe20000000000 */
[----:B------:R0:W-:Y:S01]  /*eef0*/  STS [R0], R41 ;  /* 0x0000002900007388 */ /* 0x0001e20000000800 */
[----:B------:R-:W-:-:S03]  /*ef00*/  FSEL R5, R5, R14, P0 ;  /* 0x0000000e05057208 */ /* 0x000fc60000000000 */
[----:B------:R0:W-:Y:S04]  /*ef10*/  STS.64 [R0+0x8], R38 ;  /* 0x0000082600007388 */ /* 0x0001e80000000a00 */
[----:B------:R0:W-:Y:S04]  /*ef20*/  STS.64 [R0+0x18], R12 ;  /* 0x0000180c00007388 */ /* 0x0001e80000000a00 */
[----:B------:R0:W-:Y:S02]  /*ef30*/  STS [R0+0x10], R5 ;  /* 0x0000100500007388 */ /* 0x0001e40000000800 */
.L_x_493:
[----:B------:R-:W-:Y:S05]  /*ef40*/  BSYNC B0 ;  /* 0x0000000000007941 */ /* 0x000fea0003800000 */
.L_x_492:
[----:B------:R-:W-:Y:S02]  /*ef50*/  ISETP.GT.AND P0, PT, R4, 0x1, PT ;  /* 0x000000010400780c */ /* 0x000fe40003f04270 */
[----:B------:R-:W-:-:S11]  /*ef60*/  SHF.R.S32.HI R4, RZ, 0x1, R4 ;  /* 0x00000001ff047819 */ /* 0x000fd60000011404 */
[----:B------:R-:W-:Y:S05]  /*ef70*/  @P0 BRA `(.L_x_500) ;  /* 0xfffffc4000000947 */ /* 0x000fea000383ffff */
.L_x_491:
[----:B------:R-:W-:-:S13]  /*ef80*/  ISETP.NE.AND P0, PT, RZ, c[0x0][0x190], PT ;  /* 0x00006400ff007a0c */ /* 0x000fda0003f05270 */
[----:B------:R-:W-:Y:S05]  /*ef90*/  @!P0 BRA `(.L_x_501) ;  /* 0x0000081000008947 */ /* 0x000fea0003800000 */
[----:B-1----:R-:W-:Y:S02]  /*efa0*/  IMAD.MOV.U32 R3, RZ, RZ, c[0x0][0x0] ;  /* 0x00000000ff037624 */ /* 0x002fe400078e00ff */
[----:B0-----:R-:W-:-:S03]  /*efb0*/  IMAD.MOV.U32 R0, RZ, RZ, c[0x0][0x0] ;  /* 0x00000000ff007624 */ /* 0x001fc600078e00ff */
[----:B------:R-:W-:-:S13]  /*efc0*/  ISETP.GT.AND P0, PT, R3, 0x20, PT ;  /* 0x000000200300780c */ /* 0x000fda0003f04270 */
[----:B------:R-:W-:Y:S05]  /*efd0*/  @!P0 BRA `(.L_x_502) ;  /* 0x0000049000008947 */ /* 0x000fea0003800000 */
[----:B------:R-:W-:Y:S01]  /*efe0*/  IMAD R17, R17, c[0x0][0x0], R16 ;  /* 0x0000000011117a24 */ /* 0x000fe200078e0210 */
[----:B------:R-:W-:Y:S01]  /*eff0*/  LEA.HI R0, R3, c[0x0][0x0], RZ, 0x1 ;  /* 0x0000000003007a11 */ /* 0x000fe200078f08ff */
[----:B------:R-:W-:Y:S02]  /*f000*/  IMAD.MOV.U32 R38, RZ, RZ, R40 ;  /* 0x000000ffff267224 */ /* 0x000fe400078e0028 */
[C---:B------:R-:W-:Y:S01]  /*f010*/  IMAD.SHL.U32 R4, R17.reuse, 0x20, RZ ;  /* 0x0000002011047824 */ /* 0x040fe200078e00ff */
[----:B------:R-:W-:Y:S01]  /*f020*/  SHF.R.S32.HI R3, RZ, 0x1, R0 ;  /* 0x00000001ff037819 */ /* 0x000fe20000011400 */
[----:B------:R-:W-:Y:S01]  /*f030*/  IMAD.MOV.U32 R0, RZ, RZ, 0x20 ;  /* 0x00000020ff007424 */ /* 0x000fe200078e00ff */
[----:B-----5:R-:W-:Y:S02]  /*f040*/  LEA R14, R17, 0x10, 0x5 ;  /* 0x00000010110e7811 */ /* 0x020fe400078e28ff */
[----:B------:R0:W-:Y:S01]  /*f050*/  STS.64 [R4+0x18], R38 ;  /* 0x0000182604007388 */ /* 0x0001e20000000a00 */
[----:B------:R-:W-:-:S03]  /*f060*/  ISETP.GE.AND P0, PT, R3, 0x20, PT ;  /* 0x000000200300780c */ /* 0x000fc60003f06270 */
[----:B------:R0:W-:Y:S04]  /*f070*/  STS.64 [R4+0x28], R12 ;  /* 0x0000280c04007388 */ /* 0x0001e80000000a00 */
[----:B------:R0:W-:Y:S04]  /*f080*/  STS [R4+0x10], R41 ;  /* 0x0000102904007388 */ /* 0x0001e80000000800 */
[----:B------:R0:W-:Y:S02]  /*f090*/  STS [R4+0x20], R5 ;  /* 0x0000200504007388 */ /* 0x0001e40000000800 */
[----:B------:R-:W-:Y:S05]  /*f0a0*/  @!P0 BRA `(.L_x_502) ;  /* 0x000003c000008947 */ /* 0x000fea0003800000 */
.L_x_511:
[----:B0-----:R-:W-:Y:S01]  /*f0b0*/  IMAD.IADD R0, R16, 0x1, R3 ;  /* 0x0000000110007824 */ /* 0x001fe200078e0203 */
[----:B------:R-:W-:Y:S01]  /*f0c0*/  WARPSYNC 0xffffffff ;  /* 0xffffffff00007948 */ /* 0x000fe20003800000 */
[----:B------:R-:W-:Y:S03]  /*f0d0*/  BAR.SYNC.DEFER_BLOCKING 0x0 ;  /* 0x0000000000007b1d */ /* 0x000fe60000010000 */
[----:B------:R-:W-:-:S03]  /*f0e0*/  ISETP.GE.U32.AND P0, PT, R0, c[0x0][0x0], PT ;  /* 0x0000000000007a0c */ /* 0x000fc60003f06070 */
[----:B------:R-:W-:Y:S01]  /*f0f0*/  BSSY B0, `(.L_x_503) ;  /* 0x0000033000007945 */ /* 0x000fe20003800000 */
[----:B------:R-:W-:-:S13]  /*f100*/  ISETP.GE.U32.OR P0, PT, R16, R3, P0 ;  /* 0x000000031000720c */ /* 0x000fda0000706470 */
[----:B-1----:R-:W-:Y:S05]  /*f110*/  @P0 BRA `(.L_x_504) ;  /* 0x0000030000000947 */ /* 0x002fea0003800000 */
[----:B------:R-:W-:Y:S01]  /*f120*/  IMAD R0, R3, 0x20, R14 ;  /* 0x0000002003007824 */ /* 0x000fe200078e020e */
[----:B------:R-:W-:Y:S01]  /*f130*/  FSETP.GTU.FTZ.AND P0, PT, |R41|, +INF , PT ;  /* 0x7f8000002900780b */ /* 0x000fe20003f1c200 */
[----:B------:R-:W-:Y:S03]  /*f140*/  BSSY B1, `(.L_x_505) ;  /* 0x0000012000017945 */ /* 0x000fe60003800000 */
[----:B0-----:R0:W1:Y:S04]  /*f150*/  LDS R4, [R0] ;  /* 0x0000000000047984 */ /* 0x0010680000000800 */
[----:B------:R0:W2:Y:S04]  /*f160*/  LDS R10, [R0+0x10] ;  /* 0x00001000000a7984 */ /* 0x0000a80000000800 */
[----:B------:R0:W3:Y:S04]  /*f170*/  LDS.64 R6, [R0+0x8] ;  /* 0x0000080000067984 */ /* 0x0000e80000000a00 */
[----:B------:R0:W4:Y:S01]  /*f180*/  LDS.64 R8, [R0+0x18] ;  /* 0x0000180000087984 */ /* 0x0001220000000a00 */
[----:B------:R-:W-:Y:S05]  /*f190*/  @P0 BRA `(.L_x_506) ;  /* 0x0000009000000947 */ /* 0x000fea0003800000 */
[----:B-1----:R-:W-:Y:S02]  /*f1a0*/  FSETP.NEU.FTZ.AND P1, PT, R41, R4, PT ;  /* 0x000000042900720b */ /* 0x002fe40003f3d000 */
[----:B---3--:R-:W-:-:S02]  /*f1b0*/  ISETP.GE.U32.AND P0, PT, R40, R6, PT ;  /* 0x000000062800720c */ /* 0x008fc40003f06070 */
[----:B------:R-:W-:Y:S02]  /*f1c0*/  FSETP.GEU.FTZ.AND P2, PT, R41, R4, PT ;  /* 0x000000042900720b */ /* 0x000fe40003f5e000 */
[----:B------:R-:W-:Y:S02]  /*f1d0*/  ISETP.GE.AND.EX P0, PT, R39, R7, PT, P0 ;  /* 0x000000072700720c */ /* 0x000fe40003f06300 */
[----:B0-----:R-:W-:-:S05]  /*f1e0*/  SEL R0, RZ, 0xffffffff, P2 ;  /* 0xffffffffff007807 */ /* 0x001fca0001000000 */
[----:B------:R-:W-:-:S04]  /*f1f0*/  @!P1 SEL R0, RZ, 0xffffffff, P0 ;  /* 0xffffffffff009807 */ /* 0x000fc80000000000 */
[----:B------:R-:W-:-:S04]  /*f200*/  LOP3.LUT R0, R0, 0x1, RZ, 0xc0, !PT ;  /* 0x0000000100007812 */ /* 0x000fc800078ec0ff */
[----:B------:R-:W-:Y:S01]  /*f210*/  ISETP.EQ.U32.AND P0, PT, R0, 0x1, PT ;  /* 0x000000010000780c */ /* 0x000fe20003f02070 */
[----:B------:R-:W-:Y:S07]  /*f220*/  BRA `(.L_x_507) ;  /* 0x0000003000007947 */ /* 0x000fee0003800000 */
.L_x_506:
[----:B-1----:R-:W-:Y:S02]  /*f230*/  FSETP.GTU.FTZ.AND P0, PT, |R4|, +INF , PT ;  /* 0x7f8000000400780b */ /* 0x002fe40003f1c200 */
[----:B---3--:R-:W-:-:S04]  /*f240*/  ISETP.LT.U32.AND P1, PT, R40, R6, PT ;  /* 0x000000062800720c */ /* 0x008fc80003f21070 */
[----:B------:R-:W-:-:S08]  /*f250*/  ISETP.LT.OR.EX P0, PT, R39, R7, !P0, P1 ;  /* 0x000000072700720c */ /* 0x000fd00004701710 */
.L_x_507:
[----:B------:R-:W-:Y:S05]  /*f260*/  BSYNC B1 ;  /* 0x0000000000017941 */ /* 0x000fea0003800000 */
.L_x_505:
[----:B------:R-:W-:Y:S01]  /*f270*/  FSETP.GTU.FTZ.AND P1, PT, |R5|, +INF , PT ;  /* 0x7f8000000500780b */ /* 0x000fe20003f3c200 */
[----:B------:R-:W-:Y:S01]  /*f280*/  BSSY B1, `(.L_x_508) ;  /* 0x0000011000017945 */ /* 0x000fe20003800000 */
[----:B------:R-:W-:Y:S02]  /*f290*/  SEL R40, R40, R6, P0 ;  /* 0x0000000628287207 */ /* 0x000fe40000000000 */
[----:B------:R-:W-:Y:S02]  /*f2a0*/  SEL R39, R39, R7, P0 ;  /* 0x0000000727277207 */ /* 0x000fe40000000000 */
[----:B------:R-:W-:-:S07]  /*f2b0*/  FSEL R41, R41, R4, P0 ;  /* 0x0000000429297208 */ /* 0x000fce0000000000 */
[----:B------:R-:W-:Y:S05]  /*f2c0*/  @P1 BRA `(.L_x_509) ;  /* 0x0000009000001947 */ /* 0x000fea0003800000 */
[C---:B--2---:R-:W-:Y:S02]  /*f2d0*/  FSETP.NEU.FTZ.AND P1, PT, R5.reuse, R10, PT ;  /* 0x0000000a0500720b */ /* 0x044fe40003f3d000 */
[----:B----4-:R-:W-:Y:S02]  /*f2e0*/  ISETP.GE.U32.AND P0, PT, R12, R8, PT ;  /* 0x000000080c00720c */ /* 0x010fe40003f06070 */
[----:B------:R-:W-:Y:S02]  /*f2f0*/  FSETP.GEU.FTZ.AND P2, PT, R5, R10, PT ;  /* 0x0000000a0500720b */ /* 0x000fe40003f5e000 */
[----:B------:R-:W-:Y:S02]  /*f300*/  ISETP.GE.AND.EX P0, PT, R13, R9, PT, P0 ;  /* 0x000000090d00720c */ /* 0x000fe40003f06300 */
[----:B0-----:R-:W-:-:S05]  /*f310*/  SEL R0, RZ, 0xffffffff, P2 ;  /* 0xffffffffff007807 */ /* 0x001fca0001000000 */
[----:B------:R-:W-:-:S04]  /*f320*/  @!P1 SEL R0, RZ, 0xffffffff, P0 ;  /* 0xffffffffff009807 */ /* 0x000fc80000000000 */
[----:B------:R-:W-:-:S04]  /*f330*/  LOP3.LUT R0, R0, 0x1, RZ, 0xc0, !PT ;  /* 0x0000000100007812 */ /* 0x000fc800078ec0ff */
[----:B------:R-:W-:Y:S01]  /*f340*/  ISETP.EQ.U32.AND P0, PT, R0, 0x1, PT ;  /* 0x000000010000780c */ /* 0x000fe20003f02070 */
[----:B------:R-:W-:Y:S07]  /*f350*/  BRA `(.L_x_510) ;  /* 0x0000003000007947 */ /* 0x000fee0003800000 */
.L_x_509:
[----:B--2---:R-:W-:Y:S02]  /*f360*/  FSETP.GTU.FTZ.AND P0, PT, |R10|, +INF , PT ;  /* 0x7f8000000a00780b */ /* 0x004fe40003f1c200 */
[----:B----4-:R-:W-:-:S04]  /*f370*/  ISETP.LT.U32.AND P1, PT, R12, R8, PT ;  /* 0x000000080c00720c */ /* 0x010fc80003f21070 */
[----:B------:R-:W-:-:S08]  /*f380*/  ISETP.LT.OR.EX P0, PT, R13, R9, !P0, P1 ;  /* 0x000000090d00720c */ /* 0x000fd00004701710 */
.L_x_510:
[----:B------:R-:W-:Y:S05]  /*f390*/  BSYNC B1 ;  /* 0x0000000000017941 */ /* 0x000fea0003800000 */
.L_x_508:
        /* <DEDUP_REMOVED lines=8> */
.L_x_504:
[----:B------:R-:W-:Y:S05]  /*f420*/  BSYNC B0 ;  /* 0x0000000000007941 */ /* 0x000fea0003800000 */
.L_x_503:
[----:B------:R-:W-:-:S04]  /*f430*/  SHF.R.S32.HI R3, RZ, 0x1, R3 ;  /* 0x00000001ff037819 */ /* 0x000fc80000011403 */
[----:B------:R-:W-:-:S13]  /*f440*/  ISETP.GE.AND P0, PT, R3, 0x20, PT ;  /* 0x000000200300780c */ /* 0x000fda0003f06270 */
[----:B------:R-:W-:Y:S05]  /*f450*/  @P0 BRA `(.L_x_511) ;  /* 0xfffffc5000000947 */ /* 0x000fea000383ffff */
[----:B0-----:R-:W-:-:S05]  /*f460*/  IMAD.MOV.U32 R0, RZ, RZ, 0x20 ;  /* 0x00000020ff007424 */ /* 0x001fca00078e00ff */
.L_x_502:
[----:B------:R-:W-:Y:S01]  /*f470*/  ISETP.GE.AND P0, PT, R0, 0x2, PT ;  /* 0x000000020000780c */ /* 0x000fe20003f06270 */
[----:B------:R-:W-:Y:S01]  /*f480*/  WARPSYNC 0xffffffff ;  /* 0xffffffff00007948 */ /* 0x000fe20003800000 */
[----:B------:R-:W-:Y:S11]  /*f490*/  BAR.SYNC.DEFER_BLOCKING 0x0 ;  /* 0x0000000000007b1d */ /* 0x000ff60000010000 */
[----:B------:R-:W-:Y:S05]  /*f4a0*/  @!P0 BRA `(.L_x_501) ;  /* 0x0000030000008947 */ /* 0x000fea0003800000 */
[----:B0-----:R-:W-:-:S04]  /*f4b0*/  IMAD.MOV.U32 R4, RZ, RZ, 0x1 ;  /* 0x00000001ff047424 */ /* 0x001fc800078e00ff */
.L_x_518:
[----:B------:R-:W-:Y:S01]  /*f4c0*/  FSETP.GTU.FTZ.AND P0, PT, |R41|, +INF , PT ;  /* 0x7f8000002900780b */ /* 0x000fe20003f1c200 */
[----:B------:R0:W2:Y:S01]  /*f4d0*/  SHFL.DOWN PT, R6, R41, R4, 0x1f ;  /* 0x08001f0429067589 */ /* 0x0000a200000e0000 */
[----:B------:R-:W-:Y:S03]  /*f4e0*/  BSSY B0, `(.L_x_512) ;  /* 0x0000010000007945 */ /* 0x000fe60003800000 */
[----:B------:R0:W3:Y:S04]  /*f4f0*/  SHFL.DOWN PT, R8, R39, R4, 0x1f ;  /* 0x08001f0427087589 */ /* 0x0000e800000e0000 */
[----:B------:R0:W4:Y:S04]  /*f500*/  SHFL.DOWN PT, R7, R40, R4, 0x1f ;  /* 0x08001f0428077589 */ /* 0x00012800000e0000 */
[----:B------:R-:W-:Y:S05]  /*f510*/  @P0 BRA `(.L_x_513) ;  /* 0x0000009000000947 */ /* 0x000fea0003800000 */
[----:B--2---:R-:W-:Y:S02]  /*f520*/  FSETP.NEU.FTZ.AND P1, PT, R41, R6, PT ;  /* 0x000000062900720b */ /* 0x004fe40003f3d000 */
[----:B----4-:R-:W-:-:S02]  /*f530*/  ISETP.GE.U32.AND P0, PT, R40, R7, PT ;  /* 0x000000072800720c */ /* 0x010fc40003f06070 */
[----:B------:R-:W-:Y:S02]  /*f540*/  FSETP.GEU.FTZ.AND P2, PT, R41, R6, PT ;  /* 0x000000062900720b */ /* 0x000fe40003f5e000 */
[----:B---3--:R-:W-:Y:S02]  /*f550*/  ISETP.GE.AND.EX P0, PT, R39, R8, PT, P0 ;  /* 0x000000082700720c */ /* 0x008fe40003f06300 */
[----:B------:R-:W-:-:S05]  /*f560*/  SEL R3, RZ, 0xffffffff, P2 ;  /* 0xffffffffff037807 */ /* 0x000fca0001000000 */
[----:B------:R-:W-:-:S04]  /*f570*/  @!P1 SEL R3, RZ, 0xffffffff, P0 ;  /* 0xffffffffff039807 */ /* 0x000fc80000000000 */
[----:B------:R-:W-:-:S04]  /*f580*/  LOP3.LUT R3, R3, 0x1, RZ, 0xc0, !PT ;  /* 0x0000000103037812 */ /* 0x000fc800078ec0ff */
[----:B------:R-:W-:Y:S01]  /*f590*/  ISETP.EQ.U32.AND P0, PT, R3, 0x1, PT ;  /* 0x000000010300780c */ /* 0x000fe20003f02070 */
[----:B------:R-:W-:Y:S07]  /*f5a0*/  BRA `(.L_x_514) ;  /* 0x0000003000007947 */ /* 0x000fee0003800000 */
.L_x_513:
[----:B--2---:R-:W-:Y:S02]  /*f5b0*/  FSETP.GTU.FTZ.AND P0, PT, |R6|, +INF , PT ;  /* 0x7f8000000600780b */ /* 0x004fe40003f1c200 */
[----:B----4-:R-:W-:-:S04]  /*f5c0*/  ISETP.LT.U32.AND P1, PT, R40, R7, PT ;  /* 0x000000072800720c */ /* 0x010fc80003f21070 */
[----:B---3--:R-:W-:-:S08]  /*f5d0*/  ISETP.LT.OR.EX P0, PT, R39, R8, !P0, P1 ;  /* 0x000000082700720c */ /* 0x008fd00004701710 */
.L_x_514:
[----:B------:R-:W-:Y:S05]  /*f5e0*/  BSYNC B0 ;  /* 0x0000000000007941 */ /* 0x000fea0003800000 */
.L_x_512:
[----:B------:R-:W-:Y:S01]  /*f5f0*/  FSETP.GTU.FTZ.AND P1, PT, |R5|, +INF , PT ;  /* 0x7f8000000500780b */ /* 0x000fe20003f3c200 */
[----:B------:R2:W3:Y:S01]  /*f600*/  SHFL.DOWN PT, R10, R5, R4, 0x1f ;  /* 0x08001f04050a7589 */ /* 0x0004e200000e0000 */
[----:B------:R-:W-:Y:S01]  /*f610*/  BSSY B0, `(.L_x_515) ;  /* 0x0000013000007945 */ /* 0x000fe20003800000 */
[----:B0-----:R-:W-:Y:S02]  /*f620*/  SEL R40, R40, R7, P0 ;  /* 0x0000000728287207 */ /* 0x001fe40000000000 */
[----:B-1---5:R2:W0:Y:S01]  /*f630*/  SHFL.DOWN PT, R14, R13, R4, 0x1f ;  /* 0x08001f040d0e7589 */ /* 0x02242200000e0000 */
[----:B------:R-:W-:Y:S02]  /*f640*/  SEL R39, R39, R8, P0 ;  /* 0x0000000827277207 */ /* 0x000fe40000000000 */
[----:B------:R-:W-:Y:S01]  /*f650*/  FSEL R41, R41, R6, P0 ;  /* 0x0000000629297208 */ /* 0x000fe20000000000 */
[----:B------:R2:W1:Y:S04]  /*f660*/  SHFL.DOWN PT, R9, R12, R4, 0x1f ;  /* 0x08001f040c097589 */ /* 0x00046800000e0000 */
[----:B------:R-:W-:Y:S05]  /*f670*/  @P1 BRA `(.L_x_516) ;  /* 0x0000009000001947 */ /* 0x000fea0003800000 */
[----:B---3--:R-:W-:Y:S02]  /*f680*/  FSETP.NEU.FTZ.AND P1, PT, R5, R10, PT ;  /* 0x0000000a0500720b */ /* 0x008fe40003f3d000 */
[----:B-1----:R-:W-:-:S02]  /*f690*/  ISETP.GE.U32.AND P0, PT, R12, R9, PT ;  /* 0x000000090c00720c */ /* 0x002fc40003f06070 */
[----:B------:R-:W-:Y:S02]  /*f6a0*/  FSETP.GEU.FTZ.AND P2, PT, R5, R10, PT ;  /* 0x0000000a0500720b */ /* 0x000fe40003f5e000 */
[----:B0-----:R-:W-:Y:S02]  /*f6b0*/  ISETP.GE.AND.EX P0, PT, R13, R14, PT, P0 ;  /* 0x0000000e0d00720c */ /* 0x001fe40003f06300 */
[----:B------:R-:W-:-:S05]  /*f6c0*/  SEL R3, RZ, 0xffffffff, P2 ;  /* 0xffffffffff037807 */ /* 0x000fca0001000000 */
[----:B------:R-:W-:-:S04]  /*f6d0*/  @!P1 SEL R3, RZ, 0xffffffff, P0 ;  /* 0xffffffffff039807 */ /* 0x000fc80000000000 */
[----:B------:R-:W-:-:S04]  /*f6e0*/  LOP3.LUT R3, R3, 0x1, RZ, 0xc0, !PT ;  /* 0x0000000103037812 */ /* 0x000fc800078ec0ff */
[----:B------:R-:W-:Y:S01]  /*f6f0*/  ISETP.EQ.U32.AND P0, PT, R3, 0x1, PT ;  /* 0x000000010300780c */ /* 0x000fe20003f02070 */
[----:B------:R-:W-:Y:S07]  /*f700*/  BRA `(.L_x_517) ;  /* 0x0000003000007947 */ /* 0x000fee0003800000 */
.L_x_516:
[----:B---3--:R-:W-:Y:S02]  /*f710*/  FSETP.GTU.FTZ.AND P0, PT, |R10|, +INF , PT ;  /* 0x7f8000000a00780b */ /* 0x008fe40003f1c200 */
[----:B-1----:R-:W-:-:S04]  /*f720*/  ISETP.LT.U32.AND P1, PT, R12, R9, PT ;  /* 0x000000090c00720c */ /* 0x002fc80003f21070 */
[----:B0-----:R-:W-:-:S08]  /*f730*/  ISETP.LT.OR.EX P0, PT, R13, R14, !P0, P1 ;  /* 0x0000000e0d00720c */ /* 0x001fd00004701710 */
.L_x_517:
[----:B------:R-:W-:Y:S05]  /*f740*/  BSYNC B0 ;  /* 0x0000000000007941 */ /* 0x000fea0003800000 */
.L_x_515:
[----:B--2---:R-:W-:Y:S01]  /*f750*/  IMAD.SHL.U32 R4, R4, 0x2, RZ ;  /* 0x0000000204047824 */ /* 0x004fe200078e00ff */
[----:B------:R-:W-:Y:S02]  /*f760*/  FSEL R5, R5, R10, P0 ;  /* 0x0000000a05057208 */ /* 0x000fe40000000000 */
[----:B------:R-:W-:Y:S02]  /*f770*/  SEL R12, R12, R9, P0 ;  /* 0x000000090c0c7207 */ /* 0x000fe40000000000 */
[----:B------:R-:W-:Y:S02]  /*f780*/  ISETP.GE.AND P1, PT, R4, R0, PT ;  /* 0x000000000400720c */ /* 0x000fe40003f26270 */
[----:B------:R-:W-:-:S11]  /*f790*/  SEL R13, R13, R14, P0 ;  /* 0x0000000e0d0d7207 */ /* 0x000fd60000000000 */
[----:B------:R-:W-:Y:S05]  /*f7a0*/  @!P1 BRA `(.L_x_518) ;  /* 0xfffffd1000009947 */ /* 0x000fea000383ffff */
.L_x_501:
[----:B------:R-:W-:Y:S01]  /*f7b0*/  ISETP.NE.AND P0, PT, RZ, c[0x0][0x34c], PT ;  /* 0x0000d300ff007a0c */ /* 0x000fe20003f05270 */
[----:B-----5:R-:W-:-:S12]  /*f7c0*/  CS2R R22, SRZ ;  /* 0x0000000000167805 */ /* 0x020fd8000001ff00 */
[----:B------:R-:W-:Y:S05]  /*f7d0*/  @!P0 BRA `(.L_x_519) ;  /* 0x00000cc000008947 */ /* 0x000fea0003800000 */
[----:B-1----:R-:W1:Y:S01]  /*f7e0*/  S2R R3, SR_TID.Y ;  /* 0x0000000000037919 */ /* 0x002e620000002200 */
[----:B------:R-:W-:-:S03]  /*f7f0*/  IMAD.MOV.U32 R6, RZ, RZ, RZ ;  /* 0x000000ffff067224 */ /* 0x000fc600078e00ff */
[----:B0-----:R-:W0:Y:S01]  /*f800*/  S2R R0, SR_CTAID.X ;  /* 0x0000000000007919 */ /* 0x001e220000002500 */
[----:B-1----:R-:W-:-:S04]  /*f810*/  IMAD R3, R3, c[0x0][0x1a0], R2 ;  /* 0x0000680003037a24 */ /* 0x002fc800078e0202 */
[----:B0-----:R-:W-:-:S04]  /*f820*/  IMAD R0, R0, c[0x0][0x188], R3 ;  /* 0x0000620000007a24 */ /* 0x001fc800078e0203 */
[----:B------:R-:W-:Y:S02]  /*f830*/  IMAD.SHL.U32 R7, R0, 0x2, RZ ;  /* 0x0000000200077824 */ /* 0x000fe400078e00ff */
[----:B------:R-:W-:Y:S02]  /*f840*/  IMAD.MOV.U32 R0, RZ, RZ, 0x1 ;  /* 0x00000001ff007424 */ /* 0x000fe400078e00ff */
[----:B------:R-:W-:-:S03]  /*f850*/  IMAD.HI.U32 R8, R7, c[0x0][0x354], R6 ;  /* 0x0000d50007087a27 */ /* 0x000fc600078e0006 */
[----:B------:R-:W-:Y:S02]  /*f860*/  ISETP.NE.AND P1, PT, R0, c[0x0][0x34c], PT ;  /* 0x0000d30000007a0c */ /* 0x000fe40003f25270 */
        /* <DEDUP_REMOVED lines=195> */
.L_x_519:
[----:B------:R-:W2:Y:S04]  /*104a0*/  S2R R7, SR_TID.Y ;  /* 0x0000000000077919 */ /* 0x000ea80000002200 */
[----:B0-----:R-:W0:Y:S01]  /*104b0*/  S2R R0, SR_CTAID.X ;  /* 0x0000000000007919 */ /* 0x001e220000002500 */
[----:B-12---:R-:W-:-:S04]  /*104c0*/  IMAD R3, R7, c[0x0][0x1a0], R2 ;  /* 0x0000680007037a24 */ /* 0x006fc800078e0202 */
[----:B0-----:R-:W-:Y:S01]  /*104d0*/  IMAD R0, R0, c[0x0][0x188], R3 ;  /* 0x0000620000007a24 */ /* 0x001fe200078e0203 */
[----:B------:R-:W-:Y:S05]  /*104e0*/  @!P0 BRA `(.L_x_520) ;  /* 0x00000c7000008947 */ /* 0x000fea0003800000 */
[----:B------:R-:W-:Y:S01]  /*104f0*/  LEA R3, R0, 0x1, 0x1 ;  /* 0x0000000100037811 */ /* 0x000fe200078e08ff */
        /* <DEDUP_REMOVED lines=198> */
.L_x_520:
[----:B------:R-:W-:Y:S01]  /*11160*/  ISETP.NE.U32.AND P0, PT, RZ, c[0x0][0x560], PT ;  /* 0x00015800ff007a0c */ /* 0x000fe20003f05070 */
[----:B------:R-:W-:Y:S01]  /*11170*/  CS2R R2, SRZ ;  /* 0x0000000000027805 */ /* 0x000fe2000001ff00 */
[----:B------:R-:W-:Y:S02]  /*11180*/  IMAD.MOV.U32 R4, RZ, RZ, RZ ;  /* 0x000000ffff047224 */ /* 0x000fe400078e00ff */
[----:B------:R-:W-:-:S13]  /*11190*/  ISETP.NE.AND.EX P0, PT, RZ, c[0x0][0x564], PT, P0 ;  /* 0x00015900ff007a0c */ /* 0x000fda0003f05300 */
[----:B------:R-:W-:Y:S05]  /*111a0*/  @!P0 BRA `(.L_x_521) ;  /* 0x000008b000008947 */ /* 0x000fea0003800000 */
[----:B------:R-:W-:Y:S01]  /*111b0*/  BSSY B0, `(.L_x_522) ;  /* 0x000002a000007945 */ /* 0x000fe20003800000 */
[----:B------:R-:W-:Y:S02]  /*111c0*/  IMAD.MOV.U32 R8, RZ, RZ, 0x8 ;  /* 0x00000008ff087424 */ /* 0x000fe400078e00ff */
[----:B------:R-:W-:Y:S02]  /*111d0*/  IMAD.MOV.U32 R14, RZ, RZ, RZ ;  /* 0x000000ffff0e7224 */ /* 0x000fe400078e00ff */
[----:B------:R-:W-:Y:S02]  /*111e0*/  IMAD.MOV.U32 R10, RZ, RZ, 0x10 ;  /* 0x00000010ff0a7424 */ /* 0x000fe400078e00ff */
[----:B------:R-:W-:-:S05]  /*111f0*/  IMAD.MOV.U32 R11, RZ, RZ, 0x0 ;  /* 0x00000000ff0b7424 */ /* 0x000fca00078e00ff */
.L_x_526:
[----:B------:R-:W-:Y:S01]  /*11200*/  LOP3.LUT R2, R14, R11, RZ, 0xfc, !PT ;  /* 0x0000000b0e027212 */ /* 0x000fe200078efcff */
[----:B------:R-:W-:Y:S01]  /*11210*/  BSSY B1, `(.L_x_523) ;  /* 0x000001e000017945 */ /* 0x000fe20003800000 */
[----:B------:R-:W-:Y:S02]  /*11220*/  IMAD.MOV.U32 R4, RZ, RZ, R10 ;  /* 0x000000ffff047224 */ /* 0x000fe400078e000a */
[----:B------:R-:W-:Y:S01]  /*11230*/  ISETP.NE.U32.AND P0, PT, R2, RZ, PT ;  /* 0x000000ff0200720c */ /* 0x000fe20003f05070 */
[----:B------:R-:W-:-:S12]  /*11240*/  IMAD.MOV.U32 R9, RZ, RZ, R11 ;  /* 0x000000ffff097224 */ /* 0x000fd800078e000b */
[----:B------:R-:W-:Y:S05]  /*11250*/  @!P0 BRA `(.L_x_524) ;  /* 0x0000006000008947 */ /* 0x000fea0003800000 */
[----:B------:R-:W-:Y:S01]  /*11260*/  IMAD.MOV.U32 R6, RZ, RZ, R10 ;  /* 0x000000ffff067224 */ /* 0x000fe200078e000a */
[----:B------:R-:W-:Y:S02]  /*11270*/  MOV R10, 0x11290 ;  /* 0x00011290000a7802 */ /* 0x000fe40000000f00 */
[----:B------:R-:W-:Y:S05]  /*11280*/  CALL.REL.NOINC `($__internal_3_$__cuda_sm20_rem_u64) ;  /* 0x00005a4000007944 */ /* 0x000fea0003c00000 */
[----:B------:R-:W-:Y:S02]  /*11290*/  IMAD.MOV.U32 R10, RZ, RZ, R2 ;  /* 0x000000ffff0a7224 */ /* 0x000fe400078e0002 */
[----:B------:R-:W-:Y:S01]  /*112a0*/  IMAD.MOV.U32 R11, RZ, RZ, R3 ;  /* 0x000000ffff0b7224 */ /* 0x000fe200078e0003 */
[----:B------:R-:W-:Y:S05]  /*112b0*/  BRA `(.L_x_525) ;  /* 0x0000013000007947 */ /* 0x000fea0003800000 */
.L_x_524:
        /* <DEDUP_REMOVED lines=8> */
[----:B------:R-:W-:-:S04]  /*11340*/  IMAD.HI.U32 R3, R3, R11, R2 ;  /* 0x0000000b03037227 */ /* 0x000fc800078e0002 */
[----:B------:R-:W-:Y:S02]  /*11350*/  IMAD.MOV.U32 R11, RZ, RZ, RZ ;  /* 0x000000ffff0b7224 */ /* 0x000fe400078e00ff */
        /* <DEDUP_REMOVED lines=8> */
[----:B------:R-:W-:Y:S02]  /*113e0*/  IMAD.MOV.U32 R10, RZ, RZ, R3 ;  /* 0x000000ffff0a7224 */ /* 0x000fe400078e0003 */
.L_x_525:
[----:B------:R-:W-:Y:S05]  /*113f0*/  BSYNC B1 ;  /* 0x0000000000017941 */ /* 0x000fea0003800000 */
.L_x_523:
[----:B------:R-:W-:Y:S01]  /*11400*/  ISETP.NE.U32.AND P0, PT, R10, RZ, PT ;  /* 0x000000ff0a00720c */ /* 0x000fe20003f05070 */
[----:B------:R-:W-:Y:S02]  /*11410*/  IMAD.MOV.U32 R8, RZ, RZ, R4 ;  /* 0x000000ffff087224 */ /* 0x000fe400078e0004 */
[----:B------:R-:W-:Y:S01]  /*11420*/  IMAD.MOV.U32 R14, RZ, RZ, R9 ;  /* 0x000000ffff0e7224 */ /* 0x000fe200078e0009 */
[----:B------:R-:W-:-:S13]  /*11430*/  ISETP.NE.AND.EX P0, PT, R11, RZ, PT, P0 ;  /* 0x000000ff0b00720c */ /* 0x000fda0003f05300 */
[----:B------:R-:W-:Y:S05]  /*11440*/  @P0 BRA `(.L_x_526) ;  /* 0xfffffdb000000947 */ /* 0x000fea000383ffff */
[----:B------:R-:W-:Y:S05]  /*11450*/  BSYNC B0 ;  /* 0x0000000000007941 */ /* 0x000fea0003800000 */
.L_x_522:
[----:B------:R-:W-:Y:S01]  /*11460*/  ISETP.NE.U32.AND P2, PT, R9, RZ, PT ;  /* 0x000000ff0900720c */ /* 0x000fe20003f45070 */
[----:B------:R-:W-:-:S12]  /*11470*/  BSSY B0, `(.L_x_527) ;  /* 0x000001c000007945 */ /* 0x000fd80003800000 */
[----:B------:R-:W-:Y:S05]  /*11480*/  @!P2 BRA `(.L_x_528) ;  /* 0x000000700000a947 */ /* 0x000fea0003800000 */
[----:B------:R-:W-:Y:S01]  /*11490*/  IMAD.MOV.U32 R6, RZ, RZ, 0x10 ;  /* 0x00000010ff067424 */ /* 0x000fe200078e00ff */
[----:B------:R-:W-:Y:S01]  /*114a0*/  MOV R8, 0x114d0 ;  /* 0x000114d000087802 */ /* 0x000fe20000000f00 */
[----:B------:R-:W-:Y:S02]  /*114b0*/  IMAD.MOV.U32 R14, RZ, RZ, RZ ;  /* 0x000000ffff0e7224 */ /* 0x000fe400078e00ff */
[----:B------:R-:W-:Y:S05]  /*114c0*/  CALL.REL.NOINC `($__internal_2_$__cuda_sm20_div_u64) ;  /* 0x000053a000007944 */ /* 0x000fea0003c00000 */
[----:B------:R-:W-:Y:S02]  /*114d0*/  IMAD.MOV.U32 R2, RZ, RZ, R6 ;  /* 0x000000ffff027224 */ /* 0x000fe400078e0006 */
[----:B------:R-:W-:Y:S01]  /*114e0*/  IMAD.MOV.U32 R3, RZ, RZ, R15 ;  /* 0x000000ffff037224 */ /* 0x000fe200078e000f */
[----:B------:R-:W-:Y:S05]  /*114f0*/  BRA `(.L_x_529) ;  /* 0x0000013000007947 */ /* 0x000fea0003800000 */
.L_x_528:
        /* <DEDUP_REMOVED lines=8> */
[----:B------:R-:W-:-:S06]  /*11580*/  IMAD.HI.U32 R2, R3, R11, R2 ;  /* 0x0000000b03027227 */ /* 0x000fcc00078e0002 */
[----:B------:R-:W-:-:S04]  /*11590*/  IMAD.HI.U32 R2, R2, 0x10, RZ ;  /* 0x0000001002027827 */ /* 0x000fc800078e00ff */
[----:B------:R-:W-:-:S04]  /*115a0*/  IMAD.MOV R3, RZ, RZ, -R2 ;  /* 0x000000ffff037224 */ /* 0x000fc800078e0a02 */
[----:B------:R-:W-:-:S05]  /*115b0*/  IMAD R3, R4, R3, 0x10 ;  /* 0x0000001004037424 */ /* 0x000fca00078e0203 */
[----:B------:R-:W-:-:S13]  /*115c0*/  ISETP.GE.U32.AND P0, PT, R3, R4, PT ;  /* 0x000000040300720c */ /* 0x000fda0003f06070 */
[----:B------:R-:W-:Y:S01]  /*115d0*/  @P0 IMAD.IADD R3, R3, 0x1, -R4 ;  /* 0x0000000103030824 */ /* 0x000fe200078e0a04 */
[----:B------:R-:W-:-:S04]  /*115e0*/  @P0 IADD3 R2, R2, 0x1, RZ ;  /* 0x0000000102020810 */ /* 0x000fc80007ffe0ff */
[----:B------:R-:W-:Y:S01]  /*115f0*/  ISETP.GE.U32.AND P1, PT, R3, R4, PT ;  /* 0x000000040300720c */ /* 0x000fe20003f26070 */
[----:B------:R-:W-:-:S12]  /*11600*/  IMAD.MOV.U32 R3, RZ, RZ, RZ ;  /* 0x000000ffff037224 */ /* 0x000fd800078e00ff */
[----:B------:R-:W-:Y:S02]  /*11610*/  @P1 IADD3 R2, R2, 0x1, RZ ;  /* 0x0000000102021810 */ /* 0x000fe40007ffe0ff */
[----:B------:R-:W-:Y:S02]  /*11620*/  @!P3 LOP3.LUT R2, RZ, R4, RZ, 0x33, !PT ;  /* 0x00000004ff02b212 */ /* 0x000fe400078e33ff */
.L_x_529:
[----:B------:R-:W-:Y:S05]  /*11630*/  BSYNC B0 ;  /* 0x0000000000007941 */ /* 0x000fea0003800000 */
.L_x_527:
[----:B------:R-:W-:Y:S01]  /*11640*/  BSSY B0, `(.L_x_530) ;  /* 0x000001c000007945 */ /* 0x000fe20003800000 */
        /* <DEDUP_REMOVED lines=8> */
.L_x_531:
        /* <DEDUP_REMOVED lines=19> */
.L_x_532:
[----:B------:R-:W-:Y:S05]  /*11800*/  BSYNC B0 ;  /* 0x0000000000007941 */ /* 0x000fea0003800000 */
.L_x_530:
[-C--:B------:R-:W-:Y:S01]  /*11810*/  IMAD R11, R3, R23.reuse, RZ ;  /* 0x00000017030b7224 */ /* 0x080fe200078e02ff */
[----:B------:R-:W-:Y:S01]  /*11820*/  BSSY B0, `(.L_x_533) ;  /* 0x0000020000007945 */ /* 0x000fe20003800000 */
[----:B------:R-:W-:-:S04]  /*11830*/  IMAD.WIDE.U32 R2, R2, R23, RZ ;  /* 0x0000001702027225 */ /* 0x000fc800078e00ff */
[----:B------:R-:W-:-:S05]  /*11840*/  IMAD.IADD R14, R3, 0x1, R11 ;  /* 0x00000001030e7824 */ /* 0x000fca00078e020b */
[----:B------:R-:W-:-:S13]  /*11850*/  LOP3.LUT P0, RZ, R14, 0x1f, RZ, 0xc0, !PT ;  /* 0x0000001f0eff7812 */ /* 0x000fda000780c0ff */
[----:B------:R-:W-:Y:S05]  /*11860*/  @!P0 BRA `(.L_x_534) ;  /* 0x0000007000008947 */ /* 0x000fea0003800000 */
[----:B------:R-:W-:Y:S01]  /*11870*/  IMAD.MOV.U32 R4, RZ, RZ, R8 ;  /* 0x000000ffff047224 */ /* 0x000fe200078e0008 */
[----:B------:R-:W-:Y:S01]  /*11880*/  MOV R8, 0x118b0 ;  /* 0x000118b000087802 */ /* 0x000fe20000000f00 */
[----:B------:R-:W-:Y:S02]  /*11890*/  IMAD.MOV.U32 R6, RZ, RZ, R2 ;  /* 0x000000ffff067224 */ /* 0x000fe400078e0002 */
[----:B------:R-:W-:Y:S05]  /*118a0*/  CALL.REL.NOINC `($__internal_2_$__cuda_sm20_div_u64) ;  /* 0x00004fc000007944 */ /* 0x000fea0003c00000 */
[----:B------:R-:W-:Y:S02]  /*118b0*/  IMAD.MOV.U32 R2, RZ, RZ, R6 ;  /* 0x000000ffff027224 */ /* 0x000fe400078e0006 */
[----:B------:R-:W-:Y:S01]  /*118c0*/  IMAD.MOV.U32 R3, RZ, RZ, R15 ;  /* 0x000000ffff037224 */ /* 0x000fe200078e000f */
[----:B------:R-:W-:Y:S05]  /*118d0*/  BRA `(.L_x_535) ;  /* 0x0000014000007947 */ /* 0x000fea0003800000 */
.L_x_534:
[----:B------:R-:W0:Y:S01]  /*118e0*/  I2F.U32.RP R3, R8 ;  /* 0x0000000800037306 */ /* 0x000e220000209000 */
[----:B------:R-:W-:-:S07]  /*118f0*/  ISETP.NE.U32.AND P2, PT, R8, RZ, PT ;  /* 0x000000ff0800720c */ /* 0x000fce0003f45070 */
[----:B0-----:R-:W0:Y:S02]  /*11900*/  MUFU.RCP R3, R3 ;  /* 0x0000000300037308 */ /* 0x001e240000001000 */
[----:B0-----:R-:W-:Y:S01]  /*11910*/  IADD3 R10, R3, 0xffffffe, RZ ;  /* 0x0ffffffe030a7810 */ /* 0x001fe20007ffe0ff */
[----:B------:R-:W-:-:S05]  /*11920*/  IMAD.MOV.U32 R3, RZ, RZ, RZ ;  /* 0x000000ffff037224 */ /* 0x000fca00078e00ff */
        /* <DEDUP_REMOVED lines=9> */
[----:B------:R-:W-:Y:S01]  /*119c0*/  @P0 IMAD.IADD R9, R9, 0x1, -R8 ;  /* 0x0000000109090824 */ /* 0x000fe200078e0a08 */
[----:B------:R-:W-:-:S04]  /*119d0*/  @P0 IADD3 R11, R11, 0x1, RZ ;  /* 0x000000010b0b0810 */ /* 0x000fc80007ffe0ff */
[----:B------:R-:W-:-:S13]  /*119e0*/  ISETP.GE.U32.AND P1, PT, R9, R8, PT ;  /* 0x000000080900720c */ /* 0x000fda0003f26070 */
[----:B------:R-:W-:Y:S02]  /*119f0*/  @P1 IADD3 R11, R11, 0x1, RZ ;  /* 0x000000010b0b1810 */ /* 0x000fe40007ffe0ff */
[----:B------:R-:W-:-:S05]  /*11a00*/  @!P2 LOP3.LUT R11, RZ, R8, RZ, 0x33, !PT ;  /* 0x00000008ff0ba212 */ /* 0x000fca00078e33ff */
[----:B------:R-:W-:Y:S02]  /*11a10*/  IMAD.MOV.U32 R2, RZ, RZ, R11 ;  /* 0x000000ffff027224 */ /* 0x000fe400078e000b */
.L_x_535:
[----:B------:R-:W-:Y:S05]  /*11a20*/  BSYNC B0 ;  /* 0x0000000000007941 */ /* 0x000fea0003800000 */
.L_x_533:
[----:B------:R-:W-:-:S04]  /*11a30*/  IADD3 R2, P0, R2, c[0x0][0x560], RZ ;  /* 0x0001580002027a10 */ /* 0x000fc80007f1e0ff */
[----:B------:R-:W-:-:S05]  /*11a40*/  IADD3.X R3, R3, c[0x0][0x564], RZ, P0, !PT ;  /* 0x0001590003037a10 */ /* 0x000fca00007fe4ff */
[----:B------:R-:W-:Y:S02]  /*11a50*/  IMAD.MOV.U32 R4, RZ, RZ, R3 ;  /* 0x000000ffff047224 */ /* 0x000fe400078e0003 */
.L_x_521:
[----:B------:R-:W-:-:S13]  /*11a60*/  ISETP.NE.AND P0, PT, RZ, c[0x0][0x198], PT ;  /* 0x00006600ff007a0c */ /* 0x000fda0003f05270 */
[----:B------:R-:W-:Y:S05]  /*11a70*/  @!P0 BRA `(.L_x_536) ;  /* 0x00003fb000008947 */ /* 0x000fea0003800000 */
[----:B------:R-:W0:Y:S01]  /*11a80*/  S2R R0, SR_CTAID.X ;  /* 0x0000000000007919 */ /* 0x000e220000002500 */
[----:B------:R-:W-:Y:S01]  /*11a90*/  ISETP.NE.AND P0, PT, RZ, c[0x0][0x34c], PT ;  /* 0x0000d300ff007a0c */ /* 0x000fe20003f05270 */
[----:B------:R-:W-:Y:S01]  /*11aa0*/  IMAD R6, R16, c[0x0][0x19c], RZ ;  /* 0x0000670010067a24 */ /* 0x000fe200078e02ff */
[----:B------:R-:W-:-:S03]  /*11ab0*/  CS2R R22, SRZ ;  /* 0x0000000000167805 */ /* 0x000fc6000001ff00 */
[----:B------:R-:W-:-:S04]  /*11ac0*/  IMAD R9, R7, c[0x0][0x1a0], R6 ;  /* 0x0000680007097a24 */ /* 0x000fc800078e0206 */
[----:B0-----:R-:W-:-:S04]  /*11ad0*/  IMAD R9, R0, c[0x0][0x188], R9 ;  /* 0x0000620000097a24 */ /* 0x001fc800078e0209 */
[----:B------:R-:W-:Y:S01]  /*11ae0*/  IMAD.SHL.U32 R9, R9, 0x2, RZ ;  /* 0x0000000209097824 */ /* 0x000fe200078e00ff */
        /* <DEDUP_REMOVED lines=199> */
.L_x_537:
[----:B------:R-:W-:Y:S05]  /*12760*/  @!P0 BRA `(.L_x_538) ;  /* 0x00000c7000008947 */ /* 0x000fea0003800000 */
[----:B------:R-:W-:Y:S01]  /*12770*/  IADD3 R15, R9, 0x1, RZ ;  /* 0x00000001090f7810 */ /* 0x000fe20007ffe0ff */
        /* <DEDUP_REMOVED lines=198> */
.L_x_538:
[----:B------:R-:W-:Y:S01]  /*133e0*/  ISETP.NE.AND P0, PT, RZ, c[0x0][0x190], PT ;  /* 0x00006400ff007a0c */ /* 0x000fe20003f05270 */
[----:B------:R-:W-:Y:S01]  /*133f0*/  BSSY B0, `(.L_x_539) ;  /* 0x000000a000007945 */ /* 0x000fe20003800000 */
[----:B------:R-:W-:Y:S02]  /*13400*/  PRMT R6, RZ, 0x7610, R6 ;  /* 0x00007610ff067816 */ /* 0x000fe40000000006 */
[----:B------:R-:W-:-:S04]  /*13410*/  ISETP.NE.AND P0, PT, R16, RZ, P0 ;  /* 0x000000ff1000720c */ /* 0x000fc80000705270 */
[----:B------:R-:W-:-:S13]  /*13420*/  ISETP.GE.OR P0, PT, R9, c[0x0][0x180], P0 ;  /* 0x0000600009007a0c */ /* 0x000fda0000706670 */
[----:B------:R-:W-:Y:S05]  /*13430*/  @P0 BRA `(.L_x_540) ;  /* 0x0000005000000947 */ /* 0x000fea0003800000 */
[----:B------:R-:W-:Y:S01]  /*13440*/  ISETP.NE.AND P1, PT, RZ, c[0x0][0x194], PT ;  /* 0x00006500ff007a0c */ /* 0x000fe20003f25270 */
[----:B------:R-:W-:-:S12]  /*13450*/  IMAD.MOV.U32 R6, RZ, RZ, 0x1 ;  /* 0x00000001ff067424 */ /* 0x000fd800078e00ff */
[----:B------:R-:W-:-:S04]  /*13460*/  @P1 ISETP.NE.AND P0, PT, R7, RZ, PT ;  /* 0x000000ff0700120c */ /* 0x000fc80003f05270 */
[----:B------:R-:W-:-:S04]  /*13470*/  @P1 SEL R8, RZ, 0x1, P0 ;  /* 0x00000001ff081807 */ /* 0x000fc80000000000 */
[----:B------:R-:W-:Y:S02]  /*13480*/  @P1 PRMT R6, R8, 0x7610, R6 ;  /* 0x0000761008061816 */ /* 0x000fe40000000006 */
.L_x_540:
[----:B------:R-:W-:Y:S05]  /*13490*/  BSYNC B0 ;  /* 0x0000000000007941 */ /* 0x000fea0003800000 */
.L_x_539:
        /* <DEDUP_REMOVED lines=8> */
[----:B------:R-:W-:Y:S02]  /*13520*/  IMAD.MOV.U32 R38, RZ, RZ, R40 ;  /* 0x000000ffff267224 */ /* 0x000fe400078e0028 */
[----:B0-----:R-:W-:-:S08]  /*13530*/  IMAD R9, R0, c[0x0][0x10], R9 ;  /* 0x0000040000097a24 */ /* 0x001fd000078e0209 */
[----:B------:R-:W-:-:S04]  /*13540*/  @!P2 IMAD R9, R9, c[0x0][0x0], R16 ;  /* 0x000000000909aa24 */ /* 0x000fc800078e0210 */
[----:B------:R-:W-:-:S05]  /*13550*/  IMAD.WIDE.U32 R8, R9, R8, c[0x0][0x568] ;  /* 0x00015a0009087625 */ /* 0x000fca00078e0008 */
[----:B------:R0:W-:Y:S04]  /*13560*/  STG.E.64 [R8.64+0x8], R38 ;  /* 0x0000082608007986 */ /* 0x0001e8000c101b24 */
[----:B------:R0:W-:Y:S04]  /*13570*/  STG.E.64 [R8.64+0x18], R12 ;  /* 0x0000180c08007986 */ /* 0x0001e8000c101b24 */
[----:B------:R0:W-:Y:S04]  /*13580*/  STG.E [R8.64], R41 ;  /* 0x0000002908007986 */ /* 0x0001e8000c101924 */
[----:B------:R0:W-:Y:S02]  /*13590*/  STG.E [R8.64+0x10], R5 ;  /* 0x0000100508007986 */ /* 0x0001e4000c101924 */
.L_x_542:
[----:B------:R-:W-:Y:S05]  /*135a0*/  BSYNC B0 ;  /* 0x0000000000007941 */ /* 0x000fea0003800000 */
.L_x_541:
[----:B------:R-:W-:Y:S01]  /*135b0*/  @!PT LDS RZ, [RZ] ;  /* 0x00000000fffff984 */ /* 0x000fe20000000800 */
[----:B------:R-:W-:Y:S01]  /*135c0*/  @!PT LDS RZ, [RZ] ;  /* 0x00000000fffff984 */ /* 0x000fe20000000800 */
[----:B------:R-:W-:Y:S01]  /*135d0*/  @!PT LDS RZ, [RZ] ;  /* 0x00000000fffff984 */ /* 0x000fe20000000800 */
[----:B------:R-:W-:Y:S01]  /*135e0*/  @!PT LDS RZ, [RZ] ;  /* 0x00000000fffff984 */ /* 0x000fe20000000800 */
[----:B------:R-:W-:Y:S06]  /*135f0*/  MEMBAR.SC.GPU ;  /* 0x0000000000007992 */ /* 0x000fec0000002000 */
[----:B------:R-:W-:-:S00]  /*13600*/  ERRBAR ;  /* 0x00000000000079ab */ /* 0x000fc00000000000 */
[----:B------:R-:W-:-:S05]  /*13610*/  CCTL.IVALL ;  /* 0x00000000ff00798f */ /* 0x000fca0002000000 */
[----:B------:R-:W-:Y:S01]  /*13620*/  WARPSYNC 0xffffffff ;  /* 0xffffffff00007948 */ /* 0x000fe20003800000 */
[----:B------:R-:W-:Y:S01]  /*13630*/  BSSY B0, `(.L_x_543) ;  /* 0x0000017000007945 */ /* 0x000fe20003800000 */
[----:B------:R-:W-:Y:S06]  /*13640*/  BAR.SYNC.DEFER_BLOCKING 0x0 ;  /* 0x0000000000007b1d */ /* 0x000fec0000010000 */
[----:B------:R-:W-:Y:S06]  /*13650*/  BAR.SYNC.DEFER_BLOCKING 0x0 ;  /* 0x0000000000007b1d */ /* 0x000fec0000010000 */
[----:B------:R-:W-:Y:S05]  /*13660*/  @P0 BRA `(.L_x_544) ;  /* 0x0000013000000947 */ /* 0x000fea0003800000 */
[----:B0-----:R-:W0:Y:S01]  /*13670*/  S2R R5, SR_LANEID ;  /* 0x0000000000057919 */ /* 0x001e220000000000 */
[----:B------:R-:W-:Y:S01]  /*13680*/  VOTEU.ANY UR4, UPT, PT ;  /* 0x0000000000047886 */ /* 0x000fe200038e0100 */
[----:B------:R-:W-:Y:S01]  /*13690*/  IMAD.MOV.U32 R9, RZ, RZ, 0x4 ;  /* 0x00000004ff097424 */ /* 0x000fe200078e00ff */
[----:B------:R-:W0:Y:S03]  /*136a0*/  FLO.U32 R6, UR4 ;  /* 0x0000000400067d00 */ /* 0x000e2600080e0000 */
[----:B------:R-:W-:-:S05]  /*136b0*/  IMAD.WIDE.U32 R8, R0, R9, c[0x0][0x570] ;  /* 0x00015c0000087625 */ /* 0x000fca00078e0009 */
[----:B------:R-:W1:Y:S01]  /*136c0*/  POPC R11, UR4 ;  /* 0x00000004000b7d09 */ /* 0x000e620008000000 */
[----:B0-----:R-:W-:-:S13]  /*136d0*/  ISETP.EQ.U32.AND P0, PT, R6, R5, PT ;  /* 0x000000050600720c */ /* 0x001fda0003f02070 */
        /* <DEDUP_REMOVED lines=12> */
.L_x_544:
[----:B------:R-:W-:Y:S05]  /*137a0*/  BSYNC B0 ;  /* 0x0000000000007941 */ /* 0x000fea0003800000 */
.L_x_543:
        /* <DEDUP_REMOVED lines=18> */
[----:B------:R-:W-:Y:S01]  /*138d0*/  BSSY B1, `(.L_x_547) ;  /* 0x0000036000017945 */ /* 0x000fe20003800000 */
[----:B------:R-:W-:Y:S02]  /*138e0*/  IMAD.MOV.U32 R5, RZ, RZ, c[0x0][0x168] ;  /* 0x00005a00ff057624 */ /* 0x000fe400078e00ff */
[----:B------:R-:W-:Y:S01]  /*138f0*/  IMAD.MOV.U32 R8, RZ, RZ, c[0x0][0x170] ;  /* 0x00005c00ff087624 */ /* 0x000fe200078e00ff */
[----:B------:R-:W-:Y:S01]  /*13900*/  ISETP.GE.U32.AND P0, PT, R17, c[0x0][0x18c], PT ;  /* 0x0000630011007a0c */ /* 0x000fe20003f06070 */
[----:B------:R-:W-:-:S12]  /*13910*/  IMAD.MOV.U32 R13, RZ, RZ, c[0x0][0x174] ;  /* 0x00005d00ff0d7624 */ /* 0x000fd800078e00ff */
[----:B------:R-:W-:Y:S05]  /*13920*/  @P0 BRA `(.L_x_548) ;  /* 0x0000030000000947 */ /* 0x000fea0003800000 */
[----:B------:R-:W-:Y:S02]  /*13930*/  IMAD.MOV.U32 R5, RZ, RZ, c[0x0][0x168] ;  /* 0x00005a00ff057624 */ /* 0x000fe400078e00ff */
[----:B------:R-:W-:Y:S02]  /*13940*/  IMAD.MOV.U32 R8, RZ, RZ, c[0x0][0x170] ;  /* 0x00005c00ff087624 */ /* 0x000fe400078e00ff */
[----:B------:R-:W-:Y:S02]  /*13950*/  IMAD.MOV.U32 R13, RZ, RZ, c[0x0][0x174] ;  /* 0x00005d00ff0d7624 */ /* 0x000fe400078e00ff */
.L_x_552:
[----:B------:R-:W-:Y:S02]  /*13960*/  IMAD.MOV.U32 R21, RZ, RZ, 0x20 ;  /* 0x00000020ff157424 */ /* 0x000fe400078e00ff */
[----:B------:R-:W-:-:S04]  /*13970*/  IMAD R20, R0, c[0x0][0x10], R17 ;  /* 0x0000040000147a24 */ /* 0x000fc800078e0211 */
[----:B------:R-:W-:-:S05]  /*13980*/  IMAD.WIDE.U32 R20, R20, R21, c[0x0][0x568] ;  /* 0x00015a0014147625 */ /* 0x000fca00078e0015 */
[----:B------:R-:W2:Y:S04]  /*13990*/  LDG.E.64 R18, [R20.64+0x8] ;  /* 0x0000082414127981 */ /* 0x000ea8000c1e1b00 */
[----:B------:R-:W3:Y:S04]  /*139a0*/  LDG.E R12, [R20.64] ;  /* 0x00000024140c7981 */ /* 0x000ee8000c1e1900 */
[----:B------:R0:W5:Y:S04]  /*139b0*/  LDG.E R24, [R20.64+0x10] ;  /* 0x0000102414187981 */ /* 0x000168000c1e1900 */
[----:B------:R0:W5:Y:S01]  /*139c0*/  LDG.E.64 R14, [R20.64+0x18] ;  /* 0x00001824140e7981 */ /* 0x000162000c1e1b00 */
[----:B------:R-:W-:Y:S01]  /*139d0*/  FSETP.GTU.FTZ.AND P2, PT, |R9|, +INF , PT ;  /* 0x7f8000000900780b */ /* 0x000fe20003f5c200 */
[----:B------:R-:W-:-:S12]  /*139e0*/  BSSY B2, `(.L_x_549) ;  /* 0x0000020000027945 */ /* 0x000fd80003800000 */
[----:B--2---:R-:W-:Y:S02]  /*139f0*/  @!P2 ISETP.GE.U32.AND P0, PT, R6, R18, PT ;  /* 0x000000120600a20c */ /* 0x004fe40003f06070 */
[-C--:B---3--:R-:W-:Y:S02]  /*13a00*/  FSETP.NEU.OR P4, PT, R9, R12.reuse, P2 ;  /* 0x0000000c0900720b */ /* 0x088fe4000178d400 */
[----:B------:R-:W-:Y:S02]  /*13a10*/  @!P2 ISETP.GE.AND.EX P0, PT, R11, R19, PT, P0 ;  /* 0x000000130b00a20c */ /* 0x000fe40003f06300 */
[----:B------:R-:W-:-:S04]  /*13a20*/  @!P2 FSETP.GEU.FTZ.AND P3, PT, R9, R12, PT ;  /* 0x0000000c0900a20b */ /* 0x000fc80003f7e000 */
[----:B------:R-:W-:Y:S02]  /*13a30*/  @!P2 SEL R10, RZ, 0xffffffff, P3 ;  /* 0xffffffffff0aa807 */ /* 0x000fe40001800000 */
[----:B------:R-:W-:-:S05]  /*13a40*/  @P2 FSETP.GTU.FTZ.AND P3, PT, |R12|, +INF , PT ;  /* 0x7f8000000c00280b */ /* 0x000fca0003f7c200 */
[----:B------:R-:W-:Y:S02]  /*13a50*/  @!P4 SEL R10, RZ, 0xffffffff, P0 ;  /* 0xffffffffff0ac807 */ /* 0x000fe40000000000 */
[----:B------:R-:W-:Y:S02]  /*13a60*/  @P2 ISETP.LT.U32.AND P4, PT, R6, R18, PT ;  /* 0x000000120600220c */ /* 0x000fe40003f81070 */
[----:B------:R-:W-:-:S04]  /*13a70*/  @!P2 LOP3.LUT R10, R10, 0x1, RZ, 0xc0, !PT ;  /* 0x000000010a0aa812 */ /* 0x000fc800078ec0ff */
[----:B------:R-:W-:Y:S01]  /*13a80*/  @!P2 ISETP.EQ.U32.AND P0, PT, R10, 0x1, PT ;  /* 0x000000010a00a80c */ /* 0x000fe20003f02070 */
[----:B------:R-:W-:Y:S01]  /*13a90*/  IMAD.MOV.U32 R10, RZ, RZ, c[0x0][0x0] ;  /* 0x00000000ff0a7624 */ /* 0x000fe200078e00ff */
[----:B------:R-:W-:Y:S02]  /*13aa0*/  @P2 ISETP.LT.OR.EX P0, PT, R11, R19, !P3, P4 ;  /* 0x000000130b00220c */ /* 0x000fe40005f01740 */
[----:B------:R-:W-:Y:S01]  /*13ab0*/  FSETP.GTU.FTZ.AND P2, PT, |R5|, +INF , PT ;  /* 0x7f8000000500780b */ /* 0x000fe20003f5c200 */
[----:B------:R-:W-:-:S05]  /*13ac0*/  IMAD R17, R10, c[0x0][0x4], R17 ;  /* 0x000001000a117a24 */ /* 0x000fca00078e0211 */
[----:B------:R-:W-:-:S05]  /*13ad0*/  ISETP.GE.U32.AND P3, PT, R17, c[0x0][0x18c], PT ;  /* 0x0000630011007a0c */ /* 0x000fca0003f66070 */
[----:B------:R-:W-:Y:S02]  /*13ae0*/  SEL R6, R6, R18, P0 ;  /* 0x0000001206067207 */ /* 0x000fe40000000000 */
[----:B------:R-:W-:Y:S02]  /*13af0*/  SEL R11, R11, R19, P0 ;  /* 0x000000130b0b7207 */ /* 0x000fe40000000000 */
[----:B------:R-:W-:Y:S01]  /*13b00*/  FSEL R9, R9, R12, P0 ;  /* 0x0000000c09097208 */ /* 0x000fe20000000000 */
[----:B------:R-:W-:Y:S05]  /*13b10*/  @P2 BRA `(.L_x_550) ;  /* 0x0000009000002947 */ /* 0x000fea0003800000 */
[C---:B0----5:R-:W-:Y:S02]  /*13b20*/  FSETP.NEU.FTZ.AND P2, PT, R5.reuse, R24, PT ;  /* 0x000000180500720b */ /* 0x061fe40003f5d000 */
[----:B------:R-:W-:Y:S02]  /*13b30*/  ISETP.GE.U32.AND P0, PT, R8, R14, PT ;  /* 0x0000000e0800720c */ /* 0x000fe40003f06070 */
[----:B------:R-:W-:Y:S02]  /*13b40*/  FSETP.GEU.FTZ.AND P4, PT, R5, R24, PT ;  /* 0x000000180500720b */ /* 0x000fe40003f9e000 */
[----:B------:R-:W-:-:S02]  /*13b50*/  ISETP.GE.AND.EX P0, PT, R13, R15, PT, P0 ;  /* 0x0000000f0d00720c */ /* 0x000fc40003f06300 */
[----:B------:R-:W-:-:S05]  /*13b60*/  SEL R10, RZ, 0xffffffff, P4 ;  /* 0xffffffffff0a7807 */ /* 0x000fca0002000000 */
[----:B------:R-:W-:-:S04]  /*13b70*/  @!P2 SEL R10, RZ, 0xffffffff, P0 ;  /* 0xffffffffff0aa807 */ /* 0x000fc80000000000 */
[----:B------:R-:W-:-:S04]  /*13b80*/  LOP3.LUT R10, R10, 0x1, RZ, 0xc0, !PT ;  /* 0x000000010a0a7812 */ /* 0x000fc800078ec0ff */
[----:B------:R-:W-:Y:S01]  /*13b90*/  ISETP.EQ.U32.AND P0, PT, R10, 0x1, PT ;  /* 0x000000010a00780c */ /* 0x000fe20003f02070 */
[----:B------:R-:W-:Y:S07]  /*13ba0*/  BRA `(.L_x_551) ;  /* 0x0000003000007947 */ /* 0x000fee0003800000 */
.L_x_550:
[----:B0----5:R-:W-:Y:S02]  /*13bb0*/  FSETP.GTU.FTZ.AND P0, PT, |R24|, +INF , PT ;  /* 0x7f8000001800780b */ /* 0x021fe40003f1c200 */
[----:B------:R-:W-:-:S04]  /*13bc0*/  ISETP.LT.U32.AND P2, PT, R8, R14, PT ;  /* 0x0000000e0800720c */ /* 0x000fc80003f41070 */
[----:B------:R-:W-:-:S08]  /*13bd0*/  ISETP.LT.OR.EX P0, PT, R13, R15, !P0, P2 ;  /* 0x0000000f0d00720c */ /* 0x000fd00004701720 */
.L_x_551:
[----:B------:R-:W-:Y:S05]  /*13be0*/  BSYNC B2 ;  /* 0x0000000000027941 */ /* 0x000fea0003800000 */
.L_x_549:
[----:B------:R-:W-:Y:S02]  /*13bf0*/  SEL R8, R8, R14, P0 ;  /* 0x0000000e08087207 */ /* 0x000fe40000000000 */
[----:B------:R-:W-:Y:S02]  /*13c00*/  SEL R13, R13, R15, P0 ;  /* 0x0000000f0d0d7207 */ /* 0x000fe40000000000 */
[----:B------:R-:W-:Y:S01]  /*13c10*/  FSEL R5, R5, R24, P0 ;  /* 0x0000001805057208 */ /* 0x000fe20000000000 */
[----:B------:R-:W-:Y:S05]  /*13c20*/  @!P3 BRA `(.L_x_552) ;  /* 0xfffffd300000b947 */ /* 0x000fea000383ffff */
.L_x_548:
[----:B------:R-:W-:Y:S05]  /*13c30*/  BSYNC B1 ;  /* 0x0000000000017941 */ /* 0x000fea0003800000 */
.L_x_547:
[----:B------:R-:W-:Y:S05]  /*13c40*/  BRA `(.L_x_553) ;  /* 0x0000036000007947 */ /* 0x000fea0003800000 */
.L_x_546:
[----:B------:R-:W-:Y:S01]  /*13c50*/  ISETP.GE.U32.AND P0, PT, R7, c[0x0][0x18c], PT ;  /* 0x0000630007007a0c */ /* 0x000fe20003f06070 */
[----:B------:R-:W-:Y:S02]  /*13c60*/  IMAD.MOV.U32 R5, RZ, RZ, c[0x0][0x168] ;  /* 0x00005a00ff057624 */ /* 0x000fe400078e00ff */
[----:B------:R-:W-:Y:S02]  /*13c70*/  IMAD.MOV.U32 R8, RZ, RZ, c[0x0][0x170] ;  /* 0x00005c00ff087624 */ /* 0x000fe400078e00ff */
[----:B------:R-:W-:-:S08]  /*13c80*/  IMAD.MOV.U32 R13, RZ, RZ, c[0x0][0x174] ;  /* 0x00005d00ff0d7624 */ /* 0x000fd000078e00ff */
[----:B------:R-:W-:Y:S05]  /*13c90*/  @P0 BRA `(.L_x_553) ;  /* 0x0000031000000947 */ /* 0x000fea0003800000 */
[----:B------:R-:W-:Y:S02]  /*13ca0*/  IMAD.MOV.U32 R5, RZ, RZ, c[0x0][0x168] ;  /* 0x00005a00ff057624 */ /* 0x000fe400078e00ff */
[----:B------:R-:W-:Y:S02]  /*13cb0*/  IMAD.MOV.U32 R8, RZ, RZ, c[0x0][0x170] ;  /* 0x00005c00ff087624 */ /* 0x000fe400078e00ff */
[----:B------:R-:W-:Y:S02]  /*13cc0*/  IMAD.MOV.U32 R13, RZ, RZ, c[0x0][0x174] ;  /* 0x00005d00ff0d7624 */ /* 0x000fe400078e00ff */
[----:B------:R-:W-:-:S04]  /*13cd0*/  IMAD.MOV.U32 R17, RZ, RZ, R7 ;  /* 0x000000ffff117224 */ /* 0x000fc800078e0007 */
.L_x_557:
[----:B------:R-:W-:Y:S02]  /*13ce0*/  IMAD R15, R0, c[0x0][0x10], R17 ;  /* 0x00000400000f7a24 */ /* 0x000fe400078e0211 */
        /* <DEDUP_REMOVED lines=8> */
[----:B------:R-:W-:Y:S01]  /*13d70*/  BSSY B1, `(.L_x_554) ;  /* 0x000001f000017945 */ /* 0x000fe20003800000 */
[----:B------:R-:W-:-:S11]  /*13d80*/  IADD3 R17, R17, c[0x0][0x4], RZ ;  /* 0x0000010011117a10 */ /* 0x000fd60007ffe0ff */
        /* <DEDUP_REMOVED lines=9> */
[----:B------:R-:W-:Y:S02]  /*13e20*/  @!P2 ISETP.EQ.U32.AND P0, PT, R10, 0x1, PT ;  /* 0x000000010a00a80c */ /* 0x000fe40003f02070 */
[----:B------:R-:W-:Y:S02]  /*13e30*/  @P2 ISETP.LT.OR.EX P0, PT, R11, R21, !P3, P4 ;  /* 0x000000150b00220c */ /* 0x000fe40005f01740 */
[----:B------:R-:W-:Y:S02]  /*13e40*/  FSETP.GTU.FTZ.AND P2, PT, |R5|, +INF , PT ;  /* 0x7f8000000500780b */ /* 0x000fe40003f5c200 */
[----:B------:R-:W-:-:S09]  /*13e50*/  ISETP.GE.U32.AND P3, PT, R17, c[0x0][0x18c], PT ;  /* 0x0000630011007a0c */ /* 0x000fd20003f66070 */
        /* <DEDUP_REMOVED lines=13> */
.L_x_555:
[----:B0----5:R-:W-:Y:S02]  /*13f30*/  FSETP.GTU.FTZ.AND P0, PT, |R24|, +INF , PT ;  /* 0x7f8000001800780b */ /* 0x021fe40003f1c200 */
[----:B------:R-:W-:-:S04]  /*13f40*/  ISETP.LT.U32.AND P2, PT, R8, R14, PT ;  /* 0x0000000e0800720c */ /* 0x000fc80003f41070 */
[----:B------:R-:W-:-:S08]  /*13f50*/  ISETP.LT.OR.EX P0, PT, R13, R15, !P0, P2 ;  /* 0x0000000f0d00720c */ /* 0x000fd00004701720 */
.L_x_556:
[----:B------:R-:W-:Y:S05]  /*13f60*/  BSYNC B1 ;  /* 0x0000000000017941 */ /* 0x000fea0003800000 */
.L_x_554:
[----:B------:R-:W-:Y:S02]  /*13f70*/  SEL R8, R8, R14, P0 ;  /* 0x0000000e08087207 */ /* 0x000fe40000000000 */
[----:B------:R-:W-:Y:S02]  /*13f80*/  SEL R13, R13, R15, P0 ;  /* 0x0000000f0d0d7207 */ /* 0x000fe40000000000 */
[----:B------:R-:W-:Y:S01]  /*13f90*/  FSEL R5, R5, R24, P0 ;  /* 0x0000001805057208 */ /* 0x000fe20000000000 */
[----:B------:R-:W-:Y:S05]  /*13fa0*/  @!P3 BRA `(.L_x_557) ;  /* 0xfffffd300000b947 */ /* 0x000fea000383ffff */
.L_x_553:
[----:B------:R-:W-:Y:S05]  /*13fb0*/  BSYNC B0 ;  /* 0x0000000000007941 */ /* 0x000fea0003800000 */
.L_x_545:
[----:B------:R-:W-:Y:S01]  /*13fc0*/  IMAD R0, R7, c[0x0][0x0], R16 ;  /* 0x0000000007007a24 */ /* 0x000fe200078e0210 */
[----:B------:R-:W-:Y:S01]  /*13fd0*/  ULDC UR4, c[0x0][0x4] ;  /* 0x0000010000047ab9 */ /* 0x000fe20000000800 */
[----:B------:R-:W-:Y:S01]  /*13fe0*/  IMAD.MOV.U32 R10, RZ, RZ, R6 ;  /* 0x000000ffff0a7224 */ /* 0x000fe200078e0006 */
[----:B------:R-:W-:Y:S01]  /*13ff0*/  USHF.R.U32.HI UR4, URZ, 0x1, UR4 ;  /* 0x000000013f047899 */ /* 0x000fe20008011604 */
[C---:B------:R-:W-:Y:S01]  /*14000*/  IMAD.SHL.U32 R14, R0.reuse, 0x20, RZ ;  /* 0x00000020000e7824 */ /* 0x040fe200078e00ff */
[----:B------:R-:W-:Y:S01]  /*14010*/  LEA R0, R0, 0x10, 0x5 ;  /* 0x0000001000007811 */ /* 0x000fe200078e28ff */
[----:B------:R-:W-:-:S03]  /*14020*/  IMAD.MOV.U32 R12, RZ, RZ, R8 ;  /* 0x000000ffff0c7224 */ /* 0x000fc600078e0008 */
[----:B------:R0:W-:Y:S01]  /*14030*/  STS.64 [R14+0x18], R10 ;  /* 0x0000180a0e007388 */ /* 0x0001e20000000a00 */
[----:B------:R-:W-:-:S03]  /*14040*/  ISETP.NE.AND P0, PT, RZ, UR4, PT ;  /* 0x00000004ff007c0c */ /* 0x000fc6000bf05270 */
[----:B------:R0:W-:Y:S04]  /*14050*/  STS.64 [R14+0x28], R12 ;  /* 0x0000280c0e007388 */ /* 0x0001e80000000a00 */
[----:B------:R0:W-:Y:S04]  /*14060*/  STS [R14+0x10], R9 ;  /* 0x000010090e007388 */ /* 0x0001e80000000800 */
[----:B------:R0:W-:Y:S02]  /*14070*/  STS [R14+0x20], R5 ;  /* 0x000020050e007388 */ /* 0x0001e40000000800 */
[----:B------:R-:W-:Y:S05]  /*14080*/  @!P0 BRA `(.L_x_558) ;  /* 0x000003d000008947 */ /* 0x000fea0003800000 */
[----:B------:R-:W-:-:S04]  /*14090*/  IMAD.U32 R20, RZ, RZ, UR4 ;  /* 0x00000004ff147e24 */ /* 0x000fc8000f8e00ff */
.L_x_567:
[----:B------:R-:W-:Y:S01]  /*140a0*/  IMAD.IADD R15, R7, 0x1, R20 ;  /* 0x00000001070f7824 */ /* 0x000fe200078e0214 */
[----:B------:R-:W-:Y:S04]  /*140b0*/  BAR.SYNC.DEFER_BLOCKING 0x0 ;  /* 0x0000000000007b1d */ /* 0x000fe80000010000 */
[----:B------:R-:W-:-:S02]  /*140c0*/  ISETP.GE.U32.AND P0, PT, R15, c[0x0][0x4], PT ;  /* 0x000001000f007a0c */ /* 0x000fc40003f06070 */
[----:B------:R-:W-:Y:S02]  /*140d0*/  BSSY B0, `(.L_x_559) ;  /* 0x0000035000007945 */ /* 0x000fe40003800000 */
[----:B------:R-:W-:-:S13]  /*140e0*/  ISETP.GE.U32.OR P0, PT, R7, R20, P0 ;  /* 0x000000140700720c */ /* 0x000fda0000706470 */
[----:B0-----:R-:W-:Y:S05]  /*140f0*/  @P0 BRA `(.L_x_560) ;  /* 0x0000032000000947 */ /* 0x001fea0003800000 */
[----:B0-----:R-:W-:Y:S01]  /*14100*/  IMAD R10, R15, c[0x0][0x0], R16 ;  /* 0x000000000f0a7a24 */ /* 0x001fe200078e0210 */
[----:B------:R-:W-:Y:S01]  /*14110*/  FSETP.GTU.FTZ.AND P0, PT, |R9|, +INF , PT ;  /* 0x7f8000000900780b */ /* 0x000fe20003f1c200 */
[----:B------:R-:W-:Y:S02]  /*14120*/  BSSY B1, `(.L_x_561) ;  /* 0x0000013000017945 */ /* 0x000fe40003800000 */
[----:B------:R-:W-:-:S05]  /*14130*/  IMAD.SHL.U32 R10, R10, 0x20, RZ ;  /* 0x000000200a0a7824 */ /* 0x000fca00078e00ff */
[----:B------:R0:W1:Y:S04]  /*14140*/  LDS R12, [R10+0x10] ;  /* 0x000010000a0c7984 */ /* 0x0000680000000800 */
        /* <DEDUP_REMOVED lines=13> */
.L_x_562:
[----:B-1----:R-:W-:Y:S02]  /*14220*/  FSETP.GTU.FTZ.AND P0, PT, |R12|, +INF , PT ;  /* 0x7f8000000c00780b */ /* 0x002fe40003f1c200 */
[----:B---3--:R-:W-:-:S04]  /*14230*/  ISETP.LT.U32.AND P2, PT, R6, R18, PT ;  /* 0x000000120600720c */ /* 0x008fc80003f41070 */
[----:B------:R-:W-:-:S08]  /*14240*/  ISETP.LT.OR.EX P0, PT, R11, R19, !P0, P2 ;  /* 0x000000130b00720c */ /* 0x000fd00004701720 */
.L_x_563:
[----:B------:R-:W-:Y:S05]  /*14250*/  BSYNC B1 ;  /* 0x0000000000017941 */ /* 0x000fea0003800000 */
.L_x_561:
        /* <DEDUP_REMOVED lines=15> */
.L_x_565:
[----:B--2---:R-:W-:Y:S02]  /*14350*/  FSETP.GTU.FTZ.AND P0, PT, |R24|, +INF , PT ;  /* 0x7f8000001800780b */ /* 0x004fe40003f1c200 */
[----:B----4-:R-:W-:-:S04]  /*14360*/  ISETP.LT.U32.AND P2, PT, R8, R14, PT ;  /* 0x0000000e0800720c */ /* 0x010fc80003f41070 */
[----:B------:R-:W-:-:S08]  /*14370*/  ISETP.LT.OR.EX P0, PT, R13, R15, !P0, P2 ;  /* 0x0000000f0d00720c */ /* 0x000fd00004701720 */
.L_x_566:
[----:B------:R-:W-:Y:S05]  /*14380*/  BSYNC B1 ;  /* 0x0000000000017941 */ /* 0x000fea0003800000 */
.L_x_564:
[----:B------:R-:W-:Y:S01]  /*14390*/  SEL R8, R8, R14, P0 ;  /* 0x0000000e08087207 */ /* 0x000fe20000000000 */
[----:B0-----:R-:W-:Y:S01]  /*143a0*/  IMAD.MOV.U32 R10, RZ, RZ, R6 ;  /* 0x000000ffff0a7224 */ /* 0x001fe200078e0006 */
[----:B------:R-:W-:Y:S01]  /*143b0*/  SEL R13, R13, R15, P0 ;  /* 0x0000000f0d0d7207 */ /* 0x000fe20000000000 */
[----:B------:R0:W-:Y:S01]  /*143c0*/  STS [R0], R9 ;  /* 0x0000000900007388 */ /* 0x0001e20000000800 */
[----:B------:R-:W-:Y:S01]  /*143d0*/  FSEL R5, R5, R24, P0 ;  /* 0x0000001805057208 */ /* 0x000fe20000000000 */
[----:B------:R-:W-:Y:S02]  /*143e0*/  IMAD.MOV.U32 R12, RZ, RZ, R8 ;  /* 0x000000ffff0c7224 */ /* 0x000fe400078e0008 */
[----:B------:R0:W-:Y:S04]  /*143f0*/  STS.64 [R0+0x8], R10 ;  /* 0x0000080a00007388 */ /* 0x0001e80000000a00 */
[----:B------:R0:W-:Y:S04]  /*14400*/  STS.64 [R0+0x18], R12 ;  /* 0x0000180c00007388 */ /* 0x0001e80000000a00 */
[----:B------:R0:W-:Y:S02]  /*14410*/  STS [R0+0x10], R5 ;  /* 0x0000100500007388 */ /* 0x0001e40000000800 */
.L_x_560:
[----:B------:R-:W-:Y:S05]  /*14420*/  BSYNC B0 ;  /* 0x0000000000007941 */ /* 0x000fea0003800000 */
.L_x_559:
[----:B------:R-:W-:Y:S02]  /*14430*/  ISETP.GT.AND P0, PT, R20, 0x1, PT ;  /* 0x000000011400780c */ /* 0x000fe40003f04270 */
[----:B------:R-:W-:-:S11]  /*14440*/  SHF.R.S32.HI R20, RZ, 0x1, R20 ;  /* 0x00000001ff147819 */ /* 0x000fd60000011414 */
[----:B------:R-:W-:Y:S05]  /*14450*/  @P0 BRA `(.L_x_567) ;  /* 0xfffffc4000000947 */ /* 0x000fea000383ffff */
.L_x_558:
[----:B------:R-:W-:-:S13]  /*14460*/  ISETP.NE.AND P0, PT, RZ, c[0x0][0x190], PT ;  /* 0x00006400ff007a0c */ /* 0x000fda0003f05270 */
[----:B------:R-:W-:Y:S05]  /*14470*/  @!P0 BRA `(.L_x_568) ;  /* 0x000007f000008947 */ /* 0x000fea0003800000 */
[----:B------:R-:W-:Y:S02]  /*14480*/  IMAD.MOV.U32 R7, RZ, RZ, 0x20 ;  /* 0x00000020ff077424 */ /* 0x000fe400078e00ff */
[----:B0-----:R-:W-:-:S03]  /*14490*/  IMAD.MOV.U32 R10, RZ, RZ, c[0x0][0x0] ;  /* 0x00000000ff0a7624 */ /* 0x001fc600078e00ff */
[----:B------:R-:W-:-:S13]  /*144a0*/  ISETP.LT.AND P0, PT, R7, c[0x0][0x0], PT ;  /* 0x0000000007007a0c */ /* 0x000fda0003f01270 */
[----:B------:R-:W-:Y:S05]  /*144b0*/  @!P0 BRA `(.L_x_569) ;  /* 0x0000048000008947 */ /* 0x000fea0003800000 */
[----:B------:R-:W-:Y:S01]  /*144c0*/  IMAD.MOV.U32 R10, RZ, RZ, c[0x0][0x0] ;  /* 0x00000000ff0a7624 */ /* 0x000fe200078e00ff */
[----:B------:R0:W-:Y:S01]  /*144d0*/  STS [R0], R9 ;  /* 0x0000000900007388 */ /* 0x0001e20000000800 */
[----:B------:R-:W-:Y:S02]  /*144e0*/  IMAD.MOV.U32 R7, RZ, RZ, R11 ;  /* 0x000000ffff077224 */ /* 0x000fe400078e000b */
[----:B------:R-:W-:Y:S01]  /*144f0*/  IMAD.MOV.U32 R12, RZ, RZ, R8 ;  /* 0x000000ffff0c7224 */ /* 0x000fe200078e0008 */
[----:B------:R-:W-:Y:S01]  /*14500*/  LEA.HI R10, R10, c[0x0][0x0], RZ, 0x1 ;  /* 0x000000000a0a7a11 */ /* 0x000fe200078f08ff */
[----:B------:R0:W-:Y:S03]  /*14510*/  STS [R0+0x10], R5 ;  /* 0x0000100500007388 */ /* 0x0001e60000000800 */
[----:B------:R-:W-:Y:S01]  /*14520*/  SHF.R.S32.HI R17, RZ, 0x1, R10 ;  /* 0x00000001ff117819 */ /* 0x000fe2000001140a */
[----:B------:R0:W-:Y:S01]  /*14530*/  STS.64 [R0+0x8], R6 ;  /* 0x0000080600007388 */ /* 0x0001e20000000a00 */
[----:B------:R-:W-:-:S02]  /*14540*/  IMAD.MOV.U32 R10, RZ, RZ, 0x20 ;  /* 0x00000020ff0a7424 */ /* 0x000fc400078e00ff */
[----:B------:R-:W-:Y:S01]  /*14550*/  ISETP.GE.AND P0, PT, R17, 0x20, PT ;  /* 0x000000201100780c */ /* 0x000fe20003f06270 */
[----:B------:R0:W-:-:S12]  /*14560*/  STS.64 [R0+0x18], R12 ;  /* 0x0000180c00007388 */ /* 0x0001d80000000a00 */
[----:B0-----:R-:W-:Y:S05]  /*14570*/  @!P0 BRA `(.L_x_569) ;  /* 0x000003c000008947 */ /* 0x001fea0003800000 */
.L_x_578:
[C---:B0-----:R-:W-:Y:S01]  /*14580*/  IMAD.IADD R7, R16.reuse, 0x1, R17 ;  /* 0x0000000110077824 */ /* 0x041fe200078e0211 */
[----:B------:R-:W-:Y:S04]  /*14590*/  BAR.SYNC.DEFER_BLOCKING 0x0 ;  /* 0x0000000000007b1d */ /* 0x000fe80000010000 */
[----:B------:R-:W-:Y:S02]  /*145a0*/  ISETP.GE.U32.AND P0, PT, R7, c[0x0][0x0], PT ;  /* 0x0000000007007a0c */ /* 0x000fe40003f06070 */
[----:B------:R-:W-:Y:S02]  /*145b0*/  BSSY B0, `(.L_x_570) ;  /* 0x0000034000007945 */ /* 0x000fe40003800000 */
[----:B------:R-:W-:-:S13]  /*145c0*/  ISETP.GE.U32.OR P0, PT, R16, R17, P0 ;  /* 0x000000111000720c */ /* 0x000fda0000706470 */
[----:B------:R-:W-:Y:S05]  /*145d0*/  @P0 BRA `(.L_x_571) ;  /* 0x0000031000000947 */ /* 0x000fea0003800000 */
[----:B------:R-:W-:Y:S01]  /*145e0*/  IMAD R7, R17, 0x20, R0 ;  /* 0x0000002011077824 */ /* 0x000fe200078e0200 */
[----:B------:R-:W-:Y:S01]  /*145f0*/  FSETP.GTU.FTZ.AND P0, PT, |R9|, +INF , PT ;  /* 0x7f8000000900780b */ /* 0x000fe20003f1c200 */
[----:B------:R-:W-:Y:S03]  /*14600*/  BSSY B1, `(.L_x_572) ;  /* 0x0000012000017945 */ /* 0x000fe60003800000 */
[----:B------:R0:W1:Y:S04]  /*14610*/  LDS R10, [R7] ;  /* 0x00000000070a7984 */ /* 0x0000680000000800 */
        /* <DEDUP_REMOVED lines=13> */
.L_x_573:
[----:B-1----:R-:W-:Y:S02]  /*146f0*/  FSETP.GTU.FTZ.AND P0, PT, |R10|, +INF , PT ;  /* 0x7f8000000a00780b */ /* 0x002fe40003f1c200 */
[----:B---3--:R-:W-:-:S04]  /*14700*/  ISETP.LT.U32.AND P2, PT, R6, R14, PT ;  /* 0x0000000e0600720c */ /* 0x008fc80003f41070 */
[----:B------:R-:W-:-:S08]  /*14710*/  ISETP.LT.OR.EX P0, PT, R11, R15, !P0, P2 ;  /* 0x0000000f0b00720c */ /* 0x000fd00004701720 */
.L_x_574:
[----:B------:R-:W-:Y:S05]  /*14720*/  BSYNC B1 ;  /* 0x0000000000017941 */ /* 0x000fea0003800000 */
.L_x_572:
        /* <DEDUP_REMOVED lines=15> */
.L_x_576:
[----:B--2---:R-:W-:Y:S02]  /*14820*/  FSETP.GTU.FTZ.AND P0, PT, |R12|, +INF , PT ;  /* 0x7f8000000c00780b */ /* 0x004fe40003f1c200 */
[----:B----4-:R-:W-:-:S04]  /*14830*/  ISETP.LT.U32.AND P2, PT, R8, R18, PT ;  /* 0x000000120800720c */ /* 0x010fc80003f41070 */
[----:B------:R-:W-:-:S08]  /*14840*/  ISETP.LT.OR.EX P0, PT, R13, R19, !P0, P2 ;  /* 0x000000130d00720c */ /* 0x000fd00004701720 */
.L_x_577:
[----:B------:R-:W-:Y:S05]  /*14850*/  BSYNC B1 ;  /* 0x0000000000017941 */ /* 0x000fea0003800000 */
.L_x_575:
[----:B------:R-:W-:Y:S01]  /*14860*/  SEL R8, R8, R18, P0 ;  /* 0x0000001208087207 */ /* 0x000fe20000000000 */
[----:B0-----:R-:W-:Y:S01]  /*14870*/  IMAD.MOV.U32 R7, RZ, RZ, R11 ;  /* 0x000000ffff077224 */ /* 0x001fe200078e000b */
[----:B------:R-:W-:Y:S01]  /*14880*/  FSEL R5, R5, R12, P0 ;  /* 0x0000000c05057208 */ /* 0x000fe20000000000 */
[----:B------:R0:W-:Y:S01]  /*14890*/  STS [R0], R9 ;  /* 0x0000000900007388 */ /* 0x0001e20000000800 */
[----:B------:R-:W-:Y:S01]  /*148a0*/  SEL R13, R13, R19, P0 ;  /* 0x000000130d0d7207 */ /* 0x000fe20000000000 */
[----:B------:R-:W-:Y:S02]  /*148b0*/  IMAD.MOV.U32 R12, RZ, RZ, R8 ;  /* 0x000000ffff0c7224 */ /* 0x000fe400078e0008 */
[----:B------:R0:W-:Y:S04]  /*148c0*/  STS.64 [R0+0x8], R6 ;  /* 0x0000080600007388 */ /* 0x0001e80000000a00 */
[----:B------:R0:W-:Y:S04]  /*148d0*/  STS.64 [R0+0x18], R12 ;  /* 0x0000180c00007388 */ /* 0x0001e80000000a00 */
[----:B------:R0:W-:Y:S02]  /*148e0*/  STS [R0+0x10], R5 ;  /* 0x0000100500007388 */ /* 0x0001e40000000800 */
.L_x_571:
[----:B------:R-:W-:Y:S05]  /*148f0*/  BSYNC B0 ;  /* 0x0000000000007941 */ /* 0x000fea0003800000 */
.L_x_570:
[----:B------:R-:W-:-:S04]  /*14900*/  SHF.R.S32.HI R17, RZ, 0x1, R17 ;  /* 0x00000001ff117819 */ /* 0x000fc80000011411 */
[----:B------:R-:W-:-:S13]  /*14910*/  ISETP.GE.AND P0, PT, R17, 0x20, PT ;  /* 0x000000201100780c */ /* 0x000fda0003f06270 */
[----:B------:R-:W-:Y:S05]  /*14920*/  @P0 BRA `(.L_x_578) ;  /* 0xfffffc5000000947 */ /* 0x000fea000383ffff */
[----:B------:R-:W-:-:S04]  /*14930*/  IMAD.MOV.U32 R10, RZ, RZ, 0x20 ;  /* 0x00000020ff0a7424 */ /* 0x000fc800078e00ff */
.L_x_569:
[----:B------:R-:W-:Y:S01]  /*14940*/  BAR.SYNC.DEFER_BLOCKING 0x0 ;  /* 0x0000000000007b1d */ /* 0x000fe20000010000 */
[----:B------:R-:W-:-:S13]  /*14950*/  ISETP.GE.AND P0, PT, R10, 0x2, PT ;  /* 0x000000020a00780c */ /* 0x000fda0003f06270 */
[----:B------:R-:W-:Y:S05]  /*14960*/  @!P0 BRA `(.L_x_568) ;  /* 0x0000030000008947 */ /* 0x000fea0003800000 */
[----:B0-----:R-:W-:-:S04]  /*14970*/  IMAD.MOV.U32 R0, RZ, RZ, 0x1 ;  /* 0x00000001ff007424 */ /* 0x001fc800078e00ff */
.L_x_585:
        /* <DEDUP_REMOVED lines=15> */
.L_x_580:
[----:B-1----:R-:W-:Y:S02]  /*14a70*/  FSETP.GTU.FTZ.AND P0, PT, |R12|, +INF , PT ;  /* 0x7f8000000c00780b */ /* 0x002fe40003f1c200 */
[----:B---3--:R-:W-:-:S04]  /*14a80*/  ISETP.LT.U32.AND P2, PT, R6, R15, PT ;  /* 0x0000000f0600720c */ /* 0x008fc80003f41070 */
[----:B--2---:R-:W-:-:S08]  /*14a90*/  ISETP.LT.OR.EX P0, PT, R11, R14, !P0, P2 ;  /* 0x0000000e0b00720c */ /* 0x004fd00004701720 */
.L_x_581:
[----:B------:R-:W-:Y:S05]  /*14aa0*/  BSYNC B0 ;  /* 0x0000000000007941 */ /* 0x000fea0003800000 */
.L_x_579:
[----:B------:R-:W-:Y:S01]  /*14ab0*/  FSETP.GTU.FTZ.AND P2, PT, |R5|, +INF , PT ;  /* 0x7f8000000500780b */ /* 0x000fe20003f5c200 */
[----:B------:R1:W2:Y:S01]  /*14ac0*/  SHFL.DOWN PT, R16, R5, R0, 0x1f ;  /* 0x08001f0005107589 */ /* 0x0002a200000e0000 */
[----:B------:R-:W-:Y:S01]  /*14ad0*/  BSSY B0, `(.L_x_582) ;  /* 0x0000013000007945 */ /* 0x000fe20003800000 */
[----:B0-----:R-:W-:Y:S02]  /*14ae0*/  SEL R6, R6, R15, P0 ;  /* 0x0000000f06067207 */ /* 0x001fe40000000000 */
[----:B------:R1:W0:Y:S01]  /*14af0*/  SHFL.DOWN PT, R18, R13, R0, 0x1f ;  /* 0x08001f000d127589 */ /* 0x00022200000e0000 */
[----:B------:R-:W-:Y:S02]  /*14b00*/  SEL R11, R11, R14, P0 ;  /* 0x0000000e0b0b7207 */ /* 0x000fe40000000000 */
[----:B------:R-:W-:Y:S01]  /*14b10*/  FSEL R9, R9, R12, P0 ;  /* 0x0000000c09097208 */ /* 0x000fe20000000000 */
[----:B------:R1:W3:Y:S04]  /*14b20*/  SHFL.DOWN PT, R17, R8, R0, 0x1f ;  /* 0x08001f0008117589 */ /* 0x0002e800000e0000 */
[----:B------:R-:W-:Y:S05]  /*14b30*/  @P2 BRA `(.L_x_583) ;  /* 0x0000009000002947 */ /* 0x000fea0003800000 */
[----:B--2---:R-:W-:Y:S02]  /*14b40*/  FSETP.NEU.FTZ.AND P2, PT, R5, R16, PT ;  /* 0x000000100500720b */ /* 0x004fe40003f5d000 */
[----:B---3--:R-:W-:-:S02]  /*14b50*/  ISETP.GE.U32.AND P0, PT, R8, R17, PT ;  /* 0x000000110800720c */ /* 0x008fc40003f06070 */
[----:B------:R-:W-:Y:S02]  /*14b60*/  FSETP.GEU.FTZ.AND P3, PT, R5, R16, PT ;  /* 0x000000100500720b */ /* 0x000fe40003f7e000 */
[----:B0-----:R-:W-:Y:S02]  /*14b70*/  ISETP.GE.AND.EX P0, PT, R13, R18, PT, P0 ;  /* 0x000000120d00720c */ /* 0x001fe40003f06300 */
[----:B------:R-:W-:-:S05]  /*14b80*/  SEL R7, RZ, 0xffffffff, P3 ;  /* 0xffffffffff077807 */ /* 0x000fca0001800000 */
[----:B------:R-:W-:-:S04]  /*14b90*/  @!P2 SEL R7, RZ, 0xffffffff, P0 ;  /* 0xffffffffff07a807 */ /* 0x000fc80000000000 */
[----:B------:R-:W-:-:S04]  /*14ba0*/  LOP3.LUT R7, R7, 0x1, RZ, 0xc0, !PT ;  /* 0x0000000107077812 */ /* 0x000fc800078ec0ff */
[----:B------:R-:W-:Y:S01]  /*14bb0*/  ISETP.EQ.U32.AND P0, PT, R7, 0x1, PT ;  /* 0x000000010700780c */ /* 0x000fe20003f02070 */
[----:B------:R-:W-:Y:S07]  /*14bc0*/  BRA `(.L_x_584) ;  /* 0x0000003000007947 */ /* 0x000fee0003800000 */
.L_x_583:
[----:B--2---:R-:W-:Y:S02]  /*14bd0*/  FSETP.GTU.FTZ.AND P0, PT, |R16|, +INF , PT ;  /* 0x7f8000001000780b */ /* 0x004fe40003f1c200 */
[----:B---3--:R-:W-:-:S04]  /*14be0*/  ISETP.LT.U32.AND P2, PT, R8, R17, PT ;  /* 0x000000110800720c */ /* 0x008fc80003f41070 */
[----:B0-----:R-:W-:-:S08]  /*14bf0*/  ISETP.LT.OR.EX P0, PT, R13, R18, !P0, P2 ;  /* 0x000000120d00720c */ /* 0x001fd00004701720 */
.L_x_584:
[----:B------:R-:W-:Y:S05]  /*14c00*/  BSYNC B0 ;  /* 0x0000000000007941 */ /* 0x000fea0003800000 */
.L_x_582:
[----:B-1----:R-:W-:Y:S01]  /*14c10*/  IMAD.SHL.U32 R0, R0, 0x2, RZ ;  /* 0x0000000200007824 */ /* 0x002fe200078e00ff */
[----:B------:R-:W-:Y:S02]  /*14c20*/  FSEL R5, R5, R16, P0 ;  /* 0x0000001005057208 */ /* 0x000fe40000000000 */
[----:B------:R-:W-:Y:S02]  /*14c30*/  SEL R8, R8, R17, P0 ;  /* 0x0000001108087207 */ /* 0x000fe40000000000 */
[----:B------:R-:W-:Y:S02]  /*14c40*/  ISETP.GE.AND P2, PT, R0, R10, PT ;  /* 0x0000000a0000720c */ /* 0x000fe40003f46270 */
[----:B------:R-:W-:-:S11]  /*14c50*/  SEL R13, R13, R18, P0 ;  /* 0x000000120d0d7207 */ /* 0x000fd60000000000 */
[----:B------:R-:W-:Y:S05]  /*14c60*/  @!P2 BRA `(.L_x_585) ;  /* 0xfffffd100000a947 */ /* 0x000fea000383ffff */
.L_x_568:
[----:B------:R-:W-:Y:S05]  /*14c70*/  @!P1 EXIT ;  /* 0x000000000000994d */ /* 0x000fea0003800000 */
[----:B------:R-:W-:Y:S01]  /*14c80*/  ISETP.NE.U32.AND P0, PT, R2, RZ, PT ;  /* 0x000000ff0200720c */ /* 0x000fe20003f05070 */
[----:B------:R-:W-:Y:S02]  /*14c90*/  ULDC.U8 UR4, c[0x0][0x580] ;  /* 0x0001600000047ab9 */ /* 0x000fe40000000000 */
[----:B------:R-:W-:Y:S02]  /*14ca0*/  ISETP.NE.AND P1, PT, RZ, UR4, PT ;  /* 0x00000004ff007c0c */ /* 0x000fe4000bf25270 */
[----:B------:R-:W-:Y:S02]  /*14cb0*/  ISETP.NE.AND.EX P0, PT, R4, RZ, PT, P0 ;  /* 0x000000ff0400720c */ /* 0x000fe40003f05300 */
[----:B0-----:R-:W-:Y:S02]  /*14cc0*/  SEL R7, RZ, c[0x0][0x578], !P1 ;  /* 0x00015e00ff077a07 */ /* 0x001fe40004800000 */
[----:B------:R-:W-:Y:S02]  /*14cd0*/  SEL R0, RZ, c[0x0][0x57c], !P1 ;  /* 0x00015f00ff007a07 */ /* 0x000fe40004800000 */
[----:B------:R-:W-:-:S02]  /*14ce0*/  IADD3 R18, P2, R6, R7, RZ ;  /* 0x0000000706127210 */ /* 0x000fc40007f5e0ff */
[----:B------:R-:W-:-:S03]  /*14cf0*/  IADD3 R16, P3, R8, R7, RZ ;  /* 0x0000000708107210 */ /* 0x000fc60007f7e0ff */
[--C-:B------:R-:W-:Y:S02]  /*14d00*/  IMAD.X R19, R11, 0x1, R0.reuse, P2 ;  /* 0x000000010b137824 */ /* 0x100fe400010e0600 */
[----:B------:R-:W-:Y:S01]  /*14d10*/  IMAD.X R17, R13, 0x1, R0, P3 ;  /* 0x000000010d117824 */ /* 0x000fe200018e0600 */
[----:B------:R-:W-:Y:S05]  /*14d20*/  @!P0 BRA `(.L_x_586) ;  /* 0x000005e000008947 */ /* 0x000fea0003800000 */
[----:B------:R-:W-:Y:S02]  /*14d30*/  ULDC.U8 UR4, c[0x0][0x581] ;  /* 0x0001604000047ab9 */ /* 0x000fe40000000000 */
[----:B------:R-:W-:Y:S01]  /*14d40*/  ISETP.NE.AND P2, PT, RZ, UR4, PT ;  /* 0x00000004ff007c0c */ /* 0x000fe2000bf45270 */
[----:B------:R-:W-:-:S12]  /*14d50*/  @!P1 BRA `(.L_x_587) ;  /* 0x0000022000009947 */ /* 0x000fd80003800000 */
[----:B------:R-:W2:Y:S04]  /*14d60*/  LDG.E R8, [R2.64] ;  /* 0x0000002402087981 */ /* 0x000ea8000c1e1900 */
[----:B------:R-:W3:Y:S04]  /*14d70*/  LDG.E R12, [R2.64+0x10] ;  /* 0x00001024020c7981 */ /* 0x000ee8000c1e1900 */
[----:B------:R-:W4:Y:S04]  /*14d80*/  LDG.E.64 R6, [R2.64+0x8] ;  /* 0x0000082402067981 */ /* 0x000f28000c1e1b00 */
[----:B------:R-:W5:Y:S01]  /*14d90*/  LDG.E.64 R10, [R2.64+0x18] ;  /* 0x00001824020a7981 */ /* 0x000f62000c1e1b00 */
[----:B--2---:R-:W-:-:S02]  /*14da0*/  FSETP.GTU.FTZ.AND P3, PT, |R8|, +INF , PT ;  /* 0x7f8000000800780b */ /* 0x004fc40003f7c200 */
[----:B---3--:R-:W-:Y:S02]  /*14db0*/  FSETP.GTU.FTZ.AND P4, PT, |R12|, +INF , PT ;  /* 0x7f8000000c00780b */ /* 0x008fe40003f9c200 */
[----:B------:R-:W-:-:S09]  /*14dc0*/  FSETP.NEU.OR P6, PT, R8, R9, P3 ;  /* 0x000000090800720b */ /* 0x000fd20001fcd400 */
[----:B----4-:R-:W-:Y:S02]  /*14dd0*/  @!P3 ISETP.GE.U32.AND P0, PT, R6, R18, PT ;  /* 0x000000120600b20c */ /* 0x010fe40003f06070 */
[----:B------:R-:W-:Y:S02]  /*14de0*/  @!P3 FSETP.GEU.FTZ.AND P5, PT, R8, R9, PT ;  /* 0x000000090800b20b */ /* 0x000fe40003fbe000 */
[----:B------:R-:W-:Y:S02]  /*14df0*/  @!P3 ISETP.GE.AND.EX P0, PT, R7, R19, PT, P0 ;  /* 0x000000130700b20c */ /* 0x000fe40003f06300 */
[----:B-----5:R-:W-:Y:S02]  /*14e00*/  @!P4 ISETP.GE.U32.AND P1, PT, R10, R16, PT ;  /* 0x000000100a00c20c */ /* 0x020fe40003f26070 */
[----:B------:R-:W-:Y:S02]  /*14e10*/  @!P3 SEL R0, RZ, 0xffffffff, P5 ;  /* 0xffffffffff00b807 */ /* 0x000fe40002800000 */
[----:B------:R-:W-:-:S02]  /*14e20*/  FSETP.NEU.OR P5, PT, R12, R5, P4 ;  /* 0x000000050c00720b */ /* 0x000fc400027ad400 */
[----:B------:R-:W-:-:S05]  /*14e30*/  @!P4 ISETP.GE.AND.EX P1, PT, R11, R17, PT, P1 ;  /* 0x000000110b00c20c */ /* 0x000fca0003f26310 */
[----:B------:R-:W-:Y:S02]  /*14e40*/  @!P6 SEL R0, RZ, 0xffffffff, P0 ;  /* 0xffffffffff00e807 */ /* 0x000fe40000000000 */
[----:B------:R-:W-:Y:S02]  /*14e50*/  @!P4 FSETP.GEU.FTZ.AND P0, PT, R12, R5, PT ;  /* 0x000000050c00c20b */ /* 0x000fe40003f1e000 */
[----:B------:R-:W-:Y:S02]  /*14e60*/  @!P3 LOP3.LUT R0, R0, 0x1, RZ, 0xc0, !PT ;  /* 0x000000010000b812 */ /* 0x000fe400078ec0ff */
[----:B------:R-:W-:Y:S02]  /*14e70*/  @!P4 SEL R4, RZ, 0xffffffff, P0 ;  /* 0xffffffffff04c807 */ /* 0x000fe40000000000 */
[----:B------:R-:W-:Y:S02]  /*14e80*/  @!P5 SEL R4, RZ, 0xffffffff, P1 ;  /* 0xffffffffff04d807 */ /* 0x000fe40000800000 */
[----:B------:R-:W-:-:S02]  /*14e90*/  @P3 FSETP.GTU.FTZ.AND P6, PT, |R9|, +INF , PT ;  /* 0x7f8000000900380b */ /* 0x000fc40003fdc200 */
[----:B------:R-:W-:Y:S02]  /*14ea0*/  @P3 ISETP.LT.U32.AND P5, PT, R6, R18, PT ;  /* 0x000000120600320c */ /* 0x000fe40003fa1070 */
[----:B------:R-:W-:Y:S02]  /*14eb0*/  @!P3 ISETP.EQ.U32.AND P1, PT, R0, 0x1, PT ;  /* 0x000000010000b80c */ /* 0x000fe40003f22070 */
[----:B------:R-:W-:Y:S02]  /*14ec0*/  @!P4 LOP3.LUT R4, R4, 0x1, RZ, 0xc0, !PT ;  /* 0x000000010404c812 */ /* 0x000fe400078ec0ff */
[----:B------:R-:W-:Y:S02]  /*14ed0*/  @P3 ISETP.LT.OR.EX P1, PT, R7, R19, !P6, P5 ;  /* 0x000000130700320c */ /* 0x000fe40007721750 */
[----:B------:R-:W-:Y:S02]  /*14ee0*/  @P4 FSETP.GTU.FTZ.AND P5, PT, |R5|, +INF , PT ;  /* 0x7f8000000500480b */ /* 0x000fe40003fbc200 */
[----:B------:R-:W-:-:S02]  /*14ef0*/  @P4 ISETP.LT.U32.AND P3, PT, R10, R16, PT ;  /* 0x000000100a00420c */ /* 0x000fc40003f61070 */
[----:B------:R-:W-:Y:S02]  /*14f00*/  @!P4 ISETP.EQ.U32.AND P0, PT, R4, 0x1, PT ;  /* 0x000000010400c80c */ /* 0x000fe40003f02070 */
[----:B------:R-:W-:-:S05]  /*14f10*/  @P4 ISETP.LT.OR.EX P0, PT, R11, R17, !P5, P3 ;  /* 0x000000110b00420c */ /* 0x000fca0006f01730 */
[----:B------:R-:W-:Y:S02]  /*14f20*/  SEL R18, R6, R18, P1 ;  /* 0x0000001206127207 */ /* 0x000fe40000800000 */
[----:B------:R-:W-:Y:S02]  /*14f30*/  SEL R19, R7, R19, P1 ;  /* 0x0000001307137207 */ /* 0x000fe40000800000 */
[----:B------:R-:W-:-:S04]  /*14f40*/  FSEL R9, R8, R9, P1 ;  /* 0x0000000908097208 */ /* 0x000fc80000800000 */
[----:B------:R-:W-:Y:S02]  /*14f50*/  SEL R16, R10, R16, P0 ;  /* 0x000000100a107207 */ /* 0x000fe40000000000 */
[----:B------:R-:W-:Y:S02]  /*14f60*/  SEL R17, R11, R17, P0 ;  /* 0x000000110b117207 */ /* 0x000fe40000000000 */
[----:B------:R-:W-:Y:S02]  /*14f70*/  FSEL R5, R12, R5, P0 ;  /* 0x000000050c057208 */ /* 0x000fe40000000000 */
.L_x_587:
[----:B------:R-:W-:Y:S05]  /*14f80*/  @!P2 BRA `(.L_x_588) ;  /* 0x000003300000a947 */ /* 0x000fea0003800000 */
[----:B------:R-:W-:-:S05]  /*14f90*/  IMAD.MOV.U32 R24, RZ, RZ, 0x1 ;  /* 0x00000001ff187424 */ /* 0x000fca00078e00ff */
[----:B------:R-:W-:-:S04]  /*14fa0*/  ISETP.NE.AND P0, PT, R24, c[0x0][0x584], PT ;  /* 0x0001610018007a0c */ /* 0x000fc80003f05270 */
[----:B------:R-:W-:-:S09]  /*14fb0*/  P2R R0, PR, RZ, 0x1 ;  /* 0x00000001ff007803 */ /* 0x000fd20000000000 */
[----:B------:R-:W-:Y:S05]  /*14fc0*/  @!P0 BRA `(.L_x_589) ;  /* 0x0000013000008947 */ /* 0x000fea0003800000 */
[----:B------:R-:W-:Y:S01]  /*14fd0*/  MOV R0, 0x0 ;  /* 0x0000000000007802 */ /* 0x000fe20000000f00 */
[----:B------:R-:W-:Y:S02]  /*14fe0*/  IMAD.MOV.U32 R4, RZ, RZ, c[0x4][0x3d8] ;  /* 0x0100f600ff047624 */ /* 0x000fe400078e00ff */
[----:B------:R-:W-:Y:S01]  /*14ff0*/  IMAD.MOV.U32 R5, RZ, RZ, c[0x4][0x3dc] ;  /* 0x0100f700ff057624 */ /* 0x000fe200078e00ff */
[----:B------:R0:W1:Y:S01]  /*15000*/  LDC.64 R2, c[0x4][R0] ;  /* 0x0100000000027b82 */ /* 0x0000620000000a00 */
[----:B------:R-:W-:Y:S02]  /*15010*/  IMAD.MOV.U32 R6, RZ, RZ, c[0x4][0x3c0] ;  /* 0x0100f000ff067624 */ /* 0x000fe400078e00ff */
[----:B------:R-:W-:Y:S02]  /*15020*/  IMAD.MOV.U32 R7, RZ, RZ, c[0x4][0x3c4] ;  /* 0x0100f100ff077624 */ /* 0x000fe400078e00ff */
[----:B------:R-:W-:Y:S02]  /*15030*/  IMAD.MOV.U32 R8, RZ, RZ, 0x2ef ;  /* 0x000002efff087424 */ /* 0x000fe400078e00ff */
[----:B------:R-:W-:-:S02]  /*15040*/  IMAD.MOV.U32 R10, RZ, RZ, c[0x4][0x2a0] ;  /* 0x0100a800ff0a7624 */ /* 0x000fc400078e00ff */
[----:B------:R-:W-:Y:S02]  /*15050*/  IMAD.MOV.U32 R11, RZ, RZ, c[0x4][0x2a4] ;  /* 0x0100a900ff0b7624 */ /* 0x000fe400078e00ff */
[----:B------:R-:W-:Y:S02]  /*15060*/  IMAD.MOV.U32 R12, RZ, RZ, 0x1 ;  /* 0x00000001ff0c7424 */ /* 0x000fe400078e00ff */
[----:B------:R-:W-:Y:S02]  /*15070*/  IMAD.MOV.U32 R13, RZ, RZ, RZ ;  /* 0x000000ffff0d7224 */ /* 0x000fe400078e00ff */
[----:B0-----:R-:W-:Y:S01]  /*15080*/  LEPC R14 ;  /* 0x00000000000e734e */ /* 0x001fe20000000000 */
[----:B------:R-:W-:Y:S02]  /*15090*/  MOV R9, 0x15100 ;  /* 0x0001510000097802 */ /* 0x000fe40000000f00 */
[----:B------:R-:W-:Y:S02]  /*150a0*/  MOV R20, 0x15080 ;  /* 0x0001508000147802 */ /* 0x000fe40000000f00 */
[----:B------:R-:W-:Y:S02]  /*150b0*/  MOV R21, 0x0 ;  /* 0x0000000000157802 */ /* 0x000fe40000000f00 */
[----:B------:R-:W-:-:S02]  /*150c0*/  MOV R0, 0x0 ;  /* 0x0000000000007802 */ /* 0x000fc40000000f00 */
[----:B------:R-:W-:-:S04]  /*150d0*/  IADD3 R20, P0, P1, -R20, R9, R14 ;  /* 0x0000000914147210 */ /* 0x000fc8000791e10e */
[----:B------:R-:W-:-:S04]  /*150e0*/  IADD3.X R21, ~R0, R21, R15, P0, P1 ;  /* 0x0000001500157210 */ /* 0x000fc800007e250f */
[----:B-1----:R-:W-:Y:S05]  /*150f0*/  CALL.ABS.NOINC R2 ;  /* 0x0000000002007343 */ /* 0x002fea0003c00000 */
.L_x_589:
[----:B------:R-:W-:Y:S02]  /*15100*/  IADD3 R2, P0, R23, c[0x0][0x550], RZ ;  /* 0x0001540017027a10 */ /* 0x000fe40007f1e0ff */
[----:B------:R-:W-:-:S03]  /*15110*/  ISETP.NE.AND P6, PT, R24, c[0x0][0x584], PT ;  /* 0x0001610018007a0c */ /* 0x000fc60003fc5270 */
[----:B------:R-:W-:-:S05]  /*15120*/  IMAD.X R3, RZ, RZ, c[0x0][0x554], P0 ;  /* 0x00015500ff037624 */ /* 0x000fca00000e06ff */
[----:B------:R0:W-:Y:S05]  /*15130*/  STG.E.64 [R2.64], R18 ;  /* 0x0000001202007986 */ /* 0x0001ea000c101b24 */
[----:B------:R-:W-:Y:S05]  /*15140*/  @!P6 BRA `(.L_x_590) ;  /* 0x000001300000e947 */ /* 0x000fea0003800000 */
[----:B------:R-:W-:Y:S01]  /*15150*/  MOV R0, 0x0 ;  /* 0x0000000000007802 */ /* 0x000fe20000000f00 */
[----:B------:R-:W-:Y:S02]  /*15160*/  IMAD.MOV.U32 R4, RZ, RZ, c[0x4][0x3d8] ;  /* 0x0100f600ff047624 */ /* 0x000fe400078e00ff */
[----:B------:R-:W-:Y:S01]  /*15170*/  IMAD.MOV.U32 R5, RZ, RZ, c[0x4][0x3dc] ;  /* 0x0100f700ff057624 */ /* 0x000fe200078e00ff */
[----:B0-----:R0:W1:Y:S01]  /*15180*/  LDC.64 R2, c[0x4][R0] ;  /* 0x0100000000027b82 */ /* 0x0010620000000a00 */
[----:B------:R-:W-:-:S02]  /*15190*/  IMAD.MOV.U32 R6, RZ, RZ, c[0x4][0x3c0] ;  /* 0x0100f000ff067624 */ /* 0x000fc400078e00ff */
[----:B------:R-:W-:Y:S02]  /*151a0*/  IMAD.MOV.U32 R7, RZ, RZ, c[0x4][0x3c4] ;  /* 0x0100f100ff077624 */ /* 0x000fe400078e00ff */
[----:B------:R-:W-:Y:S02]  /*151b0*/  IMAD.MOV.U32 R8, RZ, RZ, 0x2ef ;  /* 0x000002efff087424 */ /* 0x000fe400078e00ff */
[----:B------:R-:W-:Y:S02]  /*151c0*/  IMAD.MOV.U32 R10, RZ, RZ, c[0x4][0x2a0] ;  /* 0x0100a800ff0a7624 */ /* 0x000fe400078e00ff */
[----:B------:R-:W-:Y:S02]  /*151d0*/  IMAD.MOV.U32 R11, RZ, RZ, c[0x4][0x2a4] ;  /* 0x0100a900ff0b7624 */ /* 0x000fe400078e00ff */
[----:B------:R-:W-:Y:S02]  /*151e0*/  IMAD.MOV.U32 R12, RZ, RZ, 0x1 ;  /* 0x00000001ff0c7424 */ /* 0x000fe400078e00ff */
[----:B------:R-:W-:-:S02]  /*151f0*/  IMAD.MOV.U32 R13, RZ, RZ, RZ ;  /* 0x000000ffff0d7224 */ /* 0x000fc400078e00ff */
[----:B0-----:R-:W-:Y:S01]  /*15200*/  LEPC R14 ;  /* 0x00000000000e734e */ /* 0x001fe20000000000 */
[----:B------:R-:W-:-:S02]  /*15210*/  MOV R9, 0x15280 ;  /* 0x0001528000097802 */ /* 0x000fc40000000f00 */
[----:B------:R-:W-:Y:S02]  /*15220*/  MOV R20, 0x15200 ;  /* 0x0001520000147802 */ /* 0x000fe40000000f00 */
[----:B------:R-:W-:Y:S02]  /*15230*/  MOV R21, 0x0 ;  /* 0x0000000000157802 */ /* 0x000fe40000000f00 */
[----:B------:R-:W-:Y:S02]  /*15240*/  MOV R0, 0x0 ;  /* 0x0000000000007802 */ /* 0x000fe40000000f00 */
[----:B------:R-:W-:-:S04]  /*15250*/  IADD3 R20, P0, P1, -R20, R9, R14 ;  /* 0x0000000914147210 */ /* 0x000fc8000791e10e */
[----:B------:R-:W-:-:S04]  /*15260*/  IADD3.X R21, ~R0, R21, R15, P0, P1 ;  /* 0x0000001500157210 */ /* 0x000fc800007e250f */
[----:B-1----:R-:W-:Y:S05]  /*15270*/  CALL.ABS.NOINC R2 ;  /* 0x0000000002007343 */ /* 0x002fea0003c00000 */
.L_x_590:
[----:B------:R-:W-:-:S05]  /*15280*/  IADD3 R22, P0, R22, c[0x0][0x550], RZ ;  /* 0x0001540016167a10 */ /* 0x000fca0007f1e0ff */
[----:B------:R-:W-:-:S05]  /*15290*/  IMAD.X R23, RZ, RZ, c[0x0][0x554], P0 ;  /* 0x00015500ff177624 */ /* 0x000fca00000e06ff */
[----:B------:R-:W-:Y:S01]  /*152a0*/  STG.E.64 [R22.64], R16 ;  /* 0x0000001016007986 */ /* 0x000fe2000c101b24 */
[----:B------:R-:W-:Y:S05]  /*152b0*/  EXIT ;  /* 0x000000000000794d */ /* 0x000fea0003800000 */
.L_x_588:
[----:B------:R-:W-:Y:S04]  /*152c0*/  STG.E.64 [R2.64+0x8], R18 ;  /* 0x0000081202007986 */ /* 0x000fe8000c101b24 */
[----:B------:R-:W-:Y:S04]  /*152d0*/  STG.E.64 [R2.64+0x18], R16 ;  /* 0x0000181002007986 */ /* 0x000fe8000c101b24 */
[----:B------:R-:W-:Y:S04]  /*152e0*/  STG.E [R2.64], R9 ;  /* 0x0000000902007986 */ /* 0x000fe8000c101924 */
[----:B------:R-:W-:Y:S01]  /*152f0*/  STG.E [R2.64+0x10], R5 ;  /* 0x0000100502007986 */ /* 0x000fe2000c101924 */
[----:B------:R-:W-:Y:S05]  /*15300*/  EXIT ;  /* 0x000000000000794d */ /* 0x000fea0003800000 */
.L_x_586:
[----:B------:R-:W-:Y:S05]  /*15310*/  @!P1 BRA `(.L_x_591) ;  /* 0x0000015000009947 */ /* 0x000fea0003800000 */
[----:B------:R-:W-:Y:S01]  /*15320*/  MOV R0, 0x0 ;  /* 0x0000000000007802 */ /* 0x000fe20000000f00 */
[----:B------:R-:W-:-:S02]  /*15330*/  IMAD.MOV.U32 R4, RZ, RZ, c[0x4][0x3c8] ;  /* 0x0100f200ff047624 */ /* 0x000fc400078e00ff */
[----:B------:R-:W-:Y:S01]  /*15340*/  IMAD.MOV.U32 R5, RZ, RZ, c[0x4][0x3cc] ;  /* 0x0100f300ff057624 */ /* 0x000fe200078e00ff */
[----:B------:R0:W1:Y:S01]  /*15350*/  LDC.64 R2, c[0x4][R0] ;  /* 0x0100000000027b82 */ /* 0x0000620000000a00 */
[----:B------:R-:W-:Y:S02]  /*15360*/  IMAD.MOV.U32 R6, RZ, RZ, c[0x4][0x3c0] ;  /* 0x0100f000ff067624 */ /* 0x000fe400078e00ff */
[----:B------:R-:W-:Y:S02]  /*15370*/  IMAD.MOV.U32 R7, RZ, RZ, c[0x4][0x3c4] ;  /* 0x0100f100ff077624 */ /* 0x000fe400078e00ff */
[----:B------:R-:W-:Y:S02]  /*15380*/  IMAD.MOV.U32 R8, RZ, RZ, 0x2dd ;  /* 0x000002ddff087424 */ /* 0x000fe400078e00ff */
[----:B------:R-:W-:Y:S02]  /*15390*/  IMAD.MOV.U32 R10, RZ, RZ, c[0x4][0x2b8] ;  /* 0x0100ae00ff0a7624 */ /* 0x000fe400078e00ff */
[----:B------:R-:W-:-:S02]  /*153a0*/  IMAD.MOV.U32 R11, RZ, RZ, c[0x4][0x2bc] ;  /* 0x0100af00ff0b7624 */ /* 0x000fc400078e00ff */
[----:B------:R-:W-:Y:S02]  /*153b0*/  IMAD.MOV.U32 R12, RZ, RZ, 0x1 ;  /* 0x00000001ff0c7424 */ /* 0x000fe400078e00ff */
[----:B------:R-:W-:Y:S02]  /*153c0*/  IMAD.MOV.U32 R13, RZ, RZ, RZ ;  /* 0x000000ffff0d7224 */ /* 0x000fe400078e00ff */
[----:B0-----:R-:W-:Y:S01]  /*153d0*/  LEPC R14 ;  /* 0x00000000000e734e */ /* 0x001fe20000000000 */
[----:B------:R-:W-:Y:S02]  /*153e0*/  MOV R9, 0x15450 ;  /* 0x0001545000097802 */ /* 0x000fe40000000f00 */
[----:B------:R-:W-:Y:S02]  /*153f0*/  MOV R20, 0x153d0 ;  /* 0x000153d000147802 */ /* 0x000fe40000000f00 */
[----:B------:R-:W-:Y:S02]  /*15400*/  MOV R21, 0x0 ;  /* 0x0000000000157802 */ /* 0x000fe40000000f00 */
[----:B------:R-:W-:Y:S02]  /*15410*/  MOV R0, 0x0 ;  /* 0x0000000000007802 */ /* 0x000fe40000000f00 */
[----:B------:R-:W-:-:S04]  /*15420*/  IADD3 R20, P0, P1, -R20, R9, R14 ;  /* 0x0000000914147210 */ /* 0x000fc8000791e10e */
[----:B------:R-:W-:-:S04]  /*15430*/  IADD3.X R21, ~R0, R21, R15, P0, P1 ;  /* 0x0000001500157210 */ /* 0x000fc800007e250f */
[----:B-1----:R-:W-:Y:S05]  /*15440*/  CALL.ABS.NOINC R2 ;  /* 0x0000000002007343 */ /* 0x002fea0003c00000 */
[----:B------:R-:W-:Y:S01]  /*15450*/  CS2R R18, SRZ ;  /* 0x0000000000127805 */ /* 0x000fe2000001ff00 */
[----:B------:R-:W-:Y:S02]  /*15460*/  CS2R R16, SRZ ;  /* 0x0000000000107805 */ /* 0x000fe4000001ff00 */
.L_x_591:
[----:B------:R-:W-:Y:S02]  /*15470*/  ULDC.U8 UR4, c[0x0][0x581] ;  /* 0x0001604000047ab9 */ /* 0x000fe40000000000 */
[----:B------:R-:W-:-:S13]  /*15480*/  ISETP.NE.AND P0, PT, RZ, UR4, PT ;  /* 0x00000004ff007c0c */ /* 0x000fda000bf05270 */
        /* <DEDUP_REMOVED lines=24> */
.L_x_593:
        /* <DEDUP_REMOVED lines=24> */
.L_x_594:
[----:B------:R-:W-:-:S05]  /*15790*/  IADD3 R22, P0, R22, c[0x0][0x550], RZ ;  /* 0x0001540016167a10 */ /* 0x000fca0007f1e0ff */
[----:B------:R-:W-:-:S05]  /*157a0*/  IMAD.X R23, RZ, RZ, c[0x0][0x554], P0 ;  /* 0x00015500ff177624 */ /* 0x000fca00000e06ff */
[----:B------:R-:W-:Y:S01]  /*157b0*/  STG.E.64 [R22.64], R16 ;  /* 0x0000001016007986 */ /* 0x000fe2000c101b24 */
[----:B------:R-:W-:Y:S05]  /*157c0*/  EXIT ;  /* 0x000000000000794d */ /* 0x000fea0003800000 */
.L_x_592:
[----:B------:R-:W-:Y:S01]  /*157d0*/  MOV R2, 0x0 ;  /* 0x0000000000027802 */ /* 0x000fe20000000f00 */
[----:B------:R-:W-:Y:S02]  /*157e0*/  IMAD.MOV.U32 R4, RZ, RZ, c[0x4][0x3c8] ;  /* 0x0100f200ff047624 */ /* 0x000fe400078e00ff */
[----:B------:R-:W-:Y:S01]  /*157f0*/  IMAD.MOV.U32 R5, RZ, RZ, c[0x4][0x3cc] ;  /* 0x0100f300ff057624 */ /* 0x000fe200078e00ff */
[----:B------:R0:W1:Y:S01]  /*15800*/  LDC.64 R14, c[0x4][R2] ;  /* 0x01000000020e7b82 */ /* 0x0000620000000a00 */
[----:B------:R-:W-:Y:S02]  /*15810*/  IMAD.MOV.U32 R6, RZ, RZ, c[0x4][0x3c0] ;  /* 0x0100f000ff067624 */ /* 0x000fe400078e00ff */
[----:B------:R-:W-:Y:S02]  /*15820*/  IMAD.MOV.U32 R7, RZ, RZ, c[0x4][0x3c4] ;  /* 0x0100f100ff077624 */ /* 0x000fe400078e00ff */
[----:B------:R-:W-:-:S02]  /*15830*/  IMAD.MOV.U32 R8, RZ, RZ, 0x2e9 ;  /* 0x000002e9ff087424 */ /* 0x000fc400078e00ff */
[----:B------:R-:W-:Y:S02]  /*15840*/  IMAD.MOV.U32 R10, RZ, RZ, c[0x4][0x2a8] ;  /* 0x0100aa00ff0a7624 */ /* 0x000fe400078e00ff */
[----:B------:R-:W-:Y:S02]  /*15850*/  IMAD.MOV.U32 R11, RZ, RZ, c[0x4][0x2ac] ;  /* 0x0100ab00ff0b7624 */ /* 0x000fe400078e00ff */
[----:B------:R-:W-:Y:S02]  /*15860*/  IMAD.MOV.U32 R12, RZ, RZ, 0x1 ;  /* 0x00000001ff0c7424 */ /* 0x000fe400078e00ff */
[----:B------:R-:W-:Y:S02]  /*15870*/  IMAD.MOV.U32 R13, RZ, RZ, RZ ;  /* 0x000000ffff0d7224 */ /* 0x000fe400078e00ff */
[----:B0-----:R-:W-:Y:S01]  /*15880*/  LEPC R16 ;  /* 0x000000000010734e */ /* 0x001fe20000000000 */
[----:B------:R-:W-:Y:S02]  /*15890*/  MOV R3, 0x15900 ;  /* 0x0001590000037802 */ /* 0x000fe40000000f00 */
[----:B------:R-:W-:Y:S02]  /*158a0*/  MOV R20, 0x15880 ;  /* 0x0001588000147802 */ /* 0x000fe40000000f00 */
[----:B------:R-:W-:-:S02]  /*158b0*/  MOV R21, 0x0 ;  /* 0x0000000000157802 */ /* 0x000fc40000000f00 */
[----:B------:R-:W-:Y:S02]  /*158c0*/  MOV R0, 0x0 ;  /* 0x0000000000007802 */ /* 0x000fe40000000f00 */
[----:B------:R-:W-:-:S04]  /*158d0*/  IADD3 R20, P0, P1, -R20, R3, R16 ;  /* 0x0000000314147210 */ /* 0x000fc8000791e110 */
[----:B------:R-:W-:-:S04]  /*158e0*/  IADD3.X R21, ~R0, R21, R17, P0, P1 ;  /* 0x0000001500157210 */ /* 0x000fc800007e2511 */
[----:B-1----:R-:W-:Y:S05]  /*158f0*/  CALL.ABS.NOINC R14 ;  /* 0x000000000e007343 */ /* 0x002fea0003c00000 */
[----:B------:R-:W0:Y:S01]  /*15900*/  LDC.64 R2, c[0x4][R2] ;  /* 0x0100000002027b82 */ /* 0x000e220000000a00 */
[----:B------:R-:W-:Y:S02]  /*15910*/  IMAD.MOV.U32 R4, RZ, RZ, c[0x4][0x3c8] ;  /* 0x0100f200ff047624 */ /* 0x000fe400078e00ff */
[----:B------:R-:W-:Y:S02]  /*15920*/  IMAD.MOV.U32 R5, RZ, RZ, c[0x4][0x3cc] ;  /* 0x0100f300ff057624 */ /* 0x000fe400078e00ff */
[----:B------:R-:W-:Y:S02]  /*15930*/  IMAD.MOV.U32 R6, RZ, RZ, c[0x4][0x3c0] ;  /* 0x0100f000ff067624 */ /* 0x000fe400078e00ff */
[----:B------:R-:W-:Y:S02]  /*15940*/  IMAD.MOV.U32 R7, RZ, RZ, c[0x4][0x3c4] ;  /* 0x0100f100ff077624 */ /* 0x000fe400078e00ff */
        /* <DEDUP_REMOVED lines=14> */
.L_x_536:
[----:B------:R-:W-:-:S05]  /*15a30*/  IMAD.SHL.U32 R0, R0, 0x2, RZ ;  /* 0x0000000200007824 */ /* 0x000fca00078e00ff */
        /* <DEDUP_REMOVED lines=56> */
.L_x_596:
        /* <DEDUP_REMOVED lines=24> */
.L_x_598:
        /* <DEDUP_REMOVED lines=24> */
.L_x_599:
[----:B------:R-:W-:-:S05]  /*160c0*/  IADD3 R22, P0, R22, c[0x0][0x550], RZ ;  /* 0x0001540016167a10 */ /* 0x000fca0007f1e0ff */
[----:B------:R-:W-:-:S05]  /*160d0*/  IMAD.X R23, RZ, RZ, c[0x0][0x554], P0 ;  /* 0x00015500ff177624 */ /* 0x000fca00000e06ff */
[----:B------:R-:W-:Y:S01]  /*160e0*/  STG.E.64 [R22.64], R16 ;  /* 0x0000001016007986 */ /* 0x000fe2000c101b24 */
[----:B------:R-:W-:Y:S05]  /*160f0*/  EXIT ;  /* 0x000000000000794d */ /* 0x000fea0003800000 */
.L_x_597:
[----:B------:R-:W-:Y:S04]  /*16100*/  STG.E.64 [R2.64+0x8], R18 ;  /* 0x0000081202007986 */ /* 0x000fe8000c101b24 */
[----:B------:R-:W-:Y:S04]  /*16110*/  STG.E.64 [R2.64+0x18], R16 ;  /* 0x0000181002007986 */ /* 0x000fe8000c101b24 */
[----:B------:R-:W-:Y:S04]  /*16120*/  STG.E [R2.64], R41 ;  /* 0x0000002902007986 */ /* 0x000fe8000c101924 */
[----:B------:R-:W-:Y:S01]  /*16130*/  STG.E [R2.64+0x10], R5 ;  /* 0x0000100502007986 */ /* 0x000fe2000c101924 */
[----:B------:R-:W-:Y:S05]  /*16140*/  EXIT ;  /* 0x000000000000794d */ /* 0x000fea0003800000 */
.L_x_595:
        /* <DEDUP_REMOVED lines=22> */
.L_x_600:
        /* <DEDUP_REMOVED lines=26> */
.L_x_602:
        /* <DEDUP_REMOVED lines=24> */
.L_x_603:
[----:B------:R-:W-:-:S05]  /*165d0*/  IADD3 R22, P0, R22, c[0x0][0x550], RZ ;  /* 0x0001540016167a10 */ /* 0x000fca0007f1e0ff */
[----:B------:R-:W-:-:S05]  /*165e0*/  IMAD.X R23, RZ, RZ, c[0x0][0x554], P0 ;  /* 0x00015500ff177624 */ /* 0x000fca00000e06ff */
[----:B------:R-:W-:Y:S01]  /*165f0*/  STG.E.64 [R22.64], R16 ;  /* 0x0000001016007986 */ /* 0x000fe2000c101b24 */
[----:B------:R-:W-:Y:S05]  /*16600*/  EXIT ;  /* 0x000000000000794d */ /* 0x000fea0003800000 */
.L_x_601:
        /* <DEDUP_REMOVED lines=38> */
        .weak           $__internal_2_$__cuda_sm20_div_u64
        .type           $__internal_2_$__cuda_sm20_div_u64,@function
        .size           $__internal_2_$__cuda_sm20_div_u64,($__internal_3_$__cuda_sm20_rem_u64 - $__internal_2_$__cuda_sm20_div_u64)
$__internal_2_$__cuda_sm20_div_u64:
[----:B------:R-:W-:Y:S02]  /*16870*/  IMAD.MOV.U32 R20, RZ, RZ, R4 ;  /* 0x000000ffff147224 */ /* 0x000fe400078e0004 */
[----:B------:R-:W-:-:S04]  /*16880*/  IMAD.MOV.U32 R21, RZ, RZ, R9 ;  /* 0x000000ffff157224 */ /* 0x000fc800078e0009 */
[----:B------:R-:W0:Y:S08]  /*16890*/  I2F.U64.RP R15, R20 ;  /* 0x00000014000f7312 */ /* 0x000e300000309000 */
[----:B0-----:R-:W0:Y:S02]  /*168a0*/  MUFU.RCP R15, R15 ;  /* 0x0000000f000f7308 */ /* 0x001e240000001000 */
[----:B0-----:R-:W-:-:S06]  /*168b0*/  IADD3 R10, R15, 0x1ffffffe, RZ ;  /* 0x1ffffffe0f0a7810 */ /* 0x001fcc0007ffe0ff */
[----:B------:R-:W0:Y:S02]  /*168c0*/  F2I.U64.TRUNC R10, R10 ;  /* 0x0000000a000a7311 */ /* 0x000e24000020d800 */
[----:B0-----:R-:W-:-:S04]  /*168d0*/  IMAD.WIDE.U32 R18, R10, R4, RZ ;  /* 0x000000040a127225 */ /* 0x001fc800078e00ff */
[C---:B------:R-:W-:Y:S01]  /*168e0*/  IMAD R17, R10.reuse, R9, R19 ;  /* 0x000000090a117224 */ /* 0x040fe200078e0213 */
[----:B------:R-:W-:Y:S01]  /*168f0*/  IADD3 R25, P0, RZ, -R18, RZ ;  /* 0x80000012ff197210 */ /* 0x000fe20007f1e0ff */
[----:B------:R-:W-:Y:S02]  /*16900*/  IMAD.MOV.U32 R19, RZ, RZ, R10 ;  /* 0x000000ffff137224 */ /* 0x000fe400078e000a */
[----:B------:R-:W-:Y:S02]  /*16910*/  IMAD R17, R11, R4, R17 ;  /* 0x000000040b117224 */ /* 0x000fe400078e0211 */
[----:B------:R-:W-:-:S04]  /*16920*/  IMAD.HI.U32 R18, R10, R25, RZ ;  /* 0x000000190a127227 */ /* 0x000fc800078e00ff */
[----:B------:R-:W-:-:S04]  /*16930*/  IMAD.X R17, RZ, RZ, ~R17, P0 ;  /* 0x000000ffff117224 */ /* 0x000fc800000e0e11 */
[----:B------:R-:W-:-:S04]  /*16940*/  IMAD.WIDE.U32 R18, P0, R10, R17, R18 ;  /* 0x000000110a127225 */ /* 0x000fc80007800012 */
[C---:B------:R-:W-:Y:S02]  /*16950*/  IMAD R21, R11.reuse, R17, RZ ;  /* 0x000000110b157224 */ /* 0x040fe400078e02ff */
[----:B------:R-:W-:-:S04]  /*16960*/  IMAD.HI.U32 R18, P1, R11, R25, R18 ;  /* 0x000000190b127227 */ /* 0x000fc80007820012 */
[----:B------:R-:W-:Y:S01]  /*16970*/  IMAD.HI.U32 R15, R11, R17, RZ ;  /* 0x000000110b0f7227 */ /* 0x000fe200078e00ff */
[----:B------:R-:W-:-:S03]  /*16980*/  IADD3 R19, P3, R21, R18, RZ ;  /* 0x0000001215137210 */ /* 0x000fc60007f7e0ff */
[----:B------:R-:W-:Y:S02]  /*16990*/  IMAD.X R15, R15, 0x1, R11, P0 ;  /* 0x000000010f0f7824 */ /* 0x000fe400000e060b */
[----:B------:R-:W-:-:S03]  /*169a0*/  IMAD.WIDE.U32 R10, R19, R4, RZ ;  /* 0x00000004130a7225 */ /* 0x000fc600078e00ff */
[----:B------:R-:W-:Y:S01]  /*169b0*/  IADD3.X R15, RZ, RZ, R15, P3, P1 ;  /* 0x000000ffff0f7210 */ /* 0x000fe20001fe240f */
[----:B------:R-:W-:Y:S01]  /*169c0*/  IMAD R11, R19, R9, R11 ;  /* 0x00000009130b7224 */ /* 0x000fe200078e020b */
[----:B------:R-:W-:-:S03]  /*169d0*/  IADD3 R17, P0, RZ, -R10, RZ ;  /* 0x8000000aff117210 */ /* 0x000fc60007f1e0ff */
[----:B------:R-:W-:Y:S02]  /*169e0*/  IMAD R11, R15, R4, R11 ;  /* 0x000000040f0b7224 */ /* 0x000fe400078e020b */
[----:B------:R-:W-:-:S04]  /*169f0*/  IMAD.HI.U32 R18, R19, R17, RZ ;  /* 0x0000001113127227 */ /* 0x000fc800078e00ff */
[----:B------:R-:W-:Y:S02]  /*16a00*/  IMAD.X R10, RZ, RZ, ~R11, P0 ;  /* 0x000000ffff0a7224 */ /* 0x000fe400000e0e0b */
[----:B------:R-:W-:Y:S02]  /*16a10*/  IMAD.MOV.U32 R11, RZ, RZ, RZ ;  /* 0x000000ffff0b7224 */ /* 0x000fe400078e00ff */
[----:B------:R-:W-:-:S04]  /*16a20*/  IMAD.WIDE.U32 R18, P0, R19, R10, R18 ;  /* 0x0000000a13127225 */ /* 0x000fc80007800012 */
[C---:B------:R-:W-:Y:S02]  /*16a30*/  IMAD R20, R15.reuse, R10, RZ ;  /* 0x0000000a0f147224 */ /* 0x040fe400078e02ff */
[----:B------:R-:W-:-:S04]  /*16a40*/  IMAD.HI.U32 R17, P1, R15, R17, R18 ;  /* 0x000000110f117227 */ /* 0x000fc80007820012 */
        /* <DEDUP_REMOVED lines=14> */
[C---:B------:R-:W-:Y:S01]  /*16b30*/  IMAD R11, R17.reuse, R9, R11 ;  /* 0x00000009110b7224 */ /* 0x040fe200078e020b */
[----:B------:R-:W-:Y:S02]  /*16b40*/  IADD3 R6, P3, R17, 0x1, RZ ;  /* 0x0000000111067810 */ /* 0x000fe40007f7e0ff */
[-C--:B------:R-:W-:Y:S01]  /*16b50*/  ISETP.GE.U32.AND P0, PT, R19, R4.reuse, PT ;  /* 0x000000041300720c */ /* 0x080fe20003f06070 */
[----:B------:R-:W-:Y:S02]  /*16b60*/  IMAD R11, R15, R4, R11 ;  /* 0x000000040f0b7224 */ /* 0x000fe400078e020b */
[----:B------:R-:W-:Y:S02]  /*16b70*/  IMAD.X R10, RZ, RZ, R15, P3 ;  /* 0x000000ffff0a7224 */ /* 0x000fe400018e060f */
[----:B------:R-:W-:Y:S01]  /*16b80*/  IMAD.X R18, R14, 0x1, ~R11, P1 ;  /* 0x000000010e127824 */ /* 0x000fe200008e0e0b */
[----:B------:R-:W-:-:S04]  /*16b90*/  IADD3 R11, P1, -R4, R19, RZ ;  /* 0x00000013040b7210 */ /* 0x000fc80007f3e1ff */
[C---:B------:R-:W-:Y:S01]  /*16ba0*/  ISETP.GE.U32.AND.EX P0, PT, R18.reuse, R9, PT, P0 ;  /* 0x000000091200720c */ /* 0x040fe20003f06100 */
[----:B------:R-:W-:Y:S01]  /*16bb0*/  IMAD.X R14, R18, 0x1, ~R9, P1 ;  /* 0x00000001120e7824 */ /* 0x000fe200008e0e09 */
[----:B------:R-:W-:Y:S02]  /*16bc0*/  ISETP.NE.U32.AND P1, PT, R4, RZ, PT ;  /* 0x000000ff0400720c */ /* 0x000fe40003f25070 */
[----:B------:R-:W-:Y:S02]  /*16bd0*/  SEL R17, R6, R17, P0 ;  /* 0x0000001106117207 */ /* 0x000fe40000000000 */
[----:B------:R-:W-:Y:S02]  /*16be0*/  SEL R11, R11, R19, P0 ;  /* 0x000000130b0b7207 */ /* 0x000fe40000000000 */
[----:B------:R-:W-:Y:S02]  /*16bf0*/  SEL R10, R10, R15, P0 ;  /* 0x0000000f0a0a7207 */ /* 0x000fe40000000000 */
[----:B------:R-:W-:-:S02]  /*16c00*/  IADD3 R6, P3, R17, 0x1, RZ ;  /* 0x0000000111067810 */ /* 0x000fc40007f7e0ff */
[----:B------:R-:W-:Y:S02]  /*16c10*/  SEL R14, R14, R18, P0 ;  /* 0x000000120e0e7207 */ /* 0x000fe40000000000 */
[----:B------:R-:W-:Y:S01]  /*16c20*/  ISETP.GE.U32.AND P0, PT, R11, R4, PT ;  /* 0x000000040b00720c */ /* 0x000fe20003f06070 */
[----:B------:R-:W-:Y:S01]  /*16c30*/  IMAD.X R15, RZ, RZ, R10, P3 ;  /* 0x000000ffff0f7224 */ /* 0x000fe200018e060a */
[----:B------:R-:W-:Y:S01]  /*16c40*/  ISETP.NE.AND.EX P1, PT, R9, RZ, PT, P1 ;  /* 0x000000ff0900720c */ /* 0x000fe20003f25310 */
[----:B------:R-:W-:Y:S01]  /*16c50*/  IMAD.MOV.U32 R11, RZ, RZ, 0x0 ;  /* 0x00000000ff0b7424 */ /* 0x000fe200078e00ff */
[----:B------:R-:W-:-:S04]  /*16c60*/  ISETP.GE.U32.AND.EX P0, PT, R14, R9, PT, P0 ;  /* 0x000000090e00720c */ /* 0x000fc80003f06100 */
[----:B------:R-:W-:Y:S01]  /*16c70*/  SEL R15, R15, R10, P0 ;  /* 0x0000000a0f0f7207 */ /* 0x000fe20000000000 */
[----:B------:R-:W-:Y:S01]  /*16c80*/  IMAD.MOV.U32 R10, RZ, RZ, R8 ;  /* 0x000000ffff0a7224 */ /* 0x000fe200078e0008 */
[----:B------:R-:W-:Y:S02]  /*16c90*/  SEL R6, R6, R17, P0 ;  /* 0x0000001106067207 */ /* 0x000fe40000000000 */
[----:B------:R-:W-:Y:S02]  /*16ca0*/  SEL R15, R15, 0xffffffff, P1 ;  /* 0xffffffff0f0f7807 */ /* 0x000fe40000800000 */
[----:B------:R-:W-:Y:S01]  /*16cb0*/  SEL R6, R6, 0xffffffff, P1 ;  /* 0xffffffff06067807 */ /* 0x000fe20000800000 */
[----:B------:R-:W-:Y:S06]  /*16cc0*/  RET.REL.NODEC R10 `(_ZN2at6native13reduce_kernelILi256ELi2ENS0_8ReduceOpIfNS0_9ArgMinOpsIfEEjlLi4ELi4EEEEEvT1_) ;  /* 0xfffe93300a007950 */ /* 0x000fec0003c3ffff */
        .weak           $__internal_3_$__cuda_sm20_rem_u64
        .type           $__internal_3_$__cuda_sm20_rem_u64,@function
        .size           $__internal_3_$__cuda_sm20_rem_u64,(.L_x_6805 - $__internal_3_$__cuda_sm20_rem_u64)
$__internal_3_$__cuda_sm20_rem_u64:
        /* <DEDUP_REMOVED lines=42> */
[----:B------:R-:W-:Y:S02]  /*16f70*/  IMAD.X R15, RZ, RZ, R15, P1 ;  /* 0x000000ffff0f7224 */ /* 0x000fe400008e060f */
[----:B------:R-:W-:Y:S01]  /*16f80*/  IMAD R17, R17, R11, R3 ;  /* 0x0000000b11117224 */ /* 0x000fe200078e0203 */
[----:B------:R-:W-:-:S03]  /*16f90*/  IADD3 R3, P1, -R2, R8, RZ ;  /* 0x0000000802037210 */ /* 0x000fc60007f3e1ff */
[-C--:B------:R-:W-:Y:S01]  /*16fa0*/  IMAD R15, R15, R6.reuse, R17 ;  /* 0x000000060f0f7224 */ /* 0x080fe200078e0211 */
[----:B------:R-:W-:-:S03]  /*16fb0*/  ISETP.GE.U32.AND P0, PT, R3, R6, PT ;  /* 0x000000060300720c */ /* 0x000fc60003f06070 */
        /* <DEDUP_REMOVED lines=11> */
[----:B------:R-:W-:Y:S01]  /*17070*/  ISETP.GE.U32.AND.EX P0, PT, R8, R11, PT, P0 ;  /* 0x0000000b0800720c */ /* 0x000fe20003f06100 */
[----:B------:R-:W-:-:S03]  /*17080*/  IMAD.MOV.U32 R11, RZ, RZ, 0x0 ;  /* 0x00000000ff0b7424 */ /* 0x000fc600078e00ff */
[----:B------:R-:W-:Y:S02]  /*17090*/  SEL R2, R2, R15, P0 ;  /* 0x0000000f02027207 */ /* 0x000fe40000000000 */
[----:B------:R-:W-:Y:S02]  /*170a0*/  SEL R3, R3, R8, P0 ;  /* 0x0000000803037207 */ /* 0x000fe40000000000 */
[----:B------:R-:W-:Y:S02]  /*170b0*/  SEL R2, R2, 0xffffffff, P1 ;  /* 0xffffffff02027807 */ /* 0x000fe40000800000 */
[----:B------:R-:W-:Y:S01]  /*170c0*/  SEL R3, R3, 0xffffffff, P1 ;  /* 0xffffffff03037807 */ /* 0x000fe20000800000 */
[----:B------:R-:W-:Y:S06]  /*170d0*/  RET.REL.NODEC R10 `(_ZN2at6native13reduce_kernelILi256ELi2ENS0_8ReduceOpIfNS0_9ArgMinOpsIfEEjlLi4ELi4EEEEEvT1_) ;  /* 0xfffe8f200a007950 */ /* 0x000fec0003c3ffff */
.L_x_604:
        /* <DEDUP_REMOVED lines=10> */
.L_x_6805:


//--------------------- .text._ZN2at6native13reduce_kernelILi128ELi4ENS0_8ReduceOpIfNS0_9ArgMinOpsIfEEjlLi4ELi4EEEEEvT1_ --------------------------
	.section	.text._ZN2at6native13reduce_kernelILi128ELi4ENS0_8ReduceOpIfNS0_9ArgMinOpsIfEEjlLi4ELi4EEEEEvT1_,"ax",@progbits
	.sectioninfo	@"SHI_REGISTERS=80"
	.align	128
        .global         _ZN2at6native13reduce_kernelILi128ELi4ENS0_8ReduceOpIfNS0_9ArgMinOpsIfEEjlLi4ELi4EEEEEvT1_
        .type           _ZN2at6native13reduce_kernelILi128ELi4ENS0_8ReduceOpIfNS0_9ArgMinOpsIfEEjlLi4ELi4EEEEEvT1_,@function
        .size           _ZN2at6native13reduce_kernelILi128ELi4ENS0_8ReduceOpIfNS0_9ArgMinOpsIfEEjlLi4ELi4EEEEEvT1_,(.L_x_6807 - _ZN2at6native13reduce_kernelILi128ELi4ENS0_8ReduceOpIfNS0_9ArgMinOpsIfEEjlLi4ELi4EEEEEvT1_)
        .other          _ZN2at6native13reduce_kernelILi128ELi4ENS0_8ReduceOpIfNS0_9ArgMinOpsIfEEjlLi4ELi4EEEEEvT1_,@"STO_CUDA_ENTRY STV_DEFAULT"
_ZN2at6native13reduce_kernelILi128ELi4ENS0_8ReduceOpIfNS0_9ArgMinOpsIfEEjlLi4ELi4EEEEEvT1_:
.text._ZN2at6native13reduce_kernelILi128ELi4ENS0_8ReduceOpIfNS0_9ArgMinOpsIfEEjlLi4ELi4EEEEEvT1_:
        /* <DEDUP_REMOVED lines=213> */
.L_x_605:
[----:B------:R-:W-:Y:S01]  /*0d50*/  ISETP.GE.U32.AND P0, PT, R73, c[0x0][0x17c], PT ;  /* 0x00005f0049007a0c */ /* 0x000fe20003f06070 */
[----:B------:R-:W-:Y:S01]  /*0d60*/  ULDC.64 UR36, c[0x0][0x118] ;  /* 0x0000460000247ab9 */ /* 0x000fe20000000a00 */
[----:B------:R-:W-:Y:S01]  /*0d70*/  BSSY B6, `(.L_x_606) ;  /* 0x0001355000067945 */ /* 0x000fe20003800000 */
[----:B------:R-:W-:Y:S01]  /*0d80*/  CS2R R32, SRZ ;  /* 0x0000000000207805 */ /* 0x000fe2000001ff00 */
[----:B------:R-:W-:Y:S01]  /*0d90*/  ISETP.GE.U32.OR P0, PT, R5, c[0x0][0x180], P0 ;  /* 0x0000600005007a0c */ /* 0x000fe20000706470 */
[----:B------:R-:W-:Y:S01]  /*0da0*/  IMAD.MOV.U32 R7, RZ, RZ, RZ ;  /* 0x000000ffff077224 */ /* 0x000fe200078e00ff */
[----:B------:R-:W-:Y:S01]  /*0db0*/  CS2R R18, SRZ ;  /* 0x0000000000127805 */ /* 0x000fe2000001ff00 */
[----:B------:R-:W-:Y:S01]  /*0dc0*/  IMAD.MOV.U32 R71, RZ, RZ, RZ ;  /* 0x000000ffff477224 */ /* 0x000fe200078e00ff */
[----:B------:R-:W-:Y:S01]  /*0dd0*/  CS2R R26, SRZ ;  /* 0x00000000001a7805 */ /* 0x000fe2000001ff00 */
[----:B------:R-:W-:Y:S01]  /*0de0*/  IMAD.MOV.U32 R9, RZ, RZ, RZ ;  /* 0x000000ffff097224 */ /* 0x000fe200078e00ff */
[----:B------:R-:W-:Y:S01]  /*0df0*/  CS2R R10, SRZ ;  /* 0x00000000000a7805 */ /* 0x000fe2000001ff00 */
[----:B------:R-:W-:-:S06]  /*0e00*/  IMAD.MOV.U32 R31, RZ, RZ, RZ ;  /* 0x000000ffff1f7224 */ /* 0x000fcc00078e00ff */
        /* <DEDUP_REMOVED lines=49> */
.L_x_614:
[----:B------:R-:W-:Y:S05]  /*1120*/  BSYNC B2 ;  /* 0x0000000000027941 */ /* 0x000fea0003800000 */
.L_x_613:
        /* <DEDUP_REMOVED lines=24> */
.L_x_612:
[----:B------:R-:W-:Y:S05]  /*12b0*/  BSYNC B1 ;  /* 0x0000000000017941 */ /* 0x000fea0003800000 */
.L_x_611:
[C---:B------:R-:W-:Y:S02]  /*12c0*/  IADD3 R5, P0, -R7.reuse, 0x4, RZ ;  /* 0x0000000407057810 */ /* 0x040fe40007f1e1ff */
[----:B------:R-:W-:Y:S02]  /*12d0*/  IADD3 R0, R7, c[0x0][0x17c], RZ ;  /* 0x00005f0007007a10 */ /* 0x000fe40007ffe0ff */
[----:B------:R-:W-:Y:S01]  /*12e0*/  LEA R18, P1, R5, R18, 0x2 ;  /* 0x0000001205127211 */ /* 0x000fe200078210ff */
[----:B------:R-:W-:Y:S01]  /*12f0*/  IMAD.X R4, RZ, RZ, -0x1, P0 ;  /* 0xffffffffff047424 */ /* 0x000fe200000e06ff */
[----:B------:R-:W-:-:S02]  /*1300*/  IADD3 R24, -R7, 0x4, RZ ;  /* 0x0000000407187810 */ /* 0x000fc40007ffe1ff */
[----:B------:R-:W-:Y:S02]  /*1310*/  IADD3 R0, R0, -0x4, RZ ;  /* 0xfffffffc00007810 */ /* 0x000fe40007ffe0ff */
[----:B------:R-:W-:Y:S02]  /*1320*/  LEA.HI.X R19, R5, R19, R4, 0x2, P1 ;  /* 0x0000001305137211 */ /* 0x000fe400008f1404 */
.L_x_610:
[----:B------:R-:W-:Y:S05]  /*1330*/  BSYNC B0 ;  /* 0x0000000000007941 */ /* 0x000fea0003800000 */
.L_x_609:
        /* <DEDUP_REMOVED lines=24> */
.L_x_626:
        /* <DEDUP_REMOVED lines=31> */
.L_x_618:
[----:B------:R-:W-:Y:S02]  /*16b0*/  FSETP.GTU.FTZ.AND P0, PT, |R5|, +INF , PT ;  /* 0x7f8000000500780b */ /* 0x000fe40003f1c200 */
[----:B------:R-:W-:-:S04]  /*16c0*/  ISETP.LT.U32.AND P1, PT, R12, R11, PT ;  /* 0x0000000b0c00720c */ /* 0x000fc80003f21070 */
[----:B------:R-:W-:-:S08]  /*16d0*/  ISETP.LT.OR.EX P0, PT, R14, RZ, !P0, P1 ;  /* 0x000000ff0e00720c */ /* 0x000fd00004701710 */
.L_x_619:
[----:B------:R-:W-:Y:S05]  /*16e0*/  BSYNC B1 ;  /* 0x0000000000017941 */ /* 0x000fea0003800000 */
.L_x_617:
        /* <DEDUP_REMOVED lines=16> */
.L_x_621:
[----:B------:R-:W-:Y:S02]  /*17f0*/  FSETP.GTU.FTZ.AND P0, PT, |R6|, +INF , PT ;  /* 0x7f8000000600780b */ /* 0x000fe40003f1c200 */
[----:B------:R-:W-:-:S04]  /*1800*/  ISETP.LT.U32.AND P1, PT, R15, R28, PT ;  /* 0x0000001c0f00720c */ /* 0x000fc80003f21070 */
[----:B------:R-:W-:-:S08]  /*1810*/  ISETP.LT.OR.EX P0, PT, R20, RZ, !P0, P1 ;  /* 0x000000ff1400720c */ /* 0x000fd00004701710 */
.L_x_622:
[----:B------:R-:W-:Y:S05]  /*1820*/  BSYNC B1 ;  /* 0x0000000000017941 */ /* 0x000fea0003800000 */
.L_x_620:
        /* <DEDUP_REMOVED lines=16> */
.L_x_624:
[----:B------:R-:W-:Y:S02]  /*1930*/  FSETP.GTU.FTZ.AND P0, PT, |R7|, +INF , PT ;  /* 0x7f8000000700780b */ /* 0x000fe40003f1c200 */
[----:B------:R-:W-:-:S04]  /*1940*/  ISETP.LT.U32.AND P1, PT, R21, R26, PT ;  /* 0x0000001a1500720c */ /* 0x000fc80003f21070 */
[----:B------:R-:W-:-:S08]  /*1950*/  ISETP.LT.OR.EX P0, PT, R22, RZ, !P0, P1 ;  /* 0x000000ff1600720c */ /* 0x000fd00004701710 */
.L_x_625:
[----:B------:R-:W-:Y:S05]  /*1960*/  BSYNC B1 ;  /* 0x0000000000017941 */ /* 0x000fea0003800000 */
.L_x_623:
        /* <DEDUP_REMOVED lines=8> */
.L_x_616:
[----:B------:R-:W-:Y:S05]  /*19f0*/  BSYNC B0 ;  /* 0x0000000000007941 */ /* 0x000fea0003800000 */
.L_x_615:
        /* <DEDUP_REMOVED lines=10> */
.L_x_628:
[----:B------:R-:W-:Y:S05]  /*1aa0*/  BSYNC B0 ;  /* 0x0000000000007941 */ /* 0x000fea0003800000 */
.L_x_627:
        /* <DEDUP_REMOVED lines=27> */
.L_x_630:
[----:B------:R-:W-:Y:S05]  /*1c60*/  BSYNC B0 ;  /* 0x0000000000007941 */ /* 0x000fea0003800000 */
.L_x_629:
        /* <DEDUP_REMOVED lines=12> */
.L_x_632:
[----:B------:R-:W-:Y:S02]  /*1d30*/  FSETP.GTU.FTZ.AND P0, PT, |R10|, +INF , PT ;  /* 0x7f8000000a00780b */ /* 0x000fe40003f1c200 */
[----:B------:R-:W-:-:S04]  /*1d40*/  ISETP.LT.U32.AND P1, PT, R25, R12, PT ;  /* 0x0000000c1900720c */ /* 0x000fc80003f21070 */
[----:B------:R-:W-:-:S08]  /*1d50*/  ISETP.LT.OR.EX P0, PT, R27, R14, !P0, P1 ;  /* 0x0000000e1b00720c */ /* 0x000fd00004701710 */
.L_x_633:
[----:B------:R-:W-:Y:S05]  /*1d60*/  BSYNC B0 ;  /* 0x0000000000007941 */ /* 0x000fea0003800000 */
.L_x_631:
        /* <DEDUP_REMOVED lines=15> */
.L_x_635:
[----:B------:R-:W-:Y:S02]  /*1e60*/  FSETP.GTU.FTZ.AND P0, PT, |R13|, +INF , PT ;  /* 0x7f8000000d00780b */ /* 0x000fe40003f1c200 */
[----:B------:R-:W-:-:S04]  /*1e70*/  ISETP.LT.U32.AND P1, PT, R12, R15, PT ;  /* 0x0000000f0c00720c */ /* 0x000fc80003f21070 */
[----:B------:R-:W-:-:S08]  /*1e80*/  ISETP.LT.OR.EX P0, PT, R27, R20, !P0, P1 ;  /* 0x000000141b00720c */ /* 0x000fd00004701710 */
.L_x_636:
[----:B------:R-:W-:Y:S05]  /*1e90*/  BSYNC B0 ;  /* 0x0000000000007941 */ /* 0x000fea0003800000 */
.L_x_634:
        /* <DEDUP_REMOVED lines=15> */
.L_x_638:
[----:B------:R-:W-:Y:S02]  /*1f90*/  FSETP.GTU.FTZ.AND P0, PT, |R8|, +INF , PT ;  /* 0x7f8000000800780b */ /* 0x000fe40003f1c200 */
[----:B------:R-:W-:-:S04]  /*1fa0*/  ISETP.LT.U32.AND P1, PT, R10, R21, PT ;  /* 0x000000150a00720c */ /* 0x000fc80003f21070 */
[----:B------:R-:W-:-:S08]  /*1fb0*/  ISETP.LT.OR.EX P0, PT, R11, R22, !P0, P1 ;  /* 0x000000160b00720c */ /* 0x000fd00004701710 */
.L_x_639:
[----:B------:R-:W-:Y:S05]  /*1fc0*/  BSYNC B0 ;  /* 0x0000000000007941 */ /* 0x000fea0003800000 */
.L_x_637:
[----:B------:R-:W-:Y:S01]  /*1fd0*/  SEL R10, R10, R21, P0 ;  /* 0x000000150a0a7207 */ /* 0x000fe20000000000 */
[----:B------:R-:W-:Y:S01]  /*1fe0*/  CS2R R26, SRZ ;  /* 0x00000000001a7805 */ /* 0x000fe2000001ff00 */
[----:B------:R-:W-:Y:S01]  /*1ff0*/  SEL R11, R11, R22, P0 ;  /* 0x000000160b0b7207 */ /* 0x000fe20000000000 */
[----:B------:R-:W-:Y:S01]  /*2000*/  IMAD.MOV.U32 R9, RZ, RZ, RZ ;  /* 0x000000ffff097224 */ /* 0x000fe200078e00ff */
[----:B------:R-:W-:Y:S01]  /*2010*/  FSEL R31, R13, R8, P0 ;  /* 0x000000080d1f7208 */ /* 0x000fe20000000000 */
[----:B------:R-:W-:Y:S01]  /*2020*/  IMAD.MOV.U32 R71, RZ, RZ, RZ ;  /* 0x000000ffff477224 */ /* 0x000fe200078e00ff */
[----:B------:R-:W-:Y:S01]  /*2030*/  CS2R R18, SRZ ;  /* 0x0000000000127805 */ /* 0x000fe2000001ff00 */
[----:B------:R-:W-:Y:S01]  /*2040*/  IMAD.MOV.U32 R7, RZ, RZ, RZ ;  /* 0x000000ffff077224 */ /* 0x000fe200078e00ff */
[----:B------:R-:W-:Y:S01]  /*2050*/  CS2R R32, SRZ ;  /* 0x0000000000207805 */ /* 0x000fe2000001ff00 */
[----:B------:R-:W-:Y:S05]  /*2060*/  BRA `(.L_x_607) ;  /* 0x0001225000007947 */ /* 0x000fea0003800000 */
.L_x_608:
        /* <DEDUP_REMOVED lines=107> */
.L_x_693:
        /* <DEDUP_REMOVED lines=213> */
.L_x_644:
[----:B------:R-:W-:-:S04]  /*3470*/  LOP3.LUT R13, R15, 0xfffffff0, RZ, 0xc0, !PT ;  /* 0xfffffff00f0d7812 */ /* 0x000fc800078ec0ff */
[----:B------:R-:W-:-:S05]  /*3480*/  IADD3 R12, P0, R18, R13, RZ ;  /* 0x0000000d120c7210 */ /* 0x000fca0007f1e0ff */
[----:B------:R-:W-:-:S06]  /*3490*/  IMAD.X R13, RZ, RZ, R19, P0 ;  /* 0x000000ffff0d7224 */ /* 0x000fcc00000e0613 */
[----:B------:R-:W5:Y:S01]  /*34a0*/  LDG.E.128 R12, [R12.64] ;  /* 0x000000240c0c7981 */ /* 0x000f62000c1e1d00 */
        /* <DEDUP_REMOVED lines=212> */
.L_x_645:
[----:B------:R-:W-:-:S04]  /*41f0*/  LOP3.LUT R21, R23, 0xfffffff0, RZ, 0xc0, !PT ;  /* 0xfffffff017157812 */ /* 0x000fc800078ec0ff */
[----:B------:R-:W-:-:S05]  /*4200*/  IADD3 R20, P0, R18, R21, RZ ;  /* 0x0000001512147210 */ /* 0x000fca0007f1e0ff */
[----:B------:R-:W-:-:S06]  /*4210*/  IMAD.X R21, RZ, RZ, R19, P0 ;  /* 0x000000ffff157224 */ /* 0x000fcc00000e0613 */
[----:B------:R-:W5:Y:S01]  /*4220*/  LDG.E.128 R20, [R20.64] ;  /* 0x0000002414147981 */ /* 0x000f62000c1e1d00 */
        /* <DEDUP_REMOVED lines=215> */
.L_x_646:
[----:B------:R-:W-:-:S04]  /*4fa0*/  LOP3.LUT R25, R27, 0xfffffff0, RZ, 0xc0, !PT ;  /* 0xfffffff01b197812 */ /* 0x000fc800078ec0ff */
[----:B------:R-:W-:-:S05]  /*4fb0*/  IADD3 R24, P0, R18, R25, RZ ;  /* 0x0000001912187210 */ /* 0x000fca0007f1e0ff */
[----:B------:R-:W-:-:S06]  /*4fc0*/  IMAD.X R25, RZ, RZ, R19, P0 ;  /* 0x000000ffff197224 */ /* 0x000fcc00000e0613 */
[----:B------:R-:W5:Y:S01]  /*4fd0*/  LDG.E.128 R24, [R24.64] ;  /* 0x0000002418187981 */ /* 0x000f62000c1e1d00 */
        /* <DEDUP_REMOVED lines=213> */
.L_x_647:
[----:B------:R-:W-:-:S04]  /*5d30*/  LOP3.LUT R29, R31, 0xfffffff0, RZ, 0xc0, !PT ;  /* 0xfffffff01f1d7812 */ /* 0x000fc800078ec0ff */
[----:B------:R-:W-:-:S05]  /*5d40*/  IADD3 R28, P0, R18, R29, RZ ;  /* 0x0000001d121c7210 */ /* 0x000fca0007f1e0ff */
[----:B------:R-:W-:-:S06]  /*5d50*/  IMAD.X R29, RZ, RZ, R19, P0 ;  /* 0x000000ffff1d7224 */ /* 0x000fcc00000e0613 */
[----:B------:R-:W5:Y:S01]  /*5d60*/  LDG.E.128 R28, [R28.64] ;  /* 0x000000241c1c7981 */ /* 0x000f62000c1e1d00 */
        /* <DEDUP_REMOVED lines=27> */
.L_x_649:
[----:B------:R-:W-:Y:S02]  /*5f20*/  FSETP.GTU.FTZ.AND P0, PT, |R13|, +INF , PT ;  /* 0x7f8000000d00780b */ /* 0x000fe40003f1c200 */
[----:B------:R-:W-:-:S04]  /*5f30*/  ISETP.LT.U32.AND P2, PT, R7, R73, PT ;  /* 0x000000490700720c */ /* 0x000fc80003f41070 */
[----:B------:R-:W-:-:S08]  /*5f40*/  ISETP.LT.OR.EX P0, PT, R6, RZ, !P0, P2 ;  /* 0x000000ff0600720c */ /* 0x000fd00004701720 */
.L_x_650:
[----:B------:R-:W-:Y:S05]  /*5f50*/  BSYNC B1 ;  /* 0x0000000000017941 */ /* 0x000fea0003800000 */
.L_x_648:
        /* <DEDUP_REMOVED lines=15> */
.L_x_652:
[----:B------:R-:W-:Y:S02]  /*6050*/  FSETP.GTU.FTZ.AND P0, PT, |R14|, +INF , PT ;  /* 0x7f8000000e00780b */ /* 0x000fe40003f1c200 */
[----:B------:R-:W-:-:S04]  /*6060*/  ISETP.LT.U32.AND P2, PT, R10, R73, PT ;  /* 0x000000490a00720c */ /* 0x000fc80003f41070 */
[----:B------:R-:W-:-:S08]  /*6070*/  ISETP.LT.OR.EX P0, PT, R9, RZ, !P0, P2 ;  /* 0x000000ff0900720c */ /* 0x000fd00004701720 */
.L_x_653:
[----:B------:R-:W-:Y:S05]  /*6080*/  BSYNC B1 ;  /* 0x0000000000017941 */ /* 0x000fea0003800000 */
.L_x_651:
        /* <DEDUP_REMOVED lines=15> */
.L_x_655:
[----:B------:R-:W-:Y:S02]  /*6180*/  FSETP.GTU.FTZ.AND P0, PT, |R15|, +INF , PT ;  /* 0x7f8000000f00780b */ /* 0x000fe40003f1c200 */
[----:B------:R-:W-:-:S04]  /*6190*/  ISETP.LT.U32.AND P2, PT, R33, R73, PT ;  /* 0x000000492100720c */ /* 0x000fc80003f41070 */
[----:B------:R-:W-:-:S08]  /*61a0*/  ISETP.LT.OR.EX P0, PT, R32, RZ, !P0, P2 ;  /* 0x000000ff2000720c */ /* 0x000fd00004701720 */
.L_x_656:
[----:B------:R-:W-:Y:S05]  /*61b0*/  BSYNC B1 ;  /* 0x0000000000017941 */ /* 0x000fea0003800000 */
.L_x_654:
        /* <DEDUP_REMOVED lines=15> */
.L_x_658:
[----:B------:R-:W-:Y:S02]  /*62b0*/  FSETP.GTU.FTZ.AND P0, PT, |R20|, +INF , PT ;  /* 0x7f8000001400780b */ /* 0x000fe40003f1c200 */
[----:B------:R-:W-:-:S04]  /*62c0*/  ISETP.LT.U32.AND P2, PT, R37, R48, PT ;  /* 0x000000302500720c */ /* 0x000fc80003f41070 */
[----:B------:R-:W-:-:S08]  /*62d0*/  ISETP.LT.OR.EX P0, PT, R34, RZ, !P0, P2 ;  /* 0x000000ff2200720c */ /* 0x000fd00004701720 */
.L_x_659:
[----:B------:R-:W-:Y:S05]  /*62e0*/  BSYNC B1 ;  /* 0x0000000000017941 */ /* 0x000fea0003800000 */
.L_x_657:
        /* <DEDUP_REMOVED lines=15> */
.L_x_661:
[----:B------:R-:W-:Y:S02]  /*63e0*/  FSETP.GTU.FTZ.AND P0, PT, |R21|, +INF , PT ;  /* 0x7f8000001500780b */ /* 0x000fe40003f1c200 */
[----:B------:R-:W-:-:S04]  /*63f0*/  ISETP.LT.U32.AND P2, PT, R38, R48, PT ;  /* 0x000000302600720c */ /* 0x000fc80003f41070 */
[----:B------:R-:W-:-:S08]  /*6400*/  ISETP.LT.OR.EX P0, PT, R39, RZ, !P0, P2 ;  /* 0x000000ff2700720c */ /* 0x000fd00004701720 */
.L_x_662:
[----:B------:R-:W-:Y:S05]  /*6410*/  BSYNC B1 ;  /* 0x0000000000017941 */ /* 0x000fea0003800000 */
.L_x_660:
        /* <DEDUP_REMOVED lines=15> */
.L_x_664:
[----:B------:R-:W-:Y:S02]  /*6510*/  FSETP.GTU.FTZ.AND P0, PT, |R22|, +INF , PT ;  /* 0x7f8000001600780b */ /* 0x000fe40003f1c200 */
[----:B------:R-:W-:-:S04]  /*6520*/  ISETP.LT.U32.AND P2, PT, R43, R48, PT ;  /* 0x000000302b00720c */ /* 0x000fc80003f41070 */
[----:B------:R-:W-:-:S08]  /*6530*/  ISETP.LT.OR.EX P0, PT, R40, RZ, !P0, P2 ;  /* 0x000000ff2800720c */ /* 0x000fd00004701720 */
.L_x_665:
[----:B------:R-:W-:Y:S05]  /*6540*/  BSYNC B1 ;  /* 0x0000000000017941 */ /* 0x000fea0003800000 */
.L_x_663:
        /* <DEDUP_REMOVED lines=15> */
.L_x_667:
[----:B------:R-:W-:Y:S02]  /*6640*/  FSETP.GTU.FTZ.AND P0, PT, |R23|, +INF , PT ;  /* 0x7f8000001700780b */ /* 0x000fe40003f1c200 */
[----:B------:R-:W-:-:S04]  /*6650*/  ISETP.LT.U32.AND P2, PT, R44, R48, PT ;  /* 0x000000302c00720c */ /* 0x000fc80003f41070 */
[----:B------:R-:W-:-:S08]  /*6660*/  ISETP.LT.OR.EX P0, PT, R45, RZ, !P0, P2 ;  /* 0x000000ff2d00720c */ /* 0x000fd00004701720 */
.L_x_668:
[----:B------:R-:W-:Y:S05]  /*6670*/  BSYNC B1 ;  /* 0x0000000000017941 */ /* 0x000fea0003800000 */
.L_x_666:
[----:B------:R-:W-:Y:S01]  /*6680*/  FSETP.GTU.FTZ.AND P2, PT, |R47|, +INF , PT ;  /* 0x7f8000002f00780b */ /* 0x000fe20003f5c200 */
[----:B------:R-:W-:Y:S01]  /*6690*/  BSSY B1, `(.L_x_669) ;  /* 0x0000012000017945 */ /* 0x000fe20003800000 */
[----:B------:R-:W-:Y:S02]  /*66a0*/  SEL R44, R44, R48, P0 ;  /* 0x000000302c2c7207 */ /* 0x000fe40000000000 */
[----:B------:R-:W-:Y:S02]  /*66b0*/  FSEL R42, R42, R23, P0 ;  /* 0x000000172a2a7208 */ /* 0x000fe40000000000 */
[----:B------:R-:W-:Y:S02]  /*66c0*/  IADD3 R48, R48, c[0x0][0x184], RZ ;  /* 0x0000610030307a10 */ /* 0x000fe40007ffe0ff */
[----:B------:R-:W-:-:S05]  /*66d0*/  SEL R45, R45, RZ, P0 ;  /* 0x000000ff2d2d7207 */ /* 0x000fca0000000000 */
        /* <DEDUP_REMOVED lines=10> */
.L_x_670:
[----:B------:R-:W-:Y:S02]  /*6780*/  FSETP.GTU.FTZ.AND P0, PT, |R24|, +INF , PT ;  /* 0x7f8000001800780b */ /* 0x000fe40003f1c200 */
[----:B------:R-:W-:-:S04]  /*6790*/  ISETP.LT.U32.AND P2, PT, R50, R48, PT ;  /* 0x000000303200720c */ /* 0x000fc80003f41070 */
[----:B------:R-:W-:-:S08]  /*67a0*/  ISETP.LT.OR.EX P0, PT, R46, RZ, !P0, P2 ;  /* 0x000000ff2e00720c */ /* 0x000fd00004701720 */
.L_x_671:
[----:B------:R-:W-:Y:S05]  /*67b0*/  BSYNC B1 ;  /* 0x0000000000017941 */ /* 0x000fea0003800000 */
.L_x_669:
        /* <DEDUP_REMOVED lines=15> */
.L_x_673:
[----:B------:R-:W-:Y:S02]  /*68b0*/  FSETP.GTU.FTZ.AND P0, PT, |R25|, +INF , PT ;  /* 0x7f8000001900780b */ /* 0x000fe40003f1c200 */
[----:B------:R-:W-:-:S04]  /*68c0*/  ISETP.LT.U32.AND P2, PT, R53, R48, PT ;  /* 0x000000303500720c */ /* 0x000fc80003f41070 */
[----:B------:R-:W-:-:S08]  /*68d0*/  ISETP.LT.OR.EX P0, PT, R51, RZ, !P0, P2 ;  /* 0x000000ff3300720c */ /* 0x000fd00004701720 */
.L_x_674:
[----:B------:R-:W-:Y:S05]  /*68e0*/  BSYNC B1 ;  /* 0x0000000000017941 */ /* 0x000fea0003800000 */
.L_x_672:
        /* <DEDUP_REMOVED lines=15> */
.L_x_676:
[----:B------:R-:W-:Y:S02]  /*69e0*/  FSETP.GTU.FTZ.AND P0, PT, |R26|, +INF , PT ;  /* 0x7f8000001a00780b */ /* 0x000fe40003f1c200 */
[----:B------:R-:W-:-:S04]  /*69f0*/  ISETP.LT.U32.AND P2, PT, R56, R48, PT ;  /* 0x000000303800720c */ /* 0x000fc80003f41070 */
[----:B------:R-:W-:-:S08]  /*6a00*/  ISETP.LT.OR.EX P0, PT, R54, RZ, !P0, P2 ;  /* 0x000000ff3600720c */ /* 0x000fd00004701720 */
.L_x_677:
[----:B------:R-:W-:Y:S05]  /*6a10*/  BSYNC B1 ;  /* 0x0000000000017941 */ /* 0x000fea0003800000 */
.L_x_675:
        /* <DEDUP_REMOVED lines=15> */
.L_x_679:
[----:B------:R-:W-:Y:S02]  /*6b10*/  FSETP.GTU.FTZ.AND P0, PT, |R27|, +INF , PT ;  /* 0x7f8000001b00780b */ /* 0x000fe40003f1c200 */
[----:B------:R-:W-:-:S04]  /*6b20*/  ISETP.LT.U32.AND P2, PT, R59, R48, PT ;  /* 0x000000303b00720c */ /* 0x000fc80003f41070 */
[----:B------:R-:W-:-:S08]  /*6b30*/  ISETP.LT.OR.EX P0, PT, R57, RZ, !P0, P2 ;  /* 0x000000ff3900720c */ /* 0x000fd00004701720 */
.L_x_680:
[----:B------:R-:W-:Y:S05]  /*6b40*/  BSYNC B1 ;  /* 0x0000000000017941 */ /* 0x000fea0003800000 */
.L_x_678:
        /* <DEDUP_REMOVED lines=16> */
.L_x_682:
[----:B------:R-:W-:Y:S02]  /*6c50*/  FSETP.GTU.FTZ.AND P0, PT, |R28|, +INF , PT ;  /* 0x7f8000001c00780b */ /* 0x000fe40003f1c200 */
[----:B------:R-:W-:-:S04]  /*6c60*/  ISETP.LT.U32.AND P2, PT, R64, R49, PT ;  /* 0x000000314000720c */ /* 0x000fc80003f41070 */
[----:B------:R-:W-:-:S08]  /*6c70*/  ISETP.LT.OR.EX P0, PT, R63, RZ, !P0, P2 ;  /* 0x000000ff3f00720c */ /* 0x000fd00004701720 */
.L_x_683:
[----:B------:R-:W-:Y:S05]  /*6c80*/  BSYNC B1 ;  /* 0x0000000000017941 */ /* 0x000fea0003800000 */
.L_x_681:
        /* <DEDUP_REMOVED lines=15> */
.L_x_685:
[----:B------:R-:W-:Y:S02]  /*6d80*/  FSETP.GTU.FTZ.AND P0, PT, |R29|, +INF , PT ;  /* 0x7f8000001d00780b */ /* 0x000fe40003f1c200 */
[----:B------:R-:W-:-:S04]  /*6d90*/  ISETP.LT.U32.AND P2, PT, R67, R49, PT ;  /* 0x000000314300720c */ /* 0x000fc80003f41070 */
[----:B------:R-:W-:-:S08]  /*6da0*/  ISETP.LT.OR.EX P0, PT, R65, RZ, !P0, P2 ;  /* 0x000000ff4100720c */ /* 0x000fd00004701720 */
.L_x_686:
[----:B------:R-:W-:Y:S05]  /*6db0*/  BSYNC B1 ;  /* 0x0000000000017941 */ /* 0x000fea0003800000 */
.L_x_684:
        /* <DEDUP_REMOVED lines=15> */
.L_x_688:
[----:B------:R-:W-:Y:S02]  /*6eb0*/  FSETP.GTU.FTZ.AND P0, PT, |R30|, +INF , PT ;  /* 0x7f8000001e00780b */ /* 0x000fe40003f1c200 */
[----:B------:R-:W-:-:S04]  /*6ec0*/  ISETP.LT.U32.AND P2, PT, R70, R49, PT ;  /* 0x000000314600720c */ /* 0x000fc80003f41070 */
[----:B------:R-:W-:-:S08]  /*6ed0*/  ISETP.LT.OR.EX P0, PT, R69, RZ, !P0, P2 ;  /* 0x000000ff4500720c */ /* 0x000fd00004701720 */
.L_x_689:
[----:B------:R-:W-:Y:S05]  /*6ee0*/  BSYNC B1 ;  /* 0x0000000000017941 */ /* 0x000fea0003800000 */
.L_x_687:
        /* <DEDUP_REMOVED lines=15> */
.L_x_691:
[----:B------:R-:W-:Y:S02]  /*6fe0*/  FSETP.GTU.FTZ.AND P0, PT, |R31|, +INF , PT ;  /* 0x7f8000001f00780b */ /* 0x000fe40003f1c200 */
[----:B------:R-:W-:-:S04]  /*6ff0*/  ISETP.LT.U32.AND P2, PT, R62, R49, PT ;  /* 0x000000313e00720c */ /* 0x000fc80003f41070 */
[----:B------:R-:W-:-:S08]  /*7000*/  ISETP.LT.OR.EX P0, PT, R60, RZ, !P0, P2 ;  /* 0x000000ff3c00720c */ /* 0x000fd00004701720 */
.L_x_692:
[----:B------:R-:W-:Y:S05]  /*7010*/  BSYNC B1 ;  /* 0x0000000000017941 */ /* 0x000fea0003800000 */
.L_x_690:
        /* <DEDUP_REMOVED lines=9> */
.L_x_643:
[----:B------:R-:W-:Y:S05]  /*70b0*/  BSYNC B0 ;  /* 0x0000000000007941 */ /* 0x000fea0003800000 */
.L_x_642:
        /* <DEDUP_REMOVED lines=204> */
.L_x_696:
[----:B------:R-:W-:-:S04]  /*7d80*/  LOP3.LUT R13, R49, 0xfffffff0, RZ, 0xc0, !PT ;  /* 0xfffffff0310d7812 */ /* 0x000fc800078ec0ff */
[----:B------:R-:W-:-:S05]  /*7d90*/  IADD3 R12, P2, R18, R13, RZ ;  /* 0x0000000d120c7210 */ /* 0x000fca0007f5e0ff */
[----:B------:R-:W-:-:S06]  /*7da0*/  IMAD.X R13, RZ, RZ, R19, P2 ;  /* 0x000000ffff0d7224 */ /* 0x000fcc00010e0613 */
[----:B------:R-:W5:Y:S01]  /*7db0*/  LDG.E.128 R12, [R12.64] ;  /* 0x000000240c0c7981 */ /* 0x000f62000c1e1d00 */
        /* <DEDUP_REMOVED lines=203> */
.L_x_697:
        /* <DEDUP_REMOVED lines=207> */
.L_x_698:
        /* <DEDUP_REMOVED lines=9> */
[----:B------:R-:W-:-:S04]  /*97f0*/  IMAD.MOV.U32 R48, RZ, RZ, RZ ;  /* 0x000000ffff307224 */ /* 0x000fc800078e00ff */
[----:B------:R-:W-:-:S04]  /*9800*/  IMAD.HI.U32 R28, R49, c[0x0][0x1c0], R48 ;  /* 0x00007000311c7a27 */ /* 0x000fc800078e0030 */
[----:B------:R-:W-:Y:S01]  /*9810*/  IMAD.MOV.U32 R48, RZ, RZ, c[0x0][0x1b8] ;  /* 0x00006e00ff307624 */ /* 0x000fe200078e00ff */
[----:B------:R-:W-:-:S04]  /*9820*/  SHF.R.U32.HI R29, RZ, c[0x0][0x1c4], R28 ;  /* 0x00007100ff1d7a19 */ /* 0x000fc8000001161c */
[----:B------:R-:W-:Y:S01]  /*9830*/  ISETP.NE.AND P1, PT, R48, 0x1, PT ;  /* 0x000000013000780c */ /* 0x000fe20003f25270 */
[----:B------:R-:W-:-:S04]  /*9840*/  IMAD.MOV R31, RZ, RZ, -R29 ;  /* 0x000000ffff1f7224 */ /* 0x000fc800078e0a1d */
[----:B------:R-:W-:-:S04]  /*9850*/  IMAD R49, R31, c[0x0][0x1bc], R49 ;  /* 0x00006f001f317a24 */ /* 0x000fc800078e0231 */
[----:B------:R-:W-:-:S04]  /*9860*/  IMAD R72, R49, c[0x0][0x2e8], RZ ;  /* 0x0000ba0031487a24 */ /* 0x000fc800078e02ff */
        /* <DEDUP_REMOVED lines=190> */
.L_x_699:
[----:B------:R-:W-:-:S04]  /*a450*/  LOP3.LUT R29, R72, 0xfffffff0, RZ, 0xc0, !PT ;  /* 0xfffffff0481d7812 */ /* 0x000fc800078ec0ff */
[----:B------:R-:W-:-:S05]  /*a460*/  IADD3 R28, P1, R18, R29, RZ ;  /* 0x0000001d121c7210 */ /* 0x000fca0007f3e0ff */
[----:B------:R-:W-:-:S06]  /*a470*/  IMAD.X R29, RZ, RZ, R19, P1 ;  /* 0x000000ffff1d7224 */ /* 0x000fcc00008e0613 */
[----:B------:R-:W5:Y:S02]  /*a480*/  LDG.E.128 R28, [R28.64] ;  /* 0x000000241c1c7981 */ /* 0x000f64000c1e1d00 */
.L_x_695:
[----:B------:R-:W-:Y:S05]  /*a490*/  BSYNC B0 ;  /* 0x0000000000007941 */ /* 0x000fea0003800000 */
.L_x_694:
        /* <DEDUP_REMOVED lines=14> */
.L_x_703:
[----:B-----5:R-:W-:Y:S02]  /*a580*/  FSETP.GTU.FTZ.AND P0, PT, |R12|, +INF , PT ;  /* 0x7f8000000c00780b */ /* 0x020fe40003f1c200 */
[----:B------:R-:W-:-:S04]  /*a590*/  ISETP.LT.U32.AND P1, PT, R4, R73, PT ;  /* 0x000000490400720c */ /* 0x000fc80003f21070 */
[----:B------:R-:W-:-:S08]  /*a5a0*/  ISETP.LT.OR.EX P0, PT, R3, RZ, !P0, P1 ;  /* 0x000000ff0300720c */ /* 0x000fd00004701710 */
.L_x_704:
[----:B------:R-:W-:Y:S05]  /*a5b0*/  BSYNC B1 ;  /* 0x0000000000017941 */ /* 0x000fea0003800000 */
.L_x_702:
        /* <DEDUP_REMOVED lines=15> */
.L_x_706:
[----:B------:R-:W-:Y:S02]  /*a6b0*/  FSETP.GTU.FTZ.AND P0, PT, |R13|, +INF , PT ;  /* 0x7f8000000d00780b */ /* 0x000fe40003f1c200 */
[----:B------:R-:W-:-:S04]  /*a6c0*/  ISETP.LT.U32.AND P1, PT, R7, R73, PT ;  /* 0x000000490700720c */ /* 0x000fc80003f21070 */
[----:B------:R-:W-:-:S08]  /*a6d0*/  ISETP.LT.OR.EX P0, PT, R6, RZ, !P0, P1 ;  /* 0x000000ff0600720c */ /* 0x000fd00004701710 */
.L_x_707:
[----:B------:R-:W-:Y:S05]  /*a6e0*/  BSYNC B1 ;  /* 0x0000000000017941 */ /* 0x000fea0003800000 */
.L_x_705:
        /* <DEDUP_REMOVED lines=15> */
.L_x_709:
[----:B------:R-:W-:Y:S02]  /*a7e0*/  FSETP.GTU.FTZ.AND P0, PT, |R14|, +INF , PT ;  /* 0x7f8000000e00780b */ /* 0x000fe40003f1c200 */
[----:B------:R-:W-:-:S04]  /*a7f0*/  ISETP.LT.U32.AND P1, PT, R10, R73, PT ;  /* 0x000000490a00720c */ /* 0x000fc80003f21070 */
[----:B------:R-:W-:-:S08]  /*a800*/  ISETP.LT.OR.EX P0, PT, R9, RZ, !P0, P1 ;  /* 0x000000ff0900720c */ /* 0x000fd00004701710 */
.L_x_710:
[----:B------:R-:W-:Y:S05]  /*a810*/  BSYNC B1 ;  /* 0x0000000000017941 */ /* 0x000fea0003800000 */
.L_x_708:
        /* <DEDUP_REMOVED lines=15> */
.L_x_712:
[----:B------:R-:W-:Y:S02]  /*a910*/  FSETP.GTU.FTZ.AND P0, PT, |R15|, +INF , PT ;  /* 0x7f8000000f00780b */ /* 0x000fe40003f1c200 */
[----:B------:R-:W-:-:S04]  /*a920*/  ISETP.LT.U32.AND P1, PT, R33, R73, PT ;  /* 0x000000492100720c */ /* 0x000fc80003f21070 */
[----:B------:R-:W-:-:S08]  /*a930*/  ISETP.LT.OR.EX P0, PT, R32, RZ, !P0, P1 ;  /* 0x000000ff2000720c */ /* 0x000fd00004701710 */
.L_x_713:
[----:B------:R-:W-:Y:S05]  /*a940*/  BSYNC B1 ;  /* 0x0000000000017941 */ /* 0x000fea0003800000 */
.L_x_711:
        /* <DEDUP_REMOVED lines=18> */
.L_x_715:
[----:B------:R-:W-:Y:S02]  /*aa70*/  FSETP.GTU.FTZ.AND P0, PT, |R20|, +INF , PT ;  /* 0x7f8000001400780b */ /* 0x000fe40003f1c200 */
[----:B------:R-:W-:-:S04]  /*aa80*/  ISETP.LT.U32.AND P1, PT, R37, R14, PT ;  /* 0x0000000e2500720c */ /* 0x000fc80003f21070 */
[----:B------:R-:W-:-:S08]  /*aa90*/  ISETP.LT.OR.EX P0, PT, R34, RZ, !P0, P1 ;  /* 0x000000ff2200720c */ /* 0x000fd00004701710 */
.L_x_716:
[----:B------:R-:W-:Y:S05]  /*aaa0*/  BSYNC B1 ;  /* 0x0000000000017941 */ /* 0x000fea0003800000 */
.L_x_714:
        /* <DEDUP_REMOVED lines=15> */
.L_x_718:
[----:B------:R-:W-:Y:S02]  /*aba0*/  FSETP.GTU.FTZ.AND P0, PT, |R21|, +INF , PT ;  /* 0x7f8000001500780b */ /* 0x000fe40003f1c200 */
[----:B------:R-:W-:-:S04]  /*abb0*/  ISETP.LT.U32.AND P1, PT, R38, R14, PT ;  /* 0x0000000e2600720c */ /* 0x000fc80003f21070 */
[----:B------:R-:W-:-:S08]  /*abc0*/  ISETP.LT.OR.EX P0, PT, R39, RZ, !P0, P1 ;  /* 0x000000ff2700720c */ /* 0x000fd00004701710 */
.L_x_719:
[----:B------:R-:W-:Y:S05]  /*abd0*/  BSYNC B1 ;  /* 0x0000000000017941 */ /* 0x000fea0003800000 */
.L_x_717:
        /* <DEDUP_REMOVED lines=15> */
.L_x_721:
[----:B------:R-:W-:Y:S02]  /*acd0*/  FSETP.GTU.FTZ.AND P0, PT, |R22|, +INF , PT ;  /* 0x7f8000001600780b */ /* 0x000fe40003f1c200 */
[----:B------:R-:W-:-:S04]  /*ace0*/  ISETP.LT.U32.AND P1, PT, R43, R14, PT ;  /* 0x0000000e2b00720c */ /* 0x000fc80003f21070 */
[----:B------:R-:W-:-:S08]  /*acf0*/  ISETP.LT.OR.EX P0, PT, R40, RZ, !P0, P1 ;  /* 0x000000ff2800720c */ /* 0x000fd00004701710 */
.L_x_722:
[----:B------:R-:W-:Y:S05]  /*ad00*/  BSYNC B1 ;  /* 0x0000000000017941 */ /* 0x000fea0003800000 */
.L_x_720:
        /* <DEDUP_REMOVED lines=15> */
.L_x_724:
[----:B------:R-:W-:Y:S02]  /*ae00*/  FSETP.GTU.FTZ.AND P0, PT, |R23|, +INF , PT ;  /* 0x7f8000001700780b */ /* 0x000fe40003f1c200 */
[----:B------:R-:W-:-:S04]  /*ae10*/  ISETP.LT.U32.AND P1, PT, R44, R14, PT ;  /* 0x0000000e2c00720c */ /* 0x000fc80003f21070 */
[----:B------:R-:W-:-:S08]  /*ae20*/  ISETP.LT.OR.EX P0, PT, R45, RZ, !P0, P1 ;  /* 0x000000ff2d00720c */ /* 0x000fd00004701710 */
.L_x_725:
[----:B------:R-:W-:Y:S05]  /*ae30*/  BSYNC B1 ;  /* 0x0000000000017941 */ /* 0x000fea0003800000 */
.L_x_723:
        /* <DEDUP_REMOVED lines=18> */
.L_x_727:
[----:B------:R-:W-:Y:S02]  /*af60*/  FSETP.GTU.FTZ.AND P0, PT, |R24|, +INF , PT ;  /* 0x7f8000001800780b */ /* 0x000fe40003f1c200 */
[----:B------:R-:W-:-:S04]  /*af70*/  ISETP.LT.U32.AND P1, PT, R50, R13, PT ;  /* 0x0000000d3200720c */ /* 0x000fc80003f21070 */
[----:B------:R-:W-:-:S08]  /*af80*/  ISETP.LT.OR.EX P0, PT, R46, RZ, !P0, P1 ;  /* 0x000000ff2e00720c */ /* 0x000fd00004701710 */
.L_x_728:
[----:B------:R-:W-:Y:S05]  /*af90*/  BSYNC B1 ;  /* 0x0000000000017941 */ /* 0x000fea0003800000 */
.L_x_726:
        /* <DEDUP_REMOVED lines=15> */
.L_x_730:
[----:B------:R-:W-:Y:S02]  /*b090*/  FSETP.GTU.FTZ.AND P0, PT, |R25|, +INF , PT ;  /* 0x7f8000001900780b */ /* 0x000fe40003f1c200 */
[----:B------:R-:W-:-:S04]  /*b0a0*/  ISETP.LT.U32.AND P1, PT, R53, R13, PT ;  /* 0x0000000d3500720c */ /* 0x000fc80003f21070 */
[----:B------:R-:W-:-:S08]  /*b0b0*/  ISETP.LT.OR.EX P0, PT, R51, RZ, !P0, P1 ;  /* 0x000000ff3300720c */ /* 0x000fd00004701710 */
.L_x_731:
[----:B------:R-:W-:Y:S05]  /*b0c0*/  BSYNC B1 ;  /* 0x0000000000017941 */ /* 0x000fea0003800000 */
.L_x_729:
        /* <DEDUP_REMOVED lines=15> */
.L_x_733:
[----:B------:R-:W-:Y:S02]  /*b1c0*/  FSETP.GTU.FTZ.AND P0, PT, |R26|, +INF , PT ;  /* 0x7f8000001a00780b */ /* 0x000fe40003f1c200 */
[----:B------:R-:W-:-:S04]  /*b1d0*/  ISETP.LT.U32.AND P1, PT, R56, R13, PT ;  /* 0x0000000d3800720c */ /* 0x000fc80003f21070 */
[----:B------:R-:W-:-:S08]  /*b1e0*/  ISETP.LT.OR.EX P0, PT, R54, RZ, !P0, P1 ;  /* 0x000000ff3600720c */ /* 0x000fd00004701710 */
.L_x_734:
[----:B------:R-:W-:Y:S05]  /*b1f0*/  BSYNC B1 ;  /* 0x0000000000017941 */ /* 0x000fea0003800000 */
.L_x_732:
        /* <DEDUP_REMOVED lines=15> */
.L_x_736:
[----:B------:R-:W-:Y:S02]  /*b2f0*/  FSETP.GTU.FTZ.AND P0, PT, |R27|, +INF , PT ;  /* 0x7f8000001b00780b */ /* 0x000fe40003f1c200 */
[----:B------:R-:W-:-:S04]  /*b300*/  ISETP.LT.U32.AND P1, PT, R59, R13, PT ;  /* 0x0000000d3b00720c */ /* 0x000fc80003f21070 */
[----:B------:R-:W-:-:S08]  /*b310*/  ISETP.LT.OR.EX P0, PT, R57, RZ, !P0, P1 ;  /* 0x000000ff3900720c */ /* 0x000fd00004701710 */
.L_x_737:
[----:B------:R-:W-:Y:S05]  /*b320*/  BSYNC B1 ;  /* 0x0000000000017941 */ /* 0x000fea0003800000 */
.L_x_735:
        /* <DEDUP_REMOVED lines=18> */
.L_x_739:
[----:B------:R-:W-:Y:S02]  /*b450*/  FSETP.GTU.FTZ.AND P0, PT, |R28|, +INF , PT ;  /* 0x7f8000001c00780b */ /* 0x000fe40003f1c200 */
[----:B------:R-:W-:-:S04]  /*b460*/  ISETP.LT.U32.AND P1, PT, R64, R15, PT ;  /* 0x0000000f4000720c */ /* 0x000fc80003f21070 */
[----:B------:R-:W-:-:S08]  /*b470*/  ISETP.LT.OR.EX P0, PT, R63, RZ, !P0, P1 ;  /* 0x000000ff3f00720c */ /* 0x000fd00004701710 */
.L_x_740:
[----:B------:R-:W-:Y:S05]  /*b480*/  BSYNC B1 ;  /* 0x0000000000017941 */ /* 0x000fea0003800000 */
.L_x_738:
        /* <DEDUP_REMOVED lines=15> */
.L_x_742:
[----:B------:R-:W-:Y:S02]  /*b580*/  FSETP.GTU.FTZ.AND P0, PT, |R29|, +INF , PT ;  /* 0x7f8000001d00780b */ /* 0x000fe40003f1c200 */
[----:B------:R-:W-:-:S04]  /*b590*/  ISETP.LT.U32.AND P1, PT, R67, R15, PT ;  /* 0x0000000f4300720c */ /* 0x000fc80003f21070 */
[----:B------:R-:W-:-:S08]  /*b5a0*/  ISETP.LT.OR.EX P0, PT, R65, RZ, !P0, P1 ;  /* 0x000000ff4100720c */ /* 0x000fd00004701710 */
.L_x_743:
[----:B------:R-:W-:Y:S05]  /*b5b0*/  BSYNC B1 ;  /* 0x0000000000017941 */ /* 0x000fea0003800000 */
.L_x_741:
        /* <DEDUP_REMOVED lines=15> */
.L_x_745:
[----:B------:R-:W-:Y:S02]  /*b6b0*/  FSETP.GTU.FTZ.AND P0, PT, |R30|, +INF , PT ;  /* 0x7f8000001e00780b */ /* 0x000fe40003f1c200 */
[----:B------:R-:W-:-:S04]  /*b6c0*/  ISETP.LT.U32.AND P1, PT, R70, R15, PT ;  /* 0x0000000f4600720c */ /* 0x000fc80003f21070 */
[----:B------:R-:W-:-:S08]  /*b6d0*/  ISETP.LT.OR.EX P0, PT, R69, RZ, !P0, P1 ;  /* 0x000000ff4500720c */ /* 0x000fd00004701710 */
.L_x_746:
[----:B------:R-:W-:Y:S05]  /*b6e0*/  BSYNC B1 ;  /* 0x0000000000017941 */ /* 0x000fea0003800000 */
.L_x_744:
        /* <DEDUP_REMOVED lines=15> */
.L_x_748:
[----:B------:R-:W-:Y:S02]  /*b7e0*/  FSETP.GTU.FTZ.AND P0, PT, |R31|, +INF , PT ;  /* 0x7f8000001f00780b */ /* 0x000fe40003f1c200 */
[----:B------:R-:W-:-:S04]  /*b7f0*/  ISETP.LT.U32.AND P1, PT, R62, R15, PT ;  /* 0x0000000f3e00720c */ /* 0x000fc80003f21070 */
[----:B------:R-:W-:-:S08]  /*b800*/  ISETP.LT.OR.EX P0, PT, R60, RZ, !P0, P1 ;  /* 0x000000ff3c00720c */ /* 0x000fd00004701710 */
.L_x_749:
[----:B------:R-:W-:Y:S05]  /*b810*/  BSYNC B1 ;  /* 0x0000000000017941 */ /* 0x000fea0003800000 */
.L_x_747:
[----:B------:R-:W-:Y:S02]  /*b820*/  FSEL R68, R68, R31, P0 ;  /* 0x0000001f44447208 */ /* 0x000fe40000000000 */
[----:B------:R-:W-:Y:S02]  /*b830*/  SEL R62, R62, R15, P0 ;  /* 0x0000000f3e3e7207 */ /* 0x000fe40000000000 */
[----:B------:R-:W-:Y:S02]  /*b840*/  SEL R60, R60, RZ, P0 ;  /* 0x000000ff3c3c7207 */ /* 0x000fe40000000000 */
.L_x_701:
[----:B------:R-:W-:Y:S05]  /*b850*/  BSYNC B0 ;  /* 0x0000000000007941 */ /* 0x000fea0003800000 */
.L_x_700:
        /* <DEDUP_REMOVED lines=12> */
.L_x_751:
[----:B------:R-:W-:Y:S02]  /*b920*/  FSETP.GTU.FTZ.AND P0, PT, |R35|, +INF , PT ;  /* 0x7f8000002300780b */ /* 0x000fe40003f1c200 */
[----:B------:R-:W-:-:S04]  /*b930*/  ISETP.LT.U32.AND P1, PT, R4, R37, PT ;  /* 0x000000250400720c */ /* 0x000fc80003f21070 */
[----:B------:R-:W-:-:S08]  /*b940*/  ISETP.LT.OR.EX P0, PT, R3, R34, !P0, P1 ;  /* 0x000000220300720c */ /* 0x000fd00004701710 */
.L_x_752:
[----:B------:R-:W-:Y:S05]  /*b950*/  BSYNC B0 ;  /* 0x0000000000007941 */ /* 0x000fea0003800000 */
.L_x_750:
        /* <DEDUP_REMOVED lines=15> */
.L_x_754:
[----:B------:R-:W-:Y:S02]  /*ba50*/  FSETP.GTU.FTZ.AND P0, PT, |R36|, +INF , PT ;  /* 0x7f8000002400780b */ /* 0x000fe40003f1c200 */
[----:B------:R-:W-:-:S04]  /*ba60*/  ISETP.LT.U32.AND P1, PT, R7, R38, PT ;  /* 0x000000260700720c */ /* 0x000fc80003f21070 */
[----:B------:R-:W-:-:S08]  /*ba70*/  ISETP.LT.OR.EX P0, PT, R6, R39, !P0, P1 ;  /* 0x000000270600720c */ /* 0x000fd00004701710 */
.L_x_755:
[----:B------:R-:W-:Y:S05]  /*ba80*/  BSYNC B0 ;  /* 0x0000000000007941 */ /* 0x000fea0003800000 */
.L_x_753:
        /* <DEDUP_REMOVED lines=15> */
.L_x_757:
[----:B------:R-:W-:Y:S02]  /*bb80*/  FSETP.GTU.FTZ.AND P0, PT, |R41|, +INF , PT ;  /* 0x7f8000002900780b */ /* 0x000fe40003f1c200 */
[----:B------:R-:W-:-:S04]  /*bb90*/  ISETP.LT.U32.AND P1, PT, R10, R43, PT ;  /* 0x0000002b0a00720c */ /* 0x000fc80003f21070 */
[----:B------:R-:W-:-:S08]  /*bba0*/  ISETP.LT.OR.EX P0, PT, R9, R40, !P0, P1 ;  /* 0x000000280900720c */ /* 0x000fd00004701710 */
.L_x_758:
[----:B------:R-:W-:Y:S05]  /*bbb0*/  BSYNC B0 ;  /* 0x0000000000007941 */ /* 0x000fea0003800000 */
.L_x_756:
        /* <DEDUP_REMOVED lines=15> */
.L_x_760:
[----:B------:R-:W-:Y:S02]  /*bcb0*/  FSETP.GTU.FTZ.AND P0, PT, |R42|, +INF , PT ;  /* 0x7f8000002a00780b */ /* 0x000fe40003f1c200 */
[----:B------:R-:W-:-:S04]  /*bcc0*/  ISETP.LT.U32.AND P1, PT, R33, R44, PT ;  /* 0x0000002c2100720c */ /* 0x000fc80003f21070 */
[----:B------:R-:W-:-:S08]  /*bcd0*/  ISETP.LT.OR.EX P0, PT, R32, R45, !P0, P1 ;  /* 0x0000002d2000720c */ /* 0x000fd00004701710 */
.L_x_761:
[----:B------:R-:W-:Y:S05]  /*bce0*/  BSYNC B0 ;  /* 0x0000000000007941 */ /* 0x000fea0003800000 */
.L_x_759:
        /* <DEDUP_REMOVED lines=15> */
.L_x_763:
[----:B------:R-:W-:Y:S02]  /*bde0*/  FSETP.GTU.FTZ.AND P0, PT, |R47|, +INF , PT ;  /* 0x7f8000002f00780b */ /* 0x000fe40003f1c200 */
[----:B------:R-:W-:-:S04]  /*bdf0*/  ISETP.LT.U32.AND P1, PT, R37, R50, PT ;  /* 0x000000322500720c */ /* 0x000fc80003f21070 */
[----:B------:R-:W-:-:S08]  /*be00*/  ISETP.LT.OR.EX P0, PT, R3, R46, !P0, P1 ;  /* 0x0000002e0300720c */ /* 0x000fd00004701710 */
.L_x_764:
[----:B------:R-:W-:Y:S05]  /*be10*/  BSYNC B0 ;  /* 0x0000000000007941 */ /* 0x000fea0003800000 */
.L_x_762:
        /* <DEDUP_REMOVED lines=15> */
.L_x_766:
[----:B------:R-:W-:Y:S02]  /*bf10*/  FSETP.GTU.FTZ.AND P0, PT, |R52|, +INF , PT ;  /* 0x7f8000003400780b */ /* 0x000fe40003f1c200 */
[----:B------:R-:W-:-:S04]  /*bf20*/  ISETP.LT.U32.AND P1, PT, R38, R53, PT ;  /* 0x000000352600720c */ /* 0x000fc80003f21070 */
[----:B------:R-:W-:-:S08]  /*bf30*/  ISETP.LT.OR.EX P0, PT, R6, R51, !P0, P1 ;  /* 0x000000330600720c */ /* 0x000fd00004701710 */
.L_x_767:
[----:B------:R-:W-:Y:S05]  /*bf40*/  BSYNC B0 ;  /* 0x0000000000007941 */ /* 0x000fea0003800000 */
.L_x_765:
[----:B------:R-:W-:Y:S01]  /*bf50*/  FSETP.GTU.FTZ.AND P1, PT, |R8|, +INF , PT ;  /* 0x7f8000000800780b */ /* 0x000fe20003f3c200 */
[----:B------:R-:W-:Y:S01]  /*bf60*/  BSSY B0, `(.L_x_768) ;  /* 0x0000011000007945 */ /* 0x000fe20003800000 */
[----:B-----5:R-:W-:Y:S02]  /*bf70*/  SEL R26, R38, R53, P0 ;  /* 0x00000035261a7207 */ /* 0x020fe40000000000 */
        /* <DEDUP_REMOVED lines=12> */
.L_x_769:
[----:B------:R-:W-:Y:S02]  /*c040*/  FSETP.GTU.FTZ.AND P0, PT, |R55|, +INF , PT ;  /* 0x7f8000003700780b */ /* 0x000fe40003f1c200 */
[----:B------:R-:W-:-:S04]  /*c050*/  ISETP.LT.U32.AND P1, PT, R43, R56, PT ;  /* 0x000000382b00720c */ /* 0x000fc80003f21070 */
[----:B------:R-:W-:-:S08]  /*c060*/  ISETP.LT.OR.EX P0, PT, R9, R54, !P0, P1 ;  /* 0x000000360900720c */ /* 0x000fd00004701710 */
.L_x_770:
[----:B------:R-:W-:Y:S05]  /*c070*/  BSYNC B0 ;  /* 0x0000000000007941 */ /* 0x000fea0003800000 */
.L_x_768:
        /* <DEDUP_REMOVED lines=15> */
.L_x_772:
[----:B------:R-:W-:Y:S02]  /*c170*/  FSETP.GTU.FTZ.AND P0, PT, |R58|, +INF , PT ;  /* 0x7f8000003a00780b */ /* 0x000fe40003f1c200 */
[----:B------:R-:W-:-:S04]  /*c180*/  ISETP.LT.U32.AND P1, PT, R44, R59, PT ;  /* 0x0000003b2c00720c */ /* 0x000fc80003f21070 */
[----:B------:R-:W-:-:S08]  /*c190*/  ISETP.LT.OR.EX P0, PT, R32, R57, !P0, P1 ;  /* 0x000000392000720c */ /* 0x000fd00004701710 */
.L_x_773:
[----:B------:R-:W-:Y:S05]  /*c1a0*/  BSYNC B0 ;  /* 0x0000000000007941 */ /* 0x000fea0003800000 */
.L_x_771:
        /* <DEDUP_REMOVED lines=15> */
.L_x_775:
[----:B------:R-:W-:Y:S02]  /*c2a0*/  FSETP.GTU.FTZ.AND P0, PT, |R61|, +INF , PT ;  /* 0x7f8000003d00780b */ /* 0x000fe40003f1c200 */
[----:B------:R-:W-:-:S04]  /*c2b0*/  ISETP.LT.U32.AND P1, PT, R37, R64, PT ;  /* 0x000000402500720c */ /* 0x000fc80003f21070 */
[----:B------:R-:W-:-:S08]  /*c2c0*/  ISETP.LT.OR.EX P0, PT, R46, R63, !P0, P1 ;  /* 0x0000003f2e00720c */ /* 0x000fd00004701710 */
.L_x_776:
[----:B------:R-:W-:Y:S05]  /*c2d0*/  BSYNC B0 ;  /* 0x0000000000007941 */ /* 0x000fea0003800000 */
.L_x_774:
        /* <DEDUP_REMOVED lines=15> */
.L_x_778:
[----:B------:R-:W-:Y:S02]  /*c3d0*/  FSETP.GTU.FTZ.AND P0, PT, |R66|, +INF , PT ;  /* 0x7f8000004200780b */ /* 0x000fe40003f1c200 */
[----:B------:R-:W-:-:S04]  /*c3e0*/  ISETP.LT.U32.AND P1, PT, R26, R67, PT ;  /* 0x000000431a00720c */ /* 0x000fc80003f21070 */
[----:B------:R-:W-:-:S08]  /*c3f0*/  ISETP.LT.OR.EX P0, PT, R6, R65, !P0, P1 ;  /* 0x000000410600720c */ /* 0x000fd00004701710 */
.L_x_779:
[----:B------:R-:W-:Y:S05]  /*c400*/  BSYNC B0 ;  /* 0x0000000000007941 */ /* 0x000fea0003800000 */
.L_x_777:
        /* <DEDUP_REMOVED lines=15> */
.L_x_781:
[----:B------:R-:W-:Y:S02]  /*c500*/  FSETP.GTU.FTZ.AND P0, PT, |R71|, +INF , PT ;  /* 0x7f8000004700780b */ /* 0x000fe40003f1c200 */
[----:B------:R-:W-:-:S04]  /*c510*/  ISETP.LT.U32.AND P1, PT, R43, R70, PT ;  /* 0x000000462b00720c */ /* 0x000fc80003f21070 */
[----:B------:R-:W-:-:S08]  /*c520*/  ISETP.LT.OR.EX P0, PT, R54, R69, !P0, P1 ;  /* 0x000000453600720c */ /* 0x000fd00004701710 */
.L_x_782:
[----:B------:R-:W-:Y:S05]  /*c530*/  BSYNC B0 ;  /* 0x0000000000007941 */ /* 0x000fea0003800000 */
.L_x_780:
        /* <DEDUP_REMOVED lines=15> */
.L_x_784:
[----:B------:R-:W-:Y:S02]  /*c630*/  FSETP.GTU.FTZ.AND P0, PT, |R68|, +INF , PT ;  /* 0x7f8000004400780b */ /* 0x000fe40003f1c200 */
[----:B------:R-:W-:-:S04]  /*c640*/  ISETP.LT.U32.AND P1, PT, R59, R62, PT ;  /* 0x0000003e3b00720c */ /* 0x000fc80003f21070 */
[----:B------:R-:W-:-:S08]  /*c650*/  ISETP.LT.OR.EX P0, PT, R33, R60, !P0, P1 ;  /* 0x0000003c2100720c */ /* 0x000fd00004701710 */
.L_x_785:
[----:B------:R-:W-:Y:S05]  /*c660*/  BSYNC B0 ;  /* 0x0000000000007941 */ /* 0x000fea0003800000 */
.L_x_783:
[----:B------:R-:W-:Y:S02]  /*c670*/  SEL R32, R59, R62, P0 ;  /* 0x0000003e3b207207 */ /* 0x000fe40000000000 */
[----:B------:R-:W-:Y:S02]  /*c680*/  SEL R33, R33, R60, P0 ;  /* 0x0000003c21217207 */ /* 0x000fe40000000000 */
[----:B------:R-:W-:Y:S01]  /*c690*/  FSEL R7, R7, R68, P0 ;  /* 0x0000004407077208 */ /* 0x000fe20000000000 */
[----:B------:R-:W-:Y:S05]  /*c6a0*/  BRA `(.L_x_607) ;  /* 0x00007c1000007947 */ /* 0x000fea0003800000 */
.L_x_641:
        /* <DEDUP_REMOVED lines=93> */
.L_x_833:
[----:B------:R-:W-:-:S05]  /*cc80*/  IMAD R8, R0, R73, RZ ;  /* 0x0000004900087224 */ /* 0x000fca00078e02ff */
[----:B------:R-:W-:-:S05]  /*cc90*/  SHF.R.U32.HI R9, RZ, 0x2, R8 ;  /* 0x00000002ff097819 */ /* 0x000fca0000011608 */
[----:B------:R-:W-:-:S06]  /*cca0*/  IMAD.WIDE.U32 R8, R9, 0x10, R18 ;  /* 0x0000001009087825 */ /* 0x000fcc00078e0012 */
[----:B------:R-:W2:Y:S01]  /*ccb0*/  LDG.E.128 R8, [R8.64] ;  /* 0x0000002408087981 */ /* 0x000ea2000c1e1d00 */
[----:B------:R-:W-:-:S04]  /*ccc0*/  IADD3 R65, R73, c[0x0][0x184], RZ ;  /* 0x0000610049417a10 */ /* 0x000fc80007ffe0ff */
[----:B------:R-:W-:Y:S01]  /*ccd0*/  IADD3 R67, R65, c[0x0][0x184], RZ ;  /* 0x0000610041437a10 */ /* 0x000fe20007ffe0ff */
[----:B------:R-:W-:-:S03]  /*cce0*/  IMAD R12, R0, R65, RZ ;  /* 0x00000041000c7224 */ /* 0x000fc600078e02ff */
[----:B------:R-:W-:Y:S01]  /*ccf0*/  IADD3 R74, R67, c[0x0][0x184], RZ ;  /* 0x00006100434a7a10 */ /* 0x000fe20007ffe0ff */
[----:B------:R-:W-:Y:S01]  /*cd00*/  IMAD R14, R0, R67, RZ ;  /* 0x00000043000e7224 */ /* 0x000fe200078e02ff */
[----:B------:R-:W-:-:S03]  /*cd10*/  SHF.R.U32.HI R13, RZ, 0x2, R12 ;  /* 0x00000002ff0d7819 */ /* 0x000fc6000001160c */
[----:B------:R-:W-:Y:S01]  /*cd20*/  IMAD R15, R0, R74, RZ ;  /* 0x0000004a000f7224 */ /* 0x000fe200078e02ff */
[----:B------:R-:W-:Y:S01]  /*cd30*/  SHF.R.U32.HI R21, RZ, 0x2, R14 ;  /* 0x00000002ff157819 */ /* 0x000fe2000001160e */
[----:B------:R-:W-:-:S03]  /*cd40*/  IMAD.WIDE.U32 R12, R13, 0x10, R18 ;  /* 0x000000100d0c7825 */ /* 0x000fc600078e0012 */
[----:B------:R-:W-:Y:S01]  /*cd50*/  SHF.R.U32.HI R15, RZ, 0x2, R15 ;  /* 0x00000002ff0f7819 */ /* 0x000fe2000001160f */
[----:B------:R-:W-:-:S04]  /*cd60*/  IMAD.WIDE.U32 R20, R21, 0x10, R18 ;  /* 0x0000001015147825 */ /* 0x000fc800078e0012 */
[----:B------:R-:W-:Y:S02]  /*cd70*/  IMAD.WIDE.U32 R24, R15, 0x10, R18 ;  /* 0x000000100f187825 */ /* 0x000fe400078e0012 */
[----:B------:R-:W5:Y:S04]  /*cd80*/  LDG.E.128 R12, [R12.64] ;  /* 0x000000240c0c7981 */ /* 0x000f68000c1e1d00 */
[----:B------:R-:W5:Y:S04]  /*cd90*/  LDG.E.128 R20, [R20.64] ;  /* 0x0000002414147981 */ /* 0x000f68000c1e1d00 */
[----:B------:R-:W5:Y:S01]  /*cda0*/  LDG.E.128 R24, [R24.64] ;  /* 0x0000002418187981 */ /* 0x000f62000c1e1d00 */
[----:B------:R-:W-:Y:S01]  /*cdb0*/  FSETP.GTU.FTZ.AND P2, PT, |R63|, +INF , PT ;  /* 0x7f8000003f00780b */ /* 0x000fe20003f5c200 */
[----:B------:R-:W-:Y:S01]  /*cdc0*/  BSSY B1, `(.L_x_788) ;  /* 0x000001f000017945 */ /* 0x000fe20003800000 */
[----:B------:R-:W-:-:S11]  /*cdd0*/  PLOP3.LUT P0, PT, PT, PT, PT, 0x80, 0x0 ;  /* 0x000000000000781c */ /* 0x000fd60003f0f070 */
[----:B------:R-:W-:-:S04]  /*cde0*/  @!P2 ISETP.GE.U32.AND P1, PT, R72, R73, PT ;  /* 0x000000494800a20c */ /* 0x000fc80003f26070 */
        /* <DEDUP_REMOVED lines=25> */
.L_x_789:
[----:B------:R-:W-:Y:S02]  /*cf80*/  FSETP.GTU.FTZ.AND P0, PT, |R9|, +INF , PT ;  /* 0x7f8000000900780b */ /* 0x000fe40003f1c200 */
[----:B------:R-:W-:-:S04]  /*cf90*/  ISETP.LT.U32.AND P1, PT, R64, R73, PT ;  /* 0x000000494000720c */ /* 0x000fc80003f21070 */
[----:B------:R-:W-:-:S08]  /*cfa0*/  ISETP.LT.OR.EX P0, PT, R66, RZ, !P0, P1 ;  /* 0x000000ff4200720c */ /* 0x000fd00004701710 */
.L_x_790:
[----:B------:R-:W-:Y:S05]  /*cfb0*/  BSYNC B1 ;  /* 0x0000000000017941 */ /* 0x000fea0003800000 */
.L_x_788:
        /* <DEDUP_REMOVED lines=15> */
.L_x_792:
[----:B------:R-:W-:Y:S02]  /*d0b0*/  FSETP.GTU.FTZ.AND P0, PT, |R10|, +INF , PT ;  /* 0x7f8000000a00780b */ /* 0x000fe40003f1c200 */
[----:B------:R-:W-:-:S04]  /*d0c0*/  ISETP.LT.U32.AND P1, PT, R62, R73, PT ;  /* 0x000000493e00720c */ /* 0x000fc80003f21070 */
[----:B------:R-:W-:-:S08]  /*d0d0*/  ISETP.LT.OR.EX P0, PT, R57, RZ, !P0, P1 ;  /* 0x000000ff3900720c */ /* 0x000fd00004701710 */
.L_x_793:
[----:B------:R-:W-:Y:S05]  /*d0e0*/  BSYNC B1 ;  /* 0x0000000000017941 */ /* 0x000fea0003800000 */
.L_x_791:
        /* <DEDUP_REMOVED lines=15> */
.L_x_795:
[----:B------:R-:W-:Y:S02]  /*d1e0*/  FSETP.GTU.FTZ.AND P0, PT, |R11|, +INF , PT ;  /* 0x7f8000000b00780b */ /* 0x000fe40003f1c200 */
[----:B------:R-:W-:-:S04]  /*d1f0*/  ISETP.LT.U32.AND P1, PT, R56, R73, PT ;  /* 0x000000493800720c */ /* 0x000fc80003f21070 */
[----:B------:R-:W-:-:S08]  /*d200*/  ISETP.LT.OR.EX P0, PT, R58, RZ, !P0, P1 ;  /* 0x000000ff3a00720c */ /* 0x000fd00004701710 */
.L_x_796:
[----:B------:R-:W-:Y:S05]  /*d210*/  BSYNC B1 ;  /* 0x0000000000017941 */ /* 0x000fea0003800000 */
.L_x_794:
        /* <DEDUP_REMOVED lines=15> */
.L_x_798:
[----:B-----5:R-:W-:Y:S02]  /*d310*/  FSETP.GTU.FTZ.AND P0, PT, |R12|, +INF , PT ;  /* 0x7f8000000c00780b */ /* 0x020fe40003f1c200 */
[----:B------:R-:W-:-:S04]  /*d320*/  ISETP.LT.U32.AND P1, PT, R53, R65, PT ;  /* 0x000000413500720c */ /* 0x000fc80003f21070 */
[----:B------:R-:W-:-:S08]  /*d330*/  ISETP.LT.OR.EX P0, PT, R54, RZ, !P0, P1 ;  /* 0x000000ff3600720c */ /* 0x000fd00004701710 */
.L_x_799:
[----:B------:R-:W-:Y:S05]  /*d340*/  BSYNC B1 ;  /* 0x0000000000017941 */ /* 0x000fea0003800000 */
.L_x_797:
        /* <DEDUP_REMOVED lines=15> */
.L_x_801:
[----:B------:R-:W-:Y:S02]  /*d440*/  FSETP.GTU.FTZ.AND P0, PT, |R13|, +INF , PT ;  /* 0x7f8000000d00780b */ /* 0x000fe40003f1c200 */
[----:B------:R-:W-:-:S04]  /*d450*/  ISETP.LT.U32.AND P1, PT, R50, R65, PT ;  /* 0x000000413200720c */ /* 0x000fc80003f21070 */
[----:B------:R-:W-:-:S08]  /*d460*/  ISETP.LT.OR.EX P0, PT, R51, RZ, !P0, P1 ;  /* 0x000000ff3300720c */ /* 0x000fd00004701710 */
.L_x_802:
[----:B------:R-:W-:Y:S05]  /*d470*/  BSYNC B1 ;  /* 0x0000000000017941 */ /* 0x000fea0003800000 */
.L_x_800:
        /* <DEDUP_REMOVED lines=15> */
.L_x_804:
[----:B------:R-:W-:Y:S02]  /*d570*/  FSETP.GTU.FTZ.AND P0, PT, |R14|, +INF , PT ;  /* 0x7f8000000e00780b */ /* 0x000fe40003f1c200 */
[----:B------:R-:W-:-:S04]  /*d580*/  ISETP.LT.U32.AND P1, PT, R47, R65, PT ;  /* 0x000000412f00720c */ /* 0x000fc80003f21070 */
[----:B------:R-:W-:-:S08]  /*d590*/  ISETP.LT.OR.EX P0, PT, R48, RZ, !P0, P1 ;  /* 0x000000ff3000720c */ /* 0x000fd00004701710 */
.L_x_805:
[----:B------:R-:W-:Y:S05]  /*d5a0*/  BSYNC B1 ;  /* 0x0000000000017941 */ /* 0x000fea0003800000 */
.L_x_803:
        /* <DEDUP_REMOVED lines=15> */
.L_x_807:
[----:B------:R-:W-:Y:S02]  /*d6a0*/  FSETP.GTU.FTZ.AND P0, PT, |R15|, +INF , PT ;  /* 0x7f8000000f00780b */ /* 0x000fe40003f1c200 */
[----:B------:R-:W-:-:S04]  /*d6b0*/  ISETP.LT.U32.AND P1, PT, R44, R65, PT ;  /* 0x000000412c00720c */ /* 0x000fc80003f21070 */
[----:B------:R-:W-:-:S08]  /*d6c0*/  ISETP.LT.OR.EX P0, PT, R45, RZ, !P0, P1 ;  /* 0x000000ff2d00720c */ /* 0x000fd00004701710 */
.L_x_808:
[----:B------:R-:W-:Y:S05]  /*d6d0*/  BSYNC B1 ;  /* 0x0000000000017941 */ /* 0x000fea0003800000 */
.L_x_806:
        /* <DEDUP_REMOVED lines=15> */
.L_x_810:
[----:B------:R-:W-:Y:S02]  /*d7d0*/  FSETP.GTU.FTZ.AND P0, PT, |R20|, +INF , PT ;  /* 0x7f8000001400780b */ /* 0x000fe40003f1c200 */
[----:B------:R-:W-:-:S04]  /*d7e0*/  ISETP.LT.U32.AND P1, PT, R41, R67, PT ;  /* 0x000000432900720c */ /* 0x000fc80003f21070 */
[----:B------:R-:W-:-:S08]  /*d7f0*/  ISETP.LT.OR.EX P0, PT, R42, RZ, !P0, P1 ;  /* 0x000000ff2a00720c */ /* 0x000fd00004701710 */
.L_x_811:
[----:B------:R-:W-:Y:S05]  /*d800*/  BSYNC B1 ;  /* 0x0000000000017941 */ /* 0x000fea0003800000 */
.L_x_809:
        /* <DEDUP_REMOVED lines=15> */
.L_x_813:
[----:B------:R-:W-:Y:S02]  /*d900*/  FSETP.GTU.FTZ.AND P0, PT, |R21|, +INF , PT ;  /* 0x7f8000001500780b */ /* 0x000fe40003f1c200 */
[----:B------:R-:W-:-:S04]  /*d910*/  ISETP.LT.U32.AND P1, PT, R38, R67, PT ;  /* 0x000000432600720c */ /* 0x000fc80003f21070 */
[----:B------:R-:W-:-:S08]  /*d920*/  ISETP.LT.OR.EX P0, PT, R39, RZ, !P0, P1 ;  /* 0x000000ff2700720c */ /* 0x000fd00004701710 */
.L_x_814:
[----:B------:R-:W-:Y:S05]  /*d930*/  BSYNC B1 ;  /* 0x0000000000017941 */ /* 0x000fea0003800000 */
.L_x_812:
        /* <DEDUP_REMOVED lines=15> */
.L_x_816:
[----:B------:R-:W-:Y:S02]  /*da30*/  FSETP.GTU.FTZ.AND P0, PT, |R22|, +INF , PT ;  /* 0x7f8000001600780b */ /* 0x000fe40003f1c200 */
[----:B------:R-:W-:-:S04]  /*da40*/  ISETP.LT.U32.AND P1, PT, R35, R67, PT ;  /* 0x000000432300720c */ /* 0x000fc80003f21070 */
[----:B------:R-:W-:-:S08]  /*da50*/  ISETP.LT.OR.EX P0, PT, R36, RZ, !P0, P1 ;  /* 0x000000ff2400720c */ /* 0x000fd00004701710 */
.L_x_817:
[----:B------:R-:W-:Y:S05]  /*da60*/  BSYNC B1 ;  /* 0x0000000000017941 */ /* 0x000fea0003800000 */
.L_x_815:
        /* <DEDUP_REMOVED lines=15> */
.L_x_819:
[----:B------:R-:W-:Y:S02]  /*db60*/  FSETP.GTU.FTZ.AND P0, PT, |R23|, +INF , PT ;  /* 0x7f8000001700780b */ /* 0x000fe40003f1c200 */
[----:B------:R-:W-:-:S04]  /*db70*/  ISETP.LT.U32.AND P1, PT, R32, R67, PT ;  /* 0x000000432000720c */ /* 0x000fc80003f21070 */
[----:B------:R-:W-:-:S08]  /*db80*/  ISETP.LT.OR.EX P0, PT, R33, RZ, !P0, P1 ;  /* 0x000000ff2100720c */ /* 0x000fd00004701710 */
.L_x_820:
[----:B------:R-:W-:Y:S05]  /*db90*/  BSYNC B1 ;  /* 0x0000000000017941 */ /* 0x000fea0003800000 */
.L_x_818:
        /* <DEDUP_REMOVED lines=15> */
.L_x_822:
[----:B------:R-:W-:Y:S02]  /*dc90*/  FSETP.GTU.FTZ.AND P0, PT, |R24|, +INF , PT ;  /* 0x7f8000001800780b */ /* 0x000fe40003f1c200 */
[----:B------:R-:W-:-:S04]  /*dca0*/  ISETP.LT.U32.AND P1, PT, R7, R74, PT ;  /* 0x0000004a0700720c */ /* 0x000fc80003f21070 */
[----:B------:R-:W-:-:S08]  /*dcb0*/  ISETP.LT.OR.EX P0, PT, R28, RZ, !P0, P1 ;  /* 0x000000ff1c00720c */ /* 0x000fd00004701710 */
.L_x_823:
[----:B------:R-:W-:Y:S05]  /*dcc0*/  BSYNC B1 ;  /* 0x0000000000017941 */ /* 0x000fea0003800000 */
.L_x_821:
        /* <DEDUP_REMOVED lines=15> */
.L_x_825:
[----:B------:R-:W-:Y:S02]  /*ddc0*/  FSETP.GTU.FTZ.AND P0, PT, |R25|, +INF , PT ;  /* 0x7f8000001900780b */ /* 0x000fe40003f1c200 */
[----:B------:R-:W-:-:S04]  /*ddd0*/  ISETP.LT.U32.AND P1, PT, R3, R74, PT ;  /* 0x0000004a0300720c */ /* 0x000fc80003f21070 */
[----:B------:R-:W-:-:S08]  /*dde0*/  ISETP.LT.OR.EX P0, PT, R4, RZ, !P0, P1 ;  /* 0x000000ff0400720c */ /* 0x000fd00004701710 */
.L_x_826:
[----:B------:R-:W-:Y:S05]  /*ddf0*/  BSYNC B1 ;  /* 0x0000000000017941 */ /* 0x000fea0003800000 */
.L_x_824:
        /* <DEDUP_REMOVED lines=15> */
.L_x_828:
[----:B------:R-:W-:Y:S02]  /*def0*/  FSETP.GTU.FTZ.AND P0, PT, |R26|, +INF , PT ;  /* 0x7f8000001a00780b */ /* 0x000fe40003f1c200 */
[----:B------:R-:W-:-:S04]  /*df00*/  ISETP.LT.U32.AND P1, PT, R70, R74, PT ;  /* 0x0000004a4600720c */ /* 0x000fc80003f21070 */
[----:B------:R-:W-:-:S08]  /*df10*/  ISETP.LT.OR.EX P0, PT, R69, RZ, !P0, P1 ;  /* 0x000000ff4500720c */ /* 0x000fd00004701710 */
.L_x_829:
[----:B------:R-:W-:Y:S05]  /*df20*/  BSYNC B1 ;  /* 0x0000000000017941 */ /* 0x000fea0003800000 */
.L_x_827:
        /* <DEDUP_REMOVED lines=15> */
.L_x_831:
[----:B------:R-:W-:Y:S02]  /*e020*/  FSETP.GTU.FTZ.AND P0, PT, |R27|, +INF , PT ;  /* 0x7f8000001b00780b */ /* 0x000fe40003f1c200 */
[----:B------:R-:W-:-:S04]  /*e030*/  ISETP.LT.U32.AND P1, PT, R29, R74, PT ;  /* 0x0000004a1d00720c */ /* 0x000fc80003f21070 */
[----:B------:R-:W-:-:S08]  /*e040*/  ISETP.LT.OR.EX P0, PT, R30, RZ, !P0, P1 ;  /* 0x000000ff1e00720c */ /* 0x000fd00004701710 */
.L_x_832:
[----:B------:R-:W-:Y:S05]  /*e050*/  BSYNC B1 ;  /* 0x0000000000017941 */ /* 0x000fea0003800000 */
.L_x_830:
        /* <DEDUP_REMOVED lines=9> */
.L_x_787:
[----:B------:R-:W-:Y:S05]  /*e0f0*/  BSYNC B0 ;  /* 0x0000000000007941 */ /* 0x000fea0003800000 */
.L_x_786:
[----:B------:R-:W-:Y:S01]  /*e100*/  ISETP.GE.U32.AND P1, PT, R73, c[0x0][0x17c], PT ;  /* 0x00005f0049007a0c */ /* 0x000fe20003f26070 */
[----:B------:R-:W-:-:S12]  /*e110*/  BSSY B0, `(.L_x_834) ;  /* 0x000001a000007945 */ /* 0x000fd80003800000 */
[----:B------:R-:W-:Y:S05]  /*e120*/  @P1 BRA `(.L_x_835) ;  /* 0x0000018000001947 */ /* 0x000fea0003800000 */
[----:B------:R-:W-:-:S05]  /*e130*/  IMAD R8, R0, R73, RZ ;  /* 0x0000004900087224 */ /* 0x000fca00078e02ff */
[----:B------:R-:W-:-:S05]  /*e140*/  SHF.R.U32.HI R9, RZ, 0x2, R8 ;  /* 0x00000002ff097819 */ /* 0x000fca0000011608 */
[----:B------:R-:W-:-:S06]  /*e150*/  IMAD.WIDE.U32 R8, R9, 0x10, R18 ;  /* 0x0000001009087825 */ /* 0x000fcc00078e0012 */
[----:B------:R-:W5:Y:S01]  /*e160*/  LDG.E.128 R8, [R8.64] ;  /* 0x0000002408087981 */ /* 0x000f62000c1e1d00 */
[----:B------:R-:W-:-:S04]  /*e170*/  IADD3 R65, R73, c[0x0][0x184], RZ ;  /* 0x0000610049417a10 */ /* 0x000fc80007ffe0ff */
[----:B------:R-:W-:-:S13]  /*e180*/  ISETP.GE.U32.AND P0, PT, R65, c[0x0][0x17c], PT ;  /* 0x00005f0041007a0c */ /* 0x000fda0003f06070 */
        /* <DEDUP_REMOVED lines=16> */
[----:B------:R-:W5:Y:S04]  /*e290*/  LDG.E.128 R20, [R20.64] ;  /* 0x0000002414147981 */ /* 0x000f68000c1e1d00 */
[----:B------:R0:W5:Y:S02]  /*e2a0*/  @!P0 LDG.E.128 R24, [R18.64] ;  /* 0x0000002412188981 */ /* 0x000164000c1e1d00 */
.L_x_835:
[----:B------:R-:W-:Y:S05]  /*e2b0*/  BSYNC B0 ;  /* 0x0000000000007941 */ /* 0x000fea0003800000 */
.L_x_834:
        /* <DEDUP_REMOVED lines=14> */
.L_x_839:
[----:B-----5:R-:W-:Y:S02]  /*e3a0*/  FSETP.GTU.FTZ.AND P0, PT, |R8|, +INF , PT ;  /* 0x7f8000000800780b */ /* 0x020fe40003f1c200 */
[----:B------:R-:W-:-:S04]  /*e3b0*/  ISETP.LT.U32.AND P1, PT, R72, R73, PT ;  /* 0x000000494800720c */ /* 0x000fc80003f21070 */
[----:B------:R-:W-:-:S08]  /*e3c0*/  ISETP.LT.OR.EX P0, PT, R61, RZ, !P0, P1 ;  /* 0x000000ff3d00720c */ /* 0x000fd00004701710 */
.L_x_840:
[----:B------:R-:W-:Y:S05]  /*e3d0*/  BSYNC B1 ;  /* 0x0000000000017941 */ /* 0x000fea0003800000 */
.L_x_838:
        /* <DEDUP_REMOVED lines=15> */
.L_x_842:
[----:B------:R-:W-:Y:S02]  /*e4d0*/  FSETP.GTU.FTZ.AND P0, PT, |R9|, +INF , PT ;  /* 0x7f8000000900780b */ /* 0x000fe40003f1c200 */
[----:B------:R-:W-:-:S04]  /*e4e0*/  ISETP.LT.U32.AND P1, PT, R64, R73, PT ;  /* 0x000000494000720c */ /* 0x000fc80003f21070 */
[----:B------:R-:W-:-:S08]  /*e4f0*/  ISETP.LT.OR.EX P0, PT, R66, RZ, !P0, P1 ;  /* 0x000000ff4200720c */ /* 0x000fd00004701710 */
.L_x_843:
[----:B------:R-:W-:Y:S05]  /*e500*/  BSYNC B1 ;  /* 0x0000000000017941 */ /* 0x000fea0003800000 */
.L_x_841:
        /* <DEDUP_REMOVED lines=15> */
.L_x_845:
[----:B------:R-:W-:Y:S02]  /*e600*/  FSETP.GTU.FTZ.AND P0, PT, |R10|, +INF , PT ;  /* 0x7f8000000a00780b */ /* 0x000fe40003f1c200 */
[----:B------:R-:W-:-:S04]  /*e610*/  ISETP.LT.U32.AND P1, PT, R62, R73, PT ;  /* 0x000000493e00720c */ /* 0x000fc80003f21070 */
[----:B------:R-:W-:-:S08]  /*e620*/  ISETP.LT.OR.EX P0, PT, R57, RZ, !P0, P1 ;  /* 0x000000ff3900720c */ /* 0x000fd00004701710 */
.L_x_846:
[----:B------:R-:W-:Y:S05]  /*e630*/  BSYNC B1 ;  /* 0x0000000000017941 */ /* 0x000fea0003800000 */
.L_x_844:
        /* <DEDUP_REMOVED lines=15> */
.L_x_848:
[----:B------:R-:W-:Y:S02]  /*e730*/  FSETP.GTU.FTZ.AND P0, PT, |R11|, +INF , PT ;  /* 0x7f8000000b00780b */ /* 0x000fe40003f1c200 */
[----:B------:R-:W-:-:S04]  /*e740*/  ISETP.LT.U32.AND P1, PT, R56, R73, PT ;  /* 0x000000493800720c */ /* 0x000fc80003f21070 */
[----:B------:R-:W-:-:S08]  /*e750*/  ISETP.LT.OR.EX P0, PT, R58, RZ, !P0, P1 ;  /* 0x000000ff3a00720c */ /* 0x000fd00004701710 */
.L_x_849:
[----:B------:R-:W-:Y:S05]  /*e760*/  BSYNC B1 ;  /* 0x0000000000017941 */ /* 0x000fea0003800000 */
.L_x_847:
        /* <DEDUP_REMOVED lines=18> */
.L_x_851:
[----:B------:R-:W-:Y:S02]  /*e890*/  FSETP.GTU.FTZ.AND P0, PT, |R12|, +INF , PT ;  /* 0x7f8000000c00780b */ /* 0x000fe40003f1c200 */
[----:B------:R-:W-:-:S04]  /*e8a0*/  ISETP.LT.U32.AND P1, PT, R53, R9, PT ;  /* 0x000000093500720c */ /* 0x000fc80003f21070 */
[----:B------:R-:W-:-:S08]  /*e8b0*/  ISETP.LT.OR.EX P0, PT, R54, RZ, !P0, P1 ;  /* 0x000000ff3600720c */ /* 0x000fd00004701710 */
.L_x_852:
[----:B------:R-:W-:Y:S05]  /*e8c0*/  BSYNC B1 ;  /* 0x0000000000017941 */ /* 0x000fea0003800000 */
.L_x_850:
        /* <DEDUP_REMOVED lines=15> */
.L_x_854:
[----:B------:R-:W-:Y:S02]  /*e9c0*/  FSETP.GTU.FTZ.AND P0, PT, |R13|, +INF , PT ;  /* 0x7f8000000d00780b */ /* 0x000fe40003f1c200 */
[----:B------:R-:W-:-:S04]  /*e9d0*/  ISETP.LT.U32.AND P1, PT, R50, R9, PT ;  /* 0x000000093200720c */ /* 0x000fc80003f21070 */
[----:B------:R-:W-:-:S08]  /*e9e0*/  ISETP.LT.OR.EX P0, PT, R51, RZ, !P0, P1 ;  /* 0x000000ff3300720c */ /* 0x000fd00004701710 */
.L_x_855:
[----:B------:R-:W-:Y:S05]  /*e9f0*/  BSYNC B1 ;  /* 0x0000000000017941 */ /* 0x000fea0003800000 */
.L_x_853:
        /* <DEDUP_REMOVED lines=15> */
.L_x_857:
[----:B------:R-:W-:Y:S02]  /*eaf0*/  FSETP.GTU.FTZ.AND P0, PT, |R14|, +INF , PT ;  /* 0x7f8000000e00780b */ /* 0x000fe40003f1c200 */
[----:B------:R-:W-:-:S04]  /*eb00*/  ISETP.LT.U32.AND P1, PT, R47, R9, PT ;  /* 0x000000092f00720c */ /* 0x000fc80003f21070 */
[----:B------:R-:W-:-:S08]  /*eb10*/  ISETP.LT.OR.EX P0, PT, R48, RZ, !P0, P1 ;  /* 0x000000ff3000720c */ /* 0x000fd00004701710 */
.L_x_858:
[----:B------:R-:W-:Y:S05]  /*eb20*/  BSYNC B1 ;  /* 0x0000000000017941 */ /* 0x000fea0003800000 */
.L_x_856:
        /* <DEDUP_REMOVED lines=15> */
.L_x_860:
[----:B------:R-:W-:Y:S02]  /*ec20*/  FSETP.GTU.FTZ.AND P0, PT, |R15|, +INF , PT ;  /* 0x7f8000000f00780b */ /* 0x000fe40003f1c200 */
[----:B------:R-:W-:-:S04]  /*ec30*/  ISETP.LT.U32.AND P1, PT, R44, R9, PT ;  /* 0x000000092c00720c */ /* 0x000fc80003f21070 */
[----:B------:R-:W-:-:S08]  /*ec40*/  ISETP.LT.OR.EX P0, PT, R45, RZ, !P0, P1 ;  /* 0x000000ff2d00720c */ /* 0x000fd00004701710 */
.L_x_861:
[----:B------:R-:W-:Y:S05]  /*ec50*/  BSYNC B1 ;  /* 0x0000000000017941 */ /* 0x000fea0003800000 */
.L_x_859:
        /* <DEDUP_REMOVED lines=18> */
.L_x_863:
[----:B------:R-:W-:Y:S02]  /*ed80*/  FSETP.GTU.FTZ.AND P0, PT, |R20|, +INF , PT ;  /* 0x7f8000001400780b */ /* 0x000fe40003f1c200 */
[----:B------:R-:W-:-:S04]  /*ed90*/  ISETP.LT.U32.AND P1, PT, R41, R8, PT ;  /* 0x000000082900720c */ /* 0x000fc80003f21070 */
[----:B------:R-:W-:-:S08]  /*eda0*/  ISETP.LT.OR.EX P0, PT, R42, RZ, !P0, P1 ;  /* 0x000000ff2a00720c */ /* 0x000fd00004701710 */
.L_x_864:
[----:B------:R-:W-:Y:S05]  /*edb0*/  BSYNC B1 ;  /* 0x0000000000017941 */ /* 0x000fea0003800000 */
.L_x_862:
        /* <DEDUP_REMOVED lines=15> */
.L_x_866:
[----:B------:R-:W-:Y:S02]  /*eeb0*/  FSETP.GTU.FTZ.AND P0, PT, |R21|, +INF , PT ;  /* 0x7f8000001500780b */ /* 0x000fe40003f1c200 */
[----:B------:R-:W-:-:S04]  /*eec0*/  ISETP.LT.U32.AND P1, PT, R38, R8, PT ;  /* 0x000000082600720c */ /* 0x000fc80003f21070 */
[----:B------:R-:W-:-:S08]  /*eed0*/  ISETP.LT.OR.EX P0, PT, R39, RZ, !P0, P1 ;  /* 0x000000ff2700720c */ /* 0x000fd00004701710 */
.L_x_867:
[----:B------:R-:W-:Y:S05]  /*eee0*/  BSYNC B1 ;  /* 0x0000000000017941 */ /* 0x000fea0003800000 */
.L_x_865:
        /* <DEDUP_REMOVED lines=15> */
.L_x_869:
[----:B------:R-:W-:Y:S02]  /*efe0*/  FSETP.GTU.FTZ.AND P0, PT, |R22|, +INF , PT ;  /* 0x7f8000001600780b */ /* 0x000fe40003f1c200 */
[----:B------:R-:W-:-:S04]  /*eff0*/  ISETP.LT.U32.AND P1, PT, R35, R8, PT ;  /* 0x000000082300720c */ /* 0x000fc80003f21070 */
[----:B------:R-:W-:-:S08]  /*f000*/  ISETP.LT.OR.EX P0, PT, R36, RZ, !P0, P1 ;  /* 0x000000ff2400720c */ /* 0x000fd00004701710 */
.L_x_870:
[----:B------:R-:W-:Y:S05]  /*f010*/  BSYNC B1 ;  /* 0x0000000000017941 */ /* 0x000fea0003800000 */
.L_x_868:
        /* <DEDUP_REMOVED lines=15> */
.L_x_872:
[----:B------:R-:W-:Y:S02]  /*f110*/  FSETP.GTU.FTZ.AND P0, PT, |R23|, +INF , PT ;  /* 0x7f8000001700780b */ /* 0x000fe40003f1c200 */
[----:B------:R-:W-:-:S04]  /*f120*/  ISETP.LT.U32.AND P1, PT, R32, R8, PT ;  /* 0x000000082000720c */ /* 0x000fc80003f21070 */
[----:B------:R-:W-:-:S08]  /*f130*/  ISETP.LT.OR.EX P0, PT, R33, RZ, !P0, P1 ;  /* 0x000000ff2100720c */ /* 0x000fd00004701710 */
.L_x_873:
[----:B------:R-:W-:Y:S05]  /*f140*/  BSYNC B1 ;  /* 0x0000000000017941 */ /* 0x000fea0003800000 */
.L_x_871:
        /* <DEDUP_REMOVED lines=18> */
.L_x_875:
[----:B------:R-:W-:Y:S02]  /*f270*/  FSETP.GTU.FTZ.AND P0, PT, |R24|, +INF , PT ;  /* 0x7f8000001800780b */ /* 0x000fe40003f1c200 */
[----:B------:R-:W-:-:S04]  /*f280*/  ISETP.LT.U32.AND P1, PT, R7, R10, PT ;  /* 0x0000000a0700720c */ /* 0x000fc80003f21070 */
[----:B------:R-:W-:-:S08]  /*f290*/  ISETP.LT.OR.EX P0, PT, R28, RZ, !P0, P1 ;  /* 0x000000ff1c00720c */ /* 0x000fd00004701710 */
.L_x_876:
[----:B------:R-:W-:Y:S05]  /*f2a0*/  BSYNC B1 ;  /* 0x0000000000017941 */ /* 0x000fea0003800000 */
.L_x_874:
        /* <DEDUP_REMOVED lines=15> */
.L_x_878:
[----:B------:R-:W-:Y:S02]  /*f3a0*/  FSETP.GTU.FTZ.AND P0, PT, |R25|, +INF , PT ;  /* 0x7f8000001900780b */ /* 0x000fe40003f1c200 */
[----:B------:R-:W-:-:S04]  /*f3b0*/  ISETP.LT.U32.AND P1, PT, R3, R10, PT ;  /* 0x0000000a0300720c */ /* 0x000fc80003f21070 */
[----:B------:R-:W-:-:S08]  /*f3c0*/  ISETP.LT.OR.EX P0, PT, R4, RZ, !P0, P1 ;  /* 0x000000ff0400720c */ /* 0x000fd00004701710 */
.L_x_879:
[----:B------:R-:W-:Y:S05]  /*f3d0*/  BSYNC B1 ;  /* 0x0000000000017941 */ /* 0x000fea0003800000 */
.L_x_877:
        /* <DEDUP_REMOVED lines=15> */
.L_x_881:
[----:B------:R-:W-:Y:S02]  /*f4d0*/  FSETP.GTU.FTZ.AND P0, PT, |R26|, +INF , PT ;  /* 0x7f8000001a00780b */ /* 0x000fe40003f1c200 */
[----:B------:R-:W-:-:S04]  /*f4e0*/  ISETP.LT.U32.AND P1, PT, R70, R10, PT ;  /* 0x0000000a4600720c */ /* 0x000fc80003f21070 */
[----:B------:R-:W-:-:S08]  /*f4f0*/  ISETP.LT.OR.EX P0, PT, R69, RZ, !P0, P1 ;  /* 0x000000ff4500720c */ /* 0x000fd00004701710 */
.L_x_882:
[----:B------:R-:W-:Y:S05]  /*f500*/  BSYNC B1 ;  /* 0x0000000000017941 */ /* 0x000fea0003800000 */
.L_x_880:
        /* <DEDUP_REMOVED lines=15> */
.L_x_884:
[----:B------:R-:W-:Y:S02]  /*f600*/  FSETP.GTU.FTZ.AND P0, PT, |R27|, +INF , PT ;  /* 0x7f8000001b00780b */ /* 0x000fe40003f1c200 */
[----:B------:R-:W-:-:S04]  /*f610*/  ISETP.LT.U32.AND P1, PT, R29, R10, PT ;  /* 0x0000000a1d00720c */ /* 0x000fc80003f21070 */
[----:B------:R-:W-:-:S08]  /*f620*/  ISETP.LT.OR.EX P0, PT, R30, RZ, !P0, P1 ;  /* 0x000000ff1e00720c */ /* 0x000fd00004701710 */
.L_x_885:
[----:B------:R-:W-:Y:S05]  /*f630*/  BSYNC B1 ;  /* 0x0000000000017941 */ /* 0x000fea0003800000 */
.L_x_883:
[----:B------:R-:W-:Y:S02]  /*f640*/  FSEL R5, R5, R27, P0 ;  /* 0x0000001b05057208 */ /* 0x000fe40000000000 */
[----:B------:R-:W-:Y:S02]  /*f650*/  SEL R29, R29, R10, P0 ;  /* 0x0000000a1d1d7207 */ /* 0x000fe40000000000 */
[----:B------:R-:W-:Y:S02]  /*f660*/  SEL R30, R30, RZ, P0 ;  /* 0x000000ff1e1e7207 */ /* 0x000fe40000000000 */
.L_x_837:
[----:B------:R-:W-:Y:S05]  /*f670*/  BSYNC B0 ;  /* 0x0000000000007941 */ /* 0x000fea0003800000 */
.L_x_836:
        /* <DEDUP_REMOVED lines=12> */
.L_x_887:
[----:B------:R-:W-:Y:S02]  /*f740*/  FSETP.GTU.FTZ.AND P0, PT, |R55|, +INF , PT ;  /* 0x7f8000003700780b */ /* 0x000fe40003f1c200 */
[----:B------:R-:W-:-:S04]  /*f750*/  ISETP.LT.U32.AND P1, PT, R72, R53, PT ;  /* 0x000000354800720c */ /* 0x000fc80003f21070 */
[----:B------:R-:W-:-:S08]  /*f760*/  ISETP.LT.OR.EX P0, PT, R61, R54, !P0, P1 ;  /* 0x000000363d00720c */ /* 0x000fd00004701710 */
.L_x_888:
[----:B------:R-:W-:Y:S05]  /*f770*/  BSYNC B0 ;  /* 0x0000000000007941 */ /* 0x000fea0003800000 */
.L_x_886:
        /* <DEDUP_REMOVED lines=15> */
.L_x_890:
[----:B------:R-:W-:Y:S02]  /*f870*/  FSETP.GTU.FTZ.AND P0, PT, |R52|, +INF , PT ;  /* 0x7f8000003400780b */ /* 0x000fe40003f1c200 */
[----:B------:R-:W-:-:S04]  /*f880*/  ISETP.LT.U32.AND P1, PT, R64, R50, PT ;  /* 0x000000324000720c */ /* 0x000fc80003f21070 */
[----:B------:R-:W-:-:S08]  /*f890*/  ISETP.LT.OR.EX P0, PT, R66, R51, !P0, P1 ;  /* 0x000000334200720c */ /* 0x000fd00004701710 */
.L_x_891:
[----:B------:R-:W-:Y:S05]  /*f8a0*/  BSYNC B0 ;  /* 0x0000000000007941 */ /* 0x000fea0003800000 */
.L_x_889:
[----:B------:R-:W-:Y:S01]  /*f8b0*/  FSETP.GTU.FTZ.AND P1, PT, |R59|, +INF , PT ;  /* 0x7f8000003b00780b */ /* 0x000fe20003f3c200 */
[----:B------:R-:W-:Y:S01]  /*f8c0*/  BSSY B0, `(.L_x_892) ;  /* 0x0000011000007945 */ /* 0x000fe20003800000 */
[----:B------:R-:W-:Y:S02]  /*f8d0*/  SEL R9, R64, R50, P0 ;  /* 0x0000003240097207 */ /* 0x000fe40000000000 */
[----:B------:R-:W-:Y:S02]  /*f8e0*/  SEL R66, R66, R51, P0 ;  /* 0x0000003342427207 */ /* 0x000fe40000000000 */
[----:B------:R-:W-:-:S07]  /*f8f0*/  FSEL R11, R68, R52, P0 ;  /* 0x00000034440b7208 */ /* 0x000fce0000000000 */
        /* <DEDUP_REMOVED lines=10> */
.L_x_893:
[----:B------:R-:W-:Y:S02]  /*f9a0*/  FSETP.GTU.FTZ.AND P0, PT, |R49|, +INF , PT ;  /* 0x7f8000003100780b */ /* 0x000fe40003f1c200 */
[----:B------:R-:W-:-:S04]  /*f9b0*/  ISETP.LT.U32.AND P1, PT, R62, R47, PT ;  /* 0x0000002f3e00720c */ /* 0x000fc80003f21070 */
[----:B------:R-:W-:-:S08]  /*f9c0*/  ISETP.LT.OR.EX P0, PT, R57, R48, !P0, P1 ;  /* 0x000000303900720c */ /* 0x000fd00004701710 */
.L_x_894:
[----:B------:R-:W-:Y:S05]  /*f9d0*/  BSYNC B0 ;  /* 0x0000000000007941 */ /* 0x000fea0003800000 */
.L_x_892:
        /* <DEDUP_REMOVED lines=15> */
.L_x_896:
[----:B------:R-:W-:Y:S02]  /*fad0*/  FSETP.GTU.FTZ.AND P0, PT, |R46|, +INF , PT ;  /* 0x7f8000002e00780b */ /* 0x000fe40003f1c200 */
[----:B------:R-:W-:-:S04]  /*fae0*/  ISETP.LT.U32.AND P1, PT, R56, R44, PT ;  /* 0x0000002c3800720c */ /* 0x000fc80003f21070 */
[----:B------:R-:W-:-:S08]  /*faf0*/  ISETP.LT.OR.EX P0, PT, R58, R45, !P0, P1 ;  /* 0x0000002d3a00720c */ /* 0x000fd00004701710 */
.L_x_897:
[----:B------:R-:W-:Y:S05]  /*fb00*/  BSYNC B0 ;  /* 0x0000000000007941 */ /* 0x000fea0003800000 */
.L_x_895:
        /* <DEDUP_REMOVED lines=15> */
.L_x_899:
[----:B------:R-:W-:Y:S02]  /*fc00*/  FSETP.GTU.FTZ.AND P0, PT, |R43|, +INF , PT ;  /* 0x7f8000002b00780b */ /* 0x000fe40003f1c200 */
[----:B------:R-:W-:-:S04]  /*fc10*/  ISETP.LT.U32.AND P1, PT, R72, R41, PT ;  /* 0x000000294800720c */ /* 0x000fc80003f21070 */
[----:B------:R-:W-:-:S08]  /*fc20*/  ISETP.LT.OR.EX P0, PT, R61, R42, !P0, P1 ;  /* 0x0000002a3d00720c */ /* 0x000fd00004701710 */
.L_x_900:
[----:B------:R-:W-:Y:S05]  /*fc30*/  BSYNC B0 ;  /* 0x0000000000007941 */ /* 0x000fea0003800000 */
.L_x_898:
        /* <DEDUP_REMOVED lines=15> */
.L_x_902:
[----:B------:R-:W-:Y:S02]  /*fd30*/  FSETP.GTU.FTZ.AND P0, PT, |R40|, +INF , PT ;  /* 0x7f8000002800780b */ /* 0x000fe40003f1c200 */
[----:B------:R-:W-:-:S04]  /*fd40*/  ISETP.LT.U32.AND P1, PT, R9, R38, PT ;  /* 0x000000260900720c */ /* 0x000fc80003f21070 */
[----:B------:R-:W-:-:S08]  /*fd50*/  ISETP.LT.OR.EX P0, PT, R66, R39, !P0, P1 ;  /* 0x000000274200720c */ /* 0x000fd00004701710 */
.L_x_903:
[----:B------:R-:W-:Y:S05]  /*fd60*/  BSYNC B0 ;  /* 0x0000000000007941 */ /* 0x000fea0003800000 */
.L_x_901:
        /* <DEDUP_REMOVED lines=15> */
.L_x_905:
[----:B------:R-:W-:Y:S02]  /*fe60*/  FSETP.GTU.FTZ.AND P0, PT, |R37|, +INF , PT ;  /* 0x7f8000002500780b */ /* 0x000fe40003f1c200 */
[----:B------:R-:W-:-:S04]  /*fe70*/  ISETP.LT.U32.AND P1, PT, R62, R35, PT ;  /* 0x000000233e00720c */ /* 0x000fc80003f21070 */
[----:B------:R-:W-:-:S08]  /*fe80*/  ISETP.LT.OR.EX P0, PT, R57, R36, !P0, P1 ;  /* 0x000000243900720c */ /* 0x000fd00004701710 */
.L_x_906:
[----:B------:R-:W-:Y:S05]  /*fe90*/  BSYNC B0 ;  /* 0x0000000000007941 */ /* 0x000fea0003800000 */
.L_x_904:
        /* <DEDUP_REMOVED lines=15> */
.L_x_908:
[----:B------:R-:W-:Y:S02]  /*ff90*/  FSETP.GTU.FTZ.AND P0, PT, |R34|, +INF , PT ;  /* 0x7f8000002200780b */ /* 0x000fe40003f1c200 */
[----:B------:R-:W-:-:S04]  /*ffa0*/  ISETP.LT.U32.AND P1, PT, R13, R32, PT ;  /* 0x000000200d00720c */ /* 0x000fc80003f21070 */
[----:B------:R-:W-:-:S08]  /*ffb0*/  ISETP.LT.OR.EX P0, PT, R58, R33, !P0, P1 ;  /* 0x000000213a00720c */ /* 0x000fd00004701710 */
.L_x_909:
[----:B------:R-:W-:Y:S05]  /*ffc0*/  BSYNC B0 ;  /* 0x0000000000007941 */ /* 0x000fea0003800000 */
.L_x_907:
        /* <DEDUP_REMOVED lines=15> */
.L_x_911:
[----:B------:R-:W-:Y:S02]  /*100c0*/  FSETP.GTU.FTZ.AND P0, PT, |R31|, +INF , PT ;  /* 0x7f8000001f00780b */ /* 0x000fe40003f1c200 */
[----:B------:R-:W-:-:S04]  /*100d0*/  ISETP.LT.U32.AND P1, PT, R72, R7, PT ;  /* 0x000000074800720c */ /* 0x000fc80003f21070 */
[----:B------:R-:W-:-:S08]  /*100e0*/  ISETP.LT.OR.EX P0, PT, R61, R28, !P0, P1 ;  /* 0x0000001c3d00720c */ /* 0x000fd00004701710 */
.L_x_912:
[----:B------:R-:W-:Y:S05]  /*100f0*/  BSYNC B0 ;  /* 0x0000000000007941 */ /* 0x000fea0003800000 */
.L_x_910:
        /* <DEDUP_REMOVED lines=15> */
.L_x_914:
[----:B------:R-:W-:Y:S02]  /*101f0*/  FSETP.GTU.FTZ.AND P0, PT, |R6|, +INF , PT ;  /* 0x7f8000000600780b */ /* 0x000fe40003f1c200 */
[----:B------:R-:W-:-:S04]  /*10200*/  ISETP.LT.U32.AND P1, PT, R26, R3, PT ;  /* 0x000000031a00720c */ /* 0x000fc80003f21070 */
[----:B------:R-:W-:-:S08]  /*10210*/  ISETP.LT.OR.EX P0, PT, R27, R4, !P0, P1 ;  /* 0x000000041b00720c */ /* 0x000fd00004701710 */
.L_x_915:
[----:B------:R-:W-:Y:S05]  /*10220*/  BSYNC B0 ;  /* 0x0000000000007941 */ /* 0x000fea0003800000 */
.L_x_913:
        /* <DEDUP_REMOVED lines=15> */
.L_x_917:
[----:B------:R-:W-:Y:S02]  /*10320*/  FSETP.GTU.FTZ.AND P0, PT, |R71|, +INF , PT ;  /* 0x7f8000004700780b */ /* 0x000fe40003f1c200 */
[----:B------:R-:W-:-:S04]  /*10330*/  ISETP.LT.U32.AND P1, PT, R35, R70, PT ;  /* 0x000000462300720c */ /* 0x000fc80003f21070 */
[----:B------:R-:W-:-:S08]  /*10340*/  ISETP.LT.OR.EX P0, PT, R36, R69, !P0, P1 ;  /* 0x000000452400720c */ /* 0x000fd00004701710 */
.L_x_918:
[----:B------:R-:W-:Y:S05]  /*10350*/  BSYNC B0 ;  /* 0x0000000000007941 */ /* 0x000fea0003800000 */
.L_x_916:
[----:B------:R-:W-:Y:S01]  /*10360*/  FSETP.GTU.FTZ.AND P1, PT, |R34|, +INF , PT ;  /* 0x7f8000002200780b */ /* 0x000fe20003f3c200 */
[----:B------:R-:W-:Y:S01]  /*10370*/  BSSY B0, `(.L_x_919) ;  /* 0x0000011000007945 */ /* 0x000fe20003800000 */
[----:B0-----:R-:W-:Y:S02]  /*10380*/  SEL R18, R35, R70, P0 ;  /* 0x0000004623127207 */ /* 0x001fe40000000000 */
        /* <DEDUP_REMOVED lines=12> */
.L_x_920:
[----:B------:R-:W-:Y:S02]  /*10450*/  FSETP.GTU.FTZ.AND P0, PT, |R5|, +INF , PT ;  /* 0x7f8000000500780b */ /* 0x000fe40003f1c200 */
[----:B------:R-:W-:-:S04]  /*10460*/  ISETP.LT.U32.AND P1, PT, R32, R29, PT ;  /* 0x0000001d2000720c */ /* 0x000fc80003f21070 */
[----:B------:R-:W-:-:S08]  /*10470*/  ISETP.LT.OR.EX P0, PT, R33, R30, !P0, P1 ;  /* 0x0000001e2100720c */ /* 0x000fd00004701710 */
.L_x_921:
[----:B------:R-:W-:Y:S05]  /*10480*/  BSYNC B0 ;  /* 0x0000000000007941 */ /* 0x000fea0003800000 */
.L_x_919:
[----:B------:R-:W-:Y:S02]  /*10490*/  SEL R32, R32, R29, P0 ;  /* 0x0000001d20207207 */ /* 0x000fe40000000000 */
[----:B------:R-:W-:Y:S02]  /*104a0*/  SEL R33, R33, R30, P0 ;  /* 0x0000001e21217207 */ /* 0x000fe40000000000 */
[----:B------:R-:W-:Y:S01]  /*104b0*/  FSEL R7, R34, R5, P0 ;  /* 0x0000000522077208 */ /* 0x000fe20000000000 */
[----:B------:R-:W-:Y:S05]  /*104c0*/  BRA `(.L_x_607) ;  /* 0x00003df000007947 */ /* 0x000fea0003800000 */
.L_x_640:
        /* <DEDUP_REMOVED lines=99> */
.L_x_969:
[----:B------:R-:W-:-:S05]  /*10b00*/  SHF.R.U32.HI R13, RZ, 0x2, R0 ;  /* 0x00000002ff0d7819 */ /* 0x000fca0000011600 */
[----:B------:R-:W-:-:S06]  /*10b10*/  IMAD.WIDE.U32 R12, R13, 0x10, R18 ;  /* 0x000000100d0c7825 */ /* 0x000fcc00078e0012 */
[----:B------:R-:W2:Y:S01]  /*10b20*/  LDG.E.128 R12, [R12.64] ;  /* 0x000000240c0c7981 */ /* 0x000ea2000c1e1d00 */
        /* <DEDUP_REMOVED lines=8> */
[----:B------:R-:W5:Y:S02]  /*10bb0*/  LDG.E.128 R20, [R20.64] ;  /* 0x0000002414147981 */ /* 0x000f64000c1e1d00 */
[----:B------:R-:W-:Y:S02]  /*10bc0*/  IMAD.WIDE.U32 R28, R29, 0x10, R18 ;  /* 0x000000101d1c7825 */ /* 0x000fe400078e0012 */
[----:B------:R-:W5:Y:S04]  /*10bd0*/  LDG.E.128 R24, [R24.64] ;  /* 0x0000002418187981 */ /* 0x000f68000c1e1d00 */
[----:B------:R-:W5:Y:S01]  /*10be0*/  LDG.E.128 R28, [R28.64] ;  /* 0x000000241c1c7981 */ /* 0x000f62000c1e1d00 */
        /* <DEDUP_REMOVED lines=29> */
.L_x_925:
[----:B------:R-:W-:Y:S02]  /*10dc0*/  FSETP.GTU.FTZ.AND P0, PT, |R13|, +INF , PT ;  /* 0x7f8000000d00780b */ /* 0x000fe40003f1c200 */
[----:B------:R-:W-:-:S04]  /*10dd0*/  ISETP.LT.U32.AND P1, PT, R69, R0, PT ;  /* 0x000000004500720c */ /* 0x000fc80003f21070 */
[----:B------:R-:W-:-:S08]  /*10de0*/  ISETP.LT.OR.EX P0, PT, R71, RZ, !P0, P1 ;  /* 0x000000ff4700720c */ /* 0x000fd00004701710 */
.L_x_926:
[----:B------:R-:W-:Y:S05]  /*10df0*/  BSYNC B1 ;  /* 0x0000000000017941 */ /* 0x000fea0003800000 */
.L_x_924:
        /* <DEDUP_REMOVED lines=15> */
.L_x_928:
[----:B------:R-:W-:Y:S02]  /*10ef0*/  FSETP.GTU.FTZ.AND P0, PT, |R14|, +INF , PT ;  /* 0x7f8000000e00780b */ /* 0x000fe40003f1c200 */
[----:B------:R-:W-:-:S04]  /*10f00*/  ISETP.LT.U32.AND P1, PT, R65, R0, PT ;  /* 0x000000004100720c */ /* 0x000fc80003f21070 */
[----:B------:R-:W-:-:S08]  /*10f10*/  ISETP.LT.OR.EX P0, PT, R60, RZ, !P0, P1 ;  /* 0x000000ff3c00720c */ /* 0x000fd00004701710 */
.L_x_929:
[----:B------:R-:W-:Y:S05]  /*10f20*/  BSYNC B1 ;  /* 0x0000000000017941 */ /* 0x000fea0003800000 */
.L_x_927:
        /* <DEDUP_REMOVED lines=15> */
.L_x_931:
[----:B------:R-:W-:Y:S02]  /*11020*/  FSETP.GTU.FTZ.AND P0, PT, |R15|, +INF , PT ;  /* 0x7f8000000f00780b */ /* 0x000fe40003f1c200 */
[----:B------:R-:W-:-:S04]  /*11030*/  ISETP.LT.U32.AND P1, PT, R61, R0, PT ;  /* 0x000000003d00720c */ /* 0x000fc80003f21070 */
[----:B------:R-:W-:-:S08]  /*11040*/  ISETP.LT.OR.EX P0, PT, R63, RZ, !P0, P1 ;  /* 0x000000ff3f00720c */ /* 0x000fd00004701710 */
.L_x_932:
[----:B------:R-:W-:Y:S05]  /*11050*/  BSYNC B1 ;  /* 0x0000000000017941 */ /* 0x000fea0003800000 */
.L_x_930:
        /* <DEDUP_REMOVED lines=15> */
.L_x_934:
[----:B-----5:R-:W-:Y:S02]  /*11150*/  FSETP.GTU.FTZ.AND P0, PT, |R20|, +INF , PT ;  /* 0x7f8000001400780b */ /* 0x020fe40003f1c200 */
[----:B------:R-:W-:-:S04]  /*11160*/  ISETP.LT.U32.AND P1, PT, R55, R66, PT ;  /* 0x000000423700720c */ /* 0x000fc80003f21070 */
[----:B------:R-:W-:-:S08]  /*11170*/  ISETP.LT.OR.EX P0, PT, R57, RZ, !P0, P1 ;  /* 0x000000ff3900720c */ /* 0x000fd00004701710 */
.L_x_935:
[----:B------:R-:W-:Y:S05]  /*11180*/  BSYNC B1 ;  /* 0x0000000000017941 */ /* 0x000fea0003800000 */
.L_x_933:
        /* <DEDUP_REMOVED lines=15> */
.L_x_937:
[----:B------:R-:W-:Y:S02]  /*11280*/  FSETP.GTU.FTZ.AND P0, PT, |R21|, +INF , PT ;  /* 0x7f8000001500780b */ /* 0x000fe40003f1c200 */
[----:B------:R-:W-:-:S04]  /*11290*/  ISETP.LT.U32.AND P1, PT, R52, R66, PT ;  /* 0x000000423400720c */ /* 0x000fc80003f21070 */
[----:B------:R-:W-:-:S08]  /*112a0*/  ISETP.LT.OR.EX P0, PT, R54, RZ, !P0, P1 ;  /* 0x000000ff3600720c */ /* 0x000fd00004701710 */
.L_x_938:
[----:B------:R-:W-:Y:S05]  /*112b0*/  BSYNC B1 ;  /* 0x0000000000017941 */ /* 0x000fea0003800000 */
.L_x_936:
        /* <DEDUP_REMOVED lines=15> */
.L_x_940:
[----:B------:R-:W-:Y:S02]  /*113b0*/  FSETP.GTU.FTZ.AND P0, PT, |R22|, +INF , PT ;  /* 0x7f8000001600780b */ /* 0x000fe40003f1c200 */
[----:B------:R-:W-:-:S04]  /*113c0*/  ISETP.LT.U32.AND P1, PT, R49, R66, PT ;  /* 0x000000423100720c */ /* 0x000fc80003f21070 */
[----:B------:R-:W-:-:S08]  /*113d0*/  ISETP.LT.OR.EX P0, PT, R51, RZ, !P0, P1 ;  /* 0x000000ff3300720c */ /* 0x000fd00004701710 */
.L_x_941:
[----:B------:R-:W-:Y:S05]  /*113e0*/  BSYNC B1 ;  /* 0x0000000000017941 */ /* 0x000fea0003800000 */
.L_x_939:
        /* <DEDUP_REMOVED lines=15> */
.L_x_943:
[----:B------:R-:W-:Y:S02]  /*114e0*/  FSETP.GTU.FTZ.AND P0, PT, |R23|, +INF , PT ;  /* 0x7f8000001700780b */ /* 0x000fe40003f1c200 */
[----:B------:R-:W-:-:S04]  /*114f0*/  ISETP.LT.U32.AND P1, PT, R46, R66, PT ;  /* 0x000000422e00720c */ /* 0x000fc80003f21070 */
[----:B------:R-:W-:-:S08]  /*11500*/  ISETP.LT.OR.EX P0, PT, R48, RZ, !P0, P1 ;  /* 0x000000ff3000720c */ /* 0x000fd00004701710 */
.L_x_944:
[----:B------:R-:W-:Y:S05]  /*11510*/  BSYNC B1 ;  /* 0x0000000000017941 */ /* 0x000fea0003800000 */
.L_x_942:
        /* <DEDUP_REMOVED lines=15> */
.L_x_946:
[----:B------:R-:W-:Y:S02]  /*11610*/  FSETP.GTU.FTZ.AND P0, PT, |R24|, +INF , PT ;  /* 0x7f8000001800780b */ /* 0x000fe40003f1c200 */
[----:B------:R-:W-:-:S04]  /*11620*/  ISETP.LT.U32.AND P1, PT, R43, R68, PT ;  /* 0x000000442b00720c */ /* 0x000fc80003f21070 */
[----:B------:R-:W-:-:S08]  /*11630*/  ISETP.LT.OR.EX P0, PT, R45, RZ, !P0, P1 ;  /* 0x000000ff2d00720c */ /* 0x000fd00004701710 */
.L_x_947:
[----:B------:R-:W-:Y:S05]  /*11640*/  BSYNC B1 ;  /* 0x0000000000017941 */ /* 0x000fea0003800000 */
.L_x_945:
        /* <DEDUP_REMOVED lines=15> */
.L_x_949:
[----:B------:R-:W-:Y:S02]  /*11740*/  FSETP.GTU.FTZ.AND P0, PT, |R25|, +INF , PT ;  /* 0x7f8000001900780b */ /* 0x000fe40003f1c200 */
[----:B------:R-:W-:-:S04]  /*11750*/  ISETP.LT.U32.AND P1, PT, R40, R68, PT ;  /* 0x000000442800720c */ /* 0x000fc80003f21070 */
[----:B------:R-:W-:-:S08]  /*11760*/  ISETP.LT.OR.EX P0, PT, R42, RZ, !P0, P1 ;  /* 0x000000ff2a00720c */ /* 0x000fd00004701710 */
.L_x_950:
[----:B------:R-:W-:Y:S05]  /*11770*/  BSYNC B1 ;  /* 0x0000000000017941 */ /* 0x000fea0003800000 */
.L_x_948:
        /* <DEDUP_REMOVED lines=15> */
.L_x_952:
[----:B------:R-:W-:Y:S02]  /*11870*/  FSETP.GTU.FTZ.AND P0, PT, |R26|, +INF , PT ;  /* 0x7f8000001a00780b */ /* 0x000fe40003f1c200 */
[----:B------:R-:W-:-:S04]  /*11880*/  ISETP.LT.U32.AND P1, PT, R37, R68, PT ;  /* 0x000000442500720c */ /* 0x000fc80003f21070 */
[----:B------:R-:W-:-:S08]  /*11890*/  ISETP.LT.OR.EX P0, PT, R39, RZ, !P0, P1 ;  /* 0x000000ff2700720c */ /* 0x000fd00004701710 */
.L_x_953:
[----:B------:R-:W-:Y:S05]  /*118a0*/  BSYNC B1 ;  /* 0x0000000000017941 */ /* 0x000fea0003800000 */
.L_x_951:
        /* <DEDUP_REMOVED lines=15> */
.L_x_955:
[----:B------:R-:W-:Y:S02]  /*119a0*/  FSETP.GTU.FTZ.AND P0, PT, |R27|, +INF , PT ;  /* 0x7f8000001b00780b */ /* 0x000fe40003f1c200 */
[----:B------:R-:W-:-:S04]  /*119b0*/  ISETP.LT.U32.AND P1, PT, R34, R68, PT ;  /* 0x000000442200720c */ /* 0x000fc80003f21070 */
[----:B------:R-:W-:-:S08]  /*119c0*/  ISETP.LT.OR.EX P0, PT, R36, RZ, !P0, P1 ;  /* 0x000000ff2400720c */ /* 0x000fd00004701710 */
.L_x_956:
[----:B------:R-:W-:Y:S05]  /*119d0*/  BSYNC B1 ;  /* 0x0000000000017941 */ /* 0x000fea0003800000 */
.L_x_954:
        /* <DEDUP_REMOVED lines=15> */
.L_x_958:
[----:B------:R-:W-:Y:S02]  /*11ad0*/  FSETP.GTU.FTZ.AND P0, PT, |R28|, +INF , PT ;  /* 0x7f8000001c00780b */ /* 0x000fe40003f1c200 */
[----:B------:R-:W-:-:S04]  /*11ae0*/  ISETP.LT.U32.AND P1, PT, R10, R77, PT ;  /* 0x0000004d0a00720c */ /* 0x000fc80003f21070 */
[----:B------:R-:W-:-:S08]  /*11af0*/  ISETP.LT.OR.EX P0, PT, R11, RZ, !P0, P1 ;  /* 0x000000ff0b00720c */ /* 0x000fd00004701710 */
.L_x_959:
[----:B------:R-:W-:Y:S05]  /*11b00*/  BSYNC B1 ;  /* 0x0000000000017941 */ /* 0x000fea0003800000 */
.L_x_957:
        /* <DEDUP_REMOVED lines=15> */
.L_x_961:
[----:B------:R-:W-:Y:S02]  /*11c00*/  FSETP.GTU.FTZ.AND P0, PT, |R29|, +INF , PT ;  /* 0x7f8000001d00780b */ /* 0x000fe40003f1c200 */
[----:B------:R-:W-:-:S04]  /*11c10*/  ISETP.LT.U32.AND P1, PT, R6, R77, PT ;  /* 0x0000004d0600720c */ /* 0x000fc80003f21070 */
[----:B------:R-:W-:-:S08]  /*11c20*/  ISETP.LT.OR.EX P0, PT, R7, RZ, !P0, P1 ;  /* 0x000000ff0700720c */ /* 0x000fd00004701710 */
.L_x_962:
[----:B------:R-:W-:Y:S05]  /*11c30*/  BSYNC B1 ;  /* 0x0000000000017941 */ /* 0x000fea0003800000 */
.L_x_960:
        /* <DEDUP_REMOVED lines=15> */
.L_x_964:
[----:B------:R-:W-:Y:S02]  /*11d30*/  FSETP.GTU.FTZ.AND P0, PT, |R30|, +INF , PT ;  /* 0x7f8000001e00780b */ /* 0x000fe40003f1c200 */
[----:B------:R-:W-:-:S04]  /*11d40*/  ISETP.LT.U32.AND P1, PT, R4, R77, PT ;  /* 0x0000004d0400720c */ /* 0x000fc80003f21070 */
[----:B------:R-:W-:-:S08]  /*11d50*/  ISETP.LT.OR.EX P0, PT, R5, RZ, !P0, P1 ;  /* 0x000000ff0500720c */ /* 0x000fd00004701710 */
.L_x_965:
[----:B------:R-:W-:Y:S05]  /*11d60*/  BSYNC B1 ;  /* 0x0000000000017941 */ /* 0x000fea0003800000 */
.L_x_963:
        /* <DEDUP_REMOVED lines=15> */
.L_x_967:
[----:B------:R-:W-:Y:S02]  /*11e60*/  FSETP.GTU.FTZ.AND P0, PT, |R31|, +INF , PT ;  /* 0x7f8000001f00780b */ /* 0x000fe40003f1c200 */
[----:B------:R-:W-:-:S04]  /*11e70*/  ISETP.LT.U32.AND P1, PT, R32, R77, PT ;  /* 0x0000004d2000720c */ /* 0x000fc80003f21070 */
[----:B------:R-:W-:-:S08]  /*11e80*/  ISETP.LT.OR.EX P0, PT, R33, RZ, !P0, P1 ;  /* 0x000000ff2100720c */ /* 0x000fd00004701710 */
.L_x_968:
[----:B------:R-:W-:Y:S05]  /*11e90*/  BSYNC B1 ;  /* 0x0000000000017941 */ /* 0x000fea0003800000 */
.L_x_966:
        /* <DEDUP_REMOVED lines=9> */
.L_x_923:
[----:B------:R-:W-:Y:S05]  /*11f30*/  BSYNC B0 ;  /* 0x0000000000007941 */ /* 0x000fea0003800000 */
.L_x_922:
[----:B------:R-:W-:Y:S01]  /*11f40*/  ISETP.GE.U32.AND P1, PT, R0, c[0x0][0x17c], PT ;  /* 0x00005f0000007a0c */ /* 0x000fe20003f26070 */
[----:B------:R-:W-:-:S12]  /*11f50*/  BSSY B0, `(.L_x_970) ;  /* 0x0000016000007945 */ /* 0x000fd80003800000 */
[----:B------:R-:W-:Y:S05]  /*11f60*/  @P1 BRA `(.L_x_971) ;  /* 0x0000014000001947 */ /* 0x000fea0003800000 */
[----:B------:R-:W-:-:S05]  /*11f70*/  SHF.R.U32.HI R13, RZ, 0x2, R0 ;  /* 0x00000002ff0d7819 */ /* 0x000fca0000011600 */
[----:B------:R-:W-:-:S06]  /*11f80*/  IMAD.WIDE.U32 R12, R13, 0x10, R18 ;  /* 0x000000100d0c7825 */ /* 0x000fcc00078e0012 */
[----:B------:R-:W5:Y:S01]  /*11f90*/  LDG.E.128 R12, [R12.64] ;  /* 0x000000240c0c7981 */ /* 0x000f62000c1e1d00 */
[----:B------:R-:W-:-:S04]  /*11fa0*/  IADD3 R66, R0, c[0x0][0x184], RZ ;  /* 0x0000610000427a10 */ /* 0x000fc80007ffe0ff */
[----:B------:R-:W-:-:S13]  /*11fb0*/  ISETP.GE.U32.AND P0, PT, R66, c[0x0][0x17c], PT ;  /* 0x00005f0042007a0c */ /* 0x000fda0003f06070 */
[----:B------:R-:W-:Y:S05]  /*11fc0*/  @P0 BRA `(.L_x_971) ;  /* 0x000000e000000947 */ /* 0x000fea0003800000 */
[----:B------:R-:W-:-:S05]  /*11fd0*/  SHF.R.U32.HI R21, RZ, 0x2, R66 ;  /* 0x00000002ff157819 */ /* 0x000fca0000011642 */
[----:B------:R-:W-:-:S06]  /*11fe0*/  IMAD.WIDE.U32 R20, R21, 0x10, R18 ;  /* 0x0000001015147825 */ /* 0x000fcc00078e0012 */
[----:B------:R-:W5:Y:S01]  /*11ff0*/  LDG.E.128 R20, [R20.64] ;  /* 0x0000002414147981 */ /* 0x000f62000c1e1d00 */
[----:B------:R-:W-:-:S04]  /*12000*/  IADD3 R66, R66, c[0x0][0x184], RZ ;  /* 0x0000610042427a10 */ /* 0x000fc80007ffe0ff */
[----:B------:R-:W-:-:S13]  /*12010*/  ISETP.GE.U32.AND P0, PT, R66, c[0x0][0x17c], PT ;  /* 0x00005f0042007a0c */ /* 0x000fda0003f06070 */
[----:B------:R-:W-:Y:S05]  /*12020*/  @P0 BRA `(.L_x_971) ;  /* 0x0000008000000947 */ /* 0x000fea0003800000 */
[----:B------:R-:W-:Y:S02]  /*12030*/  IADD3 R27, R66, c[0x0][0x184], RZ ;  /* 0x00006100421b7a10 */ /* 0x000fe40007ffe0ff */
[----:B------:R-:W-:Y:S02]  /*12040*/  SHF.R.U32.HI R25, RZ, 0x2, R66 ;  /* 0x00000002ff197819 */ /* 0x000fe40000011642 */
[----:B------:R-:W-:-:S03]  /*12050*/  ISETP.GE.U32.AND P0, PT, R27, c[0x0][0x17c], PT ;  /* 0x00005f001b007a0c */ /* 0x000fc60003f06070 */
[----:B------:R-:W-:-:S10]  /*12060*/  IMAD.WIDE.U32 R24, R25, 0x10, R18 ;  /* 0x0000001019187825 */ /* 0x000fd400078e0012 */
[----:B------:R-:W-:-:S05]  /*12070*/  @!P0 SHF.R.U32.HI R27, RZ, 0x2, R27 ;  /* 0x00000002ff1b8819 */ /* 0x000fca000001161b */
[----:B------:R-:W-:Y:S02]  /*12080*/  @!P0 IMAD.WIDE.U32 R18, R27, 0x10, R18 ;  /* 0x000000101b128825 */ /* 0x000fe400078e0012 */
[----:B------:R-:W5:Y:S04]  /*12090*/  LDG.E.128 R24, [R24.64] ;  /* 0x0000002418187981 */ /* 0x000f68000c1e1d00 */
[----:B------:R0:W5:Y:S02]  /*120a0*/  @!P0 LDG.E.128 R28, [R18.64] ;  /* 0x00000024121c8981 */ /* 0x000164000c1e1d00 */
.L_x_971:
[----:B------:R-:W-:Y:S05]  /*120b0*/  BSYNC B0 ;  /* 0x0000000000007941 */ /* 0x000fea0003800000 */
.L_x_970:
        /* <DEDUP_REMOVED lines=14> */
.L_x_975:
[----:B-----5:R-:W-:Y:S02]  /*121a0*/  FSETP.GTU.FTZ.AND P0, PT, |R12|, +INF , PT ;  /* 0x7f8000000c00780b */ /* 0x020fe40003f1c200 */
[----:B------:R-:W-:-:S04]  /*121b0*/  ISETP.LT.U32.AND P1, PT, R75, R0, PT ;  /* 0x000000004b00720c */ /* 0x000fc80003f21070 */
[----:B------:R-:W-:-:S08]  /*121c0*/  ISETP.LT.OR.EX P0, PT, R64, RZ, !P0, P1 ;  /* 0x000000ff4000720c */ /* 0x000fd00004701710 */
.L_x_976:
[----:B------:R-:W-:Y:S05]  /*121d0*/  BSYNC B1 ;  /* 0x0000000000017941 */ /* 0x000fea0003800000 */
.L_x_974:
        /* <DEDUP_REMOVED lines=15> */
.L_x_978:
[----:B------:R-:W-:Y:S02]  /*122d0*/  FSETP.GTU.FTZ.AND P0, PT, |R13|, +INF , PT ;  /* 0x7f8000000d00780b */ /* 0x000fe40003f1c200 */
[----:B------:R-:W-:-:S04]  /*122e0*/  ISETP.LT.U32.AND P1, PT, R69, R0, PT ;  /* 0x000000004500720c */ /* 0x000fc80003f21070 */
[----:B------:R-:W-:-:S08]  /*122f0*/  ISETP.LT.OR.EX P0, PT, R71, RZ, !P0, P1 ;  /* 0x000000ff4700720c */ /* 0x000fd00004701710 */
.L_x_979:
[----:B------:R-:W-:Y:S05]  /*12300*/  BSYNC B1 ;  /* 0x0000000000017941 */ /* 0x000fea0003800000 */
.L_x_977:
        /* <DEDUP_REMOVED lines=15> */
.L_x_981:
[----:B------:R-:W-:Y:S02]  /*12400*/  FSETP.GTU.FTZ.AND P0, PT, |R14|, +INF , PT ;  /* 0x7f8000000e00780b */ /* 0x000fe40003f1c200 */
[----:B------:R-:W-:-:S04]  /*12410*/  ISETP.LT.U32.AND P1, PT, R65, R0, PT ;  /* 0x000000004100720c */ /* 0x000fc80003f21070 */
[----:B------:R-:W-:-:S08]  /*12420*/  ISETP.LT.OR.EX P0, PT, R60, RZ, !P0, P1 ;  /* 0x000000ff3c00720c */ /* 0x000fd00004701710 */
.L_x_982:
[----:B------:R-:W-:Y:S05]  /*12430*/  BSYNC B1 ;  /* 0x0000000000017941 */ /* 0x000fea0003800000 */
.L_x_980:
        /* <DEDUP_REMOVED lines=15> */
.L_x_984:
[----:B------:R-:W-:Y:S02]  /*12530*/  FSETP.GTU.FTZ.AND P0, PT, |R15|, +INF , PT ;  /* 0x7f8000000f00780b */ /* 0x000fe40003f1c200 */
[----:B------:R-:W-:-:S04]  /*12540*/  ISETP.LT.U32.AND P1, PT, R61, R0, PT ;  /* 0x000000003d00720c */ /* 0x000fc80003f21070 */
[----:B------:R-:W-:-:S08]  /*12550*/  ISETP.LT.OR.EX P0, PT, R63, RZ, !P0, P1 ;  /* 0x000000ff3f00720c */ /* 0x000fd00004701710 */
.L_x_985:
[----:B------:R-:W-:Y:S05]  /*12560*/  BSYNC B1 ;  /* 0x0000000000017941 */ /* 0x000fea0003800000 */
.L_x_983:
        /* <DEDUP_REMOVED lines=18> */
.L_x_987:
[----:B------:R-:W-:Y:S02]  /*12690*/  FSETP.GTU.FTZ.AND P0, PT, |R20|, +INF , PT ;  /* 0x7f8000001400780b */ /* 0x000fe40003f1c200 */
[----:B------:R-:W-:-:S04]  /*126a0*/  ISETP.LT.U32.AND P1, PT, R55, R13, PT ;  /* 0x0000000d3700720c */ /* 0x000fc80003f21070 */
[----:B------:R-:W-:-:S08]  /*126b0*/  ISETP.LT.OR.EX P0, PT, R57, RZ, !P0, P1 ;  /* 0x000000ff3900720c */ /* 0x000fd00004701710 */
.L_x_988:
[----:B------:R-:W-:Y:S05]  /*126c0*/  BSYNC B1 ;  /* 0x0000000000017941 */ /* 0x000fea0003800000 */
.L_x_986:
        /* <DEDUP_REMOVED lines=15> */
.L_x_990:
[----:B------:R-:W-:Y:S02]  /*127c0*/  FSETP.GTU.FTZ.AND P0, PT, |R21|, +INF , PT ;  /* 0x7f8000001500780b */ /* 0x000fe40003f1c200 */
[----:B------:R-:W-:-:S04]  /*127d0*/  ISETP.LT.U32.AND P1, PT, R52, R13, PT ;  /* 0x0000000d3400720c */ /* 0x000fc80003f21070 */
[----:B------:R-:W-:-:S08]  /*127e0*/  ISETP.LT.OR.EX P0, PT, R54, RZ, !P0, P1 ;  /* 0x000000ff3600720c */ /* 0x000fd00004701710 */
.L_x_991:
[----:B------:R-:W-:Y:S05]  /*127f0*/  BSYNC B1 ;  /* 0x0000000000017941 */ /* 0x000fea0003800000 */
.L_x_989:
        /* <DEDUP_REMOVED lines=15> */
.L_x_993:
[----:B------:R-:W-:Y:S02]  /*128f0*/  FSETP.GTU.FTZ.AND P0, PT, |R22|, +INF , PT ;  /* 0x7f8000001600780b */ /* 0x000fe40003f1c200 */
[----:B------:R-:W-:-:S04]  /*12900*/  ISETP.LT.U32.AND P1, PT, R49, R13, PT ;  /* 0x0000000d3100720c */ /* 0x000fc80003f21070 */
[----:B------:R-:W-:-:S08]  /*12910*/  ISETP.LT.OR.EX P0, PT, R51, RZ, !P0, P1 ;  /* 0x000000ff3300720c */ /* 0x000fd00004701710 */
.L_x_994:
[----:B------:R-:W-:Y:S05]  /*12920*/  BSYNC B1 ;  /* 0x0000000000017941 */ /* 0x000fea0003800000 */
.L_x_992:
        /* <DEDUP_REMOVED lines=15> */
.L_x_996:
[----:B------:R-:W-:Y:S02]  /*12a20*/  FSETP.GTU.FTZ.AND P0, PT, |R23|, +INF , PT ;  /* 0x7f8000001700780b */ /* 0x000fe40003f1c200 */
[----:B------:R-:W-:-:S04]  /*12a30*/  ISETP.LT.U32.AND P1, PT, R46, R13, PT ;  /* 0x0000000d2e00720c */ /* 0x000fc80003f21070 */
[----:B------:R-:W-:-:S08]  /*12a40*/  ISETP.LT.OR.EX P0, PT, R48, RZ, !P0, P1 ;  /* 0x000000ff3000720c */ /* 0x000fd00004701710 */
.L_x_997:
[----:B------:R-:W-:Y:S05]  /*12a50*/  BSYNC B1 ;  /* 0x0000000000017941 */ /* 0x000fea0003800000 */
.L_x_995:
        /* <DEDUP_REMOVED lines=18> */
.L_x_999:
[----:B------:R-:W-:Y:S02]  /*12b80*/  FSETP.GTU.FTZ.AND P0, PT, |R24|, +INF , PT ;  /* 0x7f8000001800780b */ /* 0x000fe40003f1c200 */
[----:B------:R-:W-:-:S04]  /*12b90*/  ISETP.LT.U32.AND P1, PT, R43, R12, PT ;  /* 0x0000000c2b00720c */ /* 0x000fc80003f21070 */
[----:B------:R-:W-:-:S08]  /*12ba0*/  ISETP.LT.OR.EX P0, PT, R45, RZ, !P0, P1 ;  /* 0x000000ff2d00720c */ /* 0x000fd00004701710 */
.L_x_1000:
[----:B------:R-:W-:Y:S05]  /*12bb0*/  BSYNC B1 ;  /* 0x0000000000017941 */ /* 0x000fea0003800000 */
.L_x_998:
        /* <DEDUP_REMOVED lines=15> */
.L_x_1002:
[----:B------:R-:W-:Y:S02]  /*12cb0*/  FSETP.GTU.FTZ.AND P0, PT, |R25|, +INF , PT ;  /* 0x7f8000001900780b */ /* 0x000fe40003f1c200 */
[----:B------:R-:W-:-:S04]  /*12cc0*/  ISETP.LT.U32.AND P1, PT, R40, R12, PT ;  /* 0x0000000c2800720c */ /* 0x000fc80003f21070 */
[----:B------:R-:W-:-:S08]  /*12cd0*/  ISETP.LT.OR.EX P0, PT, R42, RZ, !P0, P1 ;  /* 0x000000ff2a00720c */ /* 0x000fd00004701710 */
.L_x_1003:
[----:B------:R-:W-:Y:S05]  /*12ce0*/  BSYNC B1 ;  /* 0x0000000000017941 */ /* 0x000fea0003800000 */
.L_x_1001:
        /* <DEDUP_REMOVED lines=15> */
.L_x_1005:
[----:B------:R-:W-:Y:S02]  /*12de0*/  FSETP.GTU.FTZ.AND P0, PT, |R26|, +INF , PT ;  /* 0x7f8000001a00780b */ /* 0x000fe40003f1c200 */
[----:B------:R-:W-:-:S04]  /*12df0*/  ISETP.LT.U32.AND P1, PT, R37, R12, PT ;  /* 0x0000000c2500720c */ /* 0x000fc80003f21070 */
[----:B------:R-:W-:-:S08]  /*12e00*/  ISETP.LT.OR.EX P0, PT, R39, RZ, !P0, P1 ;  /* 0x000000ff2700720c */ /* 0x000fd00004701710 */
.L_x_1006:
[----:B------:R-:W-:Y:S05]  /*12e10*/  BSYNC B1 ;  /* 0x0000000000017941 */ /* 0x000fea0003800000 */
.L_x_1004:
        /* <DEDUP_REMOVED lines=15> */
.L_x_1008:
[----:B------:R-:W-:Y:S02]  /*12f10*/  FSETP.GTU.FTZ.AND P0, PT, |R27|, +INF , PT ;  /* 0x7f8000001b00780b */ /* 0x000fe40003f1c200 */
[----:B------:R-:W-:-:S04]  /*12f20*/  ISETP.LT.U32.AND P1, PT, R34, R12, PT ;  /* 0x0000000c2200720c */ /* 0x000fc80003f21070 */
[----:B------:R-:W-:-:S08]  /*12f30*/  ISETP.LT.OR.EX P0, PT, R36, RZ, !P0, P1 ;  /* 0x000000ff2400720c */ /* 0x000fd00004701710 */
.L_x_1009:
[----:B------:R-:W-:Y:S05]  /*12f40*/  BSYNC B1 ;  /* 0x0000000000017941 */ /* 0x000fea0003800000 */
.L_x_1007:
        /* <DEDUP_REMOVED lines=18> */
.L_x_1011:
[----:B------:R-:W-:Y:S02]  /*13070*/  FSETP.GTU.FTZ.AND P0, PT, |R28|, +INF , PT ;  /* 0x7f8000001c00780b */ /* 0x000fe40003f1c200 */
[----:B------:R-:W-:-:S04]  /*13080*/  ISETP.LT.U32.AND P1, PT, R10, R13, PT ;  /* 0x0000000d0a00720c */ /* 0x000fc80003f21070 */
[----:B------:R-:W-:-:S08]  /*13090*/  ISETP.LT.OR.EX P0, PT, R11, RZ, !P0, P1 ;  /* 0x000000ff0b00720c */ /* 0x000fd00004701710 */
.L_x_1012:
[----:B------:R-:W-:Y:S05]  /*130a0*/  BSYNC B1 ;  /* 0x0000000000017941 */ /* 0x000fea0003800000 */
.L_x_1010:
        /* <DEDUP_REMOVED lines=15> */
.L_x_1014:
[----:B------:R-:W-:Y:S02]  /*131a0*/  FSETP.GTU.FTZ.AND P0, PT, |R29|, +INF , PT ;  /* 0x7f8000001d00780b */ /* 0x000fe40003f1c200 */
[----:B------:R-:W-:-:S04]  /*131b0*/  ISETP.LT.U32.AND P1, PT, R6, R13, PT ;  /* 0x0000000d0600720c */ /* 0x000fc80003f21070 */
[----:B------:R-:W-:-:S08]  /*131c0*/  ISETP.LT.OR.EX P0, PT, R7, RZ, !P0, P1 ;  /* 0x000000ff0700720c */ /* 0x000fd00004701710 */
.L_x_1015:
[----:B------:R-:W-:Y:S05]  /*131d0*/  BSYNC B1 ;  /* 0x0000000000017941 */ /* 0x000fea0003800000 */
.L_x_1013:
        /* <DEDUP_REMOVED lines=15> */
.L_x_1017:
[----:B------:R-:W-:Y:S02]  /*132d0*/  FSETP.GTU.FTZ.AND P0, PT, |R30|, +INF , PT ;  /* 0x7f8000001e00780b */ /* 0x000fe40003f1c200 */
[----:B------:R-:W-:-:S04]  /*132e0*/  ISETP.LT.U32.AND P1, PT, R4, R13, PT ;  /* 0x0000000d0400720c */ /* 0x000fc80003f21070 */
[----:B------:R-:W-:-:S08]  /*132f0*/  ISETP.LT.OR.EX P0, PT, R5, RZ, !P0, P1 ;  /* 0x000000ff0500720c */ /* 0x000fd00004701710 */
.L_x_1018:
[----:B------:R-:W-:Y:S05]  /*13300*/  BSYNC B1 ;  /* 0x0000000000017941 */ /* 0x000fea0003800000 */
.L_x_1016:
        /* <DEDUP_REMOVED lines=15> */
.L_x_1020:
[----:B------:R-:W-:Y:S02]  /*13400*/  FSETP.GTU.FTZ.AND P0, PT, |R31|, +INF , PT ;  /* 0x7f8000001f00780b */ /* 0x000fe40003f1c200 */
[----:B------:R-:W-:-:S04]  /*13410*/  ISETP.LT.U32.AND P1, PT, R32, R13, PT ;  /* 0x0000000d2000720c */ /* 0x000fc80003f21070 */
[----:B------:R-:W-:-:S08]  /*13420*/  ISETP.LT.OR.EX P0, PT, R33, RZ, !P0, P1 ;  /* 0x000000ff2100720c */ /* 0x000fd00004701710 */
.L_x_1021:
[----:B------:R-:W-:Y:S05]  /*13430*/  BSYNC B1 ;  /* 0x0000000000017941 */ /* 0x000fea0003800000 */
.L_x_1019:
[----:B------:R-:W-:Y:S02]  /*13440*/  FSEL R8, R8, R31, P0 ;  /* 0x0000001f08087208 */ /* 0x000fe40000000000 */
[----:B------:R-:W-:Y:S02]  /*13450*/  SEL R32, R32, R13, P0 ;  /* 0x0000000d20207207 */ /* 0x000fe40000000000 */
[----:B------:R-:W-:Y:S02]  /*13460*/  SEL R33, R33, RZ, P0 ;  /* 0x000000ff21217207 */ /* 0x000fe40000000000 */
.L_x_973:
[----:B------:R-:W-:Y:S05]  /*13470*/  BSYNC B0 ;  /* 0x0000000000007941 */ /* 0x000fea0003800000 */
.L_x_972:
        /* <DEDUP_REMOVED lines=12> */
.L_x_1023:
[----:B------:R-:W-:Y:S02]  /*13540*/  FSETP.GTU.FTZ.AND P0, PT, |R59|, +INF , PT ;  /* 0x7f8000003b00780b */ /* 0x000fe40003f1c200 */
[----:B------:R-:W-:-:S04]  /*13550*/  ISETP.LT.U32.AND P1, PT, R75, R55, PT ;  /* 0x000000374b00720c */ /* 0x000fc80003f21070 */
[----:B------:R-:W-:-:S08]  /*13560*/  ISETP.LT.OR.EX P0, PT, R64, R57, !P0, P1 ;  /* 0x000000394000720c */ /* 0x000fd00004701710 */
.L_x_1024:
[----:B------:R-:W-:Y:S05]  /*13570*/  BSYNC B0 ;  /* 0x0000000000007941 */ /* 0x000fea0003800000 */
.L_x_1022:
[----:B------:R-:W-:Y:S01]  /*13580*/  FSETP.GTU.FTZ.AND P1, PT, |R62|, +INF , PT ;  /* 0x7f8000003e00780b */ /* 0x000fe20003f3c200 */
[----:B------:R-:W-:Y:S01]  /*13590*/  BSSY B0, `(.L_x_1025) ;  /* 0x0000011000007945 */ /* 0x000fe20003800000 */
[----:B-----5:R-:W-:Y:S02]  /*135a0*/  SEL R12, R75, R55, P0 ;  /* 0x000000374b0c7207 */ /* 0x020fe40000000000 */
        /* <DEDUP_REMOVED lines=12> */
.L_x_1026:
[----:B------:R-:W-:Y:S02]  /*13670*/  FSETP.GTU.FTZ.AND P0, PT, |R56|, +INF , PT ;  /* 0x7f8000003800780b */ /* 0x000fe40003f1c200 */
[----:B------:R-:W-:-:S04]  /*13680*/  ISETP.LT.U32.AND P1, PT, R69, R52, PT ;  /* 0x000000344500720c */ /* 0x000fc80003f21070 */
[----:B------:R-:W-:-:S08]  /*13690*/  ISETP.LT.OR.EX P0, PT, R71, R54, !P0, P1 ;  /* 0x000000364700720c */ /* 0x000fd00004701710 */
.L_x_1027:
[----:B------:R-:W-:Y:S05]  /*136a0*/  BSYNC B0 ;  /* 0x0000000000007941 */ /* 0x000fea0003800000 */
.L_x_1025:
        /* <DEDUP_REMOVED lines=15> */
.L_x_1029:
[----:B------:R-:W-:Y:S02]  /*137a0*/  FSETP.GTU.FTZ.AND P0, PT, |R53|, +INF , PT ;  /* 0x7f8000003500780b */ /* 0x000fe40003f1c200 */
[----:B------:R-:W-:-:S04]  /*137b0*/  ISETP.LT.U32.AND P1, PT, R65, R49, PT ;  /* 0x000000314100720c */ /* 0x000fc80003f21070 */
[----:B------:R-:W-:-:S08]  /*137c0*/  ISETP.LT.OR.EX P0, PT, R60, R51, !P0, P1 ;  /* 0x000000333c00720c */ /* 0x000fd00004701710 */
.L_x_1030:
[----:B------:R-:W-:Y:S05]  /*137d0*/  BSYNC B0 ;  /* 0x0000000000007941 */ /* 0x000fea0003800000 */
.L_x_1028:
[----:B------:R-:W-:Y:S01]  /*137e0*/  FSETP.GTU.FTZ.AND P1, PT, |R58|, +INF , PT ;  /* 0x7f8000003a00780b */ /* 0x000fe20003f3c200 */
[----:B------:R-:W-:Y:S01]  /*137f0*/  BSSY B0, `(.L_x_1031) ;  /* 0x0000011000007945 */ /* 0x000fe20003800000 */
[----:B0-----:R-:W-:Y:S02]  /*13800*/  SEL R18, R65, R49, P0 ;  /* 0x0000003141127207 */ /* 0x001fe40000000000 */
        /* <DEDUP_REMOVED lines=12> */
.L_x_1032:
[----:B------:R-:W-:Y:S02]  /*138d0*/  FSETP.GTU.FTZ.AND P0, PT, |R50|, +INF , PT ;  /* 0x7f8000003200780b */ /* 0x000fe40003f1c200 */
[----:B------:R-:W-:-:S04]  /*138e0*/  ISETP.LT.U32.AND P1, PT, R61, R46, PT ;  /* 0x0000002e3d00720c */ /* 0x000fc80003f21070 */
[----:B------:R-:W-:-:S08]  /*138f0*/  ISETP.LT.OR.EX P0, PT, R63, R48, !P0, P1 ;  /* 0x000000303f00720c */ /* 0x000fd00004701710 */
.L_x_1033:
[----:B------:R-:W-:Y:S05]  /*13900*/  BSYNC B0 ;  /* 0x0000000000007941 */ /* 0x000fea0003800000 */
.L_x_1031:
        /* <DEDUP_REMOVED lines=15> */
.L_x_1035:
[----:B------:R-:W-:Y:S02]  /*13a00*/  FSETP.GTU.FTZ.AND P0, PT, |R47|, +INF , PT ;  /* 0x7f8000002f00780b */ /* 0x000fe40003f1c200 */
[----:B------:R-:W-:-:S04]  /*13a10*/  ISETP.LT.U32.AND P1, PT, R12, R43, PT ;  /* 0x0000002b0c00720c */ /* 0x000fc80003f21070 */
[----:B------:R-:W-:-:S08]  /*13a20*/  ISETP.LT.OR.EX P0, PT, R64, R45, !P0, P1 ;  /* 0x0000002d4000720c */ /* 0x000fd00004701710 */
.L_x_1036:
[----:B------:R-:W-:Y:S05]  /*13a30*/  BSYNC B0 ;  /* 0x0000000000007941 */ /* 0x000fea0003800000 */
.L_x_1034:
        /* <DEDUP_REMOVED lines=15> */
.L_x_1038:
[----:B------:R-:W-:Y:S02]  /*13b30*/  FSETP.GTU.FTZ.AND P0, PT, |R44|, +INF , PT ;  /* 0x7f8000002c00780b */ /* 0x000fe40003f1c200 */
[----:B------:R-:W-:-:S04]  /*13b40*/  ISETP.LT.U32.AND P1, PT, R69, R40, PT ;  /* 0x000000284500720c */ /* 0x000fc80003f21070 */
[----:B------:R-:W-:-:S08]  /*13b50*/  ISETP.LT.OR.EX P0, PT, R71, R42, !P0, P1 ;  /* 0x0000002a4700720c */ /* 0x000fd00004701710 */
.L_x_1039:
[----:B------:R-:W-:Y:S05]  /*13b60*/  BSYNC B0 ;  /* 0x0000000000007941 */ /* 0x000fea0003800000 */
.L_x_1037:
        /* <DEDUP_REMOVED lines=15> */
.L_x_1041:
[----:B------:R-:W-:Y:S02]  /*13c60*/  FSETP.GTU.FTZ.AND P0, PT, |R41|, +INF , PT ;  /* 0x7f8000002900780b */ /* 0x000fe40003f1c200 */
[----:B------:R-:W-:-:S04]  /*13c70*/  ISETP.LT.U32.AND P1, PT, R18, R37, PT ;  /* 0x000000251200720c */ /* 0x000fc80003f21070 */
[----:B------:R-:W-:-:S08]  /*13c80*/  ISETP.LT.OR.EX P0, PT, R60, R39, !P0, P1 ;  /* 0x000000273c00720c */ /* 0x000fd00004701710 */
.L_x_1042:
[----:B------:R-:W-:Y:S05]  /*13c90*/  BSYNC B0 ;  /* 0x0000000000007941 */ /* 0x000fea0003800000 */
.L_x_1040:
        /* <DEDUP_REMOVED lines=15> */
.L_x_1044:
[----:B------:R-:W-:Y:S02]  /*13d90*/  FSETP.GTU.FTZ.AND P0, PT, |R38|, +INF , PT ;  /* 0x7f8000002600780b */ /* 0x000fe40003f1c200 */
[----:B------:R-:W-:-:S04]  /*13da0*/  ISETP.LT.U32.AND P1, PT, R61, R34, PT ;  /* 0x000000223d00720c */ /* 0x000fc80003f21070 */
[----:B------:R-:W-:-:S08]  /*13db0*/  ISETP.LT.OR.EX P0, PT, R63, R36, !P0, P1 ;  /* 0x000000243f00720c */ /* 0x000fd00004701710 */
.L_x_1045:
[----:B------:R-:W-:Y:S05]  /*13dc0*/  BSYNC B0 ;  /* 0x0000000000007941 */ /* 0x000fea0003800000 */
.L_x_1043:
        /* <DEDUP_REMOVED lines=15> */
.L_x_1047:
[----:B------:R-:W-:Y:S02]  /*13ec0*/  FSETP.GTU.FTZ.AND P0, PT, |R35|, +INF , PT ;  /* 0x7f8000002300780b */ /* 0x000fe40003f1c200 */
[----:B------:R-:W-:-:S04]  /*13ed0*/  ISETP.LT.U32.AND P1, PT, R43, R10, PT ;  /* 0x0000000a2b00720c */ /* 0x000fc80003f21070 */
[----:B------:R-:W-:-:S08]  /*13ee0*/  ISETP.LT.OR.EX P0, PT, R64, R11, !P0, P1 ;  /* 0x0000000b4000720c */ /* 0x000fd00004701710 */
.L_x_1048:
[----:B------:R-:W-:Y:S05]  /*13ef0*/  BSYNC B0 ;  /* 0x0000000000007941 */ /* 0x000fea0003800000 */
.L_x_1046:
        /* <DEDUP_REMOVED lines=15> */
.L_x_1050:
[----:B------:R-:W-:Y:S02]  /*13ff0*/  FSETP.GTU.FTZ.AND P0, PT, |R9|, +INF , PT ;  /* 0x7f8000000900780b */ /* 0x000fe40003f1c200 */
[----:B------:R-:W-:-:S04]  /*14000*/  ISETP.LT.U32.AND P1, PT, R69, R6, PT ;  /* 0x000000064500720c */ /* 0x000fc80003f21070 */
[----:B------:R-:W-:-:S08]  /*14010*/  ISETP.LT.OR.EX P0, PT, R42, R7, !P0, P1 ;  /* 0x000000072a00720c */ /* 0x000fd00004701710 */
.L_x_1051:
[----:B------:R-:W-:Y:S05]  /*14020*/  BSYNC B0 ;  /* 0x0000000000007941 */ /* 0x000fea0003800000 */
.L_x_1049:
        /* <DEDUP_REMOVED lines=15> */
.L_x_1053:
[----:B------:R-:W-:Y:S02]  /*14120*/  FSETP.GTU.FTZ.AND P0, PT, |R3|, +INF , PT ;  /* 0x7f8000000300780b */ /* 0x000fe40003f1c200 */
[----:B------:R-:W-:-:S04]  /*14130*/  ISETP.LT.U32.AND P1, PT, R37, R4, PT ;  /* 0x000000042500720c */ /* 0x000fc80003f21070 */
[----:B------:R-:W-:-:S08]  /*14140*/  ISETP.LT.OR.EX P0, PT, R60, R5, !P0, P1 ;  /* 0x000000053c00720c */ /* 0x000fd00004701710 */
.L_x_1054:
[----:B------:R-:W-:Y:S05]  /*14150*/  BSYNC B0 ;  /* 0x0000000000007941 */ /* 0x000fea0003800000 */
.L_x_1052:
        /* <DEDUP_REMOVED lines=15> */
.L_x_1056:
[----:B------:R-:W-:Y:S02]  /*14250*/  FSETP.GTU.FTZ.AND P0, PT, |R8|, +INF , PT ;  /* 0x7f8000000800780b */ /* 0x000fe40003f1c200 */
[----:B------:R-:W-:-:S04]  /*14260*/  ISETP.LT.U32.AND P1, PT, R61, R32, PT ;  /* 0x000000203d00720c */ /* 0x000fc80003f21070 */
[----:B------:R-:W-:-:S08]  /*14270*/  ISETP.LT.OR.EX P0, PT, R36, R33, !P0, P1 ;  /* 0x000000212400720c */ /* 0x000fd00004701710 */
.L_x_1057:
[----:B------:R-:W-:Y:S05]  /*14280*/  BSYNC B0 ;  /* 0x0000000000007941 */ /* 0x000fea0003800000 */
.L_x_1055:
[----:B------:R-:W-:Y:S02]  /*14290*/  SEL R32, R61, R32, P0 ;  /* 0x000000203d207207 */ /* 0x000fe40000000000 */
[----:B------:R-:W-:Y:S02]  /*142a0*/  SEL R33, R36, R33, P0 ;  /* 0x0000002124217207 */ /* 0x000fe40000000000 */
[----:B------:R-:W-:Y:S02]  /*142b0*/  FSEL R7, R15, R8, P0 ;  /* 0x000000080f077208 */ /* 0x000fe40000000000 */
.L_x_607:
[----:B------:R-:W-:Y:S05]  /*142c0*/  BSYNC B6 ;  /* 0x0000000000067941 */ /* 0x000fea0003800000 */
.L_x_606:
[----:B------:R-:W-:-:S13]  /*142d0*/  ISETP.NE.AND P0, PT, RZ, c[0x0][0x194], PT ;  /* 0x00006500ff007a0c */ /* 0x000fda0003f05270 */
[----:B------:R-:W-:Y:S05]  /*142e0*/  @!P0 BRA `(.L_x_1058) ;  /* 0x0000079000008947 */ /* 0x000fea0003800000 */
[----:B------:R-:W-:Y:S01]  /*142f0*/  IMAD R0, R17, c[0x0][0x0], R16 ;  /* 0x0000000011007a24 */ /* 0x000fe200078e0210 */
[----:B------:R-:W-:Y:S02]  /*14300*/  ULDC UR4, c[0x0][0x4] ;  /* 0x0000010000047ab9 */ /* 0x000fe40000000800 */
[----:B------:R-:W-:Y:S01]  /*14310*/  USHF.R.U32.HI UR4, URZ, 0x1, UR4 ;  /* 0x000000013f047899 */ /* 0x000fe20008011604 */
[C---:B------:R-:W-:Y:S01]  /*14320*/  IMAD.SHL.U32 R3, R0.reuse, 0x40, RZ ;  /* 0x0000004000037824 */ /* 0x040fe200078e00ff */
[----:B------:R-:W-:-:S04]  /*14330*/  LEA R0, R0, 0x10, 0x6 ;  /* 0x0000001000007811 */ /* 0x000fc800078e30ff */
[----:B------:R0:W-:Y:S01]  /*14340*/  STS.64 [R3+0x18], R10 ;  /* 0x0000180a03007388 */ /* 0x0001e20000000a00 */
[----:B------:R-:W-:-:S03]  /*14350*/  ISETP.NE.AND P0, PT, RZ, UR4, PT ;  /* 0x00000004ff007c0c */ /* 0x000fc6000bf05270 */
[----:B------:R0:W-:Y:S04]  /*14360*/  STS.64 [R3+0x28], R26 ;  /* 0x0000281a03007388 */ /* 0x0001e80000000a00 */
[----:B------:R0:W-:Y:S04]  /*14370*/  STS.64 [R3+0x38], R18 ;  /* 0x0000381203007388 */ /* 0x0001e80000000a00 */
[----:B------:R0:W-:Y:S04]  /*14380*/  STS.64 [R3+0x48], R32 ;  /* 0x0000482003007388 */ /* 0x0001e80000000a00 */
[----:B------:R0:W-:Y:S04]  /*14390*/  STS [R3+0x10], R31 ;  /* 0x0000101f03007388 */ /* 0x0001e80000000800 */
[----:B------:R0:W-:Y:S04]  /*143a0*/  STS [R3+0x20], R9 ;  /* 0x0000200903007388 */ /* 0x0001e80000000800 */
[----:B------:R0:W-:Y:S04]  /*143b0*/  STS [R3+0x30], R71 ;  /* 0x0000304703007388 */ /* 0x0001e80000000800 */
[----:B------:R0:W-:Y:S01]  /*143c0*/  STS [R3+0x40], R7 ;  /* 0x0000400703007388 */ /* 0x0001e20000000800 */
[----:B------:R-:W-:Y:S05]  /*143d0*/  @!P0 BRA `(.L_x_1058) ;  /* 0x000006a000008947 */ /* 0x000fea0003800000 */
[----:B------:R-:W-:-:S04]  /*143e0*/  IMAD.U32 R6, RZ, RZ, UR4 ;  /* 0x00000004ff067e24 */ /* 0x000fc8000f8e00ff */
.L_x_1073:
[----:B0-----:R-:W-:Y:S01]  /*143f0*/  IMAD.IADD R3, R17, 0x1, R6 ;  /* 0x0000000111037824 */ /* 0x001fe200078e0206 */
[----:B------:R-:W-:Y:S01]  /*14400*/  WARPSYNC 0xffffffff ;  /* 0xffffffff00007948 */ /* 0x000fe20003800000 */
[----:B------:R-:W-:Y:S03]  /*14410*/  BAR.SYNC.DEFER_BLOCKING 0x0 ;  /* 0x0000000000007b1d */ /* 0x000fe60000010000 */
[----:B------:R-:W-:-:S03]  /*14420*/  ISETP.GE.U32.AND P0, PT, R3, c[0x0][0x4], PT ;  /* 0x0000010003007a0c */ /* 0x000fc60003f06070 */
[----:B------:R-:W-:Y:S01]  /*14430*/  BSSY B0, `(.L_x_1059) ;  /* 0x0000061000007945 */ /* 0x000fe20003800000 */
[----:B------:R-:W-:-:S13]  /*14440*/  ISETP.GE.U32.OR P0, PT, R17, R6, P0 ;  /* 0x000000061100720c */ /* 0x000fda0000706470 */
[----:B------:R-:W-:Y:S05]  /*14450*/  @P0 BRA `(.L_x_1060) ;  /* 0x000005e000000947 */ /* 0x000fea0003800000 */
[----:B------:R-:W-:Y:S01]  /*14460*/  IMAD R3, R3, c[0x0][0x0], R16 ;  /* 0x0000000003037a24 */ /* 0x000fe200078e0210 */
[----:B------:R-:W-:Y:S01]  /*14470*/  FSETP.GTU.FTZ.AND P0, PT, |R31|, +INF , PT ;  /* 0x7f8000001f00780b */ /* 0x000fe20003f1c200 */
[----:B------:R-:W-:Y:S02]  /*14480*/  BSSY B1, `(.L_x_1061) ;  /* 0x0000017000017945 */ /* 0x000fe40003800000 */
[----:B------:R-:W-:-:S05]  /*14490*/  IMAD.SHL.U32 R3, R3, 0x40, RZ ;  /* 0x0000004003037824 */ /* 0x000fca00078e00ff */
[----:B------:R0:W1:Y:S04]  /*144a0*/  LDS R8, [R3+0x10] ;  /* 0x0000100003087984 */ /* 0x0000680000000800 */
[----:B------:R0:W2:Y:S04]  /*144b0*/  LDS R22, [R3+0x20] ;  /* 0x0000200003167984 */ /* 0x0000a80000000800 */
[----:B------:R0:W3:Y:S04]  /*144c0*/  LDS R24, [R3+0x30] ;  /* 0x0000300003187984 */ /* 0x0000e80000000800 */
[----:B------:R0:W4:Y:S04]  /*144d0*/  LDS R28, [R3+0x40] ;  /* 0x00004000031c7984 */ /* 0x0001280000000800 */
[----:B------:R0:W0:Y:S04]  /*144e0*/  LDS.64 R4, [R3+0x18] ;  /* 0x0000180003047984 */ /* 0x0000280000000a00 */
[----:B------:R0:W0:Y:S04]  /*144f0*/  LDS.64 R12, [R3+0x28] ;  /* 0x00002800030c7984 */ /* 0x0000280000000a00 */
[----:B------:R0:W0:Y:S04]  /*14500*/  LDS.64 R14, [R3+0x38] ;  /* 0x00003800030e7984 */ /* 0x0000280000000a00 */
[----:B------:R0:W0:Y:S01]  /*14510*/  LDS.64 R20, [R3+0x48] ;  /* 0x0000480003147984 */ /* 0x0000220000000a00 */
[----:B------:R-:W-:Y:S05]  /*14520*/  @P0 BRA `(.L_x_1062) ;  /* 0x0000009000000947 */ /* 0x000fea0003800000 */
[----:B-1----:R-:W-:Y:S02]  /*14530*/  FSETP.NEU.FTZ.AND P1, PT, R31, R8, PT ;  /* 0x000000081f00720b */ /* 0x002fe40003f3d000 */
[----:B0-----:R-:W-:-:S02]  /*14540*/  ISETP.GE.U32.AND P0, PT, R10, R4, PT ;  /* 0x000000040a00720c */ /* 0x001fc40003f06070 */
[----:B------:R-:W-:Y:S02]  /*14550*/  FSETP.GEU.FTZ.AND P2, PT, R31, R8, PT ;  /* 0x000000081f00720b */ /* 0x000fe40003f5e000 */
[----:B------:R-:W-:Y:S02]  /*14560*/  ISETP.GE.AND.EX P0, PT, R11, R5, PT, P0 ;  /* 0x000000050b00720c */ /* 0x000fe40003f06300 */
[----:B------:R-:W-:-:S05]  /*14570*/  SEL R3, RZ, 0xffffffff, P2 ;  /* 0xffffffffff037807 */ /* 0x000fca0001000000 */
[----:B------:R-:W-:-:S04]  /*14580*/  @!P1 SEL R3, RZ, 0xffffffff, P0 ;  /* 0xffffffffff039807 */ /* 0x000fc80000000000 */
[----:B------:R-:W-:-:S04]  /*14590*/  LOP3.LUT R3, R3, 0x1, RZ, 0xc0, !PT ;  /* 0x0000000103037812 */ /* 0x000fc800078ec0ff */
[----:B------:R-:W-:Y:S01]  /*145a0*/  ISETP.EQ.U32.AND P0, PT, R3, 0x1, PT ;  /* 0x000000010300780c */ /* 0x000fe20003f02070 */
[----:B------:R-:W-:Y:S07]  /*145b0*/  BRA `(.L_x_1063) ;  /* 0x0000003000007947 */ /* 0x000fee0003800000 */
.L_x_1062:
[----:B-1----:R-:W-:Y:S02]  /*145c0*/  FSETP.GTU.FTZ.AND P0, PT, |R8|, +INF , PT ;  /* 0x7f8000000800780b */ /* 0x002fe40003f1c200 */
[----:B0-----:R-:W-:-:S04]  /*145d0*/  ISETP.LT.U32.AND P1, PT, R10, R4, PT ;  /* 0x000000040a00720c */ /* 0x001fc80003f21070 */
[----:B------:R-:W-:-:S08]  /*145e0*/  ISETP.LT.OR.EX P0, PT, R11, R5, !P0, P1 ;  /* 0x000000050b00720c */ /* 0x000fd00004701710 */
.L_x_1063:
[----:B------:R-:W-:Y:S05]  /*145f0*/  BSYNC B1 ;  /* 0x0000000000017941 */ /* 0x000fea0003800000 */
.L_x_1061:
[----:B------:R-:W-:Y:S01]  /*14600*/  FSETP.GTU.FTZ.AND P1, PT, |R9|, +INF , PT ;  /* 0x7f8000000900780b */ /* 0x000fe20003f3c200 */
[----:B------:R-:W-:Y:S01]  /*14610*/  BSSY B1, `(.L_x_1064) ;  /* 0x0000011000017945 */ /* 0x000fe20003800000 */
[----:B------:R-:W-:Y:S02]  /*14620*/  SEL R10, R10, R4, P0 ;  /* 0x000000040a0a7207 */ /* 0x000fe40000000000 */
[----:B------:R-:W-:Y:S02]  /*14630*/  SEL R11, R11, R5, P0 ;  /* 0x000000050b0b7207 */ /* 0x000fe40000000000 */
[----:B------:R-:W-:-:S07]  /*14640*/  FSEL R31, R31, R8, P0 ;  /* 0x000000081f1f7208 */ /* 0x000fce0000000000 */
[----:B------:R-:W-:Y:S05]  /*14650*/  @P1 BRA `(.L_x_1065) ;  /* 0x0000009000001947 */ /* 0x000fea0003800000 */
[C---:B--2---:R-:W-:Y:S02]  /*14660*/  FSETP.NEU.FTZ.AND P1, PT, R9.reuse, R22, PT ;  /* 0x000000160900720b */ /* 0x044fe40003f3d000 */
        /* <DEDUP_REMOVED lines=8> */
.L_x_1065:
[----:B--2---:R-:W-:Y:S02]  /*146f0*/  FSETP.GTU.FTZ.AND P0, PT, |R22|, +INF , PT ;  /* 0x7f8000001600780b */ /* 0x004fe40003f1c200 */
[----:B------:R-:W-:-:S04]  /*14700*/  ISETP.LT.U32.AND P1, PT, R26, R12, PT ;  /* 0x0000000c1a00720c */ /* 0x000fc80003f21070 */
[----:B------:R-:W-:-:S08]  /*14710*/  ISETP.LT.OR.EX P0, PT, R27, R13, !P0, P1 ;  /* 0x0000000d1b00720c */ /* 0x000fd00004701710 */
.L_x_1066:
[----:B------:R-:W-:Y:S05]  /*14720*/  BSYNC B1 ;  /* 0x0000000000017941 */ /* 0x000fea0003800000 */
.L_x_1064:
[----:B------:R-:W-:Y:S01]  /*14730*/  FSETP.GTU.FTZ.AND P1, PT, |R71|, +INF , PT ;  /* 0x7f8000004700780b */ /* 0x000fe20003f3c200 */
[----:B------:R-:W-:Y:S01]  /*14740*/  BSSY B1, `(.L_x_1067) ;  /* 0x0000011000017945 */ /* 0x000fe20003800000 */
[----:B------:R-:W-:Y:S02]  /*14750*/  SEL R26, R26, R12, P0 ;  /* 0x0000000c1a1a7207 */ /* 0x000fe40000000000 */
[----:B------:R-:W-:Y:S02]  /*14760*/  SEL R27, R27, R13, P0 ;  /* 0x0000000d1b1b7207 */ /* 0x000fe40000000000 */
[----:B------:R-:W-:-:S07]  /*14770*/  FSEL R9, R9, R22, P0 ;  /* 0x0000001609097208 */ /* 0x000fce0000000000 */
[----:B------:R-:W-:Y:S05]  /*14780*/  @P1 BRA `(.L_x_1068) ;  /* 0x0000009000001947 */ /* 0x000fea0003800000 */
[C---:B---3--:R-:W-:Y:S02]  /*14790*/  FSETP.NEU.FTZ.AND P1, PT, R71.reuse, R24, PT ;  /* 0x000000184700720b */ /* 0x048fe40003f3d000 */
        /* <DEDUP_REMOVED lines=8> */
.L_x_1068:
[----:B---3--:R-:W-:Y:S02]  /*14820*/  FSETP.GTU.FTZ.AND P0, PT, |R24|, +INF , PT ;  /* 0x7f8000001800780b */ /* 0x008fe40003f1c200 */
[----:B------:R-:W-:-:S04]  /*14830*/  ISETP.LT.U32.AND P1, PT, R18, R14, PT ;  /* 0x0000000e1200720c */ /* 0x000fc80003f21070 */
[----:B------:R-:W-:-:S08]  /*14840*/  ISETP.LT.OR.EX P0, PT, R19, R15, !P0, P1 ;  /* 0x0000000f1300720c */ /* 0x000fd00004701710 */
.L_x_1069:
[----:B------:R-:W-:Y:S05]  /*14850*/  BSYNC B1 ;  /* 0x0000000000017941 */ /* 0x000fea0003800000 */
.L_x_1067:
[----:B------:R-:W-:Y:S01]  /*14860*/  FSETP.GTU.FTZ.AND P1, PT, |R7|, +INF , PT ;  /* 0x7f8000000700780b */ /* 0x000fe20003f3c200 */
[----:B------:R-:W-:Y:S01]  /*14870*/  BSSY B1, `(.L_x_1070) ;  /* 0x0000011000017945 */ /* 0x000fe20003800000 */
[----:B------:R-:W-:Y:S02]  /*14880*/  SEL R18, R18, R14, P0 ;  /* 0x0000000e12127207 */ /* 0x000fe40000000000 */
[----:B------:R-:W-:Y:S02]  /*14890*/  SEL R19, R19, R15, P0 ;  /* 0x0000000f13137207 */ /* 0x000fe40000000000 */
[----:B------:R-:W-:-:S07]  /*148a0*/  FSEL R71, R71, R24, P0 ;  /* 0x0000001847477208 */ /* 0x000fce0000000000 */
[----:B------:R-:W-:Y:S05]  /*148b0*/  @P1 BRA `(.L_x_1071) ;  /* 0x0000009000001947 */ /* 0x000fea0003800000 */
[C---:B----4-:R-:W-:Y:S02]  /*148c0*/  FSETP.NEU.FTZ.AND P1, PT, R7.reuse, R28, PT ;  /* 0x0000001c0700720b */ /* 0x050fe40003f3d000 */
        /* <DEDUP_REMOVED lines=8> */
.L_x_1071:
[----:B----4-:R-:W-:Y:S02]  /*14950*/  FSETP.GTU.FTZ.AND P0, PT, |R28|, +INF , PT ;  /* 0x7f8000001c00780b */ /* 0x010fe40003f1c200 */
[----:B------:R-:W-:-:S04]  /*14960*/  ISETP.LT.U32.AND P1, PT, R32, R20, PT ;  /* 0x000000142000720c */ /* 0x000fc80003f21070 */
[----:B------:R-:W-:-:S08]  /*14970*/  ISETP.LT.OR.EX P0, PT, R33, R21, !P0, P1 ;  /* 0x000000152100720c */ /* 0x000fd00004701710 */
.L_x_1072:
[----:B------:R-:W-:Y:S05]  /*14980*/  BSYNC B1 ;  /* 0x0000000000017941 */ /* 0x000fea0003800000 */
.L_x_1070:
[----:B------:R-:W-:Y:S01]  /*14990*/  SEL R32, R32, R20, P0 ;  /* 0x0000001420207207 */ /* 0x000fe20000000000 */
[----:B------:R0:W-:Y:S01]  /*149a0*/  STS.64 [R0+0x8], R10 ;  /* 0x0000080a00007388 */ /* 0x0001e20000000a00 */
[----:B------:R-:W-:Y:S02]  /*149b0*/  SEL R33, R33, R21, P0 ;  /* 0x0000001521217207 */ /* 0x000fe40000000000 */
[----:B------:R-:W-:Y:S01]  /*149c0*/  FSEL R7, R7, R28, P0 ;  /* 0x0000001c07077208 */ /* 0x000fe20000000000 */
[----:B------:R0:W-:Y:S04]  /*149d0*/  STS.64 [R0+0x18], R26 ;  /* 0x0000181a00007388 */ /* 0x0001e80000000a00 */
[----:B------:R0:W-:Y:S04]  /*149e0*/  STS.64 [R0+0x28], R18 ;  /* 0x0000281200007388 */ /* 0x0001e80000000a00 */
[----:B------:R0:W-:Y:S04]  /*149f0*/  STS.64 [R0+0x38], R32 ;  /* 0x0000382000007388 */ /* 0x0001e80000000a00 */
[----:B------:R0:W-:Y:S04]  /*14a00*/  STS [R0], R31 ;  /* 0x0000001f00007388 */ /* 0x0001e80000000800 */
[----:B------:R0:W-:Y:S04]  /*14a10*/  STS [R0+0x10], R9 ;  /* 0x0000100900007388 */ /* 0x0001e80000000800 */
[----:B------:R0:W-:Y:S04]  /*14a20*/  STS [R0+0x20], R71 ;  /* 0x0000204700007388 */ /* 0x0001e80000000800 */
[----:B------:R0:W-:Y:S02]  /*14a30*/  STS [R0+0x30], R7 ;  /* 0x0000300700007388 */ /* 0x0001e40000000800 */
.L_x_1060:
[----:B------:R-:W-:Y:S05]  /*14a40*/  BSYNC B0 ;  /* 0x0000000000007941 */ /* 0x000fea0003800000 */
.L_x_1059:
[----:B------:R-:W-:Y:S02]  /*14a50*/  ISETP.GT.AND P0, PT, R6, 0x1, PT ;  /* 0x000000010600780c */ /* 0x000fe40003f04270 */
[----:B------:R-:W-:-:S11]  /*14a60*/  SHF.R.S32.HI R6, RZ, 0x1, R6 ;  /* 0x00000001ff067819 */ /* 0x000fd60000011406 */
[----:B------:R-:W-:Y:S05]  /*14a70*/  @P0 BRA `(.L_x_1073) ;  /* 0xfffff97000000947 */ /* 0x000fea000383ffff */
.L_x_1058:
[----:B------:R-:W-:-:S13]  /*14a80*/  ISETP.NE.AND P0, PT, RZ, c[0x0][0x190], PT ;  /* 0x00006400ff007a0c */ /* 0x000fda0003f05270 */
[----:B------:R-:W-:Y:S05]  /*14a90*/  @!P0 BRA `(.L_x_1074) ;  /* 0x00000dd000008947 */ /* 0x000fea0003800000 */
[----:B0-----:R-:W-:Y:S02]  /*14aa0*/  IMAD.MOV.U32 R3, RZ, RZ, c[0x0][0x0] ;  /* 0x00000000ff037624 */ /* 0x001fe400078e00ff */
[----:B------:R-:W-:-:S03]  /*14ab0*/  IMAD.MOV.U32 R0, RZ, RZ, c[0x0][0x0] ;  /* 0x00000000ff007624 */ /* 0x000fc600078e00ff */
[----:B------:R-:W-:-:S13]  /*14ac0*/  ISETP.GT.AND P0, PT, R3, 0x20, PT ;  /* 0x000000200300780c */ /* 0x000fda0003f04270 */
[----:B------:R-:W-:Y:S05]  /*14ad0*/  @!P0 BRA `(.L_x_1075) ;  /* 0x0000079000008947 */ /* 0x000fea0003800000 */
[----:B------:R-:W-:Y:S01]  /*14ae0*/  IMAD R17, R17, c[0x0][0x0], R16 ;  /* 0x0000000011117a24 */ /* 0x000fe200078e0210 */
[----:B------:R-:W-:-:S03]  /*14af0*/  LEA.HI R0, R3, c[0x0][0x0], RZ, 0x1 ;  /* 0x0000000003007a11 */ /* 0x000fc600078f08ff */
[C---:B------:R-:W-:Y:S01]  /*14b00*/  IMAD.SHL.U32 R4, R17.reuse, 0x40, RZ ;  /* 0x0000004011047824 */ /* 0x040fe200078e00ff */
[----:B------:R-:W-:Y:S01]  /*14b10*/  SHF.R.S32.HI R3, RZ, 0x1, R0 ;  /* 0x00000001ff037819 */ /* 0x000fe20000011400 */
[----:B------:R-:W-:Y:S01]  /*14b20*/  IMAD.MOV.U32 R0, RZ, RZ, 0x20 ;  /* 0x00000020ff007424 */ /* 0x000fe200078e00ff */
[----:B------:R-:W-:Y:S02]  /*14b30*/  LEA R28, R17, 0x10, 0x6 ;  /* 0x00000010111c7811 */ /* 0x000fe400078e30ff */
[----:B------:R0:W-:Y:S01]  /*14b40*/  STS.64 [R4+0x18], R10 ;  /* 0x0000180a04007388 */ /* 0x0001e20000000a00 */
[----:B------:R-:W-:-:S03]  /*14b50*/  ISETP.GE.AND P0, PT, R3, 0x20, PT ;  /* 0x000000200300780c */ /* 0x000fc60003f06270 */
        /* <DEDUP_REMOVED lines=8> */
.L_x_1090:
[----:B-1----:R-:W-:Y:S01]  /*14be0*/  IMAD.IADD R0, R16, 0x1, R3 ;  /* 0x0000000110007824 */ /* 0x002fe200078e0203 */
[----:B------:R-:W-:Y:S01]  /*14bf0*/  WARPSYNC 0xffffffff ;  /* 0xffffffff00007948 */ /* 0x000fe20003800000 */
[----:B------:R-:W-:Y:S03]  /*14c00*/  BAR.SYNC.DEFER_BLOCKING 0x0 ;  /* 0x0000000000007b1d */ /* 0x000fe60000010000 */
[----:B------:R-:W-:-:S03]  /*14c10*/  ISETP.GE.U32.AND P0, PT, R0, c[0x0][0x0], PT ;  /* 0x0000000000007a0c */ /* 0x000fc60003f06070 */
[----:B------:R-:W-:Y:S01]  /*14c20*/  BSSY B0, `(.L_x_1076) ;  /* 0x0000060000007945 */ /* 0x000fe20003800000 */
[----:B------:R-:W-:-:S13]  /*14c30*/  ISETP.GE.U32.OR P0, PT, R16, R3, P0 ;  /* 0x000000031000720c */ /* 0x000fda0000706470 */
[----:B0-----:R-:W-:Y:S05]  /*14c40*/  @P0 BRA `(.L_x_1077) ;  /* 0x000005d000000947 */ /* 0x001fea0003800000 */
[----:B------:R-:W-:Y:S01]  /*14c50*/  IMAD R0, R3, 0x40, R28 ;  /* 0x0000004003007824 */ /* 0x000fe200078e021c */
[----:B------:R-:W-:Y:S01]  /*14c60*/  FSETP.GTU.FTZ.AND P0, PT, |R31|, +INF , PT ;  /* 0x7f8000001f00780b */ /* 0x000fe20003f1c200 */
[----:B------:R-:W-:Y:S03]  /*14c70*/  BSSY B1, `(.L_x_1078) ;  /* 0x0000016000017945 */ /* 0x000fe60003800000 */
[----:B------:R1:W2:Y:S04]  /*14c80*/  LDS R6, [R0] ;  /* 0x0000000000067984 */ /* 0x0002a80000000800 */
[----:B------:R1:W3:Y:S04]  /*14c90*/  LDS R8, [R0+0x10] ;  /* 0x0000100000087984 */ /* 0x0002e80000000800 */
[----:B------:R1:W4:Y:S04]  /*14ca0*/  LDS R22, [R0+0x20] ;  /* 0x0000200000167984 */ /* 0x0003280000000800 */
[----:B------:R1:W0:Y:S04]  /*14cb0*/  LDS R24, [R0+0x30] ;  /* 0x0000300000187984 */ /* 0x0002280000000800 */
[----:B0-----:R1:W0:Y:S04]  /*14cc0*/  LDS.64 R4, [R0+0x8] ;  /* 0x0000080000047984 */ /* 0x0012280000000a00 */
[----:B------:R1:W0:Y:S04]  /*14cd0*/  LDS.64 R12, [R0+0x18] ;  /* 0x00001800000c7984 */ /* 0x0002280000000a00 */
[----:B------:R1:W0:Y:S04]  /*14ce0*/  LDS.64 R14, [R0+0x28] ;  /* 0x00002800000e7984 */ /* 0x0002280000000a00 */
[----:B------:R1:W0:Y:S01]  /*14cf0*/  LDS.64 R20, [R0+0x38] ;  /* 0x0000380000147984 */ /* 0x0002220000000a00 */
[----:B------:R-:W-:Y:S05]  /*14d00*/  @P0 BRA `(.L_x_1079) ;  /* 0x0000009000000947 */ /* 0x000fea0003800000 */
[----:B--2---:R-:W-:Y:S02]  /*14d10*/  FSETP.NEU.FTZ.AND P1, PT, R31, R6, PT ;  /* 0x000000061f00720b */ /* 0x004fe40003f3d000 */
[----:B0-----:R-:W-:-:S02]  /*14d20*/  ISETP.GE.U32.AND P0, PT, R10, R4, PT ;  /* 0x000000040a00720c */ /* 0x001fc40003f06070 */
[----:B------:R-:W-:Y:S02]  /*14d30*/  FSETP.GEU.FTZ.AND P2, PT, R31, R6, PT ;  /* 0x000000061f00720b */ /* 0x000fe40003f5e000 */
[----:B------:R-:W-:Y:S02]  /*14d40*/  ISETP.GE.AND.EX P0, PT, R11, R5, PT, P0 ;  /* 0x000000050b00720c */ /* 0x000fe40003f06300 */
[----:B-1----:R-:W-:-:S05]  /*14d50*/  SEL R0, RZ, 0xffffffff, P2 ;  /* 0xffffffffff007807 */ /* 0x002fca0001000000 */
[----:B------:R-:W-:-:S04]  /*14d60*/  @!P1 SEL R0, RZ, 0xffffffff, P0 ;  /* 0xffffffffff009807 */ /* 0x000fc80000000000 */
[----:B------:R-:W-:-:S04]  /*14d70*/  LOP3.LUT R0, R0, 0x1, RZ, 0xc0, !PT ;  /* 0x0000000100007812 */ /* 0x000fc800078ec0ff */
[----:B------:R-:W-:Y:S01]  /*14d80*/  ISETP.EQ.U32.AND P0, PT, R0, 0x1, PT ;  /* 0x000000010000780c */ /* 0x000fe20003f02070 */
[----:B------:R-:W-:Y:S07]  /*14d90*/  BRA `(.L_x_1080) ;  /* 0x0000003000007947 */ /* 0x000fee0003800000 */
.L_x_1079:
[----:B--2---:R-:W-:Y:S02]  /*14da0*/  FSETP.GTU.FTZ.AND P0, PT, |R6|, +INF , PT ;  /* 0x7f8000000600780b */ /* 0x004fe40003f1c200 */
[----:B0-----:R-:W-:-:S04]  /*14db0*/  ISETP.LT.U32.AND P1, PT, R10, R4, PT ;  /* 0x000000040a00720c */ /* 0x001fc80003f21070 */
[----:B------:R-:W-:-:S08]  /*14dc0*/  ISETP.LT.OR.EX P0, PT, R11, R5, !P0, P1 ;  /* 0x000000050b00720c */ /* 0x000fd00004701710 */
.L_x_1080:
[----:B------:R-:W-:Y:S05]  /*14dd0*/  BSYNC B1 ;  /* 0x0000000000017941 */ /* 0x000fea0003800000 */
.L_x_1078:
        /* <DEDUP_REMOVED lines=10> */
[----:B-1----:R-:W-:-:S05]  /*14e80*/  SEL R0, RZ, 0xffffffff, P2 ;  /* 0xffffffffff007807 */ /* 0x002fca0001000000 */
[----:B------:R-:W-:-:S04]  /*14e90*/  @!P1 SEL R0, RZ, 0xffffffff, P0 ;  /* 0xffffffffff009807 */ /* 0x000fc80000000000 */
[----:B------:R-:W-:-:S04]  /*14ea0*/  LOP3.LUT R0, R0, 0x1, RZ, 0xc0, !PT ;  /* 0x0000000100007812 */ /* 0x000fc800078ec0ff */
[----:B------:R-:W-:Y:S01]  /*14eb0*/  ISETP.EQ.U32.AND P0, PT, R0, 0x1, PT ;  /* 0x000000010000780c */ /* 0x000fe20003f02070 */
[----:B------:R-:W-:Y:S07]  /*14ec0*/  BRA `(.L_x_1083) ;  /* 0x0000003000007947 */ /* 0x000fee0003800000 */
.L_x_1082:
[----:B---3--:R-:W-:Y:S02]  /*14ed0*/  FSETP.GTU.FTZ.AND P0, PT, |R8|, +INF , PT ;  /* 0x7f8000000800780b */ /* 0x008fe40003f1c200 */
[----:B------:R-:W-:-:S04]  /*14ee0*/  ISETP.LT.U32.AND P1, PT, R26, R12, PT ;  /* 0x0000000c1a00720c */ /* 0x000fc80003f21070 */
[----:B------:R-:W-:-:S08]  /*14ef0*/  ISETP.LT.OR.EX P0, PT, R27, R13, !P0, P1 ;  /* 0x0000000d1b00720c */ /* 0x000fd00004701710 */
.L_x_1083:
[----:B------:R-:W-:Y:S05]  /*14f00*/  BSYNC B1 ;  /* 0x0000000000017941 */ /* 0x000fea0003800000 */
.L_x_1081:
        /* <DEDUP_REMOVED lines=15> */
.L_x_1085:
[----:B----4-:R-:W-:Y:S02]  /*15000*/  FSETP.GTU.FTZ.AND P0, PT, |R22|, +INF , PT ;  /* 0x7f8000001600780b */ /* 0x010fe40003f1c200 */
[----:B------:R-:W-:-:S04]  /*15010*/  ISETP.LT.U32.AND P1, PT, R18, R14, PT ;  /* 0x0000000e1200720c */ /* 0x000fc80003f21070 */
[----:B------:R-:W-:-:S08]  /*15020*/  ISETP.LT.OR.EX P0, PT, R19, R15, !P0, P1 ;  /* 0x0000000f1300720c */ /* 0x000fd00004701710 */
.L_x_1086:
[----:B------:R-:W-:Y:S05]  /*15030*/  BSYNC B1 ;  /* 0x0000000000017941 */ /* 0x000fea0003800000 */
.L_x_1084:
        /* <DEDUP_REMOVED lines=15> */
.L_x_1088:
[----:B------:R-:W-:Y:S02]  /*15130*/  FSETP.GTU.FTZ.AND P0, PT, |R24|, +INF , PT ;  /* 0x7f8000001800780b */ /* 0x000fe40003f1c200 */
[----:B------:R-:W-:-:S04]  /*15140*/  ISETP.LT.U32.AND P1, PT, R32, R20, PT ;  /* 0x000000142000720c */ /* 0x000fc80003f21070 */
[----:B------:R-:W-:-:S08]  /*15150*/  ISETP.LT.OR.EX P0, PT, R33, R21, !P0, P1 ;  /* 0x000000152100720c */ /* 0x000fd00004701710 */
.L_x_1089:
[----:B------:R-:W-:Y:S05]  /*15160*/  BSYNC B1 ;  /* 0x0000000000017941 */ /* 0x000fea0003800000 */
.L_x_1087:
        /* <DEDUP_REMOVED lines=11> */
.L_x_1077:
[----:B------:R-:W-:Y:S05]  /*15220*/  BSYNC B0 ;  /* 0x0000000000007941 */ /* 0x000fea0003800000 */
.L_x_1076:
[----:B------:R-:W-:-:S04]  /*15230*/  SHF.R.S32.HI R3, RZ, 0x1, R3 ;  /* 0x00000001ff037819 */ /* 0x000fc80000011403 */
[----:B------:R-:W-:-:S13]  /*15240*/  ISETP.GE.AND P0, PT, R3, 0x20, PT ;  /* 0x000000200300780c */ /* 0x000fda0003f06270 */
[----:B------:R-:W-:Y:S05]  /*15250*/  @P0 BRA `(.L_x_1090) ;  /* 0xfffff98000000947 */ /* 0x000fea000383ffff */
[----:B-1----:R-:W-:-:S05]  /*15260*/  IMAD.MOV.U32 R0, RZ, RZ, 0x20 ;  /* 0x00000020ff007424 */ /* 0x002fca00078e00ff */
.L_x_1075:
[----:B------:R-:W-:Y:S01]  /*15270*/  ISETP.GE.AND P0, PT, R0, 0x2, PT ;  /* 0x000000020000780c */ /* 0x000fe20003f06270 */
[----:B------:R-:W-:Y:S01]  /*15280*/  WARPSYNC 0xffffffff ;  /* 0xffffffff00007948 */ /* 0x000fe20003800000 */
[----:B------:R-:W-:Y:S11]  /*15290*/  BAR.SYNC.DEFER_BLOCKING 0x0 ;  /* 0x0000000000007b1d */ /* 0x000ff60000010000 */
[----:B------:R-:W-:Y:S05]  /*152a0*/  @!P0 BRA `(.L_x_1074) ;  /* 0x000005c000008947 */ /* 0x000fea0003800000 */
[----:B0-----:R-:W-:-:S04]  /*152b0*/  IMAD.MOV.U32 R4, RZ, RZ, 0x1 ;  /* 0x00000001ff047424 */ /* 0x001fc800078e00ff */
.L_x_1103:
        /* <DEDUP_REMOVED lines=15> */
.L_x_1092:
[----:B-1----:R-:W-:Y:S02]  /*153b0*/  FSETP.GTU.FTZ.AND P0, PT, |R6|, +INF , PT ;  /* 0x7f8000000600780b */ /* 0x002fe40003f1c200 */
[----:B---3--:R-:W-:-:S04]  /*153c0*/  ISETP.LT.U32.AND P1, PT, R10, R5, PT ;  /* 0x000000050a00720c */ /* 0x008fc80003f21070 */
[----:B--2---:R-:W-:-:S08]  /*153d0*/  ISETP.LT.OR.EX P0, PT, R11, R8, !P0, P1 ;  /* 0x000000080b00720c */ /* 0x004fd00004701710 */
.L_x_1093:
[----:B------:R-:W-:Y:S05]  /*153e0*/  BSYNC B0 ;  /* 0x0000000000007941 */ /* 0x000fea0003800000 */
.L_x_1091:
        /* <DEDUP_REMOVED lines=18> */
.L_x_1095:
[----:B--2---:R-:W-:Y:S02]  /*15510*/  FSETP.GTU.FTZ.AND P0, PT, |R12|, +INF , PT ;  /* 0x7f8000000c00780b */ /* 0x004fe40003f1c200 */
[----:B---3--:R-:W-:-:S04]  /*15520*/  ISETP.LT.U32.AND P1, PT, R26, R13, PT ;  /* 0x0000000d1a00720c */ /* 0x008fc80003f21070 */
[----:B0-----:R-:W-:-:S08]  /*15530*/  ISETP.LT.OR.EX P0, PT, R27, R14, !P0, P1 ;  /* 0x0000000e1b00720c */ /* 0x001fd00004701710 */
.L_x_1096:
[----:B------:R-:W-:Y:S05]  /*15540*/  BSYNC B0 ;  /* 0x0000000000007941 */ /* 0x000fea0003800000 */
.L_x_1094:
[----:B------:R-:W-:Y:S01]  /*15550*/  FSETP.GTU.FTZ.AND P1, PT, |R71|, +INF , PT ;  /* 0x7f8000004700780b */ /* 0x000fe20003f3c200 */
[----:B------:R0:W2:Y:S01]  /*15560*/  SHFL.DOWN PT, R6, R71, R4, 0x1f ;  /* 0x08001f0447067589 */ /* 0x0000a200000e0000 */
[----:B------:R-:W-:Y:S01]  /*15570*/  BSSY B0, `(.L_x_1097) ;  /* 0x0000013000007945 */ /* 0x000fe20003800000 */
[----:B-1----:R-:W-:Y:S02]  /*15580*/  SEL R26, R26, R13, P0 ;  /* 0x0000000d1a1a7207 */ /* 0x002fe40000000000 */
[----:B------:R0:W1:Y:S01]  /*15590*/  SHFL.DOWN PT, R8, R19, R4, 0x1f ;  /* 0x08001f0413087589 */ /* 0x00006200000e0000 */
[----:B------:R-:W-:Y:S02]  /*155a0*/  SEL R27, R27, R14, P0 ;  /* 0x0000000e1b1b7207 */ /* 0x000fe40000000000 */
[----:B------:R-:W-:Y:S01]  /*155b0*/  FSEL R9, R9, R12, P0 ;  /* 0x0000000c09097208 */ /* 0x000fe20000000000 */
        /* <DEDUP_REMOVED lines=11> */
.L_x_1098:
[----:B--2---:R-:W-:Y:S02]  /*15670*/  FSETP.GTU.FTZ.AND P0, PT, |R6|, +INF , PT ;  /* 0x7f8000000600780b */ /* 0x004fe40003f1c200 */
[----:B---3--:R-:W-:-:S04]  /*15680*/  ISETP.LT.U32.AND P1, PT, R18, R5, PT ;  /* 0x000000051200720c */ /* 0x008fc80003f21070 */
[----:B-1----:R-:W-:-:S08]  /*15690*/  ISETP.LT.OR.EX P0, PT, R19, R8, !P0, P1 ;  /* 0x000000081300720c */ /* 0x002fd00004701710 */
.L_x_1099:
[----:B------:R-:W-:Y:S05]  /*156a0*/  BSYNC B0 ;  /* 0x0000000000007941 */ /* 0x000fea0003800000 */
.L_x_1097:
        /* <DEDUP_REMOVED lines=18> */
.L_x_1101:
[----:B--2---:R-:W-:Y:S02]  /*157d0*/  FSETP.GTU.FTZ.AND P0, PT, |R12|, +INF , PT ;  /* 0x7f8000000c00780b */ /* 0x004fe40003f1c200 */
[----:B---3--:R-:W-:-:S04]  /*157e0*/  ISETP.LT.U32.AND P1, PT, R32, R13, PT ;  /* 0x0000000d2000720c */ /* 0x008fc80003f21070 */
[----:B0-----:R-:W-:-:S08]  /*157f0*/  ISETP.LT.OR.EX P0, PT, R33, R14, !P0, P1 ;  /* 0x0000000e2100720c */ /* 0x001fd00004701710 */
.L_x_1102:
[----:B------:R-:W-:Y:S05]  /*15800*/  BSYNC B0 ;  /* 0x0000000000007941 */ /* 0x000fea0003800000 */
.L_x_1100:
[----:B-1----:R-:W-:Y:S01]  /*15810*/  IMAD.SHL.U32 R4, R4, 0x2, RZ ;  /* 0x0000000204047824 */ /* 0x002fe200078e00ff */
[----:B------:R-:W-:Y:S02]  /*15820*/  FSEL R7, R7, R12, P0 ;  /* 0x0000000c07077208 */ /* 0x000fe40000000000 */
[----:B------:R-:W-:Y:S02]  /*15830*/  SEL R32, R32, R13, P0 ;  /* 0x0000000d20207207 */ /* 0x000fe40000000000 */
[----:B------:R-:W-:Y:S02]  /*15840*/  ISETP.GE.AND P1, PT, R4, R0, PT ;  /* 0x000000000400720c */ /* 0x000fe40003f26270 */
[----:B------:R-:W-:-:S11]  /*15850*/  SEL R33, R33, R14, P0 ;  /* 0x0000000e21217207 */ /* 0x000fd60000000000 */
[----:B------:R-:W-:Y:S05]  /*15860*/  @!P1 BRA `(.L_x_1103) ;  /* 0xfffffa5000009947 */ /* 0x000fea000383ffff */
.L_x_1074:
[----:B------:R-:W-:Y:S01]  /*15870*/  ISETP.NE.AND P0, PT, RZ, c[0x0][0x34c], PT ;  /* 0x0000d300ff007a0c */ /* 0x000fe20003f05270 */
[----:B------:R-:W-:-:S12]  /*15880*/  CS2R R24, SRZ ;  /* 0x0000000000187805 */ /* 0x000fd8000001ff00 */
[----:B------:R-:W-:Y:S05]  /*15890*/  @!P0 BRA `(.L_x_1104) ;  /* 0x00000cc000008947 */ /* 0x000fea0003800000 */
[----:B0-----:R-:W0:Y:S01]  /*158a0*/  S2R R3, SR_TID.Y ;  /* 0x0000000000037919 */ /* 0x001e220000002200 */
[----:B------:R-:W-:-:S03]  /*158b0*/  IMAD.MOV.U32 R4, RZ, RZ, RZ ;  /* 0x000000ffff047224 */ /* 0x000fc600078e00ff */
[----:B------:R-:W1:Y:S01]  /*158c0*/  S2R R0, SR_CTAID.X ;  /* 0x0000000000007919 */ /* 0x000e620000002500 */
[----:B0-----:R-:W-:-:S04]  /*158d0*/  IMAD R3, R3, c[0x0][0x1a0], R2 ;  /* 0x0000680003037a24 */ /* 0x001fc800078e0202 */
[----:B-1----:R-:W-:-:S04]  /*158e0*/  IMAD R0, R0, c[0x0][0x188], R3 ;  /* 0x0000620000007a24 */ /* 0x002fc800078e0203 */
        /* <DEDUP_REMOVED lines=199> */
.L_x_1104:
[----:B------:R-:W1:Y:S04]  /*16560*/  S2R R5, SR_TID.Y ;  /* 0x0000000000057919 */ /* 0x000e680000002200 */
[----:B0-----:R-:W0:Y:S01]  /*16570*/  S2R R0, SR_CTAID.X ;  /* 0x0000000000007919 */ /* 0x001e220000002500 */
[----:B-1----:R-:W-:-:S04]  /*16580*/  IMAD R3, R5, c[0x0][0x1a0], R2 ;  /* 0x0000680005037a24 */ /* 0x002fc800078e0202 */
        /* <DEDUP_REMOVED lines=201> */
.L_x_1105:
[----:B------:R-:W-:Y:S01]  /*17220*/  CS2R R22, SRZ ;  /* 0x0000000000167805 */ /* 0x000fe2000001ff00 */
        /* <DEDUP_REMOVED lines=200> */
.L_x_1106:
        /* <DEDUP_REMOVED lines=200> */
.L_x_1107:
        /* <DEDUP_REMOVED lines=10> */
.L_x_1113:
        /* <DEDUP_REMOVED lines=8> */
[----:B------:R-:W-:Y:S05]  /*18c50*/  CALL.REL.NOINC `($__internal_5_$__cuda_sm20_rem_u64) ;  /* 0x00009a1000007944 */ /* 0x000fea0003c00000 */
[----:B------:R-:W-:Y:S02]  /*18c60*/  IMAD.MOV.U32 R2, RZ, RZ, R6 ;  /* 0x000000ffff027224 */ /* 0x000fe400078e0006 */
[----:B------:R-:W-:Y:S01]  /*18c70*/  IMAD.MOV.U32 R3, RZ, RZ, R15 ;  /* 0x000000ffff037224 */ /* 0x000fe200078e000f */
[----:B------:R-:W-:Y:S05]  /*18c80*/  BRA `(.L_x_1112) ;  /* 0x0000013000007947 */ /* 0x000fea0003800000 */
.L_x_1111:
        /* <DEDUP_REMOVED lines=19> */
.L_x_1112:
[----:B------:R-:W-:Y:S05]  /*18dc0*/  BSYNC B1 ;  /* 0x0000000000017941 */ /* 0x000fea0003800000 */
.L_x_1110:
[----:B------:R-:W-:Y:S01]  /*18dd0*/  ISETP.NE.U32.AND P0, PT, R2, RZ, PT ;  /* 0x000000ff0200720c */ /* 0x000fe20003f05070 */
[----:B------:R-:W-:Y:S02]  /*18de0*/  IMAD.MOV.U32 R12, RZ, RZ, R4 ;  /* 0x000000ffff0c7224 */ /* 0x000fe400078e0004 */
[----:B------:R-:W-:Y:S01]  /*18df0*/  IMAD.MOV.U32 R8, RZ, RZ, R13 ;  /* 0x000000ffff087224 */ /* 0x000fe200078e000d */
[----:B------:R-:W-:-:S13]  /*18e00*/  ISETP.NE.AND.EX P0, PT, R3, RZ, PT, P0 ;  /* 0x000000ff0300720c */ /* 0x000fda0003f05300 */
[----:B------:R-:W-:Y:S05]  /*18e10*/  @P0 BRA `(.L_x_1113) ;  /* 0xfffffdb000000947 */ /* 0x000fea000383ffff */
[----:B------:R-:W-:Y:S05]  /*18e20*/  BSYNC B0 ;  /* 0x0000000000007941 */ /* 0x000fea0003800000 */
.L_x_1109:
[----:B------:R-:W-:Y:S01]  /*18e30*/  ISETP.NE.U32.AND P2, PT, R13, RZ, PT ;  /* 0x000000ff0d00720c */ /* 0x000fe20003f45070 */
[----:B------:R-:W-:-:S12]  /*18e40*/  BSSY B0, `(.L_x_1114) ;  /* 0x000001c000007945 */ /* 0x000fd80003800000 */
[----:B------:R-:W-:Y:S05]  /*18e50*/  @!P2 BRA `(.L_x_1115) ;  /* 0x000000700000a947 */ /* 0x000fea0003800000 */
[----:B------:R-:W-:Y:S01]  /*18e60*/  IMAD.MOV.U32 R8, RZ, RZ, 0x10 ;  /* 0x00000010ff087424 */ /* 0x000fe200078e00ff */
[----:B------:R-:W-:Y:S01]  /*18e70*/  MOV R6, 0x18ea0 ;  /* 0x00018ea000067802 */ /* 0x000fe20000000f00 */
[----:B------:R-:W-:Y:S02]  /*18e80*/  IMAD.MOV.U32 R12, RZ, RZ, RZ ;  /* 0x000000ffff0c7224 */ /* 0x000fe400078e00ff */
[----:B------:R-:W-:Y:S05]  /*18e90*/  CALL.REL.NOINC `($__internal_4_$__cuda_sm20_div_u64) ;  /* 0x0000937000007944 */ /* 0x000fea0003c00000 */
[----:B------:R-:W-:Y:S02]  /*18ea0*/  IMAD.MOV.U32 R2, RZ, RZ, R12 ;  /* 0x000000ffff027224 */ /* 0x000fe400078e000c */
[----:B------:R-:W-:Y:S01]  /*18eb0*/  IMAD.MOV.U32 R3, RZ, RZ, R17 ;  /* 0x000000ffff037224 */ /* 0x000fe200078e0011 */
[----:B------:R-:W-:Y:S05]  /*18ec0*/  BRA `(.L_x_1116) ;  /* 0x0000013000007947 */ /* 0x000fea0003800000 */
.L_x_1115:
        /* <DEDUP_REMOVED lines=19> */
.L_x_1116:
[----:B------:R-:W-:Y:S05]  /*19000*/  BSYNC B0 ;  /* 0x0000000000007941 */ /* 0x000fea0003800000 */
.L_x_1114:
[----:B------:R-:W-:Y:S01]  /*19010*/  BSSY B0, `(.L_x_1117) ;  /* 0x000001b000007945 */ /* 0x000fe20003800000 */
[----:B------:R-:W-:Y:S05]  /*19020*/  @!P2 BRA `(.L_x_1118) ;  /* 0x000000600000a947 */ /* 0x000fea0003800000 */
[----:B------:R-:W-:Y:S01]  /*19030*/  IMAD.MOV.U32 R8, RZ, RZ, 0x8 ;  /* 0x00000008ff087424 */ /* 0x000fe200078e00ff */
[----:B------:R-:W-:Y:S01]  /*19040*/  MOV R6, 0x19070 ;  /* 0x0001907000067802 */ /* 0x000fe20000000f00 */
[----:B------:R-:W-:Y:S02]  /*19050*/  IMAD.MOV.U32 R12, RZ, RZ, RZ ;  /* 0x000000ffff0c7224 */ /* 0x000fe400078e00ff */
[----:B------:R-:W-:Y:S05]  /*19060*/  CALL.REL.NOINC `($__internal_4_$__cuda_sm20_div_u64) ;  /* 0x000091a000007944 */ /* 0x000fea0003c00000 */
[----:B------:R-:W-:Y:S01]  /*19070*/  IMAD.MOV.U32 R13, RZ, RZ, R17 ;  /* 0x000000ffff0d7224 */ /* 0x000fe200078e0011 */
[----:B------:R-:W-:Y:S05]  /*19080*/  BRA `(.L_x_1119) ;  /* 0x0000013000007947 */ /* 0x000fea0003800000 */
.L_x_1118:
        /* <DEDUP_REMOVED lines=19> */
.L_x_1119:
[----:B------:R-:W-:Y:S05]  /*191c0*/  BSYNC B0 ;  /* 0x0000000000007941 */ /* 0x000fea0003800000 */
.L_x_1117:
        /* <DEDUP_REMOVED lines=9> */
[----:B------:R-:W-:Y:S02]  /*19260*/  IMAD.MOV.U32 R12, RZ, RZ, R15 ;  /* 0x000000ffff0c7224 */ /* 0x000fe400078e000f */
[----:B------:R-:W-:Y:S05]  /*19270*/  CALL.REL.NOINC `($__internal_4_$__cuda_sm20_div_u64) ;  /* 0x00008f9000007944 */ /* 0x000fea0003c00000 */
[----:B------:R-:W-:Y:S02]  /*19280*/  IMAD.MOV.U32 R2, RZ, RZ, R12 ;  /* 0x000000ffff027224 */ /* 0x000fe400078e000c */
[----:B------:R-:W-:Y:S01]  /*19290*/  IMAD.MOV.U32 R3, RZ, RZ, R17 ;  /* 0x000000ffff037224 */ /* 0x000fe200078e0011 */
[----:B------:R-:W-:Y:S05]  /*192a0*/  BRA `(.L_x_1122) ;  /* 0x0000014000007947 */ /* 0x000fea0003800000 */
.L_x_1121:
        /* <DEDUP_REMOVED lines=20> */
.L_x_1122:
[----:B------:R-:W-:Y:S05]  /*193f0*/  BSYNC B0 ;  /* 0x0000000000007941 */ /* 0x000fea0003800000 */
.L_x_1120:
[----:B------:R-:W-:-:S04]  /*19400*/  IADD3 R2, P0, R2, c[0x0][0x560], RZ ;  /* 0x0001580002027a10 */ /* 0x000fc80007f1e0ff */
[----:B------:R-:W-:-:S05]  /*19410*/  IADD3.X R3, R3, c[0x0][0x564], RZ, P0, !PT ;  /* 0x0001590003037a10 */ /* 0x000fca00007fe4ff */
[----:B------:R-:W-:Y:S02]  /*19420*/  IMAD.MOV.U32 R4, RZ, RZ, R3 ;  /* 0x000000ffff047224 */ /* 0x000fe400078e0003 */
.L_x_1108:
        /* <DEDUP_REMOVED lines=208> */
.L_x_1124:
        /* <DEDUP_REMOVED lines=200> */
.L_x_1125:
[----:B------:R-:W-:Y:S01]  /*1adb0*/  CS2R R22, SRZ ;  /* 0x0000000000167805 */ /* 0x000fe2000001ff00 */
        /* <DEDUP_REMOVED lines=200> */
.L_x_1126:
        /* <DEDUP_REMOVED lines=200> */
.L_x_1127:
        /* <DEDUP_REMOVED lines=11> */
.L_x_1129:
[----:B------:R-:W-:Y:S05]  /*1c770*/  BSYNC B0 ;  /* 0x0000000000007941 */ /* 0x000fea0003800000 */
.L_x_1128:
        /* <DEDUP_REMOVED lines=12> */
[----:B------:R0:W-:Y:S04]  /*1c840*/  STG.E.64 [R12.64+0x18], R26 ;  /* 0x0000181a0c007986 */ /* 0x0001e8000c101b24 */
[----:B------:R0:W-:Y:S04]  /*1c850*/  STG.E.64 [R12.64+0x28], R18 ;  /* 0x000028120c007986 */ /* 0x0001e8000c101b24 */
[----:B------:R0:W-:Y:S04]  /*1c860*/  STG.E.64 [R12.64+0x38], R32 ;  /* 0x000038200c007986 */ /* 0x0001e8000c101b24 */
[----:B------:R0:W-:Y:S04]  /*1c870*/  STG.E [R12.64], R31 ;  /* 0x0000001f0c007986 */ /* 0x0001e8000c101924 */
[----:B------:R0:W-:Y:S04]  /*1c880*/  STG.E [R12.64+0x10], R9 ;  /* 0x000010090c007986 */ /* 0x0001e8000c101924 */
[----:B------:R0:W-:Y:S04]  /*1c890*/  STG.E [R12.64+0x20], R71 ;  /* 0x000020470c007986 */ /* 0x0001e8000c101924 */
[----:B------:R0:W-:Y:S02]  /*1c8a0*/  STG.E [R12.64+0x30], R7 ;  /* 0x000030070c007986 */ /* 0x0001e4000c101924 */
.L_x_1131:
[----:B------:R-:W-:Y:S05]  /*1c8b0*/  BSYNC B0 ;  /* 0x0000000000007941 */ /* 0x000fea0003800000 */
.L_x_1130:
        /* <DEDUP_REMOVED lines=31> */
.L_x_1133:
[----:B------:R-:W-:Y:S05]  /*1cab0*/  BSYNC B0 ;  /* 0x0000000000007941 */ /* 0x000fea0003800000 */
.L_x_1132:
        /* <DEDUP_REMOVED lines=39> */
.L_x_1147:
[----:B------:R-:W-:Y:S02]  /*1cd30*/  IMAD.MOV.U32 R31, RZ, RZ, 0x40 ;  /* 0x00000040ff1f7424 */ /* 0x000fe400078e00ff */
[----:B------:R-:W-:-:S04]  /*1cd40*/  IMAD R30, R6, c[0x0][0x10], R37 ;  /* 0x00000400061e7a24 */ /* 0x000fc800078e0225 */
[----:B------:R-:W-:-:S05]  /*1cd50*/  IMAD.WIDE.U32 R30, R30, R31, c[0x0][0x568] ;  /* 0x00015a001e1e7625 */ /* 0x000fca00078e001f */
[----:B------:R-:W2:Y:S04]  /*1cd60*/  LDG.E.64 R32, [R30.64+0x8] ;  /* 0x000008241e207981 */ /* 0x000ea8000c1e1b00 */
[----:B------:R-:W3:Y:S04]  /*1cd70*/  LDG.E R10, [R30.64] ;  /* 0x000000241e0a7981 */ /* 0x000ee8000c1e1900 */
[----:B------:R0:W5:Y:S04]  /*1cd80*/  LDG.E R12, [R30.64+0x10] ;  /* 0x000010241e0c7981 */ /* 0x000168000c1e1900 */
[----:B------:R0:W5:Y:S04]  /*1cd90*/  LDG.E R36, [R30.64+0x20] ;  /* 0x000020241e247981 */ /* 0x000168000c1e1900 */
[----:B------:R0:W5:Y:S04]  /*1cda0*/  LDG.E R38, [R30.64+0x30] ;  /* 0x000030241e267981 */ /* 0x000168000c1e1900 */
[----:B------:R0:W5:Y:S04]  /*1cdb0*/  LDG.E.64 R34, [R30.64+0x18] ;  /* 0x000018241e227981 */ /* 0x000168000c1e1b00 */
[----:B------:R0:W5:Y:S04]  /*1cdc0*/  LDG.E.64 R20, [R30.64+0x28] ;  /* 0x000028241e147981 */ /* 0x000168000c1e1b00 */
        /* <DEDUP_REMOVED lines=31> */
.L_x_1139:
[----:B0----5:R-:W-:Y:S02]  /*1cfc0*/  FSETP.GTU.FTZ.AND P0, PT, |R12|, +INF , PT ;  /* 0x7f8000000c00780b */ /* 0x021fe40003f1c200 */
[----:B------:R-:W-:-:S04]  /*1cfd0*/  ISETP.LT.U32.AND P3, PT, R26, R34, PT ;  /* 0x000000221a00720c */ /* 0x000fc80003f61070 */
[----:B------:R-:W-:-:S08]  /*1cfe0*/  ISETP.LT.OR.EX P0, PT, R27, R35, !P0, P3 ;  /* 0x000000231b00720c */ /* 0x000fd00004701730 */
.L_x_1140:
[----:B------:R-:W-:Y:S05]  /*1cff0*/  BSYNC B2 ;  /* 0x0000000000027941 */ /* 0x000fea0003800000 */
.L_x_1138:
        /* <DEDUP_REMOVED lines=15> */
.L_x_1142:
[----:B------:R-:W-:Y:S02]  /*1d0f0*/  FSETP.GTU.FTZ.AND P0, PT, |R36|, +INF , PT ;  /* 0x7f8000002400780b */ /* 0x000fe40003f1c200 */
[----:B------:R-:W-:-:S04]  /*1d100*/  ISETP.LT.U32.AND P3, PT, R18, R20, PT ;  /* 0x000000141200720c */ /* 0x000fc80003f61070 */
[----:B------:R-:W-:-:S08]  /*1d110*/  ISETP.LT.OR.EX P0, PT, R19, R21, !P0, P3 ;  /* 0x000000151300720c */ /* 0x000fd00004701730 */
.L_x_1143:
[----:B------:R-:W-:Y:S05]  /*1d120*/  BSYNC B2 ;  /* 0x0000000000027941 */ /* 0x000fea0003800000 */
.L_x_1141:
        /* <DEDUP_REMOVED lines=15> */
.L_x_1145:
[----:B------:R-:W-:Y:S02]  /*1d220*/  FSETP.GTU.FTZ.AND P0, PT, |R38|, +INF , PT ;  /* 0x7f8000002600780b */ /* 0x000fe40003f1c200 */
[----:B------:R-:W-:-:S04]  /*1d230*/  ISETP.LT.U32.AND P3, PT, R0, R14, PT ;  /* 0x0000000e0000720c */ /* 0x000fc80003f61070 */
[----:B------:R-:W-:-:S08]  /*1d240*/  ISETP.LT.OR.EX P0, PT, R17, R15, !P0, P3 ;  /* 0x0000000f1100720c */ /* 0x000fd00004701730 */
.L_x_1146:
[----:B------:R-:W-:Y:S05]  /*1d250*/  BSYNC B2 ;  /* 0x0000000000027941 */ /* 0x000fea0003800000 */
.L_x_1144:
[----:B------:R-:W-:Y:S02]  /*1d260*/  SEL R0, R0, R14, P0 ;  /* 0x0000000e00007207 */ /* 0x000fe40000000000 */
[----:B------:R-:W-:Y:S02]  /*1d270*/  SEL R17, R17, R15, P0 ;  /* 0x0000000f11117207 */ /* 0x000fe40000000000 */
[----:B------:R-:W-:Y:S01]  /*1d280*/  FSEL R7, R7, R38, P0 ;  /* 0x0000002607077208 */ /* 0x000fe20000000000 */
[----:B------:R-:W-:Y:S05]  /*1d290*/  @!P2 BRA `(.L_x_1147) ;  /* 0xfffffa900000a947 */ /* 0x000fea000383ffff */
.L_x_1137:
[----:B------:R-:W-:Y:S05]  /*1d2a0*/  BSYNC B0 ;  /* 0x0000000000007941 */ /* 0x000fea0003800000 */
.L_x_1136:
[----:B------:R-:W-:Y:S05]  /*1d2b0*/  BRA `(.L_x_1148) ;  /* 0x000006c000007947 */ /* 0x000fea0003800000 */
.L_x_1135:
[----:B------:R-:W-:Y:S01]  /*1d2c0*/  ISETP.GE.U32.AND P0, PT, R5, c[0x0][0x18c], PT ;  /* 0x0000630005007a0c */ /* 0x000fe20003f06070 */
        /* <DEDUP_REMOVED lines=19> */
[----:B------:R-:W-:-:S04]  /*1d400*/  IMAD.MOV.U32 R37, RZ, RZ, R5 ;  /* 0x000000ffff257224 */ /* 0x000fc800078e0005 */
.L_x_1158:
[----:B------:R-:W-:Y:S02]  /*1d410*/  IMAD R15, R6, c[0x0][0x10], R37 ;  /* 0x00000400060f7a24 */ /* 0x000fe400078e0225 */
        /* <DEDUP_REMOVED lines=40> */
.L_x_1150:
[----:B0----5:R-:W-:Y:S02]  /*1d6a0*/  FSETP.GTU.FTZ.AND P0, PT, |R12|, +INF , PT ;  /* 0x7f8000000c00780b */ /* 0x021fe40003f1c200 */
[----:B------:R-:W-:-:S04]  /*1d6b0*/  ISETP.LT.U32.AND P3, PT, R26, R32, PT ;  /* 0x000000201a00720c */ /* 0x000fc80003f61070 */
[----:B------:R-:W-:-:S08]  /*1d6c0*/  ISETP.LT.OR.EX P0, PT, R27, R33, !P0, P3 ;  /* 0x000000211b00720c */ /* 0x000fd00004701730 */
.L_x_1151:
[----:B------:R-:W-:Y:S05]  /*1d6d0*/  BSYNC B0 ;  /* 0x0000000000007941 */ /* 0x000fea0003800000 */
.L_x_1149:
        /* <DEDUP_REMOVED lines=15> */
.L_x_1153:
[----:B------:R-:W-:Y:S02]  /*1d7d0*/  FSETP.GTU.FTZ.AND P0, PT, |R36|, +INF , PT ;  /* 0x7f8000002400780b */ /* 0x000fe40003f1c200 */
[----:B------:R-:W-:-:S04]  /*1d7e0*/  ISETP.LT.U32.AND P3, PT, R18, R34, PT ;  /* 0x000000221200720c */ /* 0x000fc80003f61070 */
[----:B------:R-:W-:-:S08]  /*1d7f0*/  ISETP.LT.OR.EX P0, PT, R19, R35, !P0, P3 ;  /* 0x000000231300720c */ /* 0x000fd00004701730 */
.L_x_1154:
[----:B------:R-:W-:Y:S05]  /*1d800*/  BSYNC B0 ;  /* 0x0000000000007941 */ /* 0x000fea0003800000 */
.L_x_1152:
        /* <DEDUP_REMOVED lines=15> */
.L_x_1156:
[----:B------:R-:W-:Y:S02]  /*1d900*/  FSETP.GTU.FTZ.AND P0, PT, |R38|, +INF , PT ;  /* 0x7f8000002600780b */ /* 0x000fe40003f1c200 */
[----:B------:R-:W-:-:S04]  /*1d910*/  ISETP.LT.U32.AND P3, PT, R0, R14, PT ;  /* 0x0000000e0000720c */ /* 0x000fc80003f61070 */
[----:B------:R-:W-:-:S08]  /*1d920*/  ISETP.LT.OR.EX P0, PT, R17, R15, !P0, P3 ;  /* 0x0000000f1100720c */ /* 0x000fd00004701730 */
.L_x_1157:
[----:B------:R-:W-:Y:S05]  /*1d930*/  BSYNC B0 ;  /* 0x0000000000007941 */ /* 0x000fea0003800000 */
.L_x_1155:
[----:B------:R-:W-:Y:S02]  /*1d940*/  SEL R0, R0, R14, P0 ;  /* 0x0000000e00007207 */ /* 0x000fe40000000000 */
[----:B------:R-:W-:Y:S02]  /*1d950*/  SEL R17, R17, R15, P0 ;  /* 0x0000000f11117207 */ /* 0x000fe40000000000 */
[----:B------:R-:W-:Y:S01]  /*1d960*/  FSEL R7, R7, R38, P0 ;  /* 0x0000002607077208 */ /* 0x000fe20000000000 */
[----:B------:R-:W-:Y:S05]  /*1d970*/  @!P2 BRA `(.L_x_1158) ;  /* 0xfffffa900000a947 */ /* 0x000fea000383ffff */
.L_x_1148:
[----:B------:R-:W-:Y:S05]  /*1d980*/  BSYNC B1 ;  /* 0x0000000000017941 */ /* 0x000fea0003800000 */
.L_x_1134:
        /* <DEDUP_REMOVED lines=17> */
[----:B0-----:R-:W-:-:S04]  /*1daa0*/  IMAD.U32 R8, RZ, RZ, UR4 ;  /* 0x00000004ff087e24 */ /* 0x001fc8000f8e00ff */
.L_x_1174:
[----:B0-----:R-:W-:Y:S01]  /*1dab0*/  IMAD.IADD R15, R5, 0x1, R8 ;  /* 0x00000001050f7824 */ /* 0x001fe200078e0208 */
[----:B------:R-:W-:Y:S04]  /*1dac0*/  BAR.SYNC.DEFER_BLOCKING 0x0 ;  /* 0x0000000000007b1d */ /* 0x000fe80000010000 */
[----:B------:R-:W-:-:S02]  /*1dad0*/  ISETP.GE.U32.AND P0, PT, R15, c[0x0][0x4], PT ;  /* 0x000001000f007a0c */ /* 0x000fc40003f06070 */
[----:B------:R-:W-:Y:S02]  /*1dae0*/  BSSY B0, `(.L_x_1160) ;  /* 0x0000063000007945 */ /* 0x000fe40003800000 */
        /* <DEDUP_REMOVED lines=24> */
.L_x_1163:
[----:B-1----:R-:W-:Y:S02]  /*1dc70*/  FSETP.GTU.FTZ.AND P0, PT, |R12|, +INF , PT ;  /* 0x7f8000000c00780b */ /* 0x002fe40003f1c200 */
[----:B0-----:R-:W-:-:S04]  /*1dc80*/  ISETP.LT.U32.AND P2, PT, R28, R20, PT ;  /* 0x000000141c00720c */ /* 0x001fc80003f41070 */
[----:B------:R-:W-:-:S08]  /*1dc90*/  ISETP.LT.OR.EX P0, PT, R29, R21, !P0, P2 ;  /* 0x000000151d00720c */ /* 0x000fd00004701720 */
.L_x_1164:
[----:B------:R-:W-:Y:S05]  /*1dca0*/  BSYNC B1 ;  /* 0x0000000000017941 */ /* 0x000fea0003800000 */
.L_x_1162:
        /* <DEDUP_REMOVED lines=15> */
.L_x_1166:
[----:B--2---:R-:W-:Y:S02]  /*1dda0*/  FSETP.GTU.FTZ.AND P0, PT, |R34|, +INF , PT ;  /* 0x7f8000002200780b */ /* 0x004fe40003f1c200 */
[----:B------:R-:W-:-:S04]  /*1ddb0*/  ISETP.LT.U32.AND P2, PT, R26, R30, PT ;  /* 0x0000001e1a00720c */ /* 0x000fc80003f41070 */
[----:B------:R-:W-:-:S08]  /*1ddc0*/  ISETP.LT.OR.EX P0, PT, R27, R31, !P0, P2 ;  /* 0x0000001f1b00720c */ /* 0x000fd00004701720 */
.L_x_1167:
[----:B------:R-:W-:Y:S05]  /*1ddd0*/  BSYNC B1 ;  /* 0x0000000000017941 */ /* 0x000fea0003800000 */
.L_x_1165:
        /* <DEDUP_REMOVED lines=15> */
.L_x_1169:
[----:B---3--:R-:W-:Y:S02]  /*1ded0*/  FSETP.GTU.FTZ.AND P0, PT, |R36|, +INF , PT ;  /* 0x7f8000002400780b */ /* 0x008fe40003f1c200 */
[----:B------:R-:W-:-:S04]  /*1dee0*/  ISETP.LT.U32.AND P2, PT, R18, R32, PT ;  /* 0x000000201200720c */ /* 0x000fc80003f41070 */
[----:B------:R-:W-:-:S08]  /*1def0*/  ISETP.LT.OR.EX P0, PT, R19, R33, !P0, P2 ;  /* 0x000000211300720c */ /* 0x000fd00004701720 */
.L_x_1170:
[----:B------:R-:W-:Y:S05]  /*1df00*/  BSYNC B1 ;  /* 0x0000000000017941 */ /* 0x000fea0003800000 */
.L_x_1168:
        /* <DEDUP_REMOVED lines=15> */
.L_x_1172:
[----:B----4-:R-:W-:Y:S02]  /*1e000*/  FSETP.GTU.FTZ.AND P0, PT, |R38|, +INF , PT ;  /* 0x7f8000002600780b */ /* 0x010fe40003f1c200 */
[----:B------:R-:W-:-:S04]  /*1e010*/  ISETP.LT.U32.AND P2, PT, R0, R14, PT ;  /* 0x0000000e0000720c */ /* 0x000fc80003f41070 */
[----:B------:R-:W-:-:S08]  /*1e020*/  ISETP.LT.OR.EX P0, PT, R17, R15, !P0, P2 ;  /* 0x0000000f1100720c */ /* 0x000fd00004701720 */
.L_x_1173:
[----:B------:R-:W-:Y:S05]  /*1e030*/  BSYNC B1 ;  /* 0x0000000000017941 */ /* 0x000fea0003800000 */
.L_x_1171:
[----:B------:R-:W-:Y:S01]  /*1e040*/  SEL R0, R0, R14, P0 ;  /* 0x0000000e00007207 */ /* 0x000fe20000000000 */
[----:B------:R0:W-:Y:S01]  /*1e050*/  STS.64 [R6+0x8], R28 ;  /* 0x0000081c06007388 */ /* 0x0001e20000000a00 */
[----:B------:R-:W-:Y:S02]  /*1e060*/  SEL R17, R17, R15, P0 ;  /* 0x0000000f11117207 */ /* 0x000fe40000000000 */
[----:B------:R-:W-:Y:S01]  /*1e070*/  FSEL R7, R7, R38, P0 ;  /* 0x0000002607077208 */ /* 0x000fe20000000000 */
[----:B------:R-:W-:Y:S01]  /*1e080*/  IMAD.MOV.U32 R14, RZ, RZ, R0 ;  /* 0x000000ffff0e7224 */ /* 0x000fe200078e0000 */
[----:B------:R0:W-:Y:S01]  /*1e090*/  STS.64 [R6+0x18], R26 ;  /* 0x0000181a06007388 */ /* 0x0001e20000000a00 */
[----:B------:R-:W-:-:S03]  /*1e0a0*/  IMAD.MOV.U32 R15, RZ, RZ, R17 ;  /* 0x000000ffff0f7224 */ /* 0x000fc600078e0011 */
[----:B------:R0:W-:Y:S04]  /*1e0b0*/  STS.64 [R6+0x28], R18 ;  /* 0x0000281206007388 */ /* 0x0001e80000000a00 */
[----:B------:R0:W-:Y:S04]  /*1e0c0*/  STS.64 [R6+0x38], R14 ;  /* 0x0000380e06007388 */ /* 0x0001e80000000a00 */
[----:B------:R0:W-:Y:S04]  /*1e0d0*/  STS [R6], R13 ;  /* 0x0000000d06007388 */ /* 0x0001e80000000800 */
[----:B------:R0:W-:Y:S04]  /*1e0e0*/  STS [R6+0x10], R11 ;  /* 0x0000100b06007388 */ /* 0x0001e80000000800 */
[----:B------:R0:W-:Y:S04]  /*1e0f0*/  STS [R6+0x20], R9 ;  /* 0x0000200906007388 */ /* 0x0001e80000000800 */
[----:B------:R0:W-:Y:S02]  /*1e100*/  STS [R6+0x30], R7 ;  /* 0x0000300706007388 */ /* 0x0001e40000000800 */
.L_x_1161:
[----:B------:R-:W-:Y:S05]  /*1e110*/  BSYNC B0 ;  /* 0x0000000000007941 */ /* 0x000fea0003800000 */
.L_x_1160:
[----:B------:R-:W-:Y:S02]  /*1e120*/  ISETP.GT.AND P0, PT, R8, 0x1, PT ;  /* 0x000000010800780c */ /* 0x000fe40003f04270 */
[----:B------:R-:W-:-:S11]  /*1e130*/  SHF.R.S32.HI R8, RZ, 0x1, R8 ;  /* 0x00000001ff087819 */ /* 0x000fd60000011408 */
[----:B------:R-:W-:Y:S05]  /*1e140*/  @P0 BRA `(.L_x_1174) ;  /* 0xfffff96000000947 */ /* 0x000fea000383ffff */
.L_x_1159:
[----:B------:R-:W-:-:S13]  /*1e150*/  ISETP.NE.AND P0, PT, RZ, c[0x0][0x190], PT ;  /* 0x00006400ff007a0c */ /* 0x000fda0003f05270 */
[----:B------:R-:W-:Y:S05]  /*1e160*/  @!P0 BRA `(.L_x_1175) ;  /* 0x00000dd000008947 */ /* 0x000fea0003800000 */
[----:B0-----:R-:W-:Y:S02]  /*1e170*/  IMAD.MOV.U32 R8, RZ, RZ, c[0x0][0x0] ;  /* 0x00000000ff087624 */ /* 0x001fe400078e00ff */
[----:B------:R-:W-:-:S03]  /*1e180*/  IMAD.MOV.U32 R5, RZ, RZ, c[0x0][0x0] ;  /* 0x00000000ff057624 */ /* 0x000fc600078e00ff */
[----:B------:R-:W-:-:S13]  /*1e190*/  ISETP.GT.AND P0, PT, R8, 0x20, PT ;  /* 0x000000200800780c */ /* 0x000fda0003f04270 */
[----:B------:R-:W-:Y:S05]  /*1e1a0*/  @!P0 BRA `(.L_x_1176) ;  /* 0x000007a000008947 */ /* 0x000fea0003800000 */
[----:B------:R-:W-:Y:S01]  /*1e1b0*/  IMAD.MOV.U32 R14, RZ, RZ, R0 ;  /* 0x000000ffff0e7224 */ /* 0x000fe200078e0000 */
[----:B------:R-:W-:Y:S01]  /*1e1c0*/  LEA.HI R8, R8, c[0x0][0x0], RZ, 0x1 ;  /* 0x0000000008087a11 */ /* 0x000fe200078f08ff */
[----:B------:R-:W-:Y:S01]  /*1e1d0*/  IMAD.MOV.U32 R15, RZ, RZ, R17 ;  /* 0x000000ffff0f7224 */ /* 0x000fe200078e0011 */
[----:B------:R0:W-:Y:S01]  /*1e1e0*/  STS.64 [R6+0x8], R28 ;  /* 0x0000081c06007388 */ /* 0x0001e20000000a00 */
[----:B------:R-:W-:Y:S01]  /*1e1f0*/  IMAD.MOV.U32 R5, RZ, RZ, 0x20 ;  /* 0x00000020ff057424 */ /* 0x000fe200078e00ff */
[----:B------:R-:W-:Y:S02]  /*1e200*/  SHF.R.S32.HI R8, RZ, 0x1, R8 ;  /* 0x00000001ff087819 */ /* 0x000fe40000011408 */
[----:B------:R0:W-:Y:S02]  /*1e210*/  STS.64 [R6+0x18], R26 ;  /* 0x0000181a06007388 */ /* 0x0001e40000000a00 */
[----:B------:R-:W-:Y:S02]  /*1e220*/  ISETP.GE.AND P0, PT, R8, 0x20, PT ;  /* 0x000000200800780c */ /* 0x000fe40003f06270 */
[----:B------:R0:W-:Y:S04]  /*1e230*/  STS.64 [R6+0x28], R18 ;  /* 0x0000281206007388 */ /* 0x0001e80000000a00 */
[----:B------:R0:W-:Y:S04]  /*1e240*/  STS.64 [R6+0x38], R14 ;  /* 0x0000380e06007388 */ /* 0x0001e80000000a00 */
[----:B------:R0:W-:Y:S04]  /*1e250*/  STS [R6], R13 ;  /* 0x0000000d06007388 */ /* 0x0001e80000000800 */
[----:B------:R0:W-:Y:S04]  /*1e260*/  STS [R6+0x10], R11 ;  /* 0x0000100b06007388 */ /* 0x0001e80000000800 */
[----:B------:R0:W-:Y:S04]  /*1e270*/  STS [R6+0x20], R9 ;  /* 0x0000200906007388 */ /* 0x0001e80000000800 */
[----:B------:R0:W-:Y:S01]  /*1e280*/  STS [R6+0x30], R7 ;  /* 0x0000300706007388 */ /* 0x0001e20000000800 */
[----:B------:R-:W-:Y:S05]  /*1e290*/  @!P0 BRA `(.L_x_1176) ;  /* 0x000006b000008947 */ /* 0x000fea0003800000 */
[----:B------:R-:W-:-:S04]  /*1e2a0*/  IMAD.MOV.U32 R5, RZ, RZ, R8 ;  /* 0x000000ffff057224 */ /* 0x000fc800078e0008 */
.L_x_1191:
[----:B-1----:R-:W-:Y:S01]  /*1e2b0*/  IMAD.IADD R8, R16, 0x1, R5 ;  /* 0x0000000110087824 */ /* 0x002fe200078e0205 */
[----:B------:R-:W-:Y:S04]  /*1e2c0*/  BAR.SYNC.DEFER_BLOCKING 0x0 ;  /* 0x0000000000007b1d */ /* 0x000fe80000010000 */
[----:B------:R-:W-:-:S02]  /*1e2d0*/  ISETP.GE.U32.AND P0, PT, R8, c[0x0][0x0], PT ;  /* 0x0000000008007a0c */ /* 0x000fc40003f06070 */
[----:B------:R-:W-:Y:S02]  /*1e2e0*/  BSSY B0, `(.L_x_1177) ;  /* 0x0000062000007945 */ /* 0x000fe40003800000 */
        /* <DEDUP_REMOVED lines=23> */
.L_x_1180:
[----:B--2---:R-:W-:Y:S02]  /*1e460*/  FSETP.GTU.FTZ.AND P0, PT, |R10|, +INF , PT ;  /* 0x7f8000000a00780b */ /* 0x004fe40003f1c200 */
[----:B0-----:R-:W-:-:S04]  /*1e470*/  ISETP.LT.U32.AND P2, PT, R28, R14, PT ;  /* 0x0000000e1c00720c */ /* 0x001fc80003f41070 */
[----:B------:R-:W-:-:S08]  /*1e480*/  ISETP.LT.OR.EX P0, PT, R29, R15, !P0, P2 ;  /* 0x0000000f1d00720c */ /* 0x000fd00004701720 */
.L_x_1181:
[----:B------:R-:W-:Y:S05]  /*1e490*/  BSYNC B1 ;  /* 0x0000000000017941 */ /* 0x000fea0003800000 */
.L_x_1179:
        /* <DEDUP_REMOVED lines=15> */
.L_x_1183:
[----:B---3--:R-:W-:Y:S02]  /*1e590*/  FSETP.GTU.FTZ.AND P0, PT, |R12|, +INF , PT ;  /* 0x7f8000000c00780b */ /* 0x008fe40003f1c200 */
[----:B------:R-:W-:-:S04]  /*1e5a0*/  ISETP.LT.U32.AND P2, PT, R26, R20, PT ;  /* 0x000000141a00720c */ /* 0x000fc80003f41070 */
[----:B------:R-:W-:-:S08]  /*1e5b0*/  ISETP.LT.OR.EX P0, PT, R27, R21, !P0, P2 ;  /* 0x000000151b00720c */ /* 0x000fd00004701720 */
.L_x_1184:
[----:B------:R-:W-:Y:S05]  /*1e5c0*/  BSYNC B1 ;  /* 0x0000000000017941 */ /* 0x000fea0003800000 */
.L_x_1182:
        /* <DEDUP_REMOVED lines=15> */
.L_x_1186:
[----:B----4-:R-:W-:Y:S02]  /*1e6c0*/  FSETP.GTU.FTZ.AND P0, PT, |R34|, +INF , PT ;  /* 0x7f8000002200780b */ /* 0x010fe40003f1c200 */
[----:B------:R-:W-:-:S04]  /*1e6d0*/  ISETP.LT.U32.AND P2, PT, R18, R30, PT ;  /* 0x0000001e1200720c */ /* 0x000fc80003f41070 */
[----:B------:R-:W-:-:S08]  /*1e6e0*/  ISETP.LT.OR.EX P0, PT, R19, R31, !P0, P2 ;  /* 0x0000001f1300720c */ /* 0x000fd00004701720 */
.L_x_1187:
[----:B------:R-:W-:Y:S05]  /*1e6f0*/  BSYNC B1 ;  /* 0x0000000000017941 */ /* 0x000fea0003800000 */
.L_x_1185:
        /* <DEDUP_REMOVED lines=15> */
.L_x_1189:
[----:B------:R-:W-:Y:S02]  /*1e7f0*/  FSETP.GTU.FTZ.AND P0, PT, |R36|, +INF , PT ;  /* 0x7f8000002400780b */ /* 0x000fe40003f1c200 */
[----:B------:R-:W-:-:S04]  /*1e800*/  ISETP.LT.U32.AND P2, PT, R0, R32, PT ;  /* 0x000000200000720c */ /* 0x000fc80003f41070 */
[----:B------:R-:W-:-:S08]  /*1e810*/  ISETP.LT.OR.EX P0, PT, R17, R33, !P0, P2 ;  /* 0x000000211100720c */ /* 0x000fd00004701720 */
.L_x_1190:
[----:B------:R-:W-:Y:S05]  /*1e820*/  BSYNC B1 ;  /* 0x0000000000017941 */ /* 0x000fea0003800000 */
.L_x_1188:
        /* <DEDUP_REMOVED lines=13> */
.L_x_1178:
[----:B------:R-:W-:Y:S05]  /*1e900*/  BSYNC B0 ;  /* 0x0000000000007941 */ /* 0x000fea0003800000 */
.L_x_1177:
[----:B------:R-:W-:-:S04]  /*1e910*/  SHF.R.S32.HI R5, RZ, 0x1, R5 ;  /* 0x00000001ff057819 */ /* 0x000fc80000011405 */
[----:B------:R-:W-:-:S13]  /*1e920*/  ISETP.GE.AND P0, PT, R5, 0x20, PT ;  /* 0x000000200500780c */ /* 0x000fda0003f06270 */
[----:B------:R-:W-:Y:S05]  /*1e930*/  @P0 BRA `(.L_x_1191) ;  /* 0xfffff97000000947 */ /* 0x000fea000383ffff */
[----:B------:R-:W-:-:S04]  /*1e940*/  IMAD.MOV.U32 R5, RZ, RZ, 0x20 ;  /* 0x00000020ff057424 */ /* 0x000fc800078e00ff */
.L_x_1176:
[----:B------:R-:W-:Y:S01]  /*1e950*/  BAR.SYNC.DEFER_BLOCKING 0x0 ;  /* 0x0000000000007b1d */ /* 0x000fe20000010000 */
[----:B------:R-:W-:-:S13]  /*1e960*/  ISETP.GE.AND P0, PT, R5, 0x2, PT ;  /* 0x000000020500780c */ /* 0x000fda0003f06270 */
[----:B------:R-:W-:Y:S05]  /*1e970*/  @!P0 BRA `(.L_x_1175) ;  /* 0x000005c000008947 */ /* 0x000fea0003800000 */
[----:B0-----:R-:W-:-:S04]  /*1e980*/  IMAD.MOV.U32 R6, RZ, RZ, 0x1 ;  /* 0x00000001ff067424 */ /* 0x001fc800078e00ff */
.L_x_1204:
        /* <DEDUP_REMOVED lines=10> */
[----:B-1----:R-:W-:-:S05]  /*1ea30*/  SEL R8, RZ, 0xffffffff, P3 ;  /* 0xffffffffff087807 */ /* 0x002fca0001800000 */
[----:B------:R-:W-:-:S04]  /*1ea40*/  @!P2 SEL R8, RZ, 0xffffffff, P0 ;  /* 0xffffffffff08a807 */ /* 0x000fc80000000000 */
[----:B------:R-:W-:-:S04]  /*1ea50*/  LOP3.LUT R8, R8, 0x1, RZ, 0xc0, !PT ;  /* 0x0000000108087812 */ /* 0x000fc800078ec0ff */
[----:B------:R-:W-:Y:S01]  /*1ea60*/  ISETP.EQ.U32.AND P0, PT, R8, 0x1, PT ;  /* 0x000000010800780c */ /* 0x000fe20003f02070 */
[----:B------:R-:W-:Y:S07]  /*1ea70*/  BRA `(.L_x_1194) ;  /* 0x0000003000007947 */ /* 0x000fee0003800000 */
.L_x_1193:
[----:B--2---:R-:W-:Y:S02]  /*1ea80*/  FSETP.GTU.FTZ.AND P0, PT, |R10|, +INF , PT ;  /* 0x7f8000000a00780b */ /* 0x004fe40003f1c200 */
[----:B----4-:R-:W-:-:S04]  /*1ea90*/  ISETP.LT.U32.AND P2, PT, R28, R15, PT ;  /* 0x0000000f1c00720c */ /* 0x010fc80003f41070 */
[----:B---3--:R-:W-:-:S08]  /*1eaa0*/  ISETP.LT.OR.EX P0, PT, R29, R12, !P0, P2 ;  /* 0x0000000c1d00720c */ /* 0x008fd00004701720 */
.L_x_1194:
[----:B------:R-:W-:Y:S05]  /*1eab0*/  BSYNC B0 ;  /* 0x0000000000007941 */ /* 0x000fea0003800000 */
.L_x_1192:
[----:B------:R-:W-:Y:S01]  /*1eac0*/  FSETP.GTU.FTZ.AND P2, PT, |R11|, +INF , PT ;  /* 0x7f8000000b00780b */ /* 0x000fe20003f5c200 */
[----:B------:R2:W3:Y:S01]  /*1ead0*/  SHFL.DOWN PT, R14, R11, R6, 0x1f ;  /* 0x08001f060b0e7589 */ /* 0x0004e200000e0000 */
[----:B------:R-:W-:Y:S01]  /*1eae0*/  BSSY B0, `(.L_x_1195) ;  /* 0x0000013000007945 */ /* 0x000fe20003800000 */
[----:B0-----:R-:W-:Y:S02]  /*1eaf0*/  SEL R28, R28, R15, P0 ;  /* 0x0000000f1c1c7207 */ /* 0x001fe40000000000 */
[----:B------:R2:W0:Y:S01]  /*1eb00*/  SHFL.DOWN PT, R16, R27, R6, 0x1f ;  /* 0x08001f061b107589 */ /* 0x00042200000e0000 */
[----:B------:R-:W-:Y:S02]  /*1eb10*/  SEL R29, R29, R12, P0 ;  /* 0x0000000c1d1d7207 */ /* 0x000fe40000000000 */
[----:B------:R-:W-:Y:S01]  /*1eb20*/  FSEL R13, R13, R10, P0 ;  /* 0x0000000a0d0d7208 */ /* 0x000fe20000000000 */
[----:B------:R2:W4:Y:S04]  /*1eb30*/  SHFL.DOWN PT, R21, R26, R6, 0x1f ;  /* 0x08001f061a157589 */ /* 0x00052800000e0000 */
[----:B------:R-:W-:Y:S05]  /*1eb40*/  @P2 BRA `(.L_x_1196) ;  /* 0x0000009000002947 */ /* 0x000fea0003800000 */
[----:B---3--:R-:W-:Y:S02]  /*1eb50*/  FSETP.NEU.FTZ.AND P2, PT, R11, R14, PT ;  /* 0x0000000e0b00720b */ /* 0x008fe40003f5d000 */
[----:B----4-:R-:W-:-:S02]  /*1eb60*/  ISETP.GE.U32.AND P0, PT, R26, R21, PT ;  /* 0x000000151a00720c */ /* 0x010fc40003f06070 */
[----:B------:R-:W-:Y:S02]  /*1eb70*/  FSETP.GEU.FTZ.AND P3, PT, R11, R14, PT ;  /* 0x0000000e0b00720b */ /* 0x000fe40003f7e000 */
[----:B0-----:R-:W-:Y:S02]  /*1eb80*/  ISETP.GE.AND.EX P0, PT, R27, R16, PT, P0 ;  /* 0x000000101b00720c */ /* 0x001fe40003f06300 */
[----:B-1----:R-:W-:-:S05]  /*1eb90*/  SEL R8, RZ, 0xffffffff, P3 ;  /* 0xffffffffff087807 */ /* 0x002fca0001800000 */
[----:B------:R-:W-:-:S04]  /*1eba0*/  @!P2 SEL R8, RZ, 0xffffffff, P0 ;  /* 0xffffffffff08a807 */ /* 0x000fc80000000000 */
[----:B------:R-:W-:-:S04]  /*1ebb0*/  LOP3.LUT R8, R8, 0x1, RZ, 0xc0, !PT ;  /* 0x0000000108087812 */ /* 0x000fc800078ec0ff */
[----:B------:R-:W-:Y:S01]  /*1ebc0*/  ISETP.EQ.U32.AND P0, PT, R8, 0x1, PT ;  /* 0x000000010800780c */ /* 0x000fe20003f02070 */
[----:B------:R-:W-:Y:S07]  /*1ebd0*/  BRA `(.L_x_1197) ;  /* 0x0000003000007947 */ /* 0x000fee0003800000 */
.L_x_1196:
[----:B---3--:R-:W-:Y:S02]  /*1ebe0*/  FSETP.GTU.FTZ.AND P0, PT, |R14|, +INF , PT ;  /* 0x7f8000000e00780b */ /* 0x008fe40003f1c200 */
[----:B----4-:R-:W-:-:S04]  /*1ebf0*/  ISETP.LT.U32.AND P2, PT, R26, R21, PT ;  /* 0x000000151a00720c */ /* 0x010fc80003f41070 */
[----:B0-----:R-:W-:-:S08]  /*1ec00*/  ISETP.LT.OR.EX P0, PT, R27, R16, !P0, P2 ;  /* 0x000000101b00720c */ /* 0x001fd00004701720 */
.L_x_1197:
[----:B------:R-:W-:Y:S05]  /*1ec10*/  BSYNC B0 ;  /* 0x0000000000007941 */ /* 0x000fea0003800000 */
.L_x_1195:
[----:B------:R-:W-:Y:S01]  /*1ec20*/  FSETP.GTU.FTZ.AND P2, PT, |R9|, +INF , PT ;  /* 0x7f8000000900780b */ /* 0x000fe20003f5c200 */
[----:B------:R0:W3:Y:S01]  /*1ec30*/  SHFL.DOWN PT, R10, R9, R6, 0x1f ;  /* 0x08001f06090a7589 */ /* 0x0000e200000e0000 */
[----:B------:R-:W-:Y:S01]  /*1ec40*/  BSSY B0, `(.L_x_1198) ;  /* 0x0000013000007945 */ /* 0x000fe20003800000 */
[----:B--2---:R-:W-:Y:S02]  /*1ec50*/  SEL R26, R26, R21, P0 ;  /* 0x000000151a1a7207 */ /* 0x004fe40000000000 */
[----:B------:R0:W2:Y:S01]  /*1ec60*/  SHFL.DOWN PT, R12, R19, R6, 0x1f ;  /* 0x08001f06130c7589 */ /* 0x0000a200000e0000 */
[----:B------:R-:W-:Y:S02]  /*1ec70*/  SEL R27, R27, R16, P0 ;  /* 0x000000101b1b7207 */ /* 0x000fe40000000000 */
[----:B------:R-:W-:Y:S01]  /*1ec80*/  FSEL R11, R11, R14, P0 ;  /* 0x0000000e0b0b7208 */ /* 0x000fe20000000000 */
[----:B------:R0:W4:Y:S04]  /*1ec90*/  SHFL.DOWN PT, R15, R18, R6, 0x1f ;  /* 0x08001f06120f7589 */ /* 0x00012800000e0000 */
[----:B------:R-:W-:Y:S05]  /*1eca0*/  @P2 BRA `(.L_x_1199) ;  /* 0x0000009000002947 */ /* 0x000fea0003800000 */
[----:B---3--:R-:W-:Y:S02]  /*1ecb0*/  FSETP.NEU.FTZ.AND P2, PT, R9, R10, PT ;  /* 0x0000000a0900720b */ /* 0x008fe40003f5d000 */
[----:B----4-:R-:W-:-:S02]  /*1ecc0*/  ISETP.GE.U32.AND P0, PT, R18, R15, PT ;  /* 0x0000000f1200720c */ /* 0x010fc40003f06070 */
[----:B------:R-:W-:Y:S02]  /*1ecd0*/  FSETP.GEU.FTZ.AND P3, PT, R9, R10, PT ;  /* 0x0000000a0900720b */ /* 0x000fe40003f7e000 */
[----:B--2---:R-:W-:Y:S02]  /*1ece0*/  ISETP.GE.AND.EX P0, PT, R19, R12, PT, P0 ;  /* 0x0000000c1300720c */ /* 0x004fe40003f06300 */
[----:B-1----:R-:W-:-:S05]  /*1ecf0*/  SEL R8, RZ, 0xffffffff, P3 ;  /* 0xffffffffff087807 */ /* 0x002fca0001800000 */
[----:B------:R-:W-:-:S04]  /*1ed00*/  @!P2 SEL R8, RZ, 0xffffffff, P0 ;  /* 0xffffffffff08a807 */ /* 0x000fc80000000000 */
[----:B------:R-:W-:-:S04]  /*1ed10*/  LOP3.LUT R8, R8, 0x1, RZ, 0xc0, !PT ;  /* 0x0000000108087812 */ /* 0x000fc800078ec0ff */
[----:B------:R-:W-:Y:S01]  /*1ed20*/  ISETP.EQ.U32.AND P0, PT, R8, 0x1, PT ;  /* 0x000000010800780c */ /* 0x000fe20003f02070 */
[----:B------:R-:W-:Y:S07]  /*1ed30*/  BRA `(.L_x_1200) ;  /* 0x0000003000007947 */ /* 0x000fee0003800000 */
.L_x_1199:
[----:B---3--:R-:W-:Y:S02]  /*1ed40*/  FSETP.GTU.FTZ.AND P0, PT, |R10|, +INF , PT ;  /* 0x7f8000000a00780b */ /* 0x008fe40003f1c200 */
[----:B----4-:R-:W-:-:S04]  /*1ed50*/  ISETP.LT.U32.AND P2, PT, R18, R15, PT ;  /* 0x0000000f1200720c */ /* 0x010fc80003f41070 */
[----:B--2---:R-:W-:-:S08]  /*1ed60*/  ISETP.LT.OR.EX P0, PT, R19, R12, !P0, P2 ;  /* 0x0000000c1300720c */ /* 0x004fd00004701720 */
.L_x_1200:
[----:B------:R-:W-:Y:S05]  /*1ed70*/  BSYNC B0 ;  /* 0x0000000000007941 */ /* 0x000fea0003800000 */
.L_x_1198:
        /* <DEDUP_REMOVED lines=18> */
.L_x_1202:
[----:B---3--:R-:W-:Y:S02]  /*1eea0*/  FSETP.GTU.FTZ.AND P0, PT, |R14|, +INF , PT ;  /* 0x7f8000000e00780b */ /* 0x008fe40003f1c200 */
[----:B----4-:R-:W-:-:S04]  /*1eeb0*/  ISETP.LT.U32.AND P2, PT, R0, R21, PT ;  /* 0x000000150000720c */ /* 0x010fc80003f41070 */
[----:B0-----:R-:W-:-:S08]  /*1eec0*/  ISETP.LT.OR.EX P0, PT, R17, R16, !P0, P2 ;  /* 0x000000101100720c */ /* 0x001fd00004701720 */
.L_x_1203:
[----:B------:R-:W-:Y:S05]  /*1eed0*/  BSYNC B0 ;  /* 0x0000000000007941 */ /* 0x000fea0003800000 */
.L_x_1201:
[----:B--2---:R-:W-:Y:S01]  /*1eee0*/  IMAD.SHL.U32 R6, R6, 0x2, RZ ;  /* 0x0000000206067824 */ /* 0x004fe200078e00ff */
[----:B------:R-:W-:Y:S02]  /*1eef0*/  FSEL R7, R7, R14, P0 ;  /* 0x0000000e07077208 */ /* 0x000fe40000000000 */
[----:B------:R-:W-:Y:S02]  /*1ef00*/  SEL R0, R0, R21, P0 ;  /* 0x0000001500007207 */ /* 0x000fe40000000000 */
[----:B------:R-:W-:Y:S02]  /*1ef10*/  ISETP.GE.AND P2, PT, R6, R5, PT ;  /* 0x000000050600720c */ /* 0x000fe40003f46270 */
[----:B------:R-:W-:-:S11]  /*1ef20*/  SEL R17, R17, R16, P0 ;  /* 0x0000001011117207 */ /* 0x000fd60000000000 */
[----:B------:R-:W-:Y:S05]  /*1ef30*/  @!P2 BRA `(.L_x_1204) ;  /* 0xfffffa500000a947 */ /* 0x000fea000383ffff */
.L_x_1175:
[----:B------:R-:W-:Y:S05]  /*1ef40*/  @!P1 EXIT ;  /* 0x000000000000994d */ /* 0x000fea0003800000 */
[----:B------:R-:W-:Y:S01]  /*1ef50*/  ULDC.U8 UR4, c[0x0][0x580] ;  /* 0x0001600000047ab9 */ /* 0x000fe20000000000 */
[----:B------:R-:W-:Y:S02]  /*1ef60*/  ISETP.NE.U32.AND P0, PT, R2, RZ, PT ;  /* 0x000000ff0200720c */ /* 0x000fe40003f05070 */
[----:B------:R-:W-:Y:S02]  /*1ef70*/  ISETP.NE.AND P1, PT, RZ, UR4, PT ;  /* 0x00000004ff007c0c */ /* 0x000fe4000bf25270 */
[----:B------:R-:W-:-:S11]  /*1ef80*/  ISETP.NE.AND.EX P0, PT, R4, RZ, PT, P0 ;  /* 0x000000ff0400720c */ /* 0x000fd60003f05300 */
[----:B------:R-:W-:Y:S05]  /*1ef90*/  @!P1 BRA `(.L_x_1205) ;  /* 0x0000008000009947 */ /* 0x000fea0003800000 */
[----:B0-----:R-:W-:Y:S02]  /*1efa0*/  IADD3 R28, P2, R28, c[0x0][0x578], RZ ;  /* 0x00015e001c1c7a10 */ /* 0x001fe40007f5e0ff */
[----:B------:R-:W-:Y:S02]  /*1efb0*/  IADD3 R26, P3, R26, c[0x0][0x578], RZ ;  /* 0x00015e001a1a7a10 */ /* 0x000fe40007f7e0ff */
[----:B------:R-:W-:Y:S02]  /*1efc0*/  IADD3 R18, P4, R18, c[0x0][0x578], RZ ;  /* 0x00015e0012127a10 */ /* 0x000fe40007f9e0ff */
[----:B------:R-:W-:Y:S02]  /*1efd0*/  IADD3 R0, P5, R0, c[0x0][0x578], RZ ;  /* 0x00015e0000007a10 */ /* 0x000fe40007fbe0ff */
[----:B------:R-:W-:Y:S02]  /*1efe0*/  IADD3.X R29, R29, c[0x0][0x57c], RZ, P2, !PT ;  /* 0x00015f001d1d7a10 */ /* 0x000fe400017fe4ff */
[----:B------:R-:W-:-:S02]  /*1eff0*/  IADD3.X R27, R27, c[0x0][0x57c], RZ, P3, !PT ;  /* 0x00015f001b1b7a10 */ /* 0x000fc40001ffe4ff */
[----:B------:R-:W-:Y:S02]  /*1f000*/  IADD3.X R19, R19, c[0x0][0x57c], RZ, P4, !PT ;  /* 0x00015f0013137a10 */ /* 0x000fe400027fe4ff */
[----:B------:R-:W-:Y:S02]  /*1f010*/  IADD3.X R17, R17, c[0x0][0x57c], RZ, P5, !PT ;  /* 0x00015f0011117a10 */ /* 0x000fe40002ffe4ff */
.L_x_1205:
[----:B------:R-:W-:Y:S05]  /*1f020*/  @!P0 BRA `(.L_x_1206) ;  /* 0x00000b7000008947 */ /* 0x000fea0003800000 */
[----:B------:R-:W-:Y:S02]  /*1f030*/  ULDC.U8 UR4, c[0x0][0x581] ;  /* 0x0001604000047ab9 */ /* 0x000fe40000000000 */
[----:B------:R-:W-:-:S04]  /*1f040*/  ISETP.NE.AND P0, PT, RZ, UR4, PT ;  /* 0x00000004ff007c0c */ /* 0x000fc8000bf05270 */
[----:B------:R-:W-:Y:S01]  /*1f050*/  P2R R33, PR, RZ, 0x1 ;  /* 0x00000001ff217803 */ /* 0x000fe20000000000 */
[----:B------:R-:W-:Y:S05]  /*1f060*/  @!P1 BRA `(.L_x_1207) ;  /* 0x0000044000009947 */ /* 0x000fea0003800000 */
[----:B------:R-:W2:Y:S04]  /*1f070*/  LDG.E R10, [R2.64] ;  /* 0x00000024020a7981 */ /* 0x000ea8000c1e1900 */
[----:B------:R-:W3:Y:S04]  /*1f080*/  LDG.E.64 R4, [R2.64+0x8] ;  /* 0x0000082402047981 */ /* 0x000ee8000c1e1b00 */
[----:B------:R-:W4:Y:S04]  /*1f090*/  LDG.E R12, [R2.64+0x10] ;  /* 0x00001024020c7981 */ /* 0x000f28000c1e1900 */
[----:B0-----:R-:W5:Y:S04]  /*1f0a0*/  LDG.E.64 R14, [R2.64+0x18] ;  /* 0x00001824020e7981 */ /* 0x001f68000c1e1b00 */
[----:B------:R-:W5:Y:S04]  /*1f0b0*/  LDG.E R16, [R2.64+0x20] ;  /* 0x0000202402107981 */ /* 0x000f68000c1e1900 */
[----:B------:R-:W5:Y:S04]  /*1f0c0*/  LDG.E.64 R20, [R2.64+0x28] ;  /* 0x0000282402147981 */ /* 0x000f68000c1e1b00 */
[----:B------:R-:W5:Y:S04]  /*1f0d0*/  LDG.E R32, [R2.64+0x30] ;  /* 0x0000302402207981 */ /* 0x000f68000c1e1900 */
[----:B------:R-:W5:Y:S01]  /*1f0e0*/  LDG.E.64 R30, [R2.64+0x38] ;  /* 0x00003824021e7981 */ /* 0x000f62000c1e1b00 */
[----:B--2---:R-:W-:-:S04]  /*1f0f0*/  FSETP.GTU.FTZ.AND P1, PT, |R10|, +INF , PT ;  /* 0x7f8000000a00780b */ /* 0x004fc80003f3c200 */
[----:B------:R-:W-:Y:S02]  /*1f100*/  FSETP.NEU.OR P3, PT, R10, R13, P1 ;  /* 0x0000000d0a00720b */ /* 0x000fe40000f6d400 */
[----:B----4-:R-:W-:-:S07]  /*1f110*/  FSETP.GTU.FTZ.AND P4, PT, |R12|, +INF , PT ;  /* 0x7f8000000c00780b */ /* 0x010fce0003f9c200 */
[----:B---3--:R-:W-:Y:S02]  /*1f120*/  @!P1 ISETP.GE.U32.AND P0, PT, R4, R28, PT ;  /* 0x0000001c0400920c */ /* 0x008fe40003f06070 */
[----:B------:R-:W-:Y:S02]  /*1f130*/  @!P1 FSETP.GEU.FTZ.AND P2, PT, R10, R13, PT ;  /* 0x0000000d0a00920b */ /* 0x000fe40003f5e000 */
[----:B------:R-:W-:Y:S02]  /*1f140*/  @!P1 ISETP.GE.AND.EX P0, PT, R5, R29, PT, P0 ;  /* 0x0000001d0500920c */ /* 0x000fe40003f06300 */
[----:B------:R-:W-:Y:S02]  /*1f150*/  @!P1 SEL R6, RZ, 0xffffffff, P2 ;  /* 0xffffffffff069807 */ /* 0x000fe40001000000 */
[----:B------:R-:W-:Y:S02]  /*1f160*/  @P1 FSETP.GTU.FTZ.AND P5, PT, |R13|, +INF , PT ;  /* 0x7f8000000d00180b */ /* 0x000fe40003fbc200 */
[----:B-----5:R-:W-:-:S04]  /*1f170*/  @!P4 ISETP.GE.U32.AND P2, PT, R14, R26, PT ;  /* 0x0000001a0e00c20c */ /* 0x020fc80003f46070 */
[----:B------:R-:W-:-:S03]  /*1f180*/  @!P4 ISETP.GE.AND.EX P2, PT, R15, R27, PT, P2 ;  /* 0x0000001b0f00c20c */ /* 0x000fc60003f46320 */
[----:B------:R-:W-:Y:S02]  /*1f190*/  @!P3 SEL R6, RZ, 0xffffffff, P0 ;  /* 0xffffffffff06b807 */ /* 0x000fe40000000000 */
[----:B------:R-:W-:Y:S02]  /*1f1a0*/  @P1 ISETP.LT.U32.AND P3, PT, R4, R28, PT ;  /* 0x0000001c0400120c */ /* 0x000fe40003f61070 */
[----:B------:R-:W-:-:S04]  /*1f1b0*/  @!P1 LOP3.LUT R6, R6, 0x1, RZ, 0xc0, !PT ;  /* 0x0000000106069812 */ /* 0x000fc800078ec0ff */
[----:B------:R-:W-:Y:S02]  /*1f1c0*/  @!P1 ISETP.EQ.U32.AND P0, PT, R6, 0x1, PT ;  /* 0x000000010600980c */ /* 0x000fe40003f02070 */
[----:B------:R-:W-:Y:S02]  /*1f1d0*/  @P1 ISETP.LT.OR.EX P0, PT, R5, R29, !P5, P3 ;  /* 0x0000001d0500120c */ /* 0x000fe40006f01730 */
[----:B------:R-:W-:Y:S02]  /*1f1e0*/  FSETP.GTU.FTZ.AND P3, PT, |R16|, +INF , PT ;  /* 0x7f8000001000780b */ /* 0x000fe40003f7c200 */
[CC--:B------:R-:W-:Y:S02]  /*1f1f0*/  FSETP.NEU.OR P5, PT, R12.reuse, R11.reuse, P4 ;  /* 0x0000000b0c00720b */ /* 0x0c0fe400027ad400 */
[----:B------:R-:W-:-:S04]  /*1f200*/  @!P4 FSETP.GEU.FTZ.AND P1, PT, R12, R11, PT ;  /* 0x0000000b0c00c20b */ /* 0x000fc80003f3e000 */
[----:B------:R-:W-:-:S03]  /*1f210*/  @!P4 SEL R6, RZ, 0xffffffff, P1 ;  /* 0xffffffffff06c807 */ /* 0x000fc60000800000 */
[----:B------:R-:W-:Y:S02]  /*1f220*/  SEL R28, R4, R28, P0 ;  /* 0x0000001c041c7207 */ /* 0x000fe40000000000 */
[----:B------:R-:W-:Y:S02]  /*1f230*/  @!P3 ISETP.GE.U32.AND P1, PT, R20, R18, PT ;  /* 0x000000121400b20c */ /* 0x000fe40003f26070 */
[----:B------:R-:W-:Y:S02]  /*1f240*/  @!P5 SEL R6, RZ, 0xffffffff, P2 ;  /* 0xffffffffff06d807 */ /* 0x000fe40001000000 */
[C---:B------:R-:W-:Y:S02]  /*1f250*/  FSETP.NEU.OR P2, PT, R16.reuse, R9, P3 ;  /* 0x000000091000720b */ /* 0x040fe40001f4d400 */
[----:B------:R-:W-:Y:S02]  /*1f260*/  @!P3 ISETP.GE.AND.EX P5, PT, R21, R19, PT, P1 ;  /* 0x000000131500b20c */ /* 0x000fe40003fa6310 */
[----:B------:R-:W-:-:S02]  /*1f270*/  @!P3 FSETP.GEU.FTZ.AND P1, PT, R16, R9, PT ;  /* 0x000000091000b20b */ /* 0x000fc40003f3e000 */
[----:B------:R-:W-:Y:S02]  /*1f280*/  @!P4 LOP3.LUT R6, R6, 0x1, RZ, 0xc0, !PT ;  /* 0x000000010606c812 */ /* 0x000fe400078ec0ff */
[----:B-1----:R-:W-:Y:S02]  /*1f290*/  @!P3 SEL R8, RZ, 0xffffffff, P1 ;  /* 0xffffffffff08b807 */ /* 0x002fe40000800000 */
[----:B------:R-:W-:Y:S02]  /*1f2a0*/  @!P4 ISETP.EQ.U32.AND P1, PT, R6, 0x1, PT ;  /* 0x000000010600c80c */ /* 0x000fe40003f22070 */
[----:B------:R-:W-:Y:S02]  /*1f2b0*/  SEL R29, R5, R29, P0 ;  /* 0x0000001d051d7207 */ /* 0x000fe40000000000 */
[----:B------:R-:W-:Y:S02]  /*1f2c0*/  FSEL R13, R10, R13, P0 ;  /* 0x0000000d0a0d7208 */ /* 0x000fe40000000000 */
[----:B------:R-:W-:-:S02]  /*1f2d0*/  @!P2 SEL R8, RZ, 0xffffffff, P5 ;  /* 0xffffffffff08a807 */ /* 0x000fc40002800000 */
[----:B------:R-:W-:Y:S02]  /*1f2e0*/  @P4 FSETP.GTU.FTZ.AND P5, PT, |R11|, +INF , PT ;  /* 0x7f8000000b00480b */ /* 0x000fe40003fbc200 */
[----:B------:R-:W-:Y:S02]  /*1f2f0*/  @P4 ISETP.LT.U32.AND P2, PT, R14, R26, PT ;  /* 0x0000001a0e00420c */ /* 0x000fe40003f41070 */
[----:B------:R-:W-:Y:S02]  /*1f300*/  @!P3 LOP3.LUT R8, R8, 0x1, RZ, 0xc0, !PT ;  /* 0x000000010808b812 */ /* 0x000fe400078ec0ff */
[----:B------:R-:W-:Y:S02]  /*1f310*/  @P4 ISETP.LT.OR.EX P1, PT, R15, R27, !P5, P2 ;  /* 0x0000001b0f00420c */ /* 0x000fe40006f21720 */
[----:B------:R-:W-:Y:S02]  /*1f320*/  @P3 FSETP.GTU.FTZ.AND P5, PT, |R9|, +INF , PT ;  /* 0x7f8000000900380b */ /* 0x000fe40003fbc200 */
[----:B------:R-:W-:-:S02]  /*1f330*/  @P3 ISETP.LT.U32.AND P4, PT, R20, R18, PT ;  /* 0x000000121400320c */ /* 0x000fc40003f81070 */
[----:B------:R-:W-:Y:S02]  /*1f340*/  @!P3 ISETP.EQ.U32.AND P2, PT, R8, 0x1, PT ;  /* 0x000000010800b80c */ /* 0x000fe40003f42070 */
[----:B------:R-:W-:Y:S02]  /*1f350*/  @P3 ISETP.LT.OR.EX P2, PT, R21, R19, !P5, P4 ;  /* 0x000000131500320c */ /* 0x000fe40006f41740 */
[----:B------:R-:W-:-:S03]  /*1f360*/  FSETP.GTU.FTZ.AND P3, PT, |R32|, +INF , PT ;  /* 0x7f8000002000780b */ /* 0x000fc60003f7c200 */
[----:B------:R-:W-:Y:S02]  /*1f370*/  SEL R26, R14, R26, P1 ;  /* 0x0000001a0e1a7207 */ /* 0x000fe40000800000 */
[----:B------:R-:W-:Y:S02]  /*1f380*/  SEL R27, R15, R27, P1 ;  /* 0x0000001b0f1b7207 */ /* 0x000fe40000800000 */
[----:B------:R-:W-:-:S04]  /*1f390*/  FSEL R11, R12, R11, P1 ;  /* 0x0000000b0c0b7208 */ /* 0x000fc80000800000 */
[----:B------:R-:W-:Y:S02]  /*1f3a0*/  SEL R18, R20, R18, P2 ;  /* 0x0000001214127207 */ /* 0x000fe40001000000 */
[-C--:B------:R-:W-:Y:S02]  /*1f3b0*/  @!P3 FSETP.GEU.FTZ.AND P5, PT, R32, R7.reuse, PT ;  /* 0x000000072000b20b */ /* 0x080fe40003fbe000 */
[----:B------:R-:W-:Y:S02]  /*1f3c0*/  @!P3 ISETP.GE.U32.AND P4, PT, R30, R0, PT ;  /* 0x000000001e00b20c */ /* 0x000fe40003f86070 */
[----:B------:R-:W-:Y:S02]  /*1f3d0*/  @!P3 SEL R6, RZ, 0xffffffff, P5 ;  /* 0xffffffffff06b807 */ /* 0x000fe40002800000 */
[----:B------:R-:W-:Y:S02]  /*1f3e0*/  FSETP.NEU.OR P5, PT, R32, R7, P3 ;  /* 0x000000072000720b */ /* 0x000fe40001fad400 */
[----:B------:R-:W-:-:S02]  /*1f3f0*/  @!P3 ISETP.GE.AND.EX P4, PT, R31, R17, PT, P4 ;  /* 0x000000111f00b20c */ /* 0x000fc40003f86340 */
[----:B------:R-:W-:Y:S02]  /*1f400*/  @P3 ISETP.LT.U32.AND P6, PT, R30, R0, PT ;  /* 0x000000001e00320c */ /* 0x000fe40003fc1070 */
[----:B------:R-:W-:Y:S02]  /*1f410*/  SEL R19, R21, R19, P2 ;  /* 0x0000001315137207 */ /* 0x000fe40001000000 */
[----:B------:R-:W-:-:S07]  /*1f420*/  FSEL R9, R16, R9, P2 ;  /* 0x0000000910097208 */ /* 0x000fce0001000000 */
[----:B------:R-:W-:Y:S02]  /*1f430*/  @!P5 SEL R6, RZ, 0xffffffff, P4 ;  /* 0xffffffffff06d807 */ /* 0x000fe40002000000 */
[----:B------:R-:W-:Y:S02]  /*1f440*/  @P3 FSETP.GTU.FTZ.AND P5, PT, |R7|, +INF , PT ;  /* 0x7f8000000700380b */ /* 0x000fe40003fbc200 */
[----:B------:R-:W-:-:S04]  /*1f450*/  @!P3 LOP3.LUT R6, R6, 0x1, RZ, 0xc0, !PT ;  /* 0x000000010606b812 */ /* 0x000fc800078ec0ff */
[----:B------:R-:W-:Y:S02]  /*1f460*/  @!P3 ISETP.EQ.U32.AND P4, PT, R6, 0x1, PT ;  /* 0x000000010600b80c */ /* 0x000fe40003f82070 */
[----:B------:R-:W-:-:S13]  /*1f470*/  @P3 ISETP.LT.OR.EX P4, PT, R31, R17, !P5, P6 ;  /* 0x000000111f00320c */ /* 0x000fda0006f81760 */
[----:B------:R-:W-:Y:S02]  /*1f480*/  SEL R0, R30, R0, P4 ;  /* 0x000000001e007207 */ /* 0x000fe40002000000 */
[----:B------:R-:W-:Y:S02]  /*1f490*/  SEL R17, R31, R17, P4 ;  /* 0x000000111f117207 */ /* 0x000fe40002000000 */
[----:B------:R-:W-:Y:S02]  /*1f4a0*/  FSEL R7, R32, R7, P4 ;  /* 0x0000000720077208 */ /* 0x000fe40002000000 */
.L_x_1207:
[----:B------:R-:W-:Y:S01]  /*1f4b0*/  ISETP.NE.AND P0, PT, R33, RZ, PT ;  /* 0x000000ff2100720c */ /* 0x000fe20003f05270 */
[----:B------:R-:W-:-:S12]  /*1f4c0*/  IMAD.MOV.U32 R16, RZ, RZ, R0 ;  /* 0x000000ffff107224 */ /* 0x000fd800078e0000 */
        /* <DEDUP_REMOVED lines=8> */
[----:B------:R2:W3:Y:S01]  /*1f550*/  LDC.64 R2, c[0x4][R0] ;  /* 0x0100000000027b82 */ /* 0x0004e20000000a00 */
[----:B0-----:R-:W-:Y:S02]  /*1f560*/  IMAD.MOV.U32 R6, RZ, RZ, c[0x4][0x3c0] ;  /* 0x0100f000ff067624 */ /* 0x001fe400078e00ff */
[----:B------:R-:W-:Y:S02]  /*1f570*/  IMAD.MOV.U32 R7, RZ, RZ, c[0x4][0x3c4] ;  /* 0x0100f100ff077624 */ /* 0x000fe400078e00ff */
[----:B-1----:R-:W-:Y:S02]  /*1f580*/  IMAD.MOV.U32 R8, RZ, RZ, 0x2ef ;  /* 0x000002efff087424 */ /* 0x002fe400078e00ff */
[----:B------:R-:W-:-:S02]  /*1f590*/  IMAD.MOV.U32 R10, RZ, RZ, c[0x4][0x2a0] ;  /* 0x0100a800ff0a7624 */ /* 0x000fc400078e00ff */
[----:B------:R-:W-:Y:S02]  /*1f5a0*/  IMAD.MOV.U32 R11, RZ, RZ, c[0x4][0x2a4] ;  /* 0x0100a900ff0b7624 */ /* 0x000fe400078e00ff */
[----:B------:R-:W-:Y:S02]  /*1f5b0*/  IMAD.MOV.U32 R12, RZ, RZ, 0x1 ;  /* 0x00000001ff0c7424 */ /* 0x000fe400078e00ff */
[----:B------:R-:W-:Y:S02]  /*1f5c0*/  IMAD.MOV.U32 R13, RZ, RZ, RZ ;  /* 0x000000ffff0d7224 */ /* 0x000fe400078e00ff */
[----:B--2---:R-:W-:Y:S01]  /*1f5d0*/  LEPC R14 ;  /* 0x00000000000e734e */ /* 0x004fe20000000000 */
[----:B------:R-:W-:Y:S02]  /*1f5e0*/  MOV R9, 0x1f650 ;  /* 0x0001f65000097802 */ /* 0x000fe40000000f00 */
[----:B------:R-:W-:Y:S02]  /*1f5f0*/  MOV R20, 0x1f5d0 ;  /* 0x0001f5d000147802 */ /* 0x000fe40000000f00 */
[----:B------:R-:W-:Y:S02]  /*1f600*/  MOV R21, 0x0 ;  /* 0x0000000000157802 */ /* 0x000fe40000000f00 */
[----:B------:R-:W-:-:S02]  /*1f610*/  MOV R0, 0x0 ;  /* 0x0000000000007802 */ /* 0x000fc40000000f00 */
[----:B------:R-:W-:-:S04]  /*1f620*/  IADD3 R20, P0, P1, -R20, R9, R14 ;  /* 0x0000000914147210 */ /* 0x000fc8000791e10e */
[----:B------:R-:W-:-:S04]  /*1f630*/  IADD3.X R21, ~R0, R21, R15, P0, P1 ;  /* 0x0000001500157210 */ /* 0x000fc800007e250f */
[----:B---3--:R-:W-:Y:S05]  /*1f640*/  CALL.ABS.NOINC R2 ;  /* 0x0000000002007343 */ /* 0x008fea0003c00000 */
.L_x_1209:
        /* <DEDUP_REMOVED lines=8> */
[----:B--2---:R2:W3:Y:S01]  /*1f6d0*/  LDC.64 R2, c[0x4][R0] ;  /* 0x0100000000027b82 */ /* 0x0044e20000000a00 */
[----:B0-----:R-:W-:-:S02]  /*1f6e0*/  IMAD.MOV.U32 R6, RZ, RZ, c[0x4][0x3c0] ;  /* 0x0100f000ff067624 */ /* 0x001fc400078e00ff */
[----:B------:R-:W-:Y:S02]  /*1f6f0*/  IMAD.MOV.U32 R7, RZ, RZ, c[0x4][0x3c4] ;  /* 0x0100f100ff077624 */ /* 0x000fe400078e00ff */
[----:B-1----:R-:W-:Y:S02]  /*1f700*/  IMAD.MOV.U32 R8, RZ, RZ, 0x2ef ;  /* 0x000002efff087424 */ /* 0x002fe400078e00ff */
[----:B------:R-:W-:Y:S02]  /*1f710*/  IMAD.MOV.U32 R10, RZ, RZ, c[0x4][0x2a0] ;  /* 0x0100a800ff0a7624 */ /* 0x000fe400078e00ff */
[----:B------:R-:W-:Y:S02]  /*1f720*/  IMAD.MOV.U32 R11, RZ, RZ, c[0x4][0x2a4] ;  /* 0x0100a900ff0b7624 */ /* 0x000fe400078e00ff */
[----:B------:R-:W-:Y:S02]  /*1f730*/  IMAD.MOV.U32 R12, RZ, RZ, 0x1 ;  /* 0x00000001ff0c7424 */ /* 0x000fe400078e00ff */
[----:B------:R-:W-:-:S02]  /*1f740*/  IMAD.MOV.U32 R13, RZ, RZ, RZ ;  /* 0x000000ffff0d7224 */ /* 0x000fc400078e00ff */
[----:B--2---:R-:W-:Y:S01]  /*1f750*/  LEPC R14 ;  /* 0x00000000000e734e */ /* 0x004fe20000000000 */
[----:B------:R-:W-:-:S02]  /*1f760*/  MOV R9, 0x1f7d0 ;  /* 0x0001f7d000097802 */ /* 0x000fc40000000f00 */
[----:B------:R-:W-:Y:S02]  /*1f770*/  MOV R20, 0x1f750 ;  /* 0x0001f75000147802 */ /* 0x000fe40000000f00 */
[----:B------:R-:W-:Y:S02]  /*1f780*/  MOV R21, 0x0 ;  /* 0x0000000000157802 */ /* 0x000fe40000000f00 */
[----:B------:R-:W-:Y:S02]  /*1f790*/  MOV R0, 0x0 ;  /* 0x0000000000007802 */ /* 0x000fe40000000f00 */
[----:B------:R-:W-:-:S04]  /*1f7a0*/  IADD3 R20, P0, P1, -R20, R9, R14 ;  /* 0x0000000914147210 */ /* 0x000fc8000791e10e */
[----:B------:R-:W-:-:S04]  /*1f7b0*/  IADD3.X R21, ~R0, R21, R15, P0, P1 ;  /* 0x0000001500157210 */ /* 0x000fc800007e250f */
[----:B---3--:R-:W-:Y:S05]  /*1f7c0*/  CALL.ABS.NOINC R2 ;  /* 0x0000000002007343 */ /* 0x008fea0003c00000 */
.L_x_1210:
        /* <DEDUP_REMOVED lines=8> */
[----:B--2---:R2:W4:Y:S01]  /*1f850*/  LDC.64 R2, c[0x4][R0] ;  /* 0x0100000000027b82 */ /* 0x0045220000000a00 */
        /* <DEDUP_REMOVED lines=14> */
[----:B---34-:R-:W-:Y:S05]  /*1f940*/  CALL.ABS.NOINC R2 ;  /* 0x0000000002007343 */ /* 0x018fea0003c00000 */
.L_x_1211:
[----:B--2---:R-:W-:Y:S02]  /*1f950*/  IADD3 R2, P0, R23, c[0x0][0x550], RZ ;  /* 0x0001540017027a10 */ /* 0x004fe40007f1e0ff */
        /* <DEDUP_REMOVED lines=23> */
.L_x_1212:
[----:B------:R-:W-:-:S05]  /*1fad0*/  IADD3 R22, P0, R22, c[0x0][0x550], RZ ;  /* 0x0001540016167a10 */ /* 0x000fca0007f1e0ff */
[----:B------:R-:W-:-:S05]  /*1fae0*/  IMAD.X R23, RZ, RZ, c[0x0][0x554], P0 ;  /* 0x00015500ff177624 */ /* 0x000fca00000e06ff */
[----:B------:R-:W-:Y:S01]  /*1faf0*/  STG.E.64 [R22.64], R16 ;  /* 0x0000001016007986 */ /* 0x000fe2000c101b24 */
[----:B------:R-:W-:Y:S05]  /*1fb00*/  EXIT ;  /* 0x000000000000794d */ /* 0x000fea0003800000 */
.L_x_1208:
[----:B------:R-:W-:Y:S04]  /*1fb10*/  STG.E.64 [R2.64+0x8], R28 ;  /* 0x0000081c02007986 */ /* 0x000fe8000c101b24 */
[----:B------:R-:W-:Y:S04]  /*1fb20*/  STG.E.64 [R2.64+0x18], R26 ;  /* 0x0000181a02007986 */ /* 0x000fe8000c101b24 */
[----:B------:R-:W-:Y:S04]  /*1fb30*/  STG.E.64 [R2.64+0x28], R18 ;  /* 0x0000281202007986 */ /* 0x000fe8000c101b24 */
[----:B------:R-:W-:Y:S04]  /*1fb40*/  STG.E.64 [R2.64+0x38], R16 ;  /* 0x0000381002007986 */ /* 0x000fe8000c101b24 */
[----:B------:R-:W-:Y:S04]  /*1fb50*/  STG.E [R2.64], R13 ;  /* 0x0000000d02007986 */ /* 0x000fe8000c101924 */
[----:B------:R-:W-:Y:S04]  /*1fb60*/  STG.E [R2.64+0x10], R11 ;  /* 0x0000100b02007986 */ /* 0x000fe8000c101924 */
[----:B------:R-:W-:Y:S04]  /*1fb70*/  STG.E [R2.64+0x20], R9 ;  /* 0x0000200902007986 */ /* 0x000fe8000c101924 */
[----:B------:R-:W-:Y:S01]  /*1fb80*/  STG.E [R2.64+0x30], R7 ;  /* 0x0000300702007986 */ /* 0x000fe2000c101924 */
[----:B------:R-:W-:Y:S05]  /*1fb90*/  EXIT ;  /* 0x000000000000794d */ /* 0x000fea0003800000 */
.L_x_1206:
[----:B------:R-:W-:Y:S05]  /*1fba0*/  @!P1 BRA `(.L_x_1213) ;  /* 0x0000018000009947 */ /* 0x000fea0003800000 */
[----:B------:R-:W-:Y:S01]  /*1fbb0*/  MOV R0, 0x0 ;  /* 0x0000000000007802 */ /* 0x000fe20000000f00 */
[----:B------:R-:W-:-:S02]  /*1fbc0*/  IMAD.MOV.U32 R4, RZ, RZ, c[0x4][0x3c8] ;  /* 0x0100f200ff047624 */ /* 0x000fc400078e00ff */
[----:B------:R-:W-:Y:S01]  /*1fbd0*/  IMAD.MOV.U32 R5, RZ, RZ, c[0x4][0x3cc] ;  /* 0x0100f300ff057624 */ /* 0x000fe200078e00ff */
[----:B------:R2:W3:Y:S01]  /*1fbe0*/  LDC.64 R2, c[0x4][R0] ;  /* 0x0100000000027b82 */ /* 0x0004e20000000a00 */
[----:B0-----:R-:W-:Y:S02]  /*1fbf0*/  IMAD.MOV.U32 R6, RZ, RZ, c[0x4][0x3c0] ;  /* 0x0100f000ff067624 */ /* 0x001fe400078e00ff */
[----:B------:R-:W-:Y:S02]  /*1fc00*/  IMAD.MOV.U32 R7, RZ, RZ, c[0x4][0x3c4] ;  /* 0x0100f100ff077624 */ /* 0x000fe400078e00ff */
[----:B-1----:R-:W-:Y:S02]  /*1fc10*/  IMAD.MOV.U32 R8, RZ, RZ, 0x2dd ;  /* 0x000002ddff087424 */ /* 0x002fe400078e00ff */
[----:B------:R-:W-:Y:S02]  /*1fc20*/  IMAD.MOV.U32 R10, RZ, RZ, c[0x4][0x290] ;  /* 0x0100a400ff0a7624 */ /* 0x000fe400078e00ff */
[----:B------:R-:W-:-:S02]  /*1fc30*/  IMAD.MOV.U32 R11, RZ, RZ, c[0x4][0x294] ;  /* 0x0100a500ff0b7624 */ /* 0x000fc400078e00ff */
[----:B------:R-:W-:Y:S02]  /*1fc40*/  IMAD.MOV.U32 R12, RZ, RZ, 0x1 ;  /* 0x00000001ff0c7424 */ /* 0x000fe400078e00ff */
[----:B------:R-:W-:Y:S02]  /*1fc50*/  IMAD.MOV.U32 R13, RZ, RZ, RZ ;  /* 0x000000ffff0d7224 */ /* 0x000fe400078e00ff */
[----:B--2---:R-:W-:Y:S01]  /*1fc60*/  LEPC R14 ;  /* 0x00000000000e734e */ /* 0x004fe20000000000 */
[----:B------:R-:W-:Y:S02]  /*1fc70*/  MOV R9, 0x1fce0 ;  /* 0x0001fce000097802 */ /* 0x000fe40000000f00 */
[----:B------:R-:W-:Y:S02]  /*1fc80*/  MOV R20, 0x1fc60 ;  /* 0x0001fc6000147802 */ /* 0x000fe40000000f00 */
[----:B------:R-:W-:Y:S02]  /*1fc90*/  MOV R21, 0x0 ;  /* 0x0000000000157802 */ /* 0x000fe40000000f00 */
[----:B------:R-:W-:Y:S02]  /*1fca0*/  MOV R0, 0x0 ;  /* 0x0000000000007802 */ /* 0x000fe40000000f00 */
[----:B------:R-:W-:-:S04]  /*1fcb0*/  IADD3 R20, P0, P1, -R20, R9, R14 ;  /* 0x0000000914147210 */ /* 0x000fc8000791e10e */
[----:B------:R-:W-:-:S04]  /*1fcc0*/  IADD3.X R21, ~R0, R21, R15, P0, P1 ;  /* 0x0000001500157210 */ /* 0x000fc800007e250f */
[----:B---3--:R-:W-:Y:S05]  /*1fcd0*/  CALL.ABS.NOINC R2 ;  /* 0x0000000002007343 */ /* 0x008fea0003c00000 */
[----:B------:R-:W-:Y:S01]  /*1fce0*/  CS2R R28, SRZ ;  /* 0x00000000001c7805 */ /* 0x000fe2000001ff00 */
[----:B------:R-:W-:Y:S01]  /*1fcf0*/  CS2R R26, SRZ ;  /* 0x00000000001a7805 */ /* 0x000fe2000001ff00 */
[----:B------:R-:W-:Y:S01]  /*1fd00*/  CS2R R18, SRZ ;  /* 0x0000000000127805 */ /* 0x000fe2000001ff00 */
[----:B------:R-:W-:Y:S02]  /*1fd10*/  IMAD.MOV.U32 R0, RZ, RZ, RZ ;  /* 0x000000ffff007224 */ /* 0x000fe400078e00ff */
[----:B------:R-:W-:Y:S02]  /*1fd20*/  IMAD.MOV.U32 R17, RZ, RZ, RZ ;  /* 0x000000ffff117224 */ /* 0x000fe400078e00ff */
.L_x_1213:
[----:B------:R-:W-:Y:S01]  /*1fd30*/  ULDC.U8 UR4, c[0x0][0x581] ;  /* 0x0001604000047ab9 */ /* 0x000fe20000000000 */
[----:B------:R-:W-:Y:S01]  /*1fd40*/  IMAD.MOV.U32 R16, RZ, RZ, R0 ;  /* 0x000000ffff107224 */ /* 0x000fe200078e0000 */
        /* <DEDUP_REMOVED lines=25> */
.L_x_1215:
        /* <DEDUP_REMOVED lines=24> */
.L_x_1216:
        /* <DEDUP_REMOVED lines=24> */
.L_x_1217:
        /* <DEDUP_REMOVED lines=24> */
.L_x_1218:
[----:B------:R-:W-:-:S05]  /*20360*/  IADD3 R22, P0, R22, c[0x0][0x550], RZ ;  /* 0x0001540016167a10 */ /* 0x000fca0007f1e0ff */
[----:B------:R-:W-:-:S05]  /*20370*/  IMAD.X R23, RZ, RZ, c[0x0][0x554], P0 ;  /* 0x00015500ff177624 */ /* 0x000fca00000e06ff */
[----:B------:R-:W-:Y:S01]  /*20380*/  STG.E.64 [R22.64], R16 ;  /* 0x0000001016007986 */ /* 0x000fe2000c101b24 */
[----:B------:R-:W-:Y:S05]  /*20390*/  EXIT ;  /* 0x000000000000794d */ /* 0x000fea0003800000 */
.L_x_1214:
[----:B------:R-:W-:Y:S01]  /*203a0*/  MOV R2, 0x0 ;  /* 0x0000000000027802 */ /* 0x000fe20000000f00 */
[----:B------:R-:W-:Y:S02]  /*203b0*/  IMAD.MOV.U32 R4, RZ, RZ, c[0x4][0x3c8] ;  /* 0x0100f200ff047624 */ /* 0x000fe400078e00ff */
[----:B------:R-:W-:Y:S01]  /*203c0*/  IMAD.MOV.U32 R5, RZ, RZ, c[0x4][0x3cc] ;  /* 0x0100f300ff057624 */ /* 0x000fe200078e00ff */
[----:B0-----:R0:W2:Y:S01]  /*203d0*/  LDC.64 R14, c[0x4][R2] ;  /* 0x01000000020e7b82 */ /* 0x0010a20000000a00 */
[----:B------:R-:W-:Y:S02]  /*203e0*/  IMAD.MOV.U32 R6, RZ, RZ, c[0x4][0x3c0] ;  /* 0x0100f000ff067624 */ /* 0x000fe400078e00ff */
[----:B------:R-:W-:Y:S02]  /*203f0*/  IMAD.MOV.U32 R7, RZ, RZ, c[0x4][0x3c4] ;  /* 0x0100f100ff077624 */ /* 0x000fe400078e00ff */
[----:B-1----:R-:W-:-:S02]  /*20400*/  IMAD.MOV.U32 R8, RZ, RZ, 0x2e9 ;  /* 0x000002e9ff087424 */ /* 0x002fc400078e00ff */
        /* <DEDUP_REMOVED lines=11> */
[----:B--2---:R-:W-:Y:S05]  /*204c0*/  CALL.ABS.NOINC R14 ;  /* 0x000000000e007343 */ /* 0x004fea0003c00000 */
[----:B------:R0:W1:Y:S01]  /*204d0*/  LDC.64 R14, c[0x4][R2] ;  /* 0x01000000020e7b82 */ /* 0x0000620000000a00 */
        /* <DEDUP_REMOVED lines=54> */
.L_x_1123:
        /* <DEDUP_REMOVED lines=9> */
[----:B------:R-:W-:Y:S01]  /*208d0*/  ULDC.U8 UR4, c[0x0][0x580] ;  /* 0x0001600000047ab9 */ /* 0x000fe20000000000 */
[----:B------:R-:W-:Y:S02]  /*208e0*/  ISETP.NE.U32.AND P0, PT, R2, RZ, PT ;  /* 0x000000ff0200720c */ /* 0x000fe40003f05070 */
[----:B------:R-:W-:Y:S02]  /*208f0*/  ISETP.NE.AND P1, PT, RZ, UR4, PT ;  /* 0x00000004ff007c0c */ /* 0x000fe4000bf25270 */
[----:B------:R-:W-:-:S11]  /*20900*/  ISETP.NE.AND.EX P0, PT, R4, RZ, PT, P0 ;  /* 0x000000ff0400720c */ /* 0x000fd60003f05300 */
[----:B------:R-:W-:Y:S05]  /*20910*/  @!P1 BRA `(.L_x_1219) ;  /* 0x0000008000009947 */ /* 0x000fea0003800000 */
[----:B------:R-:W-:Y:S02]  /*20920*/  IADD3 R10, P2, R10, c[0x0][0x578], RZ ;  /* 0x00015e000a0a7a10 */ /* 0x000fe40007f5e0ff */
[----:B------:R-:W-:Y:S02]  /*20930*/  IADD3 R26, P3, R26, c[0x0][0x578], RZ ;  /* 0x00015e001a1a7a10 */ /* 0x000fe40007f7e0ff */
[----:B------:R-:W-:Y:S02]  /*20940*/  IADD3 R18, P4, R18, c[0x0][0x578], RZ ;  /* 0x00015e0012127a10 */ /* 0x000fe40007f9e0ff */
[----:B------:R-:W-:Y:S02]  /*20950*/  IADD3 R32, P5, R32, c[0x0][0x578], RZ ;  /* 0x00015e0020207a10 */ /* 0x000fe40007fbe0ff */
[----:B------:R-:W-:Y:S02]  /*20960*/  IADD3.X R11, R11, c[0x0][0x57c], RZ, P2, !PT ;  /* 0x00015f000b0b7a10 */ /* 0x000fe400017fe4ff */
[----:B------:R-:W-:-:S02]  /*20970*/  IADD3.X R27, R27, c[0x0][0x57c], RZ, P3, !PT ;  /* 0x00015f001b1b7a10 */ /* 0x000fc40001ffe4ff */
[----:B------:R-:W-:Y:S02]  /*20980*/  IADD3.X R19, R19, c[0x0][0x57c], RZ, P4, !PT ;  /* 0x00015f0013137a10 */ /* 0x000fe400027fe4ff */
[----:B------:R-:W-:Y:S02]  /*20990*/  IADD3.X R33, R33, c[0x0][0x57c], RZ, P5, !PT ;  /* 0x00015f0021217a10 */ /* 0x000fe40002ffe4ff */
.L_x_1219:
        /* <DEDUP_REMOVED lines=8> */
[----:B------:R-:W5:Y:S04]  /*20a20*/  LDG.E.64 R12, [R2.64+0x18] ;  /* 0x00001824020c7981 */ /* 0x000f68000c1e1b00 */
        /* <DEDUP_REMOVED lines=30> */
[----:B------:R-:W-:Y:S02]  /*20c10*/  @!P3 SEL R6, RZ, 0xffffffff, P1 ;  /* 0xffffffffff06b807 */ /* 0x000fe40000800000 */
        /* <DEDUP_REMOVED lines=33> */
.L_x_1221:
[----:B------:R-:W-:Y:S01]  /*20e30*/  ISETP.NE.AND P0, PT, R21, RZ, PT ;  /* 0x000000ff1500720c */ /* 0x000fe20003f05270 */
[----:B------:R-:W-:Y:S02]  /*20e40*/  IMAD.MOV.U32 R16, RZ, RZ, R32 ;  /* 0x000000ffff107224 */ /* 0x000fe400078e0020 */
[----:B------:R-:W-:Y:S02]  /*20e50*/  IMAD.MOV.U32 R17, RZ, RZ, R33 ;  /* 0x000000ffff117224 */ /* 0x000fe400078e0021 */
[----:B------:R-:W-:Y:S02]  /*20e60*/  IMAD.MOV.U32 R28, RZ, RZ, R10 ;  /* 0x000000ffff1c7224 */ /* 0x000fe400078e000a */
[----:B------:R-:W-:-:S06]  /*20e70*/  IMAD.MOV.U32 R29, RZ, RZ, R11 ;  /* 0x000000ffff1d7224 */ /* 0x000fcc00078e000b */
        /* <DEDUP_REMOVED lines=24> */
.L_x_1223:
        /* <DEDUP_REMOVED lines=24> */
.L_x_1224:
        /* <DEDUP_REMOVED lines=8> */
[----:B0-----:R0:W2:Y:S01]  /*21200*/  LDC.64 R2, c[0x4][R0] ;  /* 0x0100000000027b82 */ /* 0x0010a20000000a00 */
        /* <DEDUP_REMOVED lines=14> */
[----:B-12---:R-:W-:Y:S05]  /*212f0*/  CALL.ABS.NOINC R2 ;  /* 0x0000000002007343 */ /* 0x006fea0003c00000 */
.L_x_1225:
[----:B0-----:R-:W-:Y:S02]  /*21300*/  IADD3 R2, P0, R23, c[0x0][0x550], RZ ;  /* 0x0001540017027a10 */ /* 0x001fe40007f1e0ff */
        /* <DEDUP_REMOVED lines=23> */
.L_x_1226:
[----:B------:R-:W-:-:S05]  /*21480*/  IADD3 R22, P0, R22, c[0x0][0x550], RZ ;  /* 0x0001540016167a10 */ /* 0x000fca0007f1e0ff */
[----:B------:R-:W-:-:S05]  /*21490*/  IMAD.X R23, RZ, RZ, c[0x0][0x554], P0 ;  /* 0x00015500ff177624 */ /* 0x000fca00000e06ff */
[----:B------:R-:W-:Y:S01]  /*214a0*/  STG.E.64 [R22.64], R16 ;  /* 0x0000001016007986 */ /* 0x000fe2000c101b24 */
[----:B------:R-:W-:Y:S05]  /*214b0*/  EXIT ;  /* 0x000000000000794d */ /* 0x000fea0003800000 */
.L_x_1222:
        /* <DEDUP_REMOVED lines=9> */
.L_x_1220:
        /* <DEDUP_REMOVED lines=21> */
[----:B------:R-:W-:Y:S01]  /*216a0*/  CS2R R18, SRZ ;  /* 0x0000000000127805 */ /* 0x000fe2000001ff00 */
[----:B------:R-:W-:Y:S01]  /*216b0*/  CS2R R26, SRZ ;  /* 0x00000000001a7805 */ /* 0x000fe2000001ff00 */
[----:B------:R-:W-:Y:S02]  /*216c0*/  CS2R R10, SRZ ;  /* 0x00000000000a7805 */ /* 0x000fe4000001ff00 */
.L_x_1227:
[----:B------:R-:W-:Y:S01]  /*216d0*/  ULDC.U8 UR4, c[0x0][0x581] ;  /* 0x0001604000047ab9 */ /* 0x000fe20000000000 */
[----:B------:R-:W-:Y:S01]  /*216e0*/  IMAD.MOV.U32 R16, RZ, RZ, R32 ;  /* 0x000000ffff107224 */ /* 0x000fe200078e0020 */
[----:B------:R-:W-:Y:S01]  /*216f0*/  ISETP.NE.AND P0, PT, RZ, UR4, PT ;  /* 0x00000004ff007c0c */ /* 0x000fe2000bf05270 */
[----:B------:R-:W-:Y:S02]  /*21700*/  IMAD.MOV.U32 R17, RZ, RZ, R33 ;  /* 0x000000ffff117224 */ /* 0x000fe400078e0021 */
[----:B------:R-:W-:Y:S02]  /*21710*/  IMAD.MOV.U32 R28, RZ, RZ, R10 ;  /* 0x000000ffff1c7224 */ /* 0x000fe400078e000a */
[----:B------:R-:W-:-:S08]  /*21720*/  IMAD.MOV.U32 R29, RZ, RZ, R11 ;  /* 0x000000ffff1d7224 */ /* 0x000fd000078e000b */
        /* <DEDUP_REMOVED lines=24> */
.L_x_1229:
        /* <DEDUP_REMOVED lines=24> */
.L_x_1230:
        /* <DEDUP_REMOVED lines=24> */
.L_x_1231:
        /* <DEDUP_REMOVED lines=24> */
.L_x_1232:
[----:B------:R-:W-:-:S05]  /*21d30*/  IADD3 R22, P0, R22, c[0x0][0x550], RZ ;  /* 0x0001540016167a10 */ /* 0x000fca0007f1e0ff */
[----:B------:R-:W-:-:S05]  /*21d40*/  IMAD.X R23, RZ, RZ, c[0x0][0x554], P0 ;  /* 0x00015500ff177624 */ /* 0x000fca00000e06ff */
[----:B------:R-:W-:Y:S01]  /*21d50*/  STG.E.64 [R22.64], R16 ;  /* 0x0000001016007986 */ /* 0x000fe2000c101b24 */
[----:B------:R-:W-:Y:S05]  /*21d60*/  EXIT ;  /* 0x000000000000794d */ /* 0x000fea0003800000 */
.L_x_1228:
        /* <DEDUP_REMOVED lines=74> */
        .weak           $__internal_4_$__cuda_sm20_div_u64
        .type           $__internal_4_$__cuda_sm20_div_u64,@function
        .size           $__internal_4_$__cuda_sm20_div_u64,($__internal_5_$__cuda_sm20_rem_u64 - $__internal_4_$__cuda_sm20_div_u64)
$__internal_4_$__cuda_sm20_div_u64:
        /* <DEDUP_REMOVED lines=47> */
[----:B------:R-:W-:-:S04]  /*22500*/  IMAD R15, R17, R4, R15 ;  /* 0x00000004110f7224 */ /* 0x000fc800078e020f */
[----:B------:R-:W-:Y:S01]  /*22510*/  IMAD.X R20, R12, 0x1, ~R15, P1 ;  /* 0x000000010c147824 */ /* 0x000fe200008e0e0f */
[----:B------:R-:W-:Y:S01]  /*22520*/  IADD3 R15, P1, -R4, R29, RZ ;  /* 0x0000001d040f7210 */ /* 0x000fe20007f3e1ff */
[----:B------:R-:W-:-:S03]  /*22530*/  IMAD.X R12, RZ, RZ, R17, P3 ;  /* 0x000000ffff0c7224 */ /* 0x000fc600018e0611 */
        /* <DEDUP_REMOVED lines=12> */
[----:B------:R-:W-:Y:S01]  /*22600*/  ISETP.GE.U32.AND.EX P0, PT, R14, R13, PT, P0 ;  /* 0x0000000d0e00720c */ /* 0x000fe20003f06100 */
[----:B------:R-:W-:-:S03]  /*22610*/  IMAD.MOV.U32 R14, RZ, RZ, R6 ;  /* 0x000000ffff0e7224 */ /* 0x000fc600078e0006 */
[----:B------:R-:W-:Y:S02]  /*22620*/  SEL R12, R12, R21, P0 ;  /* 0x000000150c0c7207 */ /* 0x000fe40000000000 */
[----:B------:R-:W-:Y:S02]  /*22630*/  SEL R17, R17, R8, P0 ;  /* 0x0000000811117207 */ /* 0x000fe40000000000 */
[----:B------:R-:W-:Y:S02]  /*22640*/  SEL R12, R12, 0xffffffff, P1 ;  /* 0xffffffff0c0c7807 */ /* 0x000fe40000800000 */
[----:B------:R-:W-:Y:S01]  /*22650*/  SEL R17, R17, 0xffffffff, P1 ;  /* 0xffffffff11117807 */ /* 0x000fe20000800000 */
[----:B------:R-:W-:Y:S06]  /*22660*/  RET.REL.NODEC R14 `(_ZN2at6native13reduce_kernelILi128ELi4ENS0_8ReduceOpIfNS0_9ArgMinOpsIfEEjlLi4ELi4EEEEEvT1_) ;  /* 0xfffdd9900e007950 */ /* 0x000fec0003c3ffff */
        .weak           $__internal_5_$__cuda_sm20_rem_u64
        .type           $__internal_5_$__cuda_sm20_rem_u64,@function
        .size           $__internal_5_$__cuda_sm20_rem_u64,(.L_x_6807 - $__internal_5_$__cuda_sm20_rem_u64)
$__internal_5_$__cuda_sm20_rem_u64:
        /* <DEDUP_REMOVED lines=64> */
[----:B------:R-:W-:Y:S06]  /*22a70*/  RET.REL.NODEC R2 `(_ZN2at6native13reduce_kernelILi128ELi4ENS0_8ReduceOpIfNS0_9ArgMinOpsIfEEjlLi4ELi4EEEEEvT1_) ;  /* 0xfffdd58002007950 */ /* 0x000fec0003c3ffff */
.L_x_1233:
        /* <DEDUP_REMOVED lines=16> */
.L_x_6807:


//--------------------- .text._ZN2at6native13reduce_kernelILi512ELi1ENS0_8ReduceOpIdNS0_9ArgMinOpsIdEEjlLi4ELi4EEEEEvT1_ --------------------------
	.section	.text._ZN2at6native13reduce_kernelILi512ELi1ENS0_8ReduceOpIdNS0_9ArgMinOpsIdEEjlLi4ELi4EEEEEvT1_,"ax",@progbits
	.sectioninfo	@"SHI_REGISTERS=32"
	.align	128
        .global         _ZN2at6native13reduce_kernelILi512ELi1ENS0_8ReduceOpIdNS0_9ArgMinOpsIdEEjlLi4ELi4EEEEEvT1_
        .type           _ZN2at6native13reduce_kernelILi512ELi1ENS0_8ReduceOpIdNS0_9ArgMinOpsIdEEjlLi4ELi4EEEEEvT1_,@function
        .size           _ZN2at6native13reduce_kernelILi512ELi1ENS0_8ReduceOpIdNS0_9ArgMinOpsIdEEjlLi4ELi4EEEEEvT1_,(.L_x_6809 - _ZN2at6native13reduce_kernelILi512ELi1ENS0_8ReduceOpIdNS0_9ArgMinOpsIdEEjlLi4ELi4EEEEEvT1_)
        .other          _ZN2at6native13reduce_kernelILi512ELi1ENS0_8ReduceOpIdNS0_9ArgMinOpsIdEEjlLi4ELi4EEEEEvT1_,@"STO_CUDA_ENTRY STV_DEFAULT"
_ZN2at6native13reduce_kernelILi512ELi1ENS0_8ReduceOpIdNS0_9ArgMinOpsIdEEjlLi4ELi4EEEEEvT1_:
.text._ZN2at6native13reduce_kernelILi512ELi1ENS0_8ReduceOpIdNS0_9ArgMinOpsIdEEjlLi4ELi4EEEEEvT1_:
[----:B------:R-:W-:Y:S02]  /*0000*/  IMAD.MOV.U32 R1, RZ, RZ, c[0x0][0x28] ;  /* 0x00000a00ff017624 */ /* 0x000fe400078e00ff */
[----:B------:R-:W0:Y:S01]  /*0010*/  S2R R12, SR_TID.X ;  /* 0x00000000000c7919 */ /* 0x000e220000002100 */
[----:B------:R-:W-:Y:S01]  /*0020*/  ISETP.NE.AND P0, PT, RZ, c[0x0][0x34c], PT ;  /* 0x0000d300ff007a0c */ /* 0x000fe20003f05270 */
[----:B------:R-:W-:Y:S01]  /*0030*/  IMAD.MOV.U32 R6, RZ, RZ, RZ ;  /* 0x000000ffff067224 */ /* 0x000fe200078e00ff */
[----:B------:R-:W-:Y:S01]  /*0040*/  IADD3 R1, R1, -0x18, RZ ;  /* 0xffffffe801017810 */ /* 0x000fe20007ffe0ff */
[----:B------:R-:W1:Y:S04]  /*0050*/  S2R R14, SR_TID.Y ;  /* 0x00000000000e7919 */ /* 0x000e680000002200 */
[----:B------:R-:W2:Y:S04]  /*0060*/  S2R R3, SR_CTAID.X ;  /* 0x0000000000037919 */ /* 0x000ea80000002500 */
[----:B------:R-:W3:Y:S01]  /*0070*/  S2R R13, SR_CTAID.Y ;  /* 0x00000000000d7919 */ /* 0x000ee20000002600 */
[----:B0-----:R-:W-:-:S02]  /*0080*/  IMAD R2, R12, c[0x0][0x19c], RZ ;  /* 0x000067000c027a24 */ /* 0x001fc400078e02ff */
[----:B------:R-:W-:Y:S02]  /*0090*/  IMAD R0, R12, c[0x0][0x190], RZ ;  /* 0x000064000c007a24 */ /* 0x000fe400078e02ff */
[C---:B-1----:R-:W-:Y:S02]  /*00a0*/  IMAD R2, R14.reuse, c[0x0][0x1a0], R2 ;  /* 0x000068000e027a24 */ /* 0x042fe400078e0202 */
[----:B------:R-:W-:Y:S02]  /*00b0*/  IMAD R0, R14, c[0x0][0x194], R0 ;  /* 0x000065000e007a24 */ /* 0x000fe400078e0200 */
[----:B--2---:R-:W-:Y:S02]  /*00c0*/  IMAD R3, R3, c[0x0][0x188], R2 ;  /* 0x0000620003037a24 */ /* 0x004fe400078e0202 */
        /* <DEDUP_REMOVED lines=200> */
.L_x_1234:
[----:B------:R-:W-:Y:S01]  /*0d50*/  ISETP.GE.U32.AND P0, PT, R0, c[0x0][0x17c], PT ;  /* 0x00005f0000007a0c */ /* 0x000fe20003f06070 */
[----:B------:R-:W-:Y:S01]  /*0d60*/  ULDC.64 UR36, c[0x0][0x118] ;  /* 0x0000460000247ab9 */ /* 0x000fe20000000a00 */
[----:B------:R-:W-:Y:S01]  /*0d70*/  BSSY B0, `(.L_x_1235) ;  /* 0x0000b80000007945 */ /* 0x000fe20003800000 */
[----:B------:R-:W-:Y:S01]  /*0d80*/  CS2R R24, SRZ ;  /* 0x0000000000187805 */ /* 0x000fe2000001ff00 */
[----:B------:R-:W-:Y:S01]  /*0d90*/  ISETP.GE.U32.OR P0, PT, R3, c[0x0][0x180], P0 ;  /* 0x0000600003007a0c */ /* 0x000fe20000706470 */
[----:B------:R-:W-:-:S12]  /*0da0*/  CS2R R4, SRZ ;  /* 0x0000000000047805 */ /* 0x000fd8000001ff00 */
[----:B------:R-:W-:Y:S05]  /*0db0*/  @P0 BRA `(.L_x_1236) ;  /* 0x0000b7b000000947 */ /* 0x000fea0003800000 */
[----:B------:R-:W-:Y:S01]  /*0dc0*/  ULDC.U8 UR4, c[0x0][0x1b0] ;  /* 0x00006c0000047ab9 */ /* 0x000fe20000000000 */
[----:B------:R-:W-:Y:S02]  /*0dd0*/  IADD3 R6, P1, R6, c[0x0][0x548], RZ ;  /* 0x0001520006067a10 */ /* 0x000fe40007f3e0ff */
[----:B------:R-:W-:Y:S02]  /*0de0*/  ISETP.NE.AND P0, PT, RZ, UR4, PT ;  /* 0x00000004ff007c0c */ /* 0x000fe4000bf05270 */
[----:B------:R-:W-:-:S11]  /*0df0*/  IADD3.X R7, RZ, c[0x0][0x54c], RZ, P1, !PT ;  /* 0x00015300ff077a10 */ /* 0x000fd60000ffe4ff */
[----:B------:R-:W-:Y:S05]  /*0e00*/  @!P0 BRA `(.L_x_1237) ;  /* 0x0000127000008947 */ /* 0x000fea0003800000 */
[----:B------:R-:W-:Y:S01]  /*0e10*/  IMAD.MOV.U32 R4, RZ, RZ, c[0x0][0x17c] ;  /* 0x00005f00ff047624 */ /* 0x000fe200078e00ff */
[----:B------:R-:W-:Y:S01]  /*0e20*/  SHF.R.U64 R2, R6, 0x3, R7 ;  /* 0x0000000306027819 */ /* 0x000fe20000001207 */
[----:B------:R-:W-:Y:S01]  /*0e30*/  BSSY B1, `(.L_x_1238) ;  /* 0x0000040000017945 */ /* 0x000fe20003800000 */
[----:B------:R-:W-:Y:S01]  /*0e40*/  IMAD.MOV.U32 R27, RZ, RZ, c[0x0][0x170] ;  /* 0x00005c00ff1b7624 */ /* 0x000fe200078e00ff */
[----:B------:R-:W-:Y:S01]  /*0e50*/  MOV R17, c[0x0][0x16c] ;  /* 0x00005b0000117a02 */ /* 0x000fe20000000f00 */
[----:B------:R0:W-:Y:S01]  /*0e60*/  STL [R1], R4 ;  /* 0x0000000401007387 */ /* 0x0001e20000100800 */
[----:B------:R-:W-:Y:S01]  /*0e70*/  LOP3.LUT R2, R2, 0x3, RZ, 0xc0, !PT ;  /* 0x0000000302027812 */ /* 0x000fe200078ec0ff */
[----:B------:R-:W-:Y:S02]  /*0e80*/  IMAD.MOV.U32 R10, RZ, RZ, R4 ;  /* 0x000000ffff0a7224 */ /* 0x000fe400078e0004 */
[----:B------:R0:W-:Y:S01]  /*0e90*/  STL [R1+0x4], RZ ;  /* 0x000004ff01007387 */ /* 0x0001e20000100800 */
[----:B------:R-:W-:Y:S01]  /*0ea0*/  ISETP.NE.AND P0, PT, R2, RZ, PT ;  /* 0x000000ff0200720c */ /* 0x000fe20003f05270 */
[----:B------:R-:W-:-:S02]  /*0eb0*/  IMAD.MOV.U32 R26, RZ, RZ, c[0x0][0x174] ;  /* 0x00005d00ff1a7624 */ /* 0x000fc400078e00ff */
[----:B------:R-:W-:-:S10]  /*0ec0*/  IMAD.MOV.U32 R16, RZ, RZ, c[0x0][0x168] ;  /* 0x00005a00ff107624 */ /* 0x000fd400078e00ff */
[----:B------:R-:W-:Y:S05]  /*0ed0*/  @!P0 BRA `(.L_x_1239) ;  /* 0x0000035000008947 */ /* 0x000fea0003800000 */
[C---:B0-----:R-:W-:Y:S01]  /*0ee0*/  ISETP.GE.U32.AND P0, PT, R12.reuse, R2, PT ;  /* 0x000000020c00720c */ /* 0x041fe20003f06070 */
        /* <DEDUP_REMOVED lines=13> */
.L_x_1243:
[----:B------:R-:W-:Y:S05]  /*0fc0*/  BSYNC B3 ;  /* 0x0000000000037941 */ /* 0x000fea0003800000 */
.L_x_1242:
[----:B------:R-:W-:-:S04]  /*0fd0*/  PRMT R3, R3, 0x9910, RZ ;  /* 0x0000991003037816 */ /* 0x000fc800000000ff */
[----:B------:R-:W-:-:S13]  /*0fe0*/  ISETP.NE.AND P0, PT, R3, RZ, PT ;  /* 0x000000ff0300720c */ /* 0x000fda0003f05270 */
[----:B------:R-:W-:Y:S05]  /*0ff0*/  @!P0 BRA `(.L_x_1241) ;  /* 0x0000019000008947 */ /* 0x000fea0003800000 */
[----:B------:R-:W-:-:S05]  /*1000*/  IADD3 R3, P0, R12, -R2, RZ ;  /* 0x800000020c037210 */ /* 0x000fca0007f1e0ff */
[----:B------:R-:W-:Y:S01]  /*1010*/  IMAD.X R5, RZ, RZ, -0x1, P0 ;  /* 0xffffffffff057424 */ /* 0x000fe200000e06ff */
[----:B------:R-:W-:-:S04]  /*1020*/  LEA R4, P0, R3, R6, 0x3 ;  /* 0x0000000603047211 */ /* 0x000fc800078018ff */
[----:B------:R-:W-:-:S06]  /*1030*/  LEA.HI.X R5, R3, R7, R5, 0x3, P0 ;  /* 0x0000000703057211 */ /* 0x000fcc00000f1c05 */
[----:B------:R-:W2:Y:S01]  /*1040*/  LDG.E.64 R4, [R4.64] ;  /* 0x0000002404047981 */ /* 0x000ea2000c1e1b00 */
[----:B------:R-:W-:Y:S01]  /*1050*/  IMAD.MOV.U32 R8, RZ, RZ, c[0x0][0x168] ;  /* 0x00005a00ff087624 */ /* 0x000fe200078e00ff */
[----:B------:R-:W-:Y:S01]  /*1060*/  PLOP3.LUT P0, PT, PT, PT, PT, 0x80, 0x0 ;  /* 0x000000000000781c */ /* 0x000fe20003f0f070 */
[----:B------:R-:W-:Y:S02]  /*1070*/  IMAD.MOV.U32 R9, RZ, RZ, c[0x0][0x16c] ;  /* 0x00005b00ff097624 */ /* 0x000fe400078e00ff */
[----:B------:R-:W-:-:S04]  /*1080*/  IMAD.IADD R27, R12, 0x1, -R2 ;  /* 0x000000010c1b7824 */ /* 0x000fc800078e0a02 */
[----:B------:R-:W0:Y:S01]  /*1090*/  DSETP.GTU.AND P2, PT, |R8|, +INF , PT ;  /* 0x7ff000000800742a */ /* 0x000e220003f4c200 */
[----:B------:R-:W-:-:S13]  /*10a0*/  ISETP.GT.U32.AND P1, PT, R27, c[0x0][0x170], PT ;  /* 0x00005c001b007a0c */ /* 0x000fda0003f24070 */
[----:B0-----:R-:W-:Y:S01]  /*10b0*/  @!P2 ISETP.GT.AND.EX P3, PT, RZ, c[0x0][0x174], PT, P1 ;  /* 0x00005d00ff00aa0c */ /* 0x001fe20003f64310 */
[----:B--2---:R-:W0:-:S06]  /*10c0*/  @!P2 DSETP.NEU.AND P4, PT, R4, c[0x0][0x168], PT ;  /* 0x00005a000400a62a */ /* 0x004e0c0003f8d000 */
[----:B0-----:R-:W-:Y:S01]  /*10d0*/  @!P2 PLOP3.LUT P0, PT, P4, PT, PT, 0x80, 0x0 ;  /* 0x000000000000a81c */ /* 0x001fe2000270f070 */
[----:B------:R-:W0:-:S06]  /*10e0*/  @!P2 DSETP.GT.AND P4, PT, R4, c[0x0][0x168], PT ;  /* 0x00005a000400a62a */ /* 0x000e0c0003f84000 */
[----:B0-----:R-:W-:-:S06]  /*10f0*/  @!P2 SEL R3, RZ, 0xffffffff, !P4 ;  /* 0xffffffffff03a807 */ /* 0x001fcc0006000000 */
[----:B------:R-:W-:Y:S01]  /*1100*/  @!P0 SEL R3, RZ, 0xffffffff, !P3 ;  /* 0xffffffffff038807 */ /* 0x000fe20005800000 */
[----:B------:R-:W0:-:S03]  /*1110*/  @P2 DSETP.GTU.AND P3, PT, |R4|, +INF , PT ;  /* 0x7ff000000400242a */ /* 0x000e060003f6c200 */
[----:B------:R-:W-:-:S04]  /*1120*/  @!P2 LOP3.LUT R3, R3, 0x1, RZ, 0xc0, !PT ;  /* 0x000000010303a812 */ /* 0x000fc800078ec0ff */
[----:B------:R-:W-:Y:S02]  /*1130*/  @!P2 ISETP.EQ.U32.AND P0, PT, R3, 0x1, PT ;  /* 0x000000010300a80c */ /* 0x000fe40003f02070 */
[----:B0-----:R-:W-:-:S13]  /*1140*/  @P2 ISETP.GT.OR.EX P0, PT, RZ, c[0x0][0x174], !P3, P1 ;  /* 0x00005d00ff002a0c */ /* 0x001fda0005f04710 */
[----:B------:R-:W-:Y:S02]  /*1150*/  FSEL R16, R4, c[0x0][0x168], !P0 ;  /* 0x00005a0004107a08 */ /* 0x000fe40004000000 */
[----:B------:R-:W-:Y:S02]  /*1160*/  FSEL R17, R5, c[0x0][0x16c], !P0 ;  /* 0x00005b0005117a08 */ /* 0x000fe40004000000 */
[----:B------:R-:W-:Y:S02]  /*1170*/  SEL R27, R27, c[0x0][0x170], !P0 ;  /* 0x00005c001b1b7a07 */ /* 0x000fe40004000000 */
[----:B------:R-:W-:Y:S02]  /*1180*/  SEL R26, RZ, c[0x0][0x174], !P0 ;  /* 0x00005d00ff1a7a07 */ /* 0x000fe40004000000 */
.L_x_1241:
[----:B------:R-:W-:Y:S05]  /*1190*/  BSYNC B2 ;  /* 0x0000000000027941 */ /* 0x000fea0003800000 */
.L_x_1240:
[C---:B------:R-:W-:Y:S02]  /*11a0*/  IADD3 R3, R2.reuse, c[0x0][0x17c], RZ ;  /* 0x00005f0002037a10 */ /* 0x040fe40007ffe0ff */
[C---:B------:R-:W-:Y:S02]  /*11b0*/  IADD3 R5, P0, -R2.reuse, 0x4, RZ ;  /* 0x0000000402057810 */ /* 0x040fe40007f1e1ff */
[----:B------:R-:W-:-:S02]  /*11c0*/  IADD3 R2, -R2, 0x4, RZ ;  /* 0x0000000402027810 */ /* 0x000fc40007ffe1ff */
[----:B------:R-:W-:Y:S02]  /*11d0*/  IADD3 R10, R3, -0x4, RZ ;  /* 0xfffffffc030a7810 */ /* 0x000fe40007ffe0ff */
[----:B------:R-:W-:Y:S01]  /*11e0*/  LEA R6, P1, R5, R6, 0x3 ;  /* 0x0000000605067211 */ /* 0x000fe200078218ff */
[----:B------:R0:W-:Y:S01]  /*11f0*/  STL [R1+0x4], R2 ;  /* 0x0000040201007387 */ /* 0x0001e20000100800 */
[----:B------:R-:W-:-:S03]  /*1200*/  IADD3.X R4, RZ, -0x1, RZ, P0, !PT ;  /* 0xffffffffff047810 */ /* 0x000fc600007fe4ff */
[----:B------:R0:W-:Y:S01]  /*1210*/  STL [R1], R10 ;  /* 0x0000000a01007387 */ /* 0x0001e20000100800 */
[----:B------:R-:W-:-:S03]  /*1220*/  LEA.HI.X R7, R5, R7, R4, 0x3, P1 ;  /* 0x0000000705077211 */ /* 0x000fc600008f1c04 */
.L_x_1239:
[----:B0-----:R-:W-:Y:S05]  /*1230*/  BSYNC B1 ;  /* 0x0000000000017941 */ /* 0x001fea0003800000 */
.L_x_1238:
[----:B------:R-:W-:Y:S01]  /*1240*/  IMAD.SHL.U32 R28, R0, 0x4, RZ ;  /* 0x00000004001c7824 */ /* 0x000fe200078e00ff */
[----:B------:R-:W-:Y:S01]  /*1250*/  BSSY B1, `(.L_x_1244) ;  /* 0x0000076000017945 */ /* 0x000fe20003800000 */
[----:B------:R-:W-:Y:S01]  /*1260*/  IMAD.MOV.U32 R25, RZ, RZ, c[0x0][0x170] ;  /* 0x00005c00ff197624 */ /* 0x000fe200078e00ff */
[----:B------:R-:W-:Y:S01]  /*1270*/  MOV R3, c[0x0][0x170] ;  /* 0x00005c0000037a02 */ /* 0x000fe20000000f00 */
[----:B------:R-:W-:Y:S01]  /*1280*/  IMAD.MOV.U32 R24, RZ, RZ, c[0x0][0x174] ;  /* 0x00005d00ff187624 */ /* 0x000fe200078e00ff */
[----:B------:R-:W-:Y:S01]  /*1290*/  IADD3 R2, R28, 0x3, RZ ;  /* 0x000000031c027810 */ /* 0x000fe20007ffe0ff */
[----:B------:R-:W-:Y:S01]  /*12a0*/  IMAD.MOV.U32 R5, RZ, RZ, c[0x0][0x170] ;  /* 0x00005c00ff057624 */ /* 0x000fe200078e00ff */
[----:B------:R-:W-:Y:S01]  /*12b0*/  MOV R22, c[0x0][0x168] ;  /* 0x00005a0000167a02 */ /* 0x000fe20000000f00 */
[----:B------:R-:W-:Y:S01]  /*12c0*/  IMAD.MOV.U32 R4, RZ, RZ, c[0x0][0x174] ;  /* 0x00005d00ff047624 */ /* 0x000fe200078e00ff */
[----:B------:R-:W-:Y:S01]  /*12d0*/  ISETP.GE.U32.AND P0, PT, R2, R10, PT ;  /* 0x0000000a0200720c */ /* 0x000fe20003f06070 */
[----:B------:R-:W-:-:S02]  /*12e0*/  IMAD.MOV.U32 R2, RZ, RZ, c[0x0][0x174] ;  /* 0x00005d00ff027624 */ /* 0x000fc400078e00ff */
[----:B------:R-:W-:Y:S02]  /*12f0*/  IMAD.MOV.U32 R18, RZ, RZ, c[0x0][0x168] ;  /* 0x00005a00ff127624 */ /* 0x000fe400078e00ff */
[----:B------:R-:W-:Y:S02]  /*1300*/  IMAD.MOV.U32 R19, RZ, RZ, c[0x0][0x16c] ;  /* 0x00005b00ff137624 */ /* 0x000fe400078e00ff */
[----:B------:R-:W-:Y:S02]  /*1310*/  IMAD.MOV.U32 R20, RZ, RZ, c[0x0][0x168] ;  /* 0x00005a00ff147624 */ /* 0x000fe400078e00ff */
[----:B------:R-:W-:Y:S02]  /*1320*/  IMAD.MOV.U32 R21, RZ, RZ, c[0x0][0x16c] ;  /* 0x00005b00ff157624 */ /* 0x000fe400078e00ff */
[----:B------:R-:W-:Y:S02]  /*1330*/  IMAD.MOV.U32 R23, RZ, RZ, c[0x0][0x16c] ;  /* 0x00005b00ff177624 */ /* 0x000fe400078e00ff */
        /* <DEDUP_REMOVED lines=9> */
.L_x_1255:
[----:B------:R-:W-:Y:S01]  /*13d0*/  IMAD.WIDE.U32 R8, R0, 0x20, R6 ;  /* 0x0000002000087825 */ /* 0x000fe200078e0006 */
[----:B------:R-:W2:Y:S04]  /*13e0*/  LDL R29, [R1+0x4] ;  /* 0x00000400011d7983 */ /* 0x000ea80000100800 */
[----:B------:R0:W3:Y:S04]  /*13f0*/  LDG.E.128 R12, [R8.64] ;  /* 0x00000024080c7981 */ /* 0x0000e8000c1e1d00 */
[----:B0-----:R-:W5:Y:S01]  /*1400*/  LDG.E.128 R8, [R8.64+0x10] ;  /* 0x0000102408087981 */ /* 0x001f62000c1e1d00 */
[----:B------:R-:W3:Y:S01]  /*1410*/  DSETP.GTU.AND P2, PT, |R16|, +INF , PT ;  /* 0x7ff000001000742a */ /* 0x000ee20003f4c200 */
[----:B------:R-:W-:Y:S01]  /*1420*/  PLOP3.LUT P0, PT, PT, PT, PT, 0x80, 0x0 ;  /* 0x000000000000781c */ /* 0x000fe20003f0f070 */
[----:B------:R-:W-:Y:S01]  /*1430*/  BSSY B2, `(.L_x_1246) ;  /* 0x0000022000027945 */ /* 0x000fe20003800000 */
[----:B--2---:R-:W-:-:S11]  /*1440*/  IMAD.IADD R28, R28, 0x1, R29 ;  /* 0x000000011c1c7824 */ /* 0x004fd600078e021d */
[----:B---3--:R-:W0:Y:S01]  /*1450*/  @!P2 DSETP.NEU.AND P3, PT, R16, R12, PT ;  /* 0x0000000c1000a22a */ /* 0x008e220003f6d000 */
[----:B------:R-:W-:-:S04]  /*1460*/  @!P2 ISETP.GE.U32.AND P1, PT, R27, R28, PT ;  /* 0x0000001c1b00a20c */ /* 0x000fc80003f26070 */
[----:B------:R-:W-:Y:S02]  /*1470*/  @!P2 ISETP.GE.AND.EX P1, PT, R26, RZ, PT, P1 ;  /* 0x000000ff1a00a20c */ /* 0x000fe40003f26310 */
[----:B0-----:R-:W-:Y:S01]  /*1480*/  @!P2 PLOP3.LUT P0, PT, P3, PT, PT, 0x80, 0x0 ;  /* 0x000000000000a81c */ /* 0x001fe20001f0f070 */
[----:B------:R-:W0:-:S06]  /*1490*/  @!P2 DSETP.GEU.AND P3, PT, R16, R12, PT ;  /* 0x0000000c1000a22a */ /* 0x000e0c0003f6e000 */
[----:B0-----:R-:W-:Y:S02]  /*14a0*/  @!P2 SEL R29, RZ, 0xffffffff, P3 ;  /* 0xffffffffff1da807 */ /* 0x001fe40001800000 */
[----:B------:R-:W-:-:S04]  /*14b0*/  @P2 ISETP.LT.U32.AND P3, PT, R27, R28, PT ;  /* 0x0000001c1b00220c */ /* 0x000fc80003f61070 */
[----:B------:R-:W-:Y:S01]  /*14c0*/  @!P0 SEL R29, RZ, 0xffffffff, P1 ;  /* 0xffffffffff1d8807 */ /* 0x000fe20000800000 */
[----:B------:R-:W0:-:S03]  /*14d0*/  @P2 DSETP.GTU.AND P1, PT, |R12|, +INF , PT ;  /* 0x7ff000000c00242a */ /* 0x000e060003f2c200 */
[----:B------:R-:W-:-:S04]  /*14e0*/  @!P2 LOP3.LUT R29, R29, 0x1, RZ, 0xc0, !PT ;  /* 0x000000011d1da812 */ /* 0x000fc800078ec0ff */
[----:B------:R-:W-:Y:S02]  /*14f0*/  @!P2 ISETP.EQ.U32.AND P0, PT, R29, 0x1, PT ;  /* 0x000000011d00a80c */ /* 0x000fe40003f02070 */
[----:B0-----:R-:W-:Y:S01]  /*1500*/  @P2 ISETP.LT.OR.EX P0, PT, R26, RZ, !P1, P3 ;  /* 0x000000ff1a00220c */ /* 0x001fe20004f01730 */
[----:B------:R-:W0:-:S12]  /*1510*/  DSETP.GTU.AND P1, PT, |R22|, +INF , PT ;  /* 0x7ff000001600742a */ /* 0x000e180003f2c200 */
[----:B------:R-:W-:Y:S02]  /*1520*/  FSEL R13, R17, R13, P0 ;  /* 0x0000000d110d7208 */ /* 0x000fe40000000000 */
[----:B------:R-:W-:Y:S02]  /*1530*/  FSEL R16, R16, R12, P0 ;  /* 0x0000000c10107208 */ /* 0x000fe40000000000 */
[----:B------:R-:W-:Y:S01]  /*1540*/  IADD3 R12, R28, 0x1, RZ ;  /* 0x000000011c0c7810 */ /* 0x000fe20007ffe0ff */
[----:B------:R-:W-:Y:S01]  /*1550*/  IMAD.MOV.U32 R17, RZ, RZ, R13 ;  /* 0x000000ffff117224 */ /* 0x000fe200078e000d */
[----:B------:R-:W-:Y:S02]  /*1560*/  SEL R27, R27, R28, P0 ;  /* 0x0000001c1b1b7207 */ /* 0x000fe40000000000 */
[----:B------:R-:W-:Y:S01]  /*1570*/  SEL R26, R26, RZ, P0 ;  /* 0x000000ff1a1a7207 */ /* 0x000fe20000000000 */
[----:B0-----:R-:W-:Y:S05]  /*1580*/  @P1 BRA `(.L_x_1247) ;  /* 0x0000009000001947 */ /* 0x001fea0003800000 */
[----:B------:R-:W-:Y:S01]  /*1590*/  DSETP.NEU.AND P1, PT, R22, R14, PT ;  /* 0x0000000e1600722a */ /* 0x000fe20003f2d000 */
[----:B------:R-:W-:-:S03]  /*15a0*/  ISETP.GE.U32.AND P0, PT, R3, R12, PT ;  /* 0x0000000c0300720c */ /* 0x000fc60003f06070 */
[----:B------:R-:W0:Y:S01]  /*15b0*/  DSETP.GEU.AND P2, PT, R22, R14, PT ;  /* 0x0000000e1600722a */ /* 0x000e220003f4e000 */
[----:B------:R-:W-:-:S05]  /*15c0*/  ISETP.GE.AND.EX P0, PT, R2, RZ, PT, P0 ;  /* 0x000000ff0200720c */ /* 0x000fca0003f06300 */
[----:B0-----:R-:W-:-:S04]  /*15d0*/  SEL R13, RZ, 0xffffffff, P2 ;  /* 0xffffffffff0d7807 */ /* 0x001fc80001000000 */
[----:B------:R-:W-:-:S04]  /*15e0*/  @!P1 SEL R13, RZ, 0xffffffff, P0 ;  /* 0xffffffffff0d9807 */ /* 0x000fc80000000000 */
[----:B------:R-:W-:-:S04]  /*15f0*/  LOP3.LUT R13, R13, 0x1, RZ, 0xc0, !PT ;  /* 0x000000010d0d7812 */ /* 0x000fc800078ec0ff */
[----:B------:R-:W-:Y:S01]  /*1600*/  ISETP.EQ.U32.AND P0, PT, R13, 0x1, PT ;  /* 0x000000010d00780c */ /* 0x000fe20003f02070 */
[----:B------:R-:W-:Y:S07]  /*1610*/  BRA `(.L_x_1248) ;  /* 0x0000003000007947 */ /* 0x000fee0003800000 */
.L_x_1247:
[----:B------:R-:W0:Y:S01]  /*1620*/  DSETP.GTU.AND P0, PT, |R14|, +INF , PT ;  /* 0x7ff000000e00742a */ /* 0x000e220003f0c200 */
[----:B------:R-:W-:-:S05]  /*1630*/  ISETP.LT.U32.AND P1, PT, R3, R12, PT ;  /* 0x0000000c0300720c */ /* 0x000fca0003f21070 */
[----:B0-----:R-:W-:-:S08]  /*1640*/  ISETP.LT.OR.EX P0, PT, R2, RZ, !P0, P1 ;  /* 0x000000ff0200720c */ /* 0x001fd00004701710 */
.L_x_1248:
[----:B------:R-:W-:Y:S05]  /*1650*/  BSYNC B2 ;  /* 0x0000000000027941 */ /* 0x000fea0003800000 */
.L_x_1246:
[----:B------:R-:W0:Y:S01]  /*1660*/  DSETP.GTU.AND P1, PT, |R20|, +INF , PT ;  /* 0x7ff000001400742a */ /* 0x000e220003f2c200 */
[----:B------:R-:W-:Y:S01]  /*1670*/  FSEL R22, R22, R14, P0 ;  /* 0x0000000e16167208 */ /* 0x000fe20000000000 */
[----:B------:R-:W-:Y:S01]  /*1680*/  BSSY B2, `(.L_x_1249) ;  /* 0x0000013000027945 */ /* 0x000fe20003800000 */
[----:B------:R-:W-:Y:S02]  /*1690*/  FSEL R14, R23, R15, P0 ;  /* 0x0000000f170e7208 */ /* 0x000fe40000000000 */
[----:B------:R-:W-:Y:S02]  /*16a0*/  SEL R3, R3, R12, P0 ;  /* 0x0000000c03037207 */ /* 0x000fe40000000000 */
[----:B------:R-:W-:Y:S02]  /*16b0*/  SEL R2, R2, RZ, P0 ;  /* 0x000000ff02027207 */ /* 0x000fe40000000000 */
[----:B------:R-:W-:Y:S02]  /*16c0*/  IADD3 R12, R28, 0x2, RZ ;  /* 0x000000021c0c7810 */ /* 0x000fe40007ffe0ff */
[----:B------:R-:W-:-:S03]  /*16d0*/  MOV R23, R14 ;  /* 0x0000000e00177202 */ /* 0x000fc60000000f00 */
[----:B0-----:R-:W-:Y:S05]  /*16e0*/  @P1 BRA `(.L_x_1250) ;  /* 0x0000009000001947 */ /* 0x001fea0003800000 */
[----:B-----5:R-:W-:Y:S01]  /*16f0*/  DSETP.NEU.AND P1, PT, R20, R8, PT ;  /* 0x000000081400722a */ /* 0x020fe20003f2d000 */
        /* <DEDUP_REMOVED lines=8> */
.L_x_1250:
[----:B-----5:R-:W0:Y:S01]  /*1780*/  DSETP.GTU.AND P0, PT, |R8|, +INF , PT ;  /* 0x7ff000000800742a */ /* 0x020e220003f0c200 */
[----:B------:R-:W-:-:S05]  /*1790*/  ISETP.LT.U32.AND P1, PT, R5, R12, PT ;  /* 0x0000000c0500720c */ /* 0x000fca0003f21070 */
[----:B0-----:R-:W-:-:S08]  /*17a0*/  ISETP.LT.OR.EX P0, PT, R4, RZ, !P0, P1 ;  /* 0x000000ff0400720c */ /* 0x001fd00004701710 */
.L_x_1251:
[----:B------:R-:W-:Y:S05]  /*17b0*/  BSYNC B2 ;  /* 0x0000000000027941 */ /* 0x000fea0003800000 */
.L_x_1249:
[----:B------:R-:W0:Y:S01]  /*17c0*/  DSETP.GTU.AND P1, PT, |R18|, +INF , PT ;  /* 0x7ff000001200742a */ /* 0x000e220003f2c200 */
[----:B------:R-:W-:Y:S01]  /*17d0*/  BSSY B2, `(.L_x_1252) ;  /* 0x0000013000027945 */ /* 0x000fe20003800000 */
[----:B------:R-:W-:Y:S02]  /*17e0*/  SEL R5, R5, R12, P0 ;  /* 0x0000000c05057207 */ /* 0x000fe40000000000 */
[----:B------:R-:W-:Y:S02]  /*17f0*/  FSEL R20, R20, R8, P0 ;  /* 0x0000000814147208 */ /* 0x000fe40000000000 */
[----:B------:R-:W-:Y:S02]  /*1800*/  FSEL R21, R21, R9, P0 ;  /* 0x0000000915157208 */ /* 0x000fe40000000000 */
[----:B------:R-:W-:Y:S02]  /*1810*/  SEL R4, R4, RZ, P0 ;  /* 0x000000ff04047207 */ /* 0x000fe40000000000 */
[----:B------:R-:W-:-:S04]  /*1820*/  IADD3 R28, R28, 0x3, RZ ;  /* 0x000000031c1c7810 */ /* 0x000fc80007ffe0ff */
        /* <DEDUP_REMOVED lines=10> */
.L_x_1253:
[----:B------:R-:W0:Y:S01]  /*18d0*/  DSETP.GTU.AND P0, PT, |R10|, +INF , PT ;  /* 0x7ff000000a00742a */ /* 0x000e220003f0c200 */
[----:B------:R-:W-:-:S05]  /*18e0*/  ISETP.LT.U32.AND P1, PT, R25, R28, PT ;  /* 0x0000001c1900720c */ /* 0x000fca0003f21070 */
[----:B0-----:R-:W-:-:S08]  /*18f0*/  ISETP.LT.OR.EX P0, PT, R24, RZ, !P0, P1 ;  /* 0x000000ff1800720c */ /* 0x001fd00004701710 */
.L_x_1254:
[----:B------:R-:W-:Y:S05]  /*1900*/  BSYNC B2 ;  /* 0x0000000000027941 */ /* 0x000fea0003800000 */
.L_x_1252:
[----:B------:R-:W2:Y:S01]  /*1910*/  LDL R9, [R1] ;  /* 0x0000000001097983 */ /* 0x000ea20000100800 */
[----:B------:R-:W-:Y:S02]  /*1920*/  IADD3 R0, R0, c[0x0][0x184], RZ ;  /* 0x0000610000007a10 */ /* 0x000fe40007ffe0ff */
[----:B------:R-:W-:Y:S02]  /*1930*/  SEL R25, R25, R28, P0 ;  /* 0x0000001c19197207 */ /* 0x000fe40000000000 */
[----:B------:R-:W-:Y:S01]  /*1940*/  FSEL R18, R18, R10, P0 ;  /* 0x0000000a12127208 */ /* 0x000fe20000000000 */
[----:B------:R-:W-:Y:S01]  /*1950*/  IMAD.SHL.U32 R28, R0, 0x4, RZ ;  /* 0x00000004001c7824 */ /* 0x000fe200078e00ff */
[----:B------:R-:W-:Y:S02]  /*1960*/  FSEL R19, R19, R11, P0 ;  /* 0x0000000b13137208 */ /* 0x000fe40000000000 */
[----:B------:R-:W-:Y:S02]  /*1970*/  SEL R24, R24, RZ, P0 ;  /* 0x000000ff18187207 */ /* 0x000fe40000000000 */
[----:B------:R-:W-:-:S04]  /*1980*/  IADD3 R8, R28, 0x3, RZ ;  /* 0x000000031c087810 */ /* 0x000fc80007ffe0ff */
[----:B--2---:R-:W-:-:S13]  /*1990*/  ISETP.GE.U32.AND P1, PT, R8, R9, PT ;  /* 0x000000090800720c */ /* 0x004fda0003f26070 */
[----:B------:R-:W-:Y:S05]  /*19a0*/  @!P1 BRA `(.L_x_1255) ;  /* 0xfffffa2000009947 */ /* 0x000fea000383ffff */
.L_x_1245:
[----:B------:R-:W-:Y:S05]  /*19b0*/  BSYNC B1 ;  /* 0x0000000000017941 */ /* 0x000fea0003800000 */
.L_x_1244:
[----:B------:R-:W0:Y:S01]  /*19c0*/  S2R R8, SR_TID.Y ;  /* 0x0000000000087919 */ /* 0x000e220000002200 */
[----:B------:R-:W-:Y:S01]  /*19d0*/  ISETP.NE.AND P0, PT, RZ, c[0x0][0x194], PT ;  /* 0x00006500ff007a0c */ /* 0x000fe20003f05270 */
[----:B------:R-:W-:Y:S01]  /*19e0*/  BSSY B1, `(.L_x_1256) ;  /* 0x000000a000017945 */ /* 0x000fe20003800000 */
[----:B------:R-:W-:Y:S02]  /*19f0*/  PRMT R0, RZ, 0x7610, R0 ;  /* 0x00007610ff007816 */ /* 0x000fe40000000000 */
[----:B0-----:R-:W-:-:S13]  /*1a00*/  ISETP.NE.AND P1, PT, R8, RZ, PT ;  /* 0x000000ff0800720c */ /* 0x001fda0003f25270 */
[----:B------:R-:W-:Y:S05]  /*1a10*/  @P0 BRA P1, `(.L_x_1257) ;  /* 0x0000006000000947 */ /* 0x000fea0000800000 */
[----:B------:R-:W0:Y:S01]  /*1a20*/  S2R R8, SR_CTAID.Y ;  /* 0x0000000000087919 */ /* 0x000e220000002600 */
[----:B------:R-:W-:Y:S01]  /*1a30*/  ISETP.NE.AND P0, PT, RZ, c[0x0][0x198], PT ;  /* 0x00006600ff007a0c */ /* 0x000fe20003f05270 */
[----:B------:R-:W-:-:S12]  /*1a40*/  IMAD.MOV.U32 R0, RZ, RZ, 0x1 ;  /* 0x00000001ff007424 */ /* 0x000fd800078e00ff */
[----:B0-----:R-:W-:-:S04]  /*1a50*/  @P0 ISETP.NE.AND P1, PT, R8, RZ, PT ;  /* 0x000000ff0800020c */ /* 0x001fc80003f25270 */
[----:B------:R-:W-:-:S04]  /*1a60*/  @P0 SEL R8, RZ, 0x1, P1 ;  /* 0x00000001ff080807 */ /* 0x000fc80000800000 */
[----:B------:R-:W-:Y:S02]  /*1a70*/  @P0 PRMT R0, R8, 0x7610, R0 ;  /* 0x0000761008000816 */ /* 0x000fe40000000000 */
.L_x_1257:
[----:B------:R-:W-:Y:S05]  /*1a80*/  BSYNC B1 ;  /* 0x0000000000017941 */ /* 0x000fea0003800000 */
.L_x_1256:
[----:B------:R-:W-:Y:S01]  /*1a90*/  PRMT R0, R0, 0x9910, RZ ;  /* 0x0000991000007816 */ /* 0x000fe200000000ff */
[----:B------:R-:W-:Y:S03]  /*1aa0*/  BSSY B1, `(.L_x_1258) ;  /* 0x0000020000017945 */ /* 0x000fe60003800000 */
[----:B------:R-:W-:-:S13]  /*1ab0*/  ISETP.NE.AND P0, PT, R0, RZ, PT ;  /* 0x000000ff0000720c */ /* 0x000fda0003f05270 */
[----:B------:R-:W-:Y:S05]  /*1ac0*/  @!P0 BRA `(.L_x_1259) ;  /* 0x000001d000008947 */ /* 0x000fea0003800000 */
[----:B------:R-:W2:Y:S04]  /*1ad0*/  LDL.LU R8, [R1] ;  /* 0x0000000001087983 */ /* 0x000ea80000300800 */
[----:B------:R-:W0:Y:S01]  /*1ae0*/  S2R R9, SR_TID.X ;  /* 0x0000000000097919 */ /* 0x000e220000002100 */
[----:B--2---:R-:W-:-:S05]  /*1af0*/  LOP3.LUT R0, R8, 0xfffffffc, RZ, 0xc0, !PT ;  /* 0xfffffffc08007812 */ /* 0x004fca00078ec0ff */
[----:B0-----:R-:W-:-:S05]  /*1b00*/  IMAD.IADD R9, R0, 0x1, R9 ;  /* 0x0000000100097824 */ /* 0x001fca00078e0209 */
[----:B------:R-:W-:-:S13]  /*1b10*/  ISETP.GE.U32.AND P0, PT, R9, R8, PT ;  /* 0x000000080900720c */ /* 0x000fda0003f06070 */
[----:B------:R-:W-:Y:S05]  /*1b20*/  @P0 BRA `(.L_x_1259) ;  /* 0x0000017000000947 */ /* 0x000fea0003800000 */
[C---:B------:R-:W-:Y:S01]  /*1b30*/  IMAD.WIDE R6, R9.reuse, 0x8, R6 ;  /* 0x0000000809067825 */ /* 0x040fe200078e0206 */
[----:B------:R-:W2:Y:S05]  /*1b40*/  LDL.LU R8, [R1+0x4] ;  /* 0x0000040001087983 */ /* 0x000eaa0000300800 */
[----:B------:R-:W3:Y:S01]  /*1b50*/  LDG.E.64 R6, [R6.64] ;  /* 0x0000002406067981 */ /* 0x000ee2000c1e1b00 */
[----:B------:R-:W3:Y:S01]  /*1b60*/  DSETP.GTU.AND P2, PT, |R16|, +INF , PT ;  /* 0x7ff000001000742a */ /* 0x000ee20003f4c200 */
[----:B------:R-:W-:Y:S01]  /*1b70*/  PLOP3.LUT P0, PT, PT, PT, PT, 0x80, 0x0 ;  /* 0x000000000000781c */ /* 0x000fe20003f0f070 */
[----:B--2---:R-:W-:-:S12]  /*1b80*/  IMAD.IADD R8, R9, 0x1, R8 ;  /* 0x0000000109087824 */ /* 0x004fd800078e0208 */
[----:B---3--:R-:W0:Y:S01]  /*1b90*/  @!P2 DSETP.NEU.AND P3, PT, R16, R6, PT ;  /* 0x000000061000a22a */ /* 0x008e220003f6d000 */
[----:B------:R-:W-:Y:S02]  /*1ba0*/  @!P2 ISETP.GE.U32.AND P1, PT, R27, R8, PT ;  /* 0x000000081b00a20c */ /* 0x000fe40003f26070 */
[----:B------:R-:W-:-:S03]  /*1bb0*/  SHF.R.S32.HI R9, RZ, 0x1f, R8 ;  /* 0x0000001fff097819 */ /* 0x000fc60000011408 */
[----:B0-----:R-:W-:Y:S01]  /*1bc0*/  @!P2 PLOP3.LUT P0, PT, P3, PT, PT, 0x80, 0x0 ;  /* 0x000000000000a81c */ /* 0x001fe20001f0f070 */
[----:B------:R-:W0:Y:S01]  /*1bd0*/  @!P2 DSETP.GEU.AND P3, PT, R16, R6, PT ;  /* 0x000000061000a22a */ /* 0x000e220003f6e000 */
[----:B------:R-:W-:-:S05]  /*1be0*/  @!P2 ISETP.GE.AND.EX P1, PT, R26, R9, PT, P1 ;  /* 0x000000091a00a20c */ /* 0x000fca0003f26310 */
[----:B0-----:R-:W-:Y:S02]  /*1bf0*/  @!P2 SEL R0, RZ, 0xffffffff, P3 ;  /* 0xffffffffff00a807 */ /* 0x001fe40001800000 */
[----:B------:R-:W-:-:S06]  /*1c00*/  @P2 ISETP.LT.U32.AND P3, PT, R27, R8, PT ;  /* 0x000000081b00220c */ /* 0x000fcc0003f61070 */
[----:B------:R-:W-:Y:S01]  /*1c10*/  @!P0 SEL R0, RZ, 0xffffffff, P1 ;  /* 0xffffffffff008807 */ /* 0x000fe20000800000 */
[----:B------:R-:W0:-:S03]  /*1c20*/  @P2 DSETP.GTU.AND P1, PT, |R6|, +INF , PT ;  /* 0x7ff000000600242a */ /* 0x000e060003f2c200 */
[----:B------:R-:W-:-:S04]  /*1c30*/  @!P2 LOP3.LUT R0, R0, 0x1, RZ, 0xc0, !PT ;  /* 0x000000010000a812 */ /* 0x000fc800078ec0ff */
[----:B------:R-:W-:Y:S02]  /*1c40*/  @!P2 ISETP.EQ.U32.AND P0, PT, R0, 0x1, PT ;  /* 0x000000010000a80c */ /* 0x000fe40003f02070 */
[----:B0-----:R-:W-:-:S13]  /*1c50*/  @P2 ISETP.LT.OR.EX P0, PT, R26, R9, !P1, P3 ;  /* 0x000000091a00220c */ /* 0x001fda0004f01730 */
[----:B------:R-:W-:Y:S02]  /*1c60*/  FSEL R16, R16, R6, P0 ;  /* 0x0000000610107208 */ /* 0x000fe40000000000 */
[----:B------:R-:W-:Y:S02]  /*1c70*/  FSEL R17, R17, R7, P0 ;  /* 0x0000000711117208 */ /* 0x000fe40000000000 */
[----:B------:R-:W-:Y:S02]  /*1c80*/  SEL R27, R27, R8, P0 ;  /* 0x000000081b1b7207 */ /* 0x000fe40000000000 */
[----:B------:R-:W-:Y:S02]  /*1c90*/  SEL R26, R26, R9, P0 ;  /* 0x000000091a1a7207 */ /* 0x000fe40000000000 */
.L_x_1259:
[----:B------:R-:W-:Y:S05]  /*1ca0*/  BSYNC B1 ;  /* 0x0000000000017941 */ /* 0x000fea0003800000 */
.L_x_1258:
[----:B------:R-:W0:Y:S01]  /*1cb0*/  DSETP.GTU.AND P0, PT, |R16|, +INF , PT ;  /* 0x7ff000001000742a */ /* 0x000e220003f0c200 */
[----:B------:R-:W-:-:S13]  /*1cc0*/  BSSY B1, `(.L_x_1260) ;  /* 0x000000e000017945 */ /* 0x000fda0003800000 */
[----:B0-----:R-:W-:Y:S05]  /*1cd0*/  @P0 BRA `(.L_x_1261) ;  /* 0x0000009000000947 */ /* 0x001fea0003800000 */
[----:B------:R-:W-:Y:S01]  /*1ce0*/  DSETP.NEU.AND P1, PT, R16, R22, PT ;  /* 0x000000161000722a */ /* 0x000fe20003f2d000 */
[----:B------:R-:W-:-:S03]  /*1cf0*/  ISETP.GE.U32.AND P0, PT, R27, R3, PT ;  /* 0x000000031b00720c */ /* 0x000fc60003f06070 */
[----:B------:R-:W0:Y:S01]  /*1d00*/  DSETP.GEU.AND P2, PT, R16, R22, PT ;  /* 0x000000161000722a */ /* 0x000e220003f4e000 */
[----:B------:R-:W-:-:S05]  /*1d10*/  ISETP.GE.AND.EX P0, PT, R26, R2, PT, P0 ;  /* 0x000000021a00720c */ /* 0x000fca0003f06300 */
[----:B0-----:R-:W-:-:S04]  /*1d20*/  SEL R0, RZ, 0xffffffff, P2 ;  /* 0xffffffffff007807 */ /* 0x001fc80001000000 */
[----:B------:R-:W-:-:S04]  /*1d30*/  @!P1 SEL R0, RZ, 0xffffffff, P0 ;  /* 0xffffffffff009807 */ /* 0x000fc80000000000 */
[----:B------:R-:W-:-:S04]  /*1d40*/  LOP3.LUT R0, R0, 0x1, RZ, 0xc0, !PT ;  /* 0x0000000100007812 */ /* 0x000fc800078ec0ff */
[----:B------:R-:W-:Y:S01]  /*1d50*/  ISETP.EQ.U32.AND P0, PT, R0, 0x1, PT ;  /* 0x000000010000780c */ /* 0x000fe20003f02070 */
[----:B------:R-:W-:Y:S07]  /*1d60*/  BRA `(.L_x_1262) ;  /* 0x0000003000007947 */ /* 0x000fee0003800000 */
.L_x_1261:
[----:B------:R-:W0:Y:S01]  /*1d70*/  DSETP.GTU.AND P0, PT, |R22|, +INF , PT ;  /* 0x7ff000001600742a */ /* 0x000e220003f0c200 */
[----:B------:R-:W-:-:S05]  /*1d80*/  ISETP.LT.U32.AND P1, PT, R27, R3, PT ;  /* 0x000000031b00720c */ /* 0x000fca0003f21070 */
[----:B0-----:R-:W-:-:S08]  /*1d90*/  ISETP.LT.OR.EX P0, PT, R26, R2, !P0, P1 ;  /* 0x000000021a00720c */ /* 0x001fd00004701710 */
.L_x_1262:
[----:B------:R-:W-:Y:S05]  /*1da0*/  BSYNC B1 ;  /* 0x0000000000017941 */ /* 0x000fea0003800000 */
.L_x_1260:
[----:B------:R-:W-:Y:S01]  /*1db0*/  FSEL R6, R16, R22, P0 ;  /* 0x0000001610067208 */ /* 0x000fe20000000000 */
[----:B------:R-:W-:Y:S01]  /*1dc0*/  BSSY B1, `(.L_x_1263) ;  /* 0x0000012000017945 */ /* 0x000fe20003800000 */
[----:B------:R-:W-:Y:S02]  /*1dd0*/  FSEL R7, R17, R23, P0 ;  /* 0x0000001711077208 */ /* 0x000fe40000000000 */
[----:B------:R-:W-:Y:S02]  /*1de0*/  SEL R8, R27, R3, P0 ;  /* 0x000000031b087207 */ /* 0x000fe40000000000 */
[----:B------:R-:W-:Y:S02]  /*1df0*/  SEL R9, R26, R2, P0 ;  /* 0x000000021a097207 */ /* 0x000fe40000000000 */
[----:B------:R-:W0:-:S14]  /*1e00*/  DSETP.GTU.AND P1, PT, |R6|, +INF , PT ;  /* 0x7ff000000600742a */ /* 0x000e1c0003f2c200 */
        /* <DEDUP_REMOVED lines=10> */
.L_x_1264:
[----:B------:R-:W0:Y:S01]  /*1eb0*/  DSETP.GTU.AND P0, PT, |R20|, +INF , PT ;  /* 0x7ff000001400742a */ /* 0x000e220003f0c200 */
[----:B------:R-:W-:-:S05]  /*1ec0*/  ISETP.LT.U32.AND P1, PT, R8, R5, PT ;  /* 0x000000050800720c */ /* 0x000fca0003f21070 */
[----:B0-----:R-:W-:-:S08]  /*1ed0*/  ISETP.LT.OR.EX P0, PT, R9, R4, !P0, P1 ;  /* 0x000000040900720c */ /* 0x001fd00004701710 */
.L_x_1265:
[----:B------:R-:W-:Y:S05]  /*1ee0*/  BSYNC B1 ;  /* 0x0000000000017941 */ /* 0x000fea0003800000 */
.L_x_1263:
        /* <DEDUP_REMOVED lines=16> */
.L_x_1267:
[----:B------:R-:W0:Y:S01]  /*1ff0*/  DSETP.GTU.AND P0, PT, |R18|, +INF , PT ;  /* 0x7ff000001200742a */ /* 0x000e220003f0c200 */
[----:B------:R-:W-:-:S05]  /*2000*/  ISETP.LT.U32.AND P1, PT, R8, R25, PT ;  /* 0x000000190800720c */ /* 0x000fca0003f21070 */
[----:B0-----:R-:W-:-:S08]  /*2010*/  ISETP.LT.OR.EX P0, PT, R9, R24, !P0, P1 ;  /* 0x000000180900720c */ /* 0x001fd00004701710 */
.L_x_1268:
[----:B------:R-:W-:Y:S05]  /*2020*/  BSYNC B1 ;  /* 0x0000000000017941 */ /* 0x000fea0003800000 */
.L_x_1266:
[----:B------:R-:W-:Y:S02]  /*2030*/  FSEL R4, R2, R18, P0 ;  /* 0x0000001202047208 */ /* 0x000fe40000000000 */
[----:B------:R-:W-:Y:S02]  /*2040*/  FSEL R5, R3, R19, P0 ;  /* 0x0000001303057208 */ /* 0x000fe40000000000 */
[----:B------:R-:W-:Y:S02]  /*2050*/  SEL R25, R8, R25, P0 ;  /* 0x0000001908197207 */ /* 0x000fe40000000000 */
[----:B------:R-:W-:Y:S01]  /*2060*/  SEL R24, R9, R24, P0 ;  /* 0x0000001809187207 */ /* 0x000fe20000000000 */
[----:B------:R-:W-:Y:S05]  /*2070*/  BRA `(.L_x_1236) ;  /* 0x0000a4f000007947 */ /* 0x000fea0003800000 */
.L_x_1237:
[----:B------:R-:W-:Y:S01]  /*2080*/  IMAD.MOV.U32 R2, RZ, RZ, c[0x0][0x2e8] ;  /* 0x0000ba00ff027624 */ /* 0x000fe200078e00ff */
[----:B------:R-:W-:-:S04]  /*2090*/  MOV R3, 0x1 ;  /* 0x0000000100037802 */ /* 0x000fc80000000f00 */
[----:B------:R-:W-:Y:S02]  /*20a0*/  SHF.R.U32.HI R4, RZ, 0x3, R2 ;  /* 0x00000003ff047819 */ /* 0x000fe40000011602 */
[C---:B------:R-:W-:Y:S02]  /*20b0*/  ISETP.EQ.AND P2, PT, R3.reuse, c[0x0][0x1b8], PT ;  /* 0x00006e0003007a0c */ /* 0x040fe40003f42270 */
[----:B------:R-:W-:Y:S02]  /*20c0*/  ISETP.NE.AND P0, PT, R4, 0x1, PT ;  /* 0x000000010400780c */ /* 0x000fe40003f05270 */
[----:B------:R-:W-:-:S11]  /*20d0*/  ISETP.NE.AND P1, PT, R3, c[0x0][0x1b8], PT ;  /* 0x00006e0003007a0c */ /* 0x000fd60003f25270 */
[----:B------:R-:W-:Y:S05]  /*20e0*/  @!P0 BRA P2, `(.L_x_1269) ;  /* 0x000090f000008947 */ /* 0x000fea0001000000 */
[----:B------:R-:W-:Y:S01]  /*20f0*/  IMAD.MOV.U32 R3, RZ, RZ, c[0x0][0x184] ;  /* 0x00006100ff037624 */ /* 0x000fe200078e00ff */
[----:B------:R-:W-:Y:S01]  /*2100*/  MOV R9, c[0x0][0x16c] ;  /* 0x00005b0000097a02 */ /* 0x000fe20000000f00 */
[--C-:B------:R-:W-:Y:S02]  /*2110*/  IMAD.MOV.U32 R26, RZ, RZ, R0.reuse ;  /* 0x000000ffff1a7224 */ /* 0x100fe400078e0000 */
[----:B------:R-:W-:Y:S02]  /*2120*/  IMAD.MOV.U32 R25, RZ, RZ, c[0x0][0x170] ;  /* 0x00005c00ff197624 */ /* 0x000fe400078e00ff */
[----:B------:R-:W-:Y:S02]  /*2130*/  IMAD R0, R3, 0x3, R0 ;  /* 0x0000000303007824 */ /* 0x000fe400078e0200 */
[----:B------:R-:W-:Y:S02]  /*2140*/  IMAD.MOV.U32 R24, RZ, RZ, c[0x0][0x174] ;  /* 0x00005d00ff187624 */ /* 0x000fe400078e00ff */
[----:B------:R-:W-:Y:S01]  /*2150*/  IMAD.MOV.U32 R8, RZ, RZ, c[0x0][0x168] ;  /* 0x00005a00ff087624 */ /* 0x000fe200078e00ff */
[----:B------:R-:W-:Y:S05]  /*2160*/  @!P1 BRA `(.L_x_1270) ;  /* 0x00007cc000009947 */ /* 0x000fea0003800000 */
[----:B------:R-:W-:Y:S01]  /*2170*/  ISETP.GE.U32.AND P0, PT, R0, c[0x0][0x17c], PT ;  /* 0x00005f0000007a0c */ /* 0x000fe20003f06070 */
[----:B------:R-:W-:Y:S01]  /*2180*/  IMAD.MOV.U32 R2, RZ, RZ, c[0x0][0x174] ;  /* 0x00005d00ff027624 */ /* 0x000fe200078e00ff */
[----:B------:R-:W-:Y:S01]  /*2190*/  MOV R0, c[0x0][0x174] ;  /* 0x00005d0000007a02 */ /* 0x000fe20000000f00 */
[----:B------:R-:W-:Y:S01]  /*21a0*/  BSSY B1, `(.L_x_1271) ;  /* 0x00003de000017945 */ /* 0x000fe20003800000 */
[----:B------:R-:W-:Y:S01]  /*21b0*/  IMAD.MOV.U32 R22, RZ, RZ, c[0x0][0x170] ;  /* 0x00005c00ff167624 */ /* 0x000fe200078e00ff */
[----:B------:R-:W-:Y:S01]  /*21c0*/  MOV R5, c[0x0][0x16c] ;  /* 0x00005b0000057a02 */ /* 0x000fe20000000f00 */
[----:B------:R0:W-:Y:S01]  /*21d0*/  STL [R1], R2 ;  /* 0x0000000201007387 */ /* 0x0001e20000100800 */
[----:B------:R-:W-:-:S02]  /*21e0*/  IMAD.MOV.U32 R29, RZ, RZ, c[0x0][0x174] ;  /* 0x00005d00ff1d7624 */ /* 0x000fc400078e00ff */
[----:B------:R-:W-:Y:S01]  /*21f0*/  IMAD.MOV.U32 R23, RZ, RZ, c[0x0][0x170] ;  /* 0x00005c00ff177624 */ /* 0x000fe200078e00ff */
[----:B------:R0:W-:Y:S01]  /*2200*/  STL [R1+0x4], R0 ;  /* 0x0000040001007387 */ /* 0x0001e20000100800 */
[----:B------:R-:W-:Y:S02]  /*2210*/  IMAD.MOV.U32 R27, RZ, RZ, c[0x0][0x170] ;  /* 0x00005c00ff1b7624 */ /* 0x000fe400078e00ff */
[----:B------:R-:W-:Y:S02]  /*2220*/  IMAD.MOV.U32 R12, RZ, RZ, c[0x0][0x168] ;  /* 0x00005a00ff0c7624 */ /* 0x000fe400078e00ff */
[----:B------:R-:W-:Y:S02]  /*2230*/  IMAD.MOV.U32 R13, RZ, RZ, c[0x0][0x16c] ;  /* 0x00005b00ff0d7624 */ /* 0x000fe400078e00ff */
[----:B------:R-:W-:Y:S02]  /*2240*/  IMAD.MOV.U32 R10, RZ, RZ, c[0x0][0x168] ;  /* 0x00005a00ff0a7624 */ /* 0x000fe400078e00ff */
[----:B------:R-:W-:-:S02]  /*2250*/  IMAD.MOV.U32 R11, RZ, RZ, c[0x0][0x16c] ;  /* 0x00005b00ff0b7624 */ /* 0x000fc400078e00ff */
[----:B------:R-:W-:Y:S01]  /*2260*/  IMAD.MOV.U32 R4, RZ, RZ, c[0x0][0x168] ;  /* 0x00005a00ff047624 */ /* 0x000fe200078e00ff */
[----:B------:R-:W-:Y:S05]  /*2270*/  @P0 BRA `(.L_x_1272) ;  /* 0x00003d0000000947 */ /* 0x000fea0003800000 */
[----:B0-----:R-:W-:Y:S01]  /*2280*/  IMAD.MOV.U32 R2, RZ, RZ, c[0x0][0x174] ;  /* 0x00005d00ff027624 */ /* 0x001fe200078e00ff */
[----:B------:R-:W-:Y:S01]  /*2290*/  MOV R0, c[0x0][0x174] ;  /* 0x00005d0000007a02 */ /* 0x000fe20000000f00 */
[----:B------:R-:W-:Y:S01]  /*22a0*/  IMAD.MOV.U32 R22, RZ, RZ, c[0x0][0x170] ;  /* 0x00005c00ff167624 */ /* 0x000fe200078e00ff */
[----:B------:R-:W-:Y:S01]  /*22b0*/  ISETP.NE.AND P1, PT, RZ, c[0x0][0x1b8], PT ;  /* 0x00006e00ff007a0c */ /* 0x000fe20003f25270 */
[----:B------:R-:W-:Y:S01]  /*22c0*/  IMAD.MOV.U32 R29, RZ, RZ, c[0x0][0x174] ;  /* 0x00005d00ff1d7624 */ /* 0x000fe200078e00ff */
[----:B------:R0:W-:Y:S01]  /*22d0*/  STL [R1], R2 ;  /* 0x0000000201007387 */ /* 0x0001e20000100800 */
[----:B------:R-:W-:Y:S01]  /*22e0*/  IMAD.MOV.U32 R23, RZ, RZ, c[0x0][0x170] ;  /* 0x00005c00ff177624 */ /* 0x000fe200078e00ff */
[----:B------:R-:W-:Y:S01]  /*22f0*/  MOV R5, c[0x0][0x16c] ;  /* 0x00005b0000057a02 */ /* 0x000fe20000000f00 */
[----:B------:R-:W-:Y:S01]  /*2300*/  IMAD.MOV.U32 R27, RZ, RZ, c[0x0][0x170] ;  /* 0x00005c00ff1b7624 */ /* 0x000fe200078e00ff */
[----:B------:R0:W-:Y:S01]  /*2310*/  STL [R1+0x4], R0 ;  /* 0x0000040001007387 */ /* 0x0001e20000100800 */
[----:B------:R-:W-:-:S02]  /*2320*/  IMAD.MOV.U32 R12, RZ, RZ, c[0x0][0x168] ;  /* 0x00005a00ff0c7624 */ /* 0x000fc400078e00ff */
[----:B------:R-:W-:Y:S02]  /*2330*/  IMAD.MOV.U32 R13, RZ, RZ, c[0x0][0x16c] ;  /* 0x00005b00ff0d7624 */ /* 0x000fe400078e00ff */
[----:B------:R-:W-:Y:S02]  /*2340*/  IMAD.MOV.U32 R10, RZ, RZ, c[0x0][0x168] ;  /* 0x00005a00ff0a7624 */ /* 0x000fe400078e00ff */
[----:B------:R-:W-:Y:S02]  /*2350*/  IMAD.MOV.U32 R11, RZ, RZ, c[0x0][0x16c] ;  /* 0x00005b00ff0b7624 */ /* 0x000fe400078e00ff */
[----:B------:R-:W-:Y:S02]  /*2360*/  IMAD.MOV.U32 R4, RZ, RZ, c[0x0][0x168] ;  /* 0x00005a00ff047624 */ /* 0x000fe400078e00ff */
.L_x_1286:
[----:B0-----:R-:W-:Y:S02]  /*2370*/  IMAD.MOV.U32 R0, RZ, RZ, RZ ;  /* 0x000000ffff007224 */ /* 0x001fe400078e00ff */
[----:B------:R-:W-:Y:S01]  /*2380*/  IMAD.MOV.U32 R3, RZ, RZ, RZ ;  /* 0x000000ffff037224 */ /* 0x000fe200078e00ff */
[----:B------:R-:W-:Y:S05]  /*2390*/  @!P1 BRA `(.L_x_1273) ;  /* 0x00000d3000009947 */ /* 0x000fea0003800000 */
[----:B------:R-:W-:Y:S02]  /*23a0*/  IMAD.MOV.U32 R2, RZ, RZ, RZ ;  /* 0x000000ffff027224 */ /* 0x000fe400078e00ff */
[----:B------:R-:W-:-:S04]  /*23b0*/  IMAD.MOV.U32 R3, RZ, RZ, R26 ;  /* 0x000000ffff037224 */ /* 0x000fc800078e001a */
[----:B------:R-:W-:-:S04]  /*23c0*/  IMAD.HI.U32 R17, R26, c[0x0][0x1c0], R2 ;  /* 0x000070001a117a27 */ /* 0x000fc800078e0002 */
[----:B------:R-:W-:Y:S01]  /*23d0*/  IMAD.MOV.U32 R2, RZ, RZ, c[0x0][0x1b8] ;  /* 0x00006e00ff027624 */ /* 0x000fe200078e00ff */
[----:B------:R-:W-:-:S04]  /*23e0*/  SHF.R.U32.HI R17, RZ, c[0x0][0x1c4], R17 ;  /* 0x00007100ff117a19 */ /* 0x000fc80000011611 */
[----:B------:R-:W-:Y:S02]  /*23f0*/  ISETP.NE.AND P0, PT, R2, 0x1, PT ;  /* 0x000000010200780c */ /* 0x000fe40003f05270 */
[----:B------:R-:W-:-:S05]  /*2400*/  IADD3 R3, -R17, RZ, RZ ;  /* 0x000000ff11037210 */ /* 0x000fca0007ffe1ff */
[----:B------:R-:W-:-:S04]  /*2410*/  IMAD R3, R3, c[0x0][0x1bc], R26 ;  /* 0x00006f0003037a24 */ /* 0x000fc800078e021a */
[----:B------:R-:W-:Y:S02]  /*2420*/  IMAD R3, R3, c[0x0][0x2e8], RZ ;  /* 0x0000ba0003037a24 */ /* 0x000fe400078e02ff */
        /* <DEDUP_REMOVED lines=120> */
[----:B------:R-:W-:Y:S01]  /*2bb0*/  MOV R14, RZ ;  /* 0x000000ff000e7202 */ /* 0x000fe20000000f00 */
[----:B------:R-:W-:Y:S01]  /*2bc0*/  IMAD.MOV.U32 R15, RZ, RZ, R17 ;  /* 0x000000ffff0f7224 */ /* 0x000fe200078e0011 */
        /* <DEDUP_REMOVED lines=75> */
[----:B------:R-:W-:Y:S01]  /*3080*/  IMAD R16, R17, c[0x0][0x2d0], R16 ;  /* 0x0000b40011107a24 */ /* 0x000fe200078e0210 */
[----:B------:R-:W-:-:S03]  /*3090*/  @P0 IADD3 R14, -R2, RZ, RZ ;  /* 0x000000ff020e0210 */ /* 0x000fc60007ffe1ff */
[----:B------:R-:W-:Y:S02]  /*30a0*/  IMAD R3, R16, c[0x0][0x344], R3 ;  /* 0x0000d10010037a24 */ /* 0x000fe400078e0203 */
[----:B------:R-:W-:-:S04]  /*30b0*/  @P0 IMAD R14, R14, c[0x0][0x2dc], R15 ;  /* 0x0000b7000e0e0a24 */ /* 0x000fc800078e020f */
[----:B------:R-:W-:-:S05]  /*30c0*/  @P0 IMAD R3, R14, c[0x0][0x348], R3 ;  /* 0x0000d2000e030a24 */ /* 0x000fca00078e0203 */
.L_x_1273:
[----:B------:R-:W-:-:S04]  /*30d0*/  LOP3.LUT R3, R3, 0xfffffff8, RZ, 0xc0, !PT ;  /* 0xfffffff803037812 */ /* 0x000fc800078ec0ff */
[----:B------:R-:W-:-:S05]  /*30e0*/  IADD3 R18, P0, R6, R3, RZ ;  /* 0x0000000306127210 */ /* 0x000fca0007f1e0ff */
[----:B------:R-:W-:-:S06]  /*30f0*/  IMAD.X R19, RZ, RZ, R7, P0 ;  /* 0x000000ffff137224 */ /* 0x000fcc00000e0607 */
[----:B------:R-:W5:Y:S01]  /*3100*/  LDG.E.64 R18, [R18.64] ;  /* 0x0000002412127981 */ /* 0x000f62000c1e1b00 */
[----:B------:R-:W-:Y:S05]  /*3110*/  @!P1 BRA `(.L_x_1274) ;  /* 0x00000d3000009947 */ /* 0x000fea0003800000 */
[----:B------:R-:W-:Y:S01]  /*3120*/  IADD3 R3, R26, c[0x0][0x184], RZ ;  /* 0x000061001a037a10 */ /* 0x000fe20007ffe0ff */
[----:B------:R-:W-:-:S04]  /*3130*/  IMAD.MOV.U32 R2, RZ, RZ, RZ ;  /* 0x000000ffff027224 */ /* 0x000fc800078e00ff */
[----:B------:R-:W-:-:S05]  /*3140*/  IMAD.HI.U32 R15, R3, c[0x0][0x1c0], R2 ;  /* 0x00007000030f7a27 */ /* 0x000fca00078e0002 */
[----:B------:R-:W-:-:S05]  /*3150*/  SHF.R.U32.HI R15, RZ, c[0x0][0x1c4], R15 ;  /* 0x00007100ff0f7a19 */ /* 0x000fca000001160f */
[----:B------:R-:W-:-:S04]  /*3160*/  IMAD.MOV R2, RZ, RZ, -R15 ;  /* 0x000000ffff027224 */ /* 0x000fc800078e0a0f */
[----:B------:R-:W-:Y:S02]  /*3170*/  IMAD R0, R2, c[0x0][0x1bc], R3 ;  /* 0x00006f0002007a24 */ /* 0x000fe400078e0203 */
[----:B------:R-:W-:Y:S02]  /*3180*/  IMAD.MOV.U32 R2, RZ, RZ, c[0x0][0x1b8] ;  /* 0x00006e00ff027624 */ /* 0x000fe400078e00ff */
[----:B------:R-:W-:-:S03]  /*3190*/  IMAD R0, R0, c[0x0][0x2e8], RZ ;  /* 0x0000ba0000007a24 */ /* 0x000fc600078e02ff */
[----:B------:R-:W-:-:S13]  /*31a0*/  ISETP.NE.AND P0, PT, R2, 0x1, PT ;  /* 0x000000010200780c */ /* 0x000fda0003f05270 */
        /* <DEDUP_REMOVED lines=189> */
[----:B------:R-:W-:Y:S01]  /*3d80*/  HFMA2.MMA R2, -RZ, RZ, 0, 0 ;  /* 0x00000000ff027435 */ /* 0x000fe200000001ff */
[----:B------:R-:W-:-:S09]  /*3d90*/  IMAD.MOV.U32 R3, RZ, RZ, R14 ;  /* 0x000000ffff037224 */ /* 0x000fd200078e000e */
        /* <DEDUP_REMOVED lines=11> */
.L_x_1274:
[----:B------:R-:W-:-:S04]  /*3e50*/  LOP3.LUT R15, R0, 0xfffffff8, RZ, 0xc0, !PT ;  /* 0xfffffff8000f7812 */ /* 0x000fc800078ec0ff */
[----:B------:R-:W-:-:S04]  /*3e60*/  IADD3 R14, P0, R6, R15, RZ ;  /* 0x0000000f060e7210 */ /* 0x000fc80007f1e0ff */
[----:B------:R-:W-:-:S06]  /*3e70*/  IADD3.X R15, RZ, R7, RZ, P0, !PT ;  /* 0x00000007ff0f7210 */ /* 0x000fcc00007fe4ff */
[----:B------:R-:W5:Y:S01]  /*3e80*/  LDG.E.64 R14, [R14.64] ;  /* 0x000000240e0e7981 */ /* 0x000f62000c1e1b00 */
[----:B------:R-:W-:Y:S01]  /*3e90*/  IADD3 R0, R26, c[0x0][0x184], RZ ;  /* 0x000061001a007a10 */ /* 0x000fe20007ffe0ff */
[----:B------:R-:W-:Y:S01]  /*3ea0*/  CS2R R2, SRZ ;  /* 0x0000000000027805 */ /* 0x000fe2000001ff00 */
        /* <DEDUP_REMOVED lines=212> */
.L_x_1275:
        /* <DEDUP_REMOVED lines=8> */
[----:B------:R-:W-:Y:S01]  /*4c70*/  HFMA2.MMA R2, -RZ, RZ, 0, 0 ;  /* 0x00000000ff027435 */ /* 0x000fe200000001ff */
[----:B------:R-:W-:-:S09]  /*4c80*/  ISETP.NE.AND P0, PT, R28, 0x1, PT ;  /* 0x000000011c00780c */ /* 0x000fd20003f05270 */
[----:B------:R-:W-:-:S05]  /*4c90*/  IMAD.HI.U32 R21, R3, c[0x0][0x1c0], R2 ;  /* 0x0000700003157a27 */ /* 0x000fca00078e0002 */
        /* <DEDUP_REMOVED lines=175> */
[----:B------:R-:W-:-:S04]  /*5790*/  IMAD.MOV.U32 R20, RZ, RZ, RZ ;  /* 0x000000ffff147224 */ /* 0x000fc800078e00ff */
[----:B------:R-:W-:-:S04]  /*57a0*/  IMAD.HI.U32 R28, R21, c[0x0][0x2bc], R20 ;  /* 0x0000af00151c7a27 */ /* 0x000fc800078e0014 */
[----:B------:R-:W-:Y:S01]  /*57b0*/  IMAD.MOV.U32 R20, RZ, RZ, c[0x0][0x1b8] ;  /* 0x00006e00ff147624 */ /* 0x000fe200078e00ff */
[----:B------:R-:W-:-:S04]  /*57c0*/  SHF.R.U32.HI R28, RZ, c[0x0][0x2c0], R28 ;  /* 0x0000b000ff1c7a19 */ /* 0x000fc8000001161c */
[----:B------:R-:W-:Y:S02]  /*57d0*/  ISETP.NE.AND P0, PT, R20, 0x16, PT ;  /* 0x000000161400780c */ /* 0x000fe40003f05270 */
[----:B------:R-:W-:-:S05]  /*57e0*/  IADD3 R3, -R28, RZ, RZ ;  /* 0x000000ff1c037210 */ /* 0x000fca0007ffe1ff */
[----:B------:R-:W-:-:S04]  /*57f0*/  IMAD R3, R3, c[0x0][0x2b8], R21 ;  /* 0x0000ae0003037a24 */ /* 0x000fc800078e0215 */
[----:B------:R-:W-:Y:S02]  /*5800*/  IMAD R2, R3, c[0x0][0x33c], R2 ;  /* 0x0000cf0003027a24 */ /* 0x000fe400078e0202 */
[----:B------:R-:W-:Y:S05]  /*5810*/  @!P0 BRA `(.L_x_1276) ;  /* 0x0000018000008947 */ /* 0x000fea0003800000 */
[----:B------:R-:W-:Y:S02]  /*5820*/  IMAD.MOV.U32 R20, RZ, RZ, RZ ;  /* 0x000000ffff147224 */ /* 0x000fe400078e00ff */
[----:B------:R-:W-:-:S04]  /*5830*/  IMAD.MOV.U32 R21, RZ, RZ, R28 ;  /* 0x000000ffff157224 */ /* 0x000fc800078e001c */
[----:B------:R-:W-:-:S04]  /*5840*/  IMAD.HI.U32 R3, R28, c[0x0][0x2c8], R20 ;  /* 0x0000b2001c037a27 */ /* 0x000fc800078e0014 */
[----:B------:R-:W-:Y:S01]  /*5850*/  IMAD.MOV.U32 R21, RZ, RZ, c[0x0][0x1b8] ;  /* 0x00006e00ff157624 */ /* 0x000fe200078e00ff */
[----:B------:R-:W-:-:S04]  /*5860*/  SHF.R.U32.HI R3, RZ, c[0x0][0x2cc], R3 ;  /* 0x0000b300ff037a19 */ /* 0x000fc80000011603 */
[----:B------:R-:W-:Y:S01]  /*5870*/  ISETP.NE.AND P0, PT, R21, 0x17, PT ;  /* 0x000000171500780c */ /* 0x000fe20003f05270 */
[----:B------:R-:W-:-:S04]  /*5880*/  IMAD.MOV R20, RZ, RZ, -R3 ;  /* 0x000000ffff147224 */ /* 0x000fc800078e0a03 */
[----:B------:R-:W-:-:S04]  /*5890*/  IMAD R20, R20, c[0x0][0x2c4], R28 ;  /* 0x0000b10014147a24 */ /* 0x000fc800078e021c */
[----:B------:R-:W-:-:S04]  /*58a0*/  IMAD R2, R20, c[0x0][0x340], R2 ;  /* 0x0000d00014027a24 */ /* 0x000fc800078e0202 */
[----:B------:R-:W-:Y:S05]  /*58b0*/  @!P0 BRA `(.L_x_1276) ;  /* 0x000000e000008947 */ /* 0x000fea0003800000 */
[----:B------:R-:W-:Y:S01]  /*58c0*/  ISETP.NE.AND P0, PT, R21, 0x18, PT ;  /* 0x000000181500780c */ /* 0x000fe20003f05270 */
[----:B------:R-:W-:Y:S01]  /*58d0*/  IMAD.MOV.U32 R21, RZ, RZ, R3 ;  /* 0x000000ffff157224 */ /* 0x000fe200078e0003 */
[----:B------:R-:W-:-:S05]  /*58e0*/  MOV R20, RZ ;  /* 0x000000ff00147202 */ /* 0x000fca0000000f00 */
        /* <DEDUP_REMOVED lines=10> */
[----:B------:R-:W-:Y:S02]  /*5990*/  @P0 IMAD R2, R3, c[0x0][0x348], R2 ;  /* 0x0000d20003020a24 */ /* 0x000fe400078e0202 */
.L_x_1276:
[----:B------:R-:W2:Y:S01]  /*59a0*/  LDL.LU R20, [R1+0x4] ;  /* 0x0000040001147983 */ /* 0x000ea20000300800 */
[C---:B------:R-:W0:Y:S01]  /*59b0*/  DSETP.GTU.AND P3, PT, |R4|.reuse, +INF , PT ;  /* 0x7ff000000400742a */ /* 0x040e220003f6c200 */
[----:B------:R-:W-:Y:S02]  /*59c0*/  PLOP3.LUT P0, PT, PT, PT, PT, 0x80, 0x0 ;  /* 0x000000000000781c */ /* 0x000fe40003f0f070 */
[----:B------:R1:W5:Y:S11]  /*59d0*/  LDL R21, [R1] ;  /* 0x0000000001157983 */ /* 0x0003760000100800 */
[----:B0----5:R-:W0:Y:S01]  /*59e0*/  @!P3 DSETP.NEU.AND P4, PT, R4, R18, PT ;  /* 0x000000120400b22a */ /* 0x021e220003f8d000 */
[----:B------:R-:W-:-:S05]  /*59f0*/  @!P3 ISETP.GE.U32.AND P2, PT, R27, R26, PT ;  /* 0x0000001a1b00b20c */ /* 0x000fca0003f46070 */
[----:B0-----:R-:W-:Y:S01]  /*5a00*/  @!P3 PLOP3.LUT P0, PT, P4, PT, PT, 0x80, 0x0 ;  /* 0x000000000000b81c */ /* 0x001fe2000270f070 */
[----:B------:R-:W0:-:S06]  /*5a10*/  @!P3 DSETP.GEU.AND P4, PT, R4, R18, PT ;  /* 0x000000120400b22a */ /* 0x000e0c0003f8e000 */
[----:B0-----:R-:W-:Y:S02]  /*5a20*/  @!P3 SEL R3, RZ, 0xffffffff, P4 ;  /* 0xffffffffff03b807 */ /* 0x001fe40002000000 */
[----:B------:R-:W-:Y:S02]  /*5a30*/  @P3 ISETP.LT.U32.AND P4, PT, R27, R26, PT ;  /* 0x0000001a1b00320c */ /* 0x000fe40003f81070 */
[----:B--2---:R-:W-:-:S13]  /*5a40*/  @!P3 ISETP.GE.AND.EX P2, PT, R20, RZ, PT, P2 ;  /* 0x000000ff1400b20c */ /* 0x004fda0003f46320 */
[----:B------:R-:W-:Y:S01]  /*5a50*/  @!P0 SEL R3, RZ, 0xffffffff, P2 ;  /* 0xffffffffff038807 */ /* 0x000fe20001000000 */
[----:B------:R-:W0:-:S03]  /*5a60*/  @P3 DSETP.GTU.AND P2, PT, |R18|, +INF , PT ;  /* 0x7ff000001200342a */ /* 0x000e060003f4c200 */
[----:B------:R-:W-:-:S04]  /*5a70*/  @!P3 LOP3.LUT R3, R3, 0x1, RZ, 0xc0, !PT ;  /* 0x000000010303b812 */ /* 0x000fc800078ec0ff */
[----:B------:R-:W-:Y:S02]  /*5a80*/  @!P3 ISETP.EQ.U32.AND P0, PT, R3, 0x1, PT ;  /* 0x000000010300b80c */ /* 0x000fe40003f02070 */
[----:B------:R-:W-:Y:S02]  /*5a90*/  LOP3.LUT R3, R2, 0xfffffff8, RZ, 0xc0, !PT ;  /* 0xfffffff802037812 */ /* 0x000fe400078ec0ff */
[----:B0-----:R-:W-:Y:S02]  /*5aa0*/  @P3 ISETP.LT.OR.EX P0, PT, R20, RZ, !P2, P4 ;  /* 0x000000ff1400320c */ /* 0x001fe40005701740 */
[----:B------:R-:W-:-:S04]  /*5ab0*/  IADD3 R2, P2, R6, R3, RZ ;  /* 0x0000000306027210 */ /* 0x000fc80007f5e0ff */
[----:B------:R-:W-:-:S06]  /*5ac0*/  IADD3.X R3, RZ, R7, RZ, P2, !PT ;  /* 0x00000007ff037210 */ /* 0x000fcc00017fe4ff */
[----:B------:R-:W5:Y:S01]  /*5ad0*/  LDG.E.64 R2, [R2.64] ;  /* 0x0000002402027981 */ /* 0x000f62000c1e1b00 */
[----:B------:R-:W-:Y:S01]  /*5ae0*/  SEL R20, R20, RZ, P0 ;  /* 0x000000ff14147207 */ /* 0x000fe20000000000 */
[----:B------:R-:W0:Y:S01]  /*5af0*/  DSETP.GTU.AND P2, PT, |R10|, +INF , PT ;  /* 0x7ff000000a00742a */ /* 0x000e220003f4c200 */
[----:B------:R-:W-:Y:S01]  /*5b00*/  BSSY B2, `(.L_x_1277) ;  /* 0x0000012000027945 */ /* 0x000fe20003800000 */
[----:B------:R-:W-:Y:S02]  /*5b10*/  SEL R27, R27, R26, P0 ;  /* 0x0000001a1b1b7207 */ /* 0x000fe40000000000 */
[----:B------:R1:W-:Y:S01]  /*5b20*/  STL [R1+0x4], R20 ;  /* 0x0000041401007387 */ /* 0x0003e20000100800 */
[----:B------:R-:W-:Y:S02]  /*5b30*/  FSEL R5, R5, R19, P0 ;  /* 0x0000001305057208 */ /* 0x000fe40000000000 */
[----:B------:R-:W-:-:S07]  /*5b40*/  FSEL R4, R4, R18, P0 ;  /* 0x0000001204047208 */ /* 0x000fce0000000000 */
[----:B0-----:R-:W-:Y:S05]  /*5b50*/  @P2 BRA `(.L_x_1278) ;  /* 0x0000009000002947 */ /* 0x001fea0003800000 */
[----:B-1----:R-:W-:Y:S01]  /*5b60*/  DSETP.NEU.AND P2, PT, R10, R14, PT ;  /* 0x0000000e0a00722a */ /* 0x002fe20003f4d000 */
        /* <DEDUP_REMOVED lines=8> */
.L_x_1278:
[----:B-1----:R-:W0:Y:S01]  /*5bf0*/  DSETP.GTU.AND P0, PT, |R14|, +INF , PT ;  /* 0x7ff000000e00742a */ /* 0x002e220003f0c200 */
[----:B------:R-:W-:-:S05]  /*5c00*/  ISETP.LT.U32.AND P2, PT, R23, R0, PT ;  /* 0x000000001700720c */ /* 0x000fca0003f41070 */
[----:B0-----:R-:W-:-:S08]  /*5c10*/  ISETP.LT.OR.EX P0, PT, R21, RZ, !P0, P2 ;  /* 0x000000ff1500720c */ /* 0x001fd00004701720 */
.L_x_1279:
[----:B------:R-:W-:Y:S05]  /*5c20*/  BSYNC B2 ;  /* 0x0000000000027941 */ /* 0x000fea0003800000 */
.L_x_1277:
[----:B------:R-:W-:Y:S01]  /*5c30*/  SEL R21, R21, RZ, P0 ;  /* 0x000000ff15157207 */ /* 0x000fe20000000000 */
[----:B------:R-:W0:Y:S01]  /*5c40*/  DSETP.GTU.AND P2, PT, |R12|, +INF , PT ;  /* 0x7ff000000c00742a */ /* 0x000e220003f4c200 */
[----:B------:R-:W-:Y:S01]  /*5c50*/  BSSY B2, `(.L_x_1280) ;  /* 0x0000013000027945 */ /* 0x000fe20003800000 */
[----:B------:R-:W-:Y:S02]  /*5c60*/  SEL R23, R23, R0, P0 ;  /* 0x0000000017177207 */ /* 0x000fe40000000000 */
[----:B------:R1:W-:Y:S01]  /*5c70*/  STL [R1], R21 ;  /* 0x0000001501007387 */ /* 0x0003e20000100800 */
[----:B------:R-:W-:Y:S02]  /*5c80*/  FSEL R11, R11, R15, P0 ;  /* 0x0000000f0b0b7208 */ /* 0x000fe40000000000 */
[----:B------:R-:W-:Y:S02]  /*5c90*/  FSEL R10, R10, R14, P0 ;  /* 0x0000000e0a0a7208 */ /* 0x000fe40000000000 */
[----:B------:R-:W-:-:S05]  /*5ca0*/  IADD3 R0, R0, c[0x0][0x184], RZ ;  /* 0x0000610000007a10 */ /* 0x000fca0007ffe0ff */
        /* <DEDUP_REMOVED lines=10> */
.L_x_1281:
[----:B-1----:R-:W0:Y:S01]  /*5d50*/  DSETP.GTU.AND P0, PT, |R16|, +INF , PT ;  /* 0x7ff000001000742a */ /* 0x002e220003f0c200 */
[----:B------:R-:W-:-:S05]  /*5d60*/  ISETP.LT.U32.AND P2, PT, R22, R0, PT ;  /* 0x000000001600720c */ /* 0x000fca0003f41070 */
[----:B0-----:R-:W-:-:S08]  /*5d70*/  ISETP.LT.OR.EX P0, PT, R29, RZ, !P0, P2 ;  /* 0x000000ff1d00720c */ /* 0x001fd00004701720 */
.L_x_1282:
[----:B------:R-:W-:Y:S05]  /*5d80*/  BSYNC B2 ;  /* 0x0000000000027941 */ /* 0x000fea0003800000 */
.L_x_1280:
[----:B------:R-:W0:Y:S01]  /*5d90*/  DSETP.GTU.AND P2, PT, |R8|, +INF , PT ;  /* 0x7ff000000800742a */ /* 0x000e220003f4c200 */
[----:B------:R-:W-:Y:S01]  /*5da0*/  BSSY B2, `(.L_x_1283) ;  /* 0x0000013000027945 */ /* 0x000fe20003800000 */
[----:B------:R-:W-:Y:S02]  /*5db0*/  SEL R22, R22, R0, P0 ;  /* 0x0000000016167207 */ /* 0x000fe40000000000 */
[----:B------:R-:W-:Y:S02]  /*5dc0*/  FSEL R13, R13, R17, P0 ;  /* 0x000000110d0d7208 */ /* 0x000fe40000000000 */
[----:B------:R-:W-:Y:S02]  /*5dd0*/  FSEL R12, R12, R16, P0 ;  /* 0x000000100c0c7208 */ /* 0x000fe40000000000 */
[----:B------:R-:W-:Y:S02]  /*5de0*/  IADD3 R0, R0, c[0x0][0x184], RZ ;  /* 0x0000610000007a10 */ /* 0x000fe40007ffe0ff */
[----:B------:R-:W-:-:S04]  /*5df0*/  SEL R29, R29, RZ, P0 ;  /* 0x000000ff1d1d7207 */ /* 0x000fc80000000000 */
        /* <DEDUP_REMOVED lines=10> */
.L_x_1284:
[----:B-----5:R-:W0:Y:S01]  /*5ea0*/  DSETP.GTU.AND P0, PT, |R2|, +INF , PT ;  /* 0x7ff000000200742a */ /* 0x020e220003f0c200 */
[----:B------:R-:W-:-:S05]  /*5eb0*/  ISETP.LT.U32.AND P2, PT, R25, R0, PT ;  /* 0x000000001900720c */ /* 0x000fca0003f41070 */
[----:B0-----:R-:W-:-:S08]  /*5ec0*/  ISETP.LT.OR.EX P0, PT, R24, RZ, !P0, P2 ;  /* 0x000000ff1800720c */ /* 0x001fd00004701720 */
.L_x_1285:
[----:B------:R-:W-:Y:S05]  /*5ed0*/  BSYNC B2 ;  /* 0x0000000000027941 */ /* 0x000fea0003800000 */
.L_x_1283:
[----:B------:R-:W-:Y:S02]  /*5ee0*/  SEL R25, R25, R0, P0 ;  /* 0x0000000019197207 */ /* 0x000fe40000000000 */
[----:B------:R-:W-:Y:S01]  /*5ef0*/  IADD3 R26, R0, c[0x0][0x184], RZ ;  /* 0x00006100001a7a10 */ /* 0x000fe20007ffe0ff */
[----:B------:R-:W-:Y:S01]  /*5f00*/  IMAD.MOV.U32 R0, RZ, RZ, c[0x0][0x184] ;  /* 0x00006100ff007624 */ /* 0x000fe200078e00ff */
[----:B------:R-:W-:Y:S02]  /*5f10*/  FSEL R9, R9, R3, P0 ;  /* 0x0000000309097208 */ /* 0x000fe40000000000 */
[----:B------:R-:W-:Y:S01]  /*5f20*/  FSEL R8, R8, R2, P0 ;  /* 0x0000000208087208 */ /* 0x000fe20000000000 */
[----:B------:R-:W-:Y:S01]  /*5f30*/  IMAD R0, R0, 0x3, R26 ;  /* 0x0000000300007824 */ /* 0x000fe200078e021a */
[----:B------:R-:W-:-:S04]  /*5f40*/  SEL R24, R24, RZ, P0 ;  /* 0x000000ff18187207 */ /* 0x000fc80000000000 */
[----:B------:R-:W-:-:S13]  /*5f50*/  ISETP.GE.U32.AND P2, PT, R0, c[0x0][0x17c], PT ;  /* 0x00005f0000007a0c */ /* 0x000fda0003f46070 */
[----:B------:R-:W-:Y:S01]  /*5f60*/  @P2 CALL.REL.NOINC `(.L_x_1272) ;  /* 0x0000001000002944 */ /* 0x000fe20003c00000 */
[----:B------:R-:W-:Y:S05]  /*5f70*/  BRA `(.L_x_1286) ;  /* 0xffffc3f000007947 */ /* 0x000fea000383ffff */
.L_x_1272:
[----:B0-----:R-:W-:Y:S05]  /*5f80*/  BSYNC B1 ;  /* 0x0000000000017941 */ /* 0x001fea0003800000 */
.L_x_1271:
[----:B------:R-:W-:Y:S01]  /*5f90*/  ISETP.GE.U32.AND P0, PT, R26, c[0x0][0x17c], PT ;  /* 0x00005f001a007a0c */ /* 0x000fe20003f06070 */
[----:B------:R-:W-:-:S12]  /*5fa0*/  BSSY B1, `(.L_x_1287) ;  /* 0x0000349000017945 */ /* 0x000fd80003800000 */
[----:B------:R-:W-:Y:S05]  /*5fb0*/  @P0 BRA `(.L_x_1288) ;  /* 0x0000347000000947 */ /* 0x000fea0003800000 */
[----:B------:R-:W-:Y:S01]  /*5fc0*/  ISETP.NE.AND P1, PT, RZ, c[0x0][0x1b8], PT ;  /* 0x00006e00ff007a0c */ /* 0x000fe20003f25270 */
[----:B------:R-:W-:-:S12]  /*5fd0*/  IMAD.MOV.U32 R0, RZ, RZ, RZ ;  /* 0x000000ffff007224 */ /* 0x000fd800078e00ff */
[----:B------:R-:W-:Y:S05]  /*5fe0*/  @!P1 BRA `(.L_x_1289) ;  /* 0x00000c7000009947 */ /* 0x000fea0003800000 */
[----:B------:R-:W-:Y:S01]  /*5ff0*/  IMAD.MOV.U32 R18, RZ, RZ, RZ ;  /* 0x000000ffff127224 */ /* 0x000fe200078e00ff */
[----:B------:R-:W-:Y:S01]  /*6000*/  MOV R28, c[0x0][0x1b8] ;  /* 0x00006e00001c7a02 */ /* 0x000fe20000000f00 */
[----:B------:R-:W-:-:S03]  /*6010*/  IMAD.MOV.U32 R19, RZ, RZ, R26 ;  /* 0x000000ffff137224 */ /* 0x000fc600078e001a */
        /* <DEDUP_REMOVED lines=196> */
.L_x_1289:
[----:B------:R-:W-:-:S04]  /*6c60*/  LOP3.LUT R19, R0, 0xfffffff8, RZ, 0xc0, !PT ;  /* 0xfffffff800137812 */ /* 0x000fc800078ec0ff */
[----:B------:R-:W-:-:S04]  /*6c70*/  IADD3 R18, P2, R6, R19, RZ ;  /* 0x0000001306127210 */ /* 0x000fc80007f5e0ff */
[----:B------:R-:W-:-:S06]  /*6c80*/  IADD3.X R19, RZ, R7, RZ, P2, !PT ;  /* 0x00000007ff137210 */ /* 0x000fcc00017fe4ff */
[----:B------:R-:W5:Y:S01]  /*6c90*/  LDG.E.64 R18, [R18.64] ;  /* 0x0000002412127981 */ /* 0x000f62000c1e1b00 */
[----:B------:R-:W-:-:S04]  /*6ca0*/  IADD3 R21, R26, c[0x0][0x184], RZ ;  /* 0x000061001a157a10 */ /* 0x000fc80007ffe0ff */
[----:B------:R-:W-:Y:S01]  /*6cb0*/  ISETP.GE.U32.AND P2, PT, R21, c[0x0][0x17c], PT ;  /* 0x00005f0015007a0c */ /* 0x000fe20003f46070 */
[----:B------:R0:W-:-:S12]  /*6cc0*/  STL [R1+0xc], R21 ;  /* 0x00000c1501007387 */ /* 0x0001d80000100800 */
[----:B------:R-:W-:Y:S05]  /*6cd0*/  @P2 BRA `(.L_x_1288) ;  /* 0x0000275000002947 */ /* 0x000fea0003800000 */
[----:B0-----:R-:W-:Y:S01]  /*6ce0*/  IMAD.MOV.U32 R0, RZ, RZ, RZ ;  /* 0x000000ffff007224 */ /* 0x001fe200078e00ff */
[----:B------:R-:W-:Y:S05]  /*6cf0*/  @!P1 BRA `(.L_x_1290) ;  /* 0x00000c8000009947 */ /* 0x000fea0003800000 */
[----:B------:R-:W2:Y:S01]  /*6d00*/  LDL.LU.64 R14, [R1+0x8] ;  /* 0x00000800010e7983 */ /* 0x000ea20000300a00 */
[----:B------:R-:W-:-:S05]  /*6d10*/  IMAD.MOV.U32 R28, RZ, RZ, c[0x0][0x1b8] ;  /* 0x00006e00ff1c7624 */ /* 0x000fca00078e00ff */
[----:B------:R-:W-:Y:S01]  /*6d20*/  ISETP.NE.AND P2, PT, R28, 0x1, PT ;  /* 0x000000011c00780c */ /* 0x000fe20003f45270 */
[----:B--2---:R-:W-:-:S04]  /*6d30*/  IMAD.MOV.U32 R14, RZ, RZ, RZ ;  /* 0x000000ffff0e7224 */ /* 0x004fc800078e00ff */
[----:B------:R-:W-:Y:S01]  /*6d40*/  IMAD.HI.U32 R20, R15, c[0x0][0x1c0], R14 ;  /* 0x000070000f147a27 */ /* 0x000fe200078e000e */
[----:B------:R0:W-:Y:S04]  /*6d50*/  STL.64 [R1+0x8], R14 ;  /* 0x0000080e01007387 */ /* 0x0001e80000100a00 */
[----:B------:R-:W-:-:S05]  /*6d60*/  SHF.R.U32.HI R21, RZ, c[0x0][0x1c4], R20 ;  /* 0x00007100ff157a19 */ /* 0x000fca0000011614 */
[----:B------:R-:W-:-:S04]  /*6d70*/  IMAD.MOV R0, RZ, RZ, -R21 ;  /* 0x000000ffff007224 */ /* 0x000fc800078e0a15 */
[----:B------:R-:W-:-:S04]  /*6d80*/  IMAD R0, R0, c[0x0][0x1bc], R15 ;  /* 0x00006f0000007a24 */ /* 0x000fc800078e020f */
[----:B------:R-:W-:Y:S01]  /*6d90*/  IMAD R0, R0, c[0x0][0x2e8], RZ ;  /* 0x0000ba0000007a24 */ /* 0x000fe200078e02ff */
[----:B------:R-:W-:Y:S05]  /*6da0*/  @!P2 BRA `(.L_x_1290) ;  /* 0x00000bd00000a947 */ /* 0x000fea0003800000 */
[----:B0-----:R-:W-:Y:S01]  /*6db0*/  HFMA2.MMA R20, -RZ, RZ, 0, 0 ;  /* 0x00000000ff147435 */ /* 0x001fe200000001ff */
        /* <DEDUP_REMOVED lines=188> */
.L_x_1290:
[----:B0-----:R0:W-:Y:S04]  /*7980*/  STL.64 [R1+0x10], R2 ;  /* 0x0000100201007387 */ /* 0x0011e80000100a00 */
[----:B0-----:R-:W2:Y:S01]  /*7990*/  LDL.64 R2, [R1+0x8] ;  /* 0x0000080001027983 */ /* 0x001ea20000100a00 */
[----:B------:R-:W-:-:S04]  /*79a0*/  LOP3.LUT R0, R0, 0xfffffff8, RZ, 0xc0, !PT ;  /* 0xfffffff800007812 */ /* 0x000fc800078ec0ff */
[----:B------:R-:W-:-:S05]  /*79b0*/  IADD3 R14, P2, R6, R0, RZ ;  /* 0x00000000060e7210 */ /* 0x000fca0007f5e0ff */
[----:B------:R-:W-:-:S06]  /*79c0*/  IMAD.X R15, RZ, RZ, R7, P2 ;  /* 0x000000ffff0f7224 */ /* 0x000fcc00010e0607 */
[----:B------:R-:W5:Y:S01]  /*79d0*/  LDG.E.64 R14, [R14.64] ;  /* 0x000000240e0e7981 */ /* 0x000f62000c1e1b00 */
[----:B--2---:R-:W-:-:S03]  /*79e0*/  IADD3 R21, R3, c[0x0][0x184], RZ ;  /* 0x0000610003157a10 */ /* 0x004fc60007ffe0ff */
[----:B------:R0:W5:Y:S01]  /*79f0*/  LDL.LU.64 R2, [R1+0x10] ;  /* 0x0000100001027983 */ /* 0x0001620000300a00 */
[----:B------:R-:W-:-:S03]  /*7a00*/  ISETP.GE.U32.AND P2, PT, R21, c[0x0][0x17c], PT ;  /* 0x00005f0015007a0c */ /* 0x000fc60003f46070 */
[----:B------:R0:W-:Y:S10]  /*7a10*/  STL [R1+0xc], R21 ;  /* 0x00000c1501007387 */ /* 0x0001f40000100800 */
[----:B------:R-:W-:Y:S05]  /*7a20*/  @P2 BRA `(.L_x_1288) ;  /* 0x00001a0000002947 */ /* 0x000fea0003800000 */
[----:B0-----:R-:W-:Y:S01]  /*7a30*/  IMAD.MOV.U32 R0, RZ, RZ, RZ ;  /* 0x000000ffff007224 */ /* 0x001fe200078e00ff */
[----:B------:R-:W-:Y:S05]  /*7a40*/  @!P1 BRA `(.L_x_1291) ;  /* 0x00000c8000009947 */ /* 0x000fea0003800000 */
[----:B------:R-:W2:Y:S01]  /*7a50*/  LDL.LU.64 R16, [R1+0x8] ;  /* 0x0000080001107983 */ /* 0x000ea20000300a00 */
[----:B------:R-:W-:-:S05]  /*7a60*/  IMAD.MOV.U32 R28, RZ, RZ, c[0x0][0x1b8] ;  /* 0x00006e00ff1c7624 */ /* 0x000fca00078e00ff */
[----:B------:R-:W-:Y:S02]  /*7a70*/  ISETP.NE.AND P2, PT, R28, 0x1, PT ;  /* 0x000000011c00780c */ /* 0x000fe40003f45270 */
[----:B--2---:R-:W-:-:S05]  /*7a80*/  MOV R16, RZ ;  /* 0x000000ff00107202 */ /* 0x004fca0000000f00 */
[----:B------:R0:W-:Y:S01]  /*7a90*/  STL.64 [R1+0x8], R16 ;  /* 0x0000081001007387 */ /* 0x0001e20000100a00 */
[----:B------:R-:W-:-:S05]  /*7aa0*/  IMAD.HI.U32 R20, R17, c[0x0][0x1c0], R16 ;  /* 0x0000700011147a27 */ /* 0x000fca00078e0010 */
[----:B------:R-:W-:-:S05]  /*7ab0*/  SHF.R.U32.HI R21, RZ, c[0x0][0x1c4], R20 ;  /* 0x00007100ff157a19 */ /* 0x000fca0000011614 */
[----:B------:R-:W-:-:S04]  /*7ac0*/  IMAD.MOV R0, RZ, RZ, -R21 ;  /* 0x000000ffff007224 */ /* 0x000fc800078e0a15 */
[----:B------:R-:W-:-:S04]  /*7ad0*/  IMAD R0, R0, c[0x0][0x1bc], R17 ;  /* 0x00006f0000007a24 */ /* 0x000fc800078e0211 */
[----:B------:R-:W-:Y:S01]  /*7ae0*/  IMAD R0, R0, c[0x0][0x2e8], RZ ;  /* 0x0000ba0000007a24 */ /* 0x000fe200078e02ff */
[----:B------:R-:W-:Y:S05]  /*7af0*/  @!P2 BRA `(.L_x_1291) ;  /* 0x00000bd00000a947 */ /* 0x000fea0003800000 */
[----:B0-----:R-:W-:Y:S01]  /*7b00*/  IMAD.MOV.U32 R20, RZ, RZ, RZ ;  /* 0x000000ffff147224 */ /* 0x001fe200078e00ff */
        /* <DEDUP_REMOVED lines=184> */
[----:B------:R-:W-:-:S04]  /*8690*/  @P2 SHF.R.U32.HI R16, RZ, c[0x0][0x2e4], R16 ;  /* 0x0000b900ff102a19 */ /* 0x000fc80000011610 */
[----:B------:R-:W-:-:S05]  /*86a0*/  @P2 IADD3 R16, -R16, RZ, RZ ;  /* 0x000000ff10102210 */ /* 0x000fca0007ffe1ff */
[----:B------:R-:W-:-:S04]  /*86b0*/  @P2 IMAD R16, R16, c[0x0][0x2dc], R17 ;  /* 0x0000b70010102a24 */ /* 0x000fc800078e0211 */
[----:B------:R-:W-:Y:S02]  /*86c0*/  @P2 IMAD R0, R16, c[0x0][0x348], R0 ;  /* 0x0000d20010002a24 */ /* 0x000fe400078e0200 */
.L_x_1291:
[----:B0----5:R0:W-:Y:S04]  /*86d0*/  STL.64 [R1+0x10], R2 ;  /* 0x0000100201007387 */ /* 0x0211e80000100a00 */
[----:B0-----:R-:W2:Y:S01]  /*86e0*/  LDL.LU.64 R2, [R1+0x8] ;  /* 0x0000080001027983 */ /* 0x001ea20000300a00 */
[----:B------:R-:W-:-:S04]  /*86f0*/  LOP3.LUT R0, R0, 0xfffffff8, RZ, 0xc0, !PT ;  /* 0xfffffff800007812 */ /* 0x000fc800078ec0ff */
[----:B------:R-:W-:-:S05]  /*8700*/  IADD3 R16, P2, R6, R0, RZ ;  /* 0x0000000006107210 */ /* 0x000fca0007f5e0ff */
[----:B------:R-:W-:-:S06]  /*8710*/  IMAD.X R17, RZ, RZ, R7, P2 ;  /* 0x000000ffff117224 */ /* 0x000fcc00010e0607 */
[----:B------:R-:W5:Y:S01]  /*8720*/  LDG.E.64 R16, [R16.64] ;  /* 0x0000002410107981 */ /* 0x000f62000c1e1b00 */
[----:B--2---:R-:W-:-:S03]  /*8730*/  IADD3 R21, R3, c[0x0][0x184], RZ ;  /* 0x0000610003157a10 */ /* 0x004fc60007ffe0ff */
[----:B------:R0:W5:Y:S01]  /*8740*/  LDL.LU.64 R2, [R1+0x10] ;  /* 0x0000100001027983 */ /* 0x0001620000300a00 */
[----:B------:R-:W-:-:S13]  /*8750*/  ISETP.GE.U32.AND P2, PT, R21, c[0x0][0x17c], PT ;  /* 0x00005f0015007a0c */ /* 0x000fda0003f46070 */
[----:B------:R-:W-:Y:S05]  /*8760*/  @P2 BRA `(.L_x_1288) ;  /* 0x00000cc000002947 */ /* 0x000fea0003800000 */
[----:B0-----:R-:W-:Y:S01]  /*8770*/  IMAD.MOV.U32 R0, RZ, RZ, RZ ;  /* 0x000000ffff007224 */ /* 0x001fe200078e00ff */
[----:B------:R-:W-:Y:S05]  /*8780*/  @!P1 BRA `(.L_x_1292) ;  /* 0x00000c6000009947 */ /* 0x000fea0003800000 */
[----:B------:R-:W-:Y:S01]  /*8790*/  IMAD.MOV.U32 R20, RZ, RZ, RZ ;  /* 0x000000ffff147224 */ /* 0x000fe200078e00ff */
[----:B------:R-:W-:-:S03]  /*87a0*/  MOV R28, c[0x0][0x1b8] ;  /* 0x00006e00001c7a02 */ /* 0x000fc60000000f00 */
[----:B-----5:R-:W-:Y:S01]  /*87b0*/  IMAD.HI.U32 R2, R21, c[0x0][0x1c0], R20 ;  /* 0x0000700015027a27 */ /* 0x020fe200078e0014 */
[----:B------:R-:W-:-:S04]  /*87c0*/  ISETP.NE.AND P1, PT, R28, 0x1, PT ;  /* 0x000000011c00780c */ /* 0x000fc80003f25270 */
        /* <DEDUP_REMOVED lines=184> */
[----:B------:R-:W-:Y:S01]  /*9350*/  SHF.R.U32.HI R21, RZ, c[0x0][0x2d8], R20 ;  /* 0x0000b600ff157a19 */ /* 0x000fe20000011614 */
[----:B------:R-:W-:-:S04]  /*9360*/  @P1 IMAD.MOV.U32 R20, RZ, RZ, RZ ;  /* 0x000000ffff141224 */ /* 0x000fc800078e00ff */
[----:B------:R-:W-:-:S04]  /*9370*/  IMAD.MOV R2, RZ, RZ, -R21 ;  /* 0x000000ffff027224 */ /* 0x000fc800078e0a15 */
[----:B------:R-:W-:-:S04]  /*9380*/  IMAD R2, R2, c[0x0][0x2d0], R3 ;  /* 0x0000b40002027a24 */ /* 0x000fc800078e0203 */
[----:B------:R-:W-:Y:S02]  /*9390*/  IMAD R0, R2, c[0x0][0x344], R0 ;  /* 0x0000d10002007a24 */ /* 0x000fe400078e0200 */
[----:B------:R-:W-:-:S05]  /*93a0*/  @P1 IMAD.HI.U32 R2, R21, c[0x0][0x2e0], R20 ;  /* 0x0000b80015021a27 */ /* 0x000fca00078e0014 */
[----:B------:R-:W-:-:S05]  /*93b0*/  @P1 SHF.R.U32.HI R2, RZ, c[0x0][0x2e4], R2 ;  /* 0x0000b900ff021a19 */ /* 0x000fca0000011602 */
[----:B------:R-:W-:-:S04]  /*93c0*/  @P1 IMAD.MOV R2, RZ, RZ, -R2 ;  /* 0x000000ffff021224 */ /* 0x000fc800078e0a02 */
[----:B------:R-:W-:-:S04]  /*93d0*/  @P1 IMAD R2, R2, c[0x0][0x2dc], R21 ;  /* 0x0000b70002021a24 */ /* 0x000fc800078e0215 */
[----:B------:R-:W-:-:S05]  /*93e0*/  @P1 IMAD R0, R2, c[0x0][0x348], R0 ;  /* 0x0000d20002001a24 */ /* 0x000fca00078e0200 */
.L_x_1292:
[----:B-----5:R-:W-:-:S04]  /*93f0*/  LOP3.LUT R3, R0, 0xfffffff8, RZ, 0xc0, !PT ;  /* 0xfffffff800037812 */ /* 0x020fc800078ec0ff */
[----:B------:R-:W-:-:S05]  /*9400*/  IADD3 R2, P1, R6, R3, RZ ;  /* 0x0000000306027210 */ /* 0x000fca0007f3e0ff */
[----:B------:R-:W-:-:S06]  /*9410*/  IMAD.X R3, RZ, RZ, R7, P1 ;  /* 0x000000ffff037224 */ /* 0x000fcc00008e0607 */
[----:B------:R-:W5:Y:S02]  /*9420*/  LDG.E.64 R2, [R2.64] ;  /* 0x0000002402027981 */ /* 0x000f64000c1e1b00 */
.L_x_1288:
[----:B0-----:R-:W-:Y:S05]  /*9430*/  BSYNC B1 ;  /* 0x0000000000017941 */ /* 0x001fea0003800000 */
.L_x_1287:
[----:B------:R-:W-:Y:S01]  /*9440*/  BSSY B1, `(.L_x_1293) ;  /* 0x000005f000017945 */ /* 0x000fe20003800000 */
[----:B------:R-:W-:Y:S05]  /*9450*/  @P0 BRA `(.L_x_1294) ;  /* 0x000005d000000947 */ /* 0x000fea0003800000 */
[----:B------:R0:W5:Y:S01]  /*9460*/  LDL R6, [R1+0x4] ;  /* 0x0000040001067983 */ /* 0x0001620000100800 */
[----:B------:R-:W1:Y:S01]  /*9470*/  DSETP.GTU.AND P0, PT, |R4|, +INF , PT ;  /* 0x7ff000000400742a */ /* 0x000e620003f0c200 */
[----:B------:R-:W-:-:S13]  /*9480*/  BSSY B2, `(.L_x_1295) ;  /* 0x000000e000027945 */ /* 0x000fda0003800000 */
[----:B-1----:R-:W-:Y:S05]  /*9490*/  @P0 BRA `(.L_x_1296) ;  /* 0x0000009000000947 */ /* 0x002fea0003800000 */
[----:B0----5:R-:W-:Y:S01]  /*94a0*/  DSETP.NEU.AND P1, PT, R4, R18, PT ;  /* 0x000000120400722a */ /* 0x021fe20003f2d000 */
        /* <DEDUP_REMOVED lines=8> */
.L_x_1296:
[----:B0----5:R-:W0:Y:S01]  /*9530*/  DSETP.GTU.AND P0, PT, |R18|, +INF , PT ;  /* 0x7ff000001200742a */ /* 0x021e220003f0c200 */
[----:B------:R-:W-:-:S05]  /*9540*/  ISETP.LT.U32.AND P1, PT, R27, R26, PT ;  /* 0x0000001a1b00720c */ /* 0x000fca0003f21070 */
[----:B0-----:R-:W-:-:S08]  /*9550*/  ISETP.LT.OR.EX P0, PT, R6, RZ, !P0, P1 ;  /* 0x000000ff0600720c */ /* 0x001fd00004701710 */
.L_x_1297:
[----:B------:R-:W-:Y:S05]  /*9560*/  BSYNC B2 ;  /* 0x0000000000027941 */ /* 0x000fea0003800000 */
.L_x_1295:
[----:B------:R-:W-:Y:S02]  /*9570*/  SEL R6, R6, RZ, P0 ;  /* 0x000000ff06067207 */ /* 0x000fe40000000000 */
[----:B------:R-:W-:Y:S02]  /*9580*/  SEL R27, R27, R26, P0 ;  /* 0x0000001a1b1b7207 */ /* 0x000fe40000000000 */
[----:B------:R-:W-:Y:S01]  /*9590*/  IADD3 R26, R26, c[0x0][0x184], RZ ;  /* 0x000061001a1a7a10 */ /* 0x000fe20007ffe0ff */
[----:B------:R0:W-:Y:S01]  /*95a0*/  STL [R1+0x4], R6 ;  /* 0x0000040601007387 */ /* 0x0001e20000100800 */
[----:B------:R-:W-:Y:S02]  /*95b0*/  FSEL R4, R4, R18, P0 ;  /* 0x0000001204047208 */ /* 0x000fe40000000000 */
[----:B------:R-:W-:Y:S02]  /*95c0*/  ISETP.GE.U32.AND P1, PT, R26, c[0x0][0x17c], PT ;  /* 0x00005f001a007a0c */ /* 0x000fe40003f26070 */
[----:B------:R-:W-:-:S11]  /*95d0*/  FSEL R5, R5, R19, P0 ;  /* 0x0000001305057208 */ /* 0x000fd60000000000 */
[----:B------:R-:W-:Y:S05]  /*95e0*/  @P1 BRA `(.L_x_1294) ;  /* 0x0000044000001947 */ /* 0x000fea0003800000 */
[----:B0-----:R0:W5:Y:S01]  /*95f0*/  LDL R6, [R1] ;  /* 0x0000000001067983 */ /* 0x0011620000100800 */
[----:B------:R-:W1:Y:S01]  /*9600*/  DSETP.GTU.AND P0, PT, |R10|, +INF , PT ;  /* 0x7ff000000a00742a */ /* 0x000e620003f0c200 */
[----:B------:R-:W-:-:S13]  /*9610*/  BSSY B2, `(.L_x_1298) ;  /* 0x000000e000027945 */ /* 0x000fda0003800000 */
[----:B-1----:R-:W-:Y:S05]  /*9620*/  @P0 BRA `(.L_x_1299) ;  /* 0x0000009000000947 */ /* 0x002fea0003800000 */
[----:B0-----:R-:W-:Y:S01]  /*9630*/  DSETP.NEU.AND P1, PT, R10, R14, PT ;  /* 0x0000000e0a00722a */ /* 0x001fe20003f2d000 */
[----:B------:R-:W-:-:S03]  /*9640*/  ISETP.GE.U32.AND P0, PT, R23, R26, PT ;  /* 0x0000001a1700720c */ /* 0x000fc60003f06070 */
[----:B------:R-:W0:Y:S01]  /*9650*/  DSETP.GEU.AND P2, PT, R10, R14, PT ;  /* 0x0000000e0a00722a */ /* 0x000e220003f4e000 */
[----:B-----5:R-:W-:-:S05]  /*9660*/  ISETP.GE.AND.EX P0, PT, R6, RZ, PT, P0 ;  /* 0x000000ff0600720c */ /* 0x020fca0003f06300 */
[----:B0-----:R-:W-:-:S04]  /*9670*/  SEL R0, RZ, 0xffffffff, P2 ;  /* 0xffffffffff007807 */ /* 0x001fc80001000000 */
[----:B------:R-:W-:-:S04]  /*9680*/  @!P1 SEL R0, RZ, 0xffffffff, P0 ;  /* 0xffffffffff009807 */ /* 0x000fc80000000000 */
[----:B------:R-:W-:-:S04]  /*9690*/  LOP3.LUT R0, R0, 0x1, RZ, 0xc0, !PT ;  /* 0x0000000100007812 */ /* 0x000fc800078ec0ff */
[----:B------:R-:W-:Y:S01]  /*96a0*/  ISETP.EQ.U32.AND P0, PT, R0, 0x1, PT ;  /* 0x000000010000780c */ /* 0x000fe20003f02070 */
[----:B------:R-:W-:Y:S07]  /*96b0*/  BRA `(.L_x_1300) ;  /* 0x0000003000007947 */ /* 0x000fee0003800000 */
.L_x_1299:
[----:B0-----:R-:W0:Y:S01]  /*96c0*/  DSETP.GTU.AND P0, PT, |R14|, +INF , PT ;  /* 0x7ff000000e00742a */ /* 0x001e220003f0c200 */
[----:B------:R-:W-:-:S05]  /*96d0*/  ISETP.LT.U32.AND P1, PT, R23, R26, PT ;  /* 0x0000001a1700720c */ /* 0x000fca0003f21070 */
[----:B0----5:R-:W-:-:S08]  /*96e0*/  ISETP.LT.OR.EX P0, PT, R6, RZ, !P0, P1 ;  /* 0x000000ff0600720c */ /* 0x021fd00004701710 */
.L_x_1300:
[----:B------:R-:W-:Y:S05]  /*96f0*/  BSYNC B2 ;  /* 0x0000000000027941 */ /* 0x000fea0003800000 */
.L_x_1298:
[----:B------:R-:W-:Y:S02]  /*9700*/  SEL R6, R6, RZ, P0 ;  /* 0x000000ff06067207 */ /* 0x000fe40000000000 */
[----:B------:R-:W-:Y:S02]  /*9710*/  IADD3 R7, R26, c[0x0][0x184], RZ ;  /* 0x000061001a077a10 */ /* 0x000fe40007ffe0ff */
[----:B------:R-:W-:Y:S01]  /*9720*/  FSEL R10, R10, R14, P0 ;  /* 0x0000000e0a0a7208 */ /* 0x000fe20000000000 */
[----:B------:R0:W-:Y:S01]  /*9730*/  STL [R1], R6 ;  /* 0x0000000601007387 */ /* 0x0001e20000100800 */
[----:B------:R-:W-:Y:S02]  /*9740*/  ISETP.GE.U32.AND P1, PT, R7, c[0x0][0x17c], PT ;  /* 0x00005f0007007a0c */ /* 0x000fe40003f26070 */
[----:B------:R-:W-:Y:S02]  /*9750*/  FSEL R11, R11, R15, P0 ;  /* 0x0000000f0b0b7208 */ /* 0x000fe40000000000 */
[----:B------:R-:W-:-:S09]  /*9760*/  SEL R23, R23, R26, P0 ;  /* 0x0000001a17177207 */ /* 0x000fd20000000000 */
[----:B------:R-:W-:Y:S05]  /*9770*/  @P1 BRA `(.L_x_1294) ;  /* 0x000002b000001947 */ /* 0x000fea0003800000 */
[----:B0-----:R-:W0:Y:S01]  /*9780*/  DSETP.GTU.AND P0, PT, |R12|, +INF , PT ;  /* 0x7ff000000c00742a */ /* 0x001e220003f0c200 */
[----:B------:R-:W-:-:S13]  /*9790*/  BSSY B2, `(.L_x_1301) ;  /* 0x000000e000027945 */ /* 0x000fda0003800000 */
        /* <DEDUP_REMOVED lines=10> */
.L_x_1302:
[----:B------:R-:W0:Y:S01]  /*9840*/  DSETP.GTU.AND P0, PT, |R16|, +INF , PT ;  /* 0x7ff000001000742a */ /* 0x000e220003f0c200 */
[----:B------:R-:W-:-:S05]  /*9850*/  ISETP.LT.U32.AND P1, PT, R22, R7, PT ;  /* 0x000000071600720c */ /* 0x000fca0003f21070 */
[----:B0-----:R-:W-:-:S08]  /*9860*/  ISETP.LT.OR.EX P0, PT, R29, RZ, !P0, P1 ;  /* 0x000000ff1d00720c */ /* 0x001fd00004701710 */
.L_x_1303:
[----:B------:R-:W-:Y:S05]  /*9870*/  BSYNC B2 ;  /* 0x0000000000027941 */ /* 0x000fea0003800000 */
.L_x_1301:
[----:B------:R-:W-:Y:S02]  /*9880*/  IADD3 R6, R7, c[0x0][0x184], RZ ;  /* 0x0000610007067a10 */ /* 0x000fe40007ffe0ff */
[----:B------:R-:W-:Y:S02]  /*9890*/  FSEL R12, R12, R16, P0 ;  /* 0x000000100c0c7208 */ /* 0x000fe40000000000 */
[----:B------:R-:W-:Y:S02]  /*98a0*/  ISETP.GE.U32.AND P1, PT, R6, c[0x0][0x17c], PT ;  /* 0x00005f0006007a0c */ /* 0x000fe40003f26070 */
[----:B------:R-:W-:Y:S02]  /*98b0*/  FSEL R13, R13, R17, P0 ;  /* 0x000000110d0d7208 */ /* 0x000fe40000000000 */
[----:B------:R-:W-:Y:S02]  /*98c0*/  SEL R22, R22, R7, P0 ;  /* 0x0000000716167207 */ /* 0x000fe40000000000 */
[----:B------:R-:W-:-:S07]  /*98d0*/  SEL R29, R29, RZ, P0 ;  /* 0x000000ff1d1d7207 */ /* 0x000fce0000000000 */
[----:B------:R-:W-:Y:S05]  /*98e0*/  @P1 BRA `(.L_x_1294) ;  /* 0x0000014000001947 */ /* 0x000fea0003800000 */
[----:B------:R-:W0:Y:S01]  /*98f0*/  DSETP.GTU.AND P0, PT, |R8|, +INF , PT ;  /* 0x7ff000000800742a */ /* 0x000e220003f0c200 */
        /* <DEDUP_REMOVED lines=11> */
.L_x_1305:
[----:B------:R-:W0:Y:S01]  /*99b0*/  DSETP.GTU.AND P0, PT, |R2|, +INF , PT ;  /* 0x7ff000000200742a */ /* 0x000e220003f0c200 */
[----:B------:R-:W-:-:S05]  /*99c0*/  ISETP.LT.U32.AND P1, PT, R25, R6, PT ;  /* 0x000000061900720c */ /* 0x000fca0003f21070 */
[----:B0-----:R-:W-:-:S08]  /*99d0*/  ISETP.LT.OR.EX P0, PT, R24, RZ, !P0, P1 ;  /* 0x000000ff1800720c */ /* 0x001fd00004701710 */
.L_x_1306:
[----:B------:R-:W-:Y:S05]  /*99e0*/  BSYNC B2 ;  /* 0x0000000000027941 */ /* 0x000fea0003800000 */
.L_x_1304:
[----:B------:R-:W-:Y:S02]  /*99f0*/  FSEL R8, R8, R2, P0 ;  /* 0x0000000208087208 */ /* 0x000fe40000000000 */
[----:B------:R-:W-:Y:S02]  /*9a00*/  FSEL R9, R9, R3, P0 ;  /* 0x0000000309097208 */ /* 0x000fe40000000000 */
[----:B------:R-:W-:Y:S02]  /*9a10*/  SEL R25, R25, R6, P0 ;  /* 0x0000000619197207 */ /* 0x000fe40000000000 */
[----:B------:R-:W-:Y:S02]  /*9a20*/  SEL R24, R24, RZ, P0 ;  /* 0x000000ff18187207 */ /* 0x000fe40000000000 */
.L_x_1294:
[----:B0-----:R-:W-:Y:S05]  /*9a30*/  BSYNC B1 ;  /* 0x0000000000017941 */ /* 0x001fea0003800000 */
.L_x_1293:
[----:B------:R0:W5:Y:S04]  /*9a40*/  LDL R7, [R1] ;  /* 0x0000000001077983 */ /* 0x0001680000100800 */
[----:B------:R0:W5:Y:S01]  /*9a50*/  LDL R6, [R1+0x4] ;  /* 0x0000040001067983 */ /* 0x0001620000100800 */
[----:B------:R-:W1:Y:S01]  /*9a60*/  DSETP.GTU.AND P0, PT, |R4|, +INF , PT ;  /* 0x7ff000000400742a */ /* 0x000e620003f0c200 */
[----:B------:R-:W-:-:S13]  /*9a70*/  BSSY B1, `(.L_x_1307) ;  /* 0x000000e000017945 */ /* 0x000fda0003800000 */
[----:B-1----:R-:W-:Y:S05]  /*9a80*/  @P0 BRA `(.L_x_1308) ;  /* 0x0000009000000947 */ /* 0x002fea0003800000 */
[----:B0-----:R-:W-:Y:S01]  /*9a90*/  DSETP.NEU.AND P1, PT, R4, R10, PT ;  /* 0x0000000a0400722a */ /* 0x001fe20003f2d000 */
[----:B------:R-:W-:-:S03]  /*9aa0*/  ISETP.GE.U32.AND P0, PT, R27, R23, PT ;  /* 0x000000171b00720c */ /* 0x000fc60003f06070 */
[----:B------:R-:W0:Y:S01]  /*9ab0*/  DSETP.GEU.AND P2, PT, R4, R10, PT ;  /* 0x0000000a0400722a */ /* 0x000e220003f4e000 */
[----:B-----5:R-:W-:-:S05]  /*9ac0*/  ISETP.GE.AND.EX P0, PT, R6, R7, PT, P0 ;  /* 0x000000070600720c */ /* 0x020fca0003f06300 */
[----:B0-----:R-:W-:-:S04]  /*9ad0*/  SEL R0, RZ, 0xffffffff, P2 ;  /* 0xffffffffff007807 */ /* 0x001fc80001000000 */
[----:B------:R-:W-:-:S04]  /*9ae0*/  @!P1 SEL R0, RZ, 0xffffffff, P0 ;  /* 0xffffffffff009807 */ /* 0x000fc80000000000 */
[----:B------:R-:W-:-:S04]  /*9af0*/  LOP3.LUT R0, R0, 0x1, RZ, 0xc0, !PT ;  /* 0x0000000100007812 */ /* 0x000fc800078ec0ff */
[----:B------:R-:W-:Y:S01]  /*9b00*/  ISETP.EQ.U32.AND P0, PT, R0, 0x1, PT ;  /* 0x000000010000780c */ /* 0x000fe20003f02070 */
[----:B------:R-:W-:Y:S07]  /*9b10*/  BRA `(.L_x_1309) ;  /* 0x0000003000007947 */ /* 0x000fee0003800000 */
.L_x_1308:
[----:B0-----:R-:W0:Y:S01]  /*9b20*/  DSETP.GTU.AND P0, PT, |R10|, +INF , PT ;  /* 0x7ff000000a00742a */ /* 0x001e220003f0c200 */
[----:B------:R-:W-:-:S05]  /*9b30*/  ISETP.LT.U32.AND P1, PT, R27, R23, PT ;  /* 0x000000171b00720c */ /* 0x000fca0003f21070 */
[----:B0----5:R-:W-:-:S08]  /*9b40*/  ISETP.LT.OR.EX P0, PT, R6, R7, !P0, P1 ;  /* 0x000000070600720c */ /* 0x021fd00004701710 */
.L_x_1309:
[----:B------:R-:W-:Y:S05]  /*9b50*/  BSYNC B1 ;  /* 0x0000000000017941 */ /* 0x000fea0003800000 */
.L_x_1307:
        /* <DEDUP_REMOVED lines=16> */
.L_x_1311:
[----:B------:R-:W0:Y:S01]  /*9c60*/  DSETP.GTU.AND P0, PT, |R12|, +INF , PT ;  /* 0x7ff000000c00742a */ /* 0x000e220003f0c200 */
[----:B------:R-:W-:-:S05]  /*9c70*/  ISETP.LT.U32.AND P1, PT, R23, R22, PT ;  /* 0x000000161700720c */ /* 0x000fca0003f21070 */
[----:B0-----:R-:W-:-:S08]  /*9c80*/  ISETP.LT.OR.EX P0, PT, R4, R29, !P0, P1 ;  /* 0x0000001d0400720c */ /* 0x001fd00004701710 */
.L_x_1312:
[----:B------:R-:W-:Y:S05]  /*9c90*/  BSYNC B1 ;  /* 0x0000000000017941 */ /* 0x000fea0003800000 */
.L_x_1310:
        /* <DEDUP_REMOVED lines=16> */
.L_x_1314:
[----:B------:R-:W0:Y:S01]  /*9da0*/  DSETP.GTU.AND P0, PT, |R8|, +INF , PT ;  /* 0x7ff000000800742a */ /* 0x000e220003f0c200 */
[----:B------:R-:W-:-:S05]  /*9db0*/  ISETP.LT.U32.AND P1, PT, R22, R25, PT ;  /* 0x000000191600720c */ /* 0x000fca0003f21070 */
[----:B0-----:R-:W-:-:S08]  /*9dc0*/  ISETP.LT.OR.EX P0, PT, R29, R24, !P0, P1 ;  /* 0x000000181d00720c */ /* 0x001fd00004701710 */
.L_x_1315:
[----:B------:R-:W-:Y:S05]  /*9dd0*/  BSYNC B1 ;  /* 0x0000000000017941 */ /* 0x000fea0003800000 */
.L_x_1313:
[----:B------:R-:W-:Y:S02]  /*9de0*/  FSEL R4, R2, R8, P0 ;  /* 0x0000000802047208 */ /* 0x000fe40000000000 */
[----:B------:R-:W-:Y:S02]  /*9df0*/  FSEL R5, R3, R9, P0 ;  /* 0x0000000903057208 */ /* 0x000fe40000000000 */
[----:B------:R-:W-:Y:S02]  /*9e00*/  SEL R25, R22, R25, P0 ;  /* 0x0000001916197207 */ /* 0x000fe40000000000 */
[----:B------:R-:W-:Y:S01]  /*9e10*/  SEL R24, R29, R24, P0 ;  /* 0x000000181d187207 */ /* 0x000fe20000000000 */
[----:B------:R-:W-:Y:S05]  /*9e20*/  BRA `(.L_x_1236) ;  /* 0x0000274000007947 */ /* 0x000fea0003800000 */
.L_x_1270:
[----:B------:R-:W-:Y:S01]  /*9e30*/  ISETP.GE.U32.AND P0, PT, R0, c[0x0][0x17c], PT ;  /* 0x00005f0000007a0c */ /* 0x000fe20003f06070 */
[----:B------:R-:W-:Y:S01]  /*9e40*/  BSSY B1, `(.L_x_1316) ;  /* 0x0000084000017945 */ /* 0x000fe20003800000 */
[----:B------:R-:W-:Y:S01]  /*9e50*/  MOV R14, c[0x0][0x174] ;  /* 0x00005d00000e7a02 */ /* 0x000fe20000000f00 */
[----:B------:R-:W-:Y:S01]  /*9e60*/  IMAD.MOV.U32 R4, RZ, RZ, c[0x0][0x174] ;  /* 0x00005d00ff047624 */ /* 0x000fe200078e00ff */
[----:B------:R-:W-:Y:S01]  /*9e70*/  MOV R5, c[0x0][0x170] ;  /* 0x00005c0000057a02 */ /* 0x000fe20000000f00 */
[----:B------:R-:W-:-:S02]  /*9e80*/  IMAD.MOV.U32 R3, RZ, RZ, c[0x0][0x170] ;  /* 0x00005c00ff037624 */ /* 0x000fc400078e00ff */
[----:B------:R0:W-:Y:S01]  /*9e90*/  STL [R1], R14 ;  /* 0x0000000e01007387 */ /* 0x0001e20000100800 */
[----:B------:R-:W-:Y:S02]  /*9ea0*/  IMAD.MOV.U32 R2, RZ, RZ, c[0x0][0x174] ;  /* 0x00005d00ff027624 */ /* 0x000fe400078e00ff */
[----:B------:R-:W-:Y:S02]  /*9eb0*/  IMAD.MOV.U32 R0, RZ, RZ, c[0x0][0x170] ;  /* 0x00005c00ff007624 */ /* 0x000fe400078e00ff */
[----:B------:R-:W-:Y:S02]  /*9ec0*/  IMAD.MOV.U32 R10, RZ, RZ, c[0x0][0x168] ;  /* 0x00005a00ff0a7624 */ /* 0x000fe400078e00ff */
[----:B------:R-:W-:Y:S02]  /*9ed0*/  IMAD.MOV.U32 R11, RZ, RZ, c[0x0][0x16c] ;  /* 0x00005b00ff0b7624 */ /* 0x000fe400078e00ff */
[----:B------:R-:W-:Y:S01]  /*9ee0*/  IMAD.MOV.U32 R12, RZ, RZ, c[0x0][0x168] ;  /* 0x00005a00ff0c7624 */ /* 0x000fe200078e00ff */
[----:B0-----:R-:W-:Y:S01]  /*9ef0*/  MOV R14, c[0x0][0x168] ;  /* 0x00005a00000e7a02 */ /* 0x001fe20000000f00 */
[----:B------:R-:W-:-:S02]  /*9f00*/  IMAD.MOV.U32 R13, RZ, RZ, c[0x0][0x16c] ;  /* 0x00005b00ff0d7624 */ /* 0x000fc400078e00ff */
[----:B------:R-:W-:Y:S01]  /*9f10*/  IMAD.MOV.U32 R15, RZ, RZ, c[0x0][0x16c] ;  /* 0x00005b00ff0f7624 */ /* 0x000fe200078e00ff */
[----:B------:R-:W-:Y:S05]  /*9f20*/  @P0 BRA `(.L_x_1317) ;  /* 0x0000075000000947 */ /* 0x000fea0003800000 */
[----:B------:R-:W-:Y:S01]  /*9f30*/  IMAD.MOV.U32 R14, RZ, RZ, c[0x0][0x174] ;  /* 0x00005d00ff0e7624 */ /* 0x000fe200078e00ff */
[----:B------:R-:W-:Y:S01]  /*9f40*/  MOV R2, c[0x0][0x174] ;  /* 0x00005d0000027a02 */ /* 0x000fe20000000f00 */
[----:B------:R-:W-:Y:S01]  /*9f50*/  IMAD.MOV.U32 R5, RZ, RZ, c[0x0][0x170] ;  /* 0x00005c00ff057624 */ /* 0x000fe200078e00ff */
[----:B------:R-:W-:Y:S01]  /*9f60*/  MOV R12, c[0x0][0x168] ;  /* 0x00005a00000c7a02 */ /* 0x000fe20000000f00 */
[----:B------:R-:W-:Y:S01]  /*9f70*/  IMAD.MOV.U32 R4, RZ, RZ, c[0x0][0x174] ;  /* 0x00005d00ff047624 */ /* 0x000fe200078e00ff */
[----:B------:R0:W-:Y:S01]  /*9f80*/  STL [R1], R14 ;  /* 0x0000000e01007387 */ /* 0x0001e20000100800 */
[----:B------:R-:W-:Y:S02]  /*9f90*/  IMAD.MOV.U32 R3, RZ, RZ, c[0x0][0x170] ;  /* 0x00005c00ff037624 */ /* 0x000fe400078e00ff */
[----:B------:R-:W-:Y:S02]  /*9fa0*/  IMAD.MOV.U32 R0, RZ, RZ, c[0x0][0x170] ;  /* 0x00005c00ff007624 */ /* 0x000fe400078e00ff */
[----:B------:R-:W-:-:S02]  /*9fb0*/  IMAD.MOV.U32 R10, RZ, RZ, c[0x0][0x168] ;  /* 0x00005a00ff0a7624 */ /* 0x000fc400078e00ff */
[----:B------:R-:W-:Y:S02]  /*9fc0*/  IMAD.MOV.U32 R11, RZ, RZ, c[0x0][0x16c] ;  /* 0x00005b00ff0b7624 */ /* 0x000fe400078e00ff */
[----:B------:R-:W-:Y:S02]  /*9fd0*/  IMAD.MOV.U32 R13, RZ, RZ, c[0x0][0x16c] ;  /* 0x00005b00ff0d7624 */ /* 0x000fe400078e00ff */
[----:B0-----:R-:W-:Y:S02]  /*9fe0*/  IMAD.MOV.U32 R14, RZ, RZ, c[0x0][0x168] ;  /* 0x00005a00ff0e7624 */ /* 0x001fe400078e00ff */
[----:B------:R-:W-:Y:S02]  /*9ff0*/  IMAD.MOV.U32 R15, RZ, RZ, c[0x0][0x16c] ;  /* 0x00005b00ff0f7624 */ /* 0x000fe400078e00ff */
.L_x_1327:
[----:B------:R-:W-:Y:S01]  /*a000*/  IMAD.MOV.U32 R21, RZ, RZ, c[0x0][0x2e8] ;  /* 0x0000ba00ff157624 */ /* 0x000fe200078e00ff */
[----:B------:R0:W-:Y:S04]  /*a010*/  STL [R1+0x10], R2 ;  /* 0x0000100201007387 */ /* 0x0001e80000100800 */
[----:B------:R-:W-:-:S05]  /*a020*/  SHF.R.U32.HI R21, RZ, 0x3, R21 ;  /* 0x00000003ff157819 */ /* 0x000fca0000011615 */
[----:B------:R-:W-:Y:S01]  /*a030*/  IMAD R17, R21, R26, RZ ;  /* 0x0000001a15117224 */ /* 0x000fe200078e02ff */
[----:B0-----:R-:W2:Y:S03]  /*a040*/  LDL.LU R2, [R1] ;  /* 0x0000000001027983 */ /* 0x001ea60000300800 */
[----:B------:R-:W-:-:S06]  /*a050*/  IMAD.WIDE.U32 R16, R17, 0x8, R6 ;  /* 0x0000000811107825 */ /* 0x000fcc00078e0006 */
[----:B------:R-:W3:Y:S01]  /*a060*/  LDG.E.64 R16, [R16.64] ;  /* 0x0000002410107981 */ /* 0x000ee2000c1e1b00 */
[----:B------:R-:W0:Y:S01]  /*a070*/  DSETP.GTU.AND P2, PT, |R14|, +INF , PT ;  /* 0x7ff000000e00742a */ /* 0x000e220003f4c200 */
[----:B------:R-:W-:Y:S02]  /*a080*/  PLOP3.LUT P0, PT, PT, PT, PT, 0x80, 0x0 ;  /* 0x000000000000781c */ /* 0x000fe40003f0f070 */
[----:B------:R-:W-:-:S04]  /*a090*/  IADD3 R27, R26, c[0x0][0x184], RZ ;  /* 0x000061001a1b7a10 */ /* 0x000fc80007ffe0ff */
[----:B------:R-:W-:Y:S01]  /*a0a0*/  IADD3 R28, R27, c[0x0][0x184], RZ ;  /* 0x000061001b1c7a10 */ /* 0x000fe20007ffe0ff */
[----:B------:R-:W-:-:S03]  /*a0b0*/  IMAD R18, R21, R27, RZ ;  /* 0x0000001b15127224 */ /* 0x000fc600078e02ff */
[----:B------:R-:W-:Y:S01]  /*a0c0*/  IADD3 R29, R28, c[0x0][0x184], RZ ;  /* 0x000061001c1d7a10 */ /* 0x000fe20007ffe0ff */
[C---:B------:R-:W-:Y:S02]  /*a0d0*/  IMAD R20, R21.reuse, R28, RZ ;  /* 0x0000001c15147224 */ /* 0x040fe400078e02ff */
[----:B0-----:R-:W-:Y:S02]  /*a0e0*/  @!P2 ISETP.GE.U32.AND P1, PT, R0, R26, PT ;  /* 0x0000001a0000a20c */ /* 0x001fe40003f26070 */
[----:B------:R-:W-:Y:S02]  /*a0f0*/  IMAD R22, R21, R29, RZ ;  /* 0x0000001d15167224 */ /* 0x000fe400078e02ff */
[----:B------:R-:W-:-:S04]  /*a100*/  IMAD.WIDE.U32 R20, R20, 0x8, R6 ;  /* 0x0000000814147825 */ /* 0x000fc800078e0006 */
[----:B------:R-:W-:Y:S02]  /*a110*/  IMAD.WIDE.U32 R22, R22, 0x8, R6 ;  /* 0x0000000816167825 */ /* 0x000fe400078e0006 */
[----:B------:R-:W5:Y:S04]  /*a120*/  LDG.E.64 R20, [R20.64] ;  /* 0x0000002414147981 */ /* 0x000f68000c1e1b00 */
[----:B------:R-:W5:Y:S01]  /*a130*/  LDG.E.64 R22, [R22.64] ;  /* 0x0000002416167981 */ /* 0x000f62000c1e1b00 */
[----:B--2---:R-:W-:Y:S01]  /*a140*/  @!P2 ISETP.GE.AND.EX P1, PT, R2, RZ, PT, P1 ;  /* 0x000000ff0200a20c */ /* 0x004fe20003f26310 */
[----:B---3--:R-:W0:-:S06]  /*a150*/  @!P2 DSETP.NEU.AND P3, PT, R14, R16, PT ;  /* 0x000000100e00a22a */ /* 0x008e0c0003f6d000 */
[----:B0-----:R-:W-:Y:S01]  /*a160*/  @!P2 PLOP3.LUT P0, PT, P3, PT, PT, 0x80, 0x0 ;  /* 0x000000000000a81c */ /* 0x001fe20001f0f070 */
[----:B------:R-:W0:-:S06]  /*a170*/  @!P2 DSETP.GEU.AND P3, PT, R14, R16, PT ;  /* 0x000000100e00a22a */ /* 0x000e0c0003f6e000 */
[----:B0-----:R-:W-:-:S06]  /*a180*/  @!P2 SEL R19, RZ, 0xffffffff, P3 ;  /* 0xffffffffff13a807 */ /* 0x001fcc0001800000 */
[----:B------:R-:W-:Y:S01]  /*a190*/  @!P0 SEL R19, RZ, 0xffffffff, P1 ;  /* 0xffffffffff138807 */ /* 0x000fe20000800000 */
[----:B------:R-:W0:Y:S01]  /*a1a0*/  @P2 DSETP.GTU.AND P1, PT, |R16|, +INF , PT ;  /* 0x7ff000001000242a */ /* 0x000e220003f2c200 */
[----:B------:R-:W-:Y:S02]  /*a1b0*/  @P2 ISETP.LT.U32.AND P3, PT, R0, R26, PT ;  /* 0x0000001a0000220c */ /* 0x000fe40003f61070 */
[----:B------:R-:W-:-:S04]  /*a1c0*/  @!P2 LOP3.LUT R19, R19, 0x1, RZ, 0xc0, !PT ;  /* 0x000000011313a812 */ /* 0x000fc800078ec0ff */
[----:B------:R-:W-:Y:S01]  /*a1d0*/  @!P2 ISETP.EQ.U32.AND P0, PT, R19, 0x1, PT ;  /* 0x000000011300a80c */ /* 0x000fe20003f02070 */
[----:B------:R-:W-:Y:S01]  /*a1e0*/  IMAD.WIDE.U32 R18, R18, 0x8, R6 ;  /* 0x0000000812127825 */ /* 0x000fe200078e0006 */
[----:B0-----:R-:W-:-:S05]  /*a1f0*/  @P2 ISETP.LT.OR.EX P0, PT, R2, RZ, !P1, P3 ;  /* 0x000000ff0200220c */ /* 0x001fca0004f01730 */
[----:B------:R-:W5:Y:S08]  /*a200*/  LDG.E.64 R18, [R18.64] ;  /* 0x0000002412127981 */ /* 0x000f70000c1e1b00 */
[----:B------:R-:W-:-:S05]  /*a210*/  SEL R2, R2, RZ, P0 ;  /* 0x000000ff02027207 */ /* 0x000fca0000000000 */
[----:B------:R0:W-:Y:S04]  /*a220*/  STL [R1], R2 ;  /* 0x0000000201007387 */ /* 0x0001e80000100800 */
[----:B0-----:R0:W5:Y:S01]  /*a230*/  LDL.LU R2, [R1+0x10] ;  /* 0x0000100001027983 */ /* 0x0011620000300800 */
[----:B------:R-:W1:Y:S01]  /*a240*/  DSETP.GTU.AND P1, PT, |R12|, +INF , PT ;  /* 0x7ff000000c00742a */ /* 0x000e620003f2c200 */
[----:B------:R-:W-:Y:S01]  /*a250*/  BSSY B2, `(.L_x_1318) ;  /* 0x0000011000027945 */ /* 0x000fe20003800000 */
[----:B------:R-:W-:Y:S02]  /*a260*/  FSEL R15, R15, R17, P0 ;  /* 0x000000110f0f7208 */ /* 0x000fe40000000000 */
[----:B------:R-:W-:Y:S02]  /*a270*/  FSEL R14, R14, R16, P0 ;  /* 0x000000100e0e7208 */ /* 0x000fe40000000000 */
[----:B------:R-:W-:-:S08]  /*a280*/  SEL R0, R0, R26, P0 ;  /* 0x0000001a00007207 */ /* 0x000fd00000000000 */
        /* <DEDUP_REMOVED lines=10> */
.L_x_1319:
[----:B0----5:R-:W0:Y:S01]  /*a330*/  DSETP.GTU.AND P0, PT, |R18|, +INF , PT ;  /* 0x7ff000001200742a */ /* 0x021e220003f0c200 */
[----:B------:R-:W-:-:S05]  /*a340*/  ISETP.LT.U32.AND P1, PT, R3, R27, PT ;  /* 0x0000001b0300720c */ /* 0x000fca0003f21070 */
[----:B0-----:R-:W-:-:S08]  /*a350*/  ISETP.LT.OR.EX P0, PT, R2, RZ, !P0, P1 ;  /* 0x000000ff0200720c */ /* 0x001fd00004701710 */
.L_x_1320:
[----:B------:R-:W-:Y:S05]  /*a360*/  BSYNC B2 ;  /* 0x0000000000027941 */ /* 0x000fea0003800000 */
.L_x_1318:
[----:B------:R-:W0:Y:S01]  /*a370*/  DSETP.GTU.AND P1, PT, |R10|, +INF , PT ;  /* 0x7ff000000a00742a */ /* 0x000e220003f2c200 */
[----:B------:R-:W-:Y:S01]  /*a380*/  BSSY B2, `(.L_x_1321) ;  /* 0x0000012000027945 */ /* 0x000fe20003800000 */
[----:B------:R-:W-:Y:S02]  /*a390*/  SEL R3, R3, R27, P0 ;  /* 0x0000001b03037207 */ /* 0x000fe40000000000 */
[----:B------:R-:W-:Y:S02]  /*a3a0*/  FSEL R13, R13, R19, P0 ;  /* 0x000000130d0d7208 */ /* 0x000fe40000000000 */
[----:B------:R-:W-:Y:S02]  /*a3b0*/  FSEL R12, R12, R18, P0 ;  /* 0x000000120c0c7208 */ /* 0x000fe40000000000 */
[----:B------:R-:W-:-:S06]  /*a3c0*/  SEL R2, R2, RZ, P0 ;  /* 0x000000ff02027207 */ /* 0x000fcc0000000000 */
        /* <DEDUP_REMOVED lines=10> */
.L_x_1322:
[----:B------:R-:W0:Y:S01]  /*a470*/  DSETP.GTU.AND P0, PT, |R20|, +INF , PT ;  /* 0x7ff000001400742a */ /* 0x000e220003f0c200 */
[----:B------:R-:W-:-:S05]  /*a480*/  ISETP.LT.U32.AND P1, PT, R5, R28, PT ;  /* 0x0000001c0500720c */ /* 0x000fca0003f21070 */
[----:B0-----:R-:W-:-:S08]  /*a490*/  ISETP.LT.OR.EX P0, PT, R4, RZ, !P0, P1 ;  /* 0x000000ff0400720c */ /* 0x001fd00004701710 */
.L_x_1323:
[----:B------:R-:W-:Y:S05]  /*a4a0*/  BSYNC B2 ;  /* 0x0000000000027941 */ /* 0x000fea0003800000 */
.L_x_1321:
        /* <DEDUP_REMOVED lines=16> */
.L_x_1325:
[----:B------:R-:W0:Y:S01]  /*a5b0*/  DSETP.GTU.AND P0, PT, |R22|, +INF , PT ;  /* 0x7ff000001600742a */ /* 0x000e220003f0c200 */
[----:B------:R-:W-:-:S05]  /*a5c0*/  ISETP.LT.U32.AND P1, PT, R25, R29, PT ;  /* 0x0000001d1900720c */ /* 0x000fca0003f21070 */
[----:B0-----:R-:W-:-:S08]  /*a5d0*/  ISETP.LT.OR.EX P0, PT, R24, RZ, !P0, P1 ;  /* 0x000000ff1800720c */ /* 0x001fd00004701710 */
.L_x_1326:
[----:B------:R-:W-:Y:S05]  /*a5e0*/  BSYNC B2 ;  /* 0x0000000000027941 */ /* 0x000fea0003800000 */
.L_x_1324:
[----:B------:R-:W-:Y:S02]  /*a5f0*/  IADD3 R26, R29, c[0x0][0x184], RZ ;  /* 0x000061001d1a7a10 */ /* 0x000fe40007ffe0ff */
[----:B------:R-:W-:Y:S02]  /*a600*/  MOV R27, c[0x0][0x184] ;  /* 0x00006100001b7a02 */ /* 0x000fe40000000f00 */
[----:B------:R-:W-:Y:S02]  /*a610*/  SEL R25, R25, R29, P0 ;  /* 0x0000001d19197207 */ /* 0x000fe40000000000 */
[----:B------:R-:W-:Y:S01]  /*a620*/  FSEL R9, R9, R23, P0 ;  /* 0x0000001709097208 */ /* 0x000fe20000000000 */
[----:B------:R-:W-:Y:S01]  /*a630*/  IMAD R27, R27, 0x3, R26 ;  /* 0x000000031b1b7824 */ /* 0x000fe200078e021a */
[----:B------:R-:W-:Y:S02]  /*a640*/  FSEL R8, R8, R22, P0 ;  /* 0x0000001608087208 */ /* 0x000fe40000000000 */
[----:B------:R-:W-:-:S02]  /*a650*/  SEL R24, R24, RZ, P0 ;  /* 0x000000ff18187207 */ /* 0x000fc40000000000 */
[----:B------:R-:W-:-:S13]  /*a660*/  ISETP.GE.U32.AND P1, PT, R27, c[0x0][0x17c], PT ;  /* 0x00005f001b007a0c */ /* 0x000fda0003f26070 */
[----:B------:R-:W-:Y:S05]  /*a670*/  @!P1 BRA `(.L_x_1327) ;  /* 0xfffff98000009947 */ /* 0x000fea000383ffff */
.L_x_1317:
[----:B------:R-:W-:Y:S05]  /*a680*/  BSYNC B1 ;  /* 0x0000000000017941 */ /* 0x000fea0003800000 */
.L_x_1316:
[----:B------:R0:W5:Y:S01]  /*a690*/  LDL R28, [R1] ;  /* 0x00000000011c7983 */ /* 0x0001620000100800 */
[----:B------:R-:W-:Y:S01]  /*a6a0*/  ISETP.GE.U32.AND P1, PT, R26, c[0x0][0x17c], PT ;  /* 0x00005f001a007a0c */ /* 0x000fe20003f26070 */
[----:B------:R-:W-:-:S12]  /*a6b0*/  BSSY B1, `(.L_x_1328) ;  /* 0x0000018000017945 */ /* 0x000fd80003800000 */
[----:B------:R-:W-:Y:S05]  /*a6c0*/  @P1 BRA `(.L_x_1329) ;  /* 0x0000016000001947 */ /* 0x000fea0003800000 */
[----:B0-----:R-:W-:-:S05]  /*a6d0*/  IMAD.MOV.U32 R29, RZ, RZ, c[0x0][0x2e8] ;  /* 0x0000ba00ff1d7624 */ /* 0x001fca00078e00ff */
[----:B------:R-:W-:-:S05]  /*a6e0*/  SHF.R.U32.HI R29, RZ, 0x3, R29 ;  /* 0x00000003ff1d7819 */ /* 0x000fca000001161d */
[----:B------:R-:W-:-:S04]  /*a6f0*/  IMAD R16, R29, R26, RZ ;  /* 0x0000001a1d107224 */ /* 0x000fc800078e02ff */
[----:B------:R-:W-:-:S06]  /*a700*/  IMAD.WIDE.U32 R16, R16, 0x8, R6 ;  /* 0x0000000810107825 */ /* 0x000fcc00078e0006 */
[----:B------:R-:W5:Y:S01]  /*a710*/  LDG.E.64 R16, [R16.64] ;  /* 0x0000002410107981 */ /* 0x000f62000c1e1b00 */
[----:B------:R-:W-:-:S04]  /*a720*/  IADD3 R27, R26, c[0x0][0x184], RZ ;  /* 0x000061001a1b7a10 */ /* 0x000fc80007ffe0ff */
[----:B------:R-:W-:-:S13]  /*a730*/  ISETP.GE.U32.AND P0, PT, R27, c[0x0][0x17c], PT ;  /* 0x00005f001b007a0c */ /* 0x000fda0003f06070 */
[----:B------:R-:W-:Y:S05]  /*a740*/  @P0 BRA `(.L_x_1329) ;  /* 0x000000e000000947 */ /* 0x000fea0003800000 */
[----:B------:R-:W-:-:S04]  /*a750*/  IMAD R18, R29, R27, RZ ;  /* 0x0000001b1d127224 */ /* 0x000fc800078e02ff */
        /* <DEDUP_REMOVED lines=8> */
[----:B------:R-:W-:Y:S02]  /*a7e0*/  @!P0 IMAD R27, R29, R20, RZ ;  /* 0x000000141d1b8224 */ /* 0x000fe400078e02ff */
[----:B------:R-:W-:-:S04]  /*a7f0*/  IMAD.WIDE.U32 R20, R21, 0x8, R6 ;  /* 0x0000000815147825 */ /* 0x000fc800078e0006 */
[----:B------:R-:W-:Y:S02]  /*a800*/  @!P0 IMAD.WIDE.U32 R6, R27, 0x8, R6 ;  /* 0x000000081b068825 */ /* 0x000fe400078e0006 */
[----:B------:R-:W5:Y:S04]  /*a810*/  LDG.E.64 R20, [R20.64] ;  /* 0x0000002414147981 */ /* 0x000f68000c1e1b00 */
[----:B------:R0:W5:Y:S02]  /*a820*/  @!P0 LDG.E.64 R22, [R6.64] ;  /* 0x0000002406168981 */ /* 0x000164000c1e1b00 */
.L_x_1329:
[----:B0-----:R-:W-:Y:S05]  /*a830*/  BSYNC B1 ;  /* 0x0000000000017941 */ /* 0x001fea0003800000 */
.L_x_1328:
[----:B------:R-:W-:Y:S01]  /*a840*/  BSSY B1, `(.L_x_1330) ;  /* 0x000005c000017945 */ /* 0x000fe20003800000 */
[----:B------:R-:W-:Y:S05]  /*a850*/  @P1 BRA `(.L_x_1331) ;  /* 0x000005a000001947 */ /* 0x000fea0003800000 */
[----:B------:R-:W0:Y:S01]  /*a860*/  DSETP.GTU.AND P0, PT, |R14|, +INF , PT ;  /* 0x7ff000000e00742a */ /* 0x000e220003f0c200 */
[----:B------:R-:W-:-:S13]  /*a870*/  BSSY B2, `(.L_x_1332) ;  /* 0x000000e000027945 */ /* 0x000fda0003800000 */
        /* <DEDUP_REMOVED lines=10> */
.L_x_1333:
[----:B-----5:R-:W0:Y:S01]  /*a920*/  DSETP.GTU.AND P0, PT, |R16|, +INF , PT ;  /* 0x7ff000001000742a */ /* 0x020e220003f0c200 */
[----:B------:R-:W-:-:S05]  /*a930*/  ISETP.LT.U32.AND P1, PT, R0, R26, PT ;  /* 0x0000001a0000720c */ /* 0x000fca0003f21070 */
[----:B0-----:R-:W-:-:S08]  /*a940*/  ISETP.LT.OR.EX P0, PT, R28, RZ, !P0, P1 ;  /* 0x000000ff1c00720c */ /* 0x001fd00004701710 */
.L_x_1334:
[----:B------:R-:W-:Y:S05]  /*a950*/  BSYNC B2 ;  /* 0x0000000000027941 */ /* 0x000fea0003800000 */
.L_x_1332:
[----:B------:R-:W-:Y:S02]  /*a960*/  SEL R28, R28, RZ, P0 ;  /* 0x000000ff1c1c7207 */ /* 0x000fe40000000000 */
[----:B------:R-:W-:Y:S02]  /*a970*/  SEL R0, R0, R26, P0 ;  /* 0x0000001a00007207 */ /* 0x000fe40000000000 */
[----:B------:R-:W-:Y:S01]  /*a980*/  IADD3 R26, R26, c[0x0][0x184], RZ ;  /* 0x000061001a1a7a10 */ /* 0x000fe20007ffe0ff */
[----:B------:R0:W-:Y:S01]  /*a990*/  STL [R1], R28 ;  /* 0x0000001c01007387 */ /* 0x0001e20000100800 */
[----:B------:R-:W-:Y:S02]  /*a9a0*/  FSEL R14, R14, R16, P0 ;  /* 0x000000100e0e7208 */ /* 0x000fe40000000000 */
[----:B------:R-:W-:Y:S02]  /*a9b0*/  ISETP.GE.U32.AND P1, PT, R26, c[0x0][0x17c], PT ;  /* 0x00005f001a007a0c */ /* 0x000fe40003f26070 */
[----:B------:R-:W-:-:S11]  /*a9c0*/  FSEL R15, R15, R17, P0 ;  /* 0x000000110f0f7208 */ /* 0x000fd60000000000 */
        /* <DEDUP_REMOVED lines=13> */
.L_x_1336:
[----:B------:R-:W0:Y:S01]  /*aaa0*/  DSETP.GTU.AND P0, PT, |R18|, +INF , PT ;  /* 0x7ff000001200742a */ /* 0x000e220003f0c200 */
[----:B------:R-:W-:-:S05]  /*aab0*/  ISETP.LT.U32.AND P1, PT, R3, R26, PT ;  /* 0x0000001a0300720c */ /* 0x000fca0003f21070 */
[----:B0-----:R-:W-:-:S08]  /*aac0*/  ISETP.LT.OR.EX P0, PT, R2, RZ, !P0, P1 ;  /* 0x000000ff0200720c */ /* 0x001fd00004701710 */
.L_x_1337:
[----:B------:R-:W-:Y:S05]  /*aad0*/  BSYNC B2 ;  /* 0x0000000000027941 */ /* 0x000fea0003800000 */
.L_x_1335:
        /* <DEDUP_REMOVED lines=19> */
.L_x_1339:
[----:B------:R-:W0:Y:S01]  /*ac10*/  DSETP.GTU.AND P0, PT, |R20|, +INF , PT ;  /* 0x7ff000001400742a */ /* 0x000e220003f0c200 */
[----:B------:R-:W-:-:S05]  /*ac20*/  ISETP.LT.U32.AND P1, PT, R5, R6, PT ;  /* 0x000000060500720c */ /* 0x000fca0003f21070 */
[----:B0-----:R-:W-:-:S08]  /*ac30*/  ISETP.LT.OR.EX P0, PT, R4, RZ, !P0, P1 ;  /* 0x000000ff0400720c */ /* 0x001fd00004701710 */
.L_x_1340:
[----:B------:R-:W-:Y:S05]  /*ac40*/  BSYNC B2 ;  /* 0x0000000000027941 */ /* 0x000fea0003800000 */
.L_x_1338:
        /* <DEDUP_REMOVED lines=19> */
.L_x_1342:
[----:B------:R-:W0:Y:S01]  /*ad80*/  DSETP.GTU.AND P0, PT, |R22|, +INF , PT ;  /* 0x7ff000001600742a */ /* 0x000e220003f0c200 */
[----:B------:R-:W-:-:S05]  /*ad90*/  ISETP.LT.U32.AND P1, PT, R25, R16, PT ;  /* 0x000000101900720c */ /* 0x000fca0003f21070 */
[----:B0-----:R-:W-:-:S08]  /*ada0*/  ISETP.LT.OR.EX P0, PT, R24, RZ, !P0, P1 ;  /* 0x000000ff1800720c */ /* 0x001fd00004701710 */
.L_x_1343:
[----:B------:R-:W-:Y:S05]  /*adb0*/  BSYNC B2 ;  /* 0x0000000000027941 */ /* 0x000fea0003800000 */
.L_x_1341:
[----:B------:R-:W-:Y:S02]  /*adc0*/  FSEL R8, R8, R22, P0 ;  /* 0x0000001608087208 */ /* 0x000fe40000000000 */
[----:B------:R-:W-:Y:S02]  /*add0*/  FSEL R9, R9, R23, P0 ;  /* 0x0000001709097208 */ /* 0x000fe40000000000 */
[----:B------:R-:W-:Y:S02]  /*ade0*/  SEL R25, R25, R16, P0 ;  /* 0x0000001019197207 */ /* 0x000fe40000000000 */
[----:B------:R-:W-:Y:S02]  /*adf0*/  SEL R24, R24, RZ, P0 ;  /* 0x000000ff18187207 */ /* 0x000fe40000000000 */
.L_x_1331:
[----:B0-----:R-:W-:Y:S05]  /*ae00*/  BSYNC B1 ;  /* 0x0000000000017941 */ /* 0x001fea0003800000 */
.L_x_1330:
[----:B------:R-:W0:Y:S01]  /*ae10*/  DSETP.GTU.AND P0, PT, |R14|, +INF , PT ;  /* 0x7ff000000e00742a */ /* 0x000e220003f0c200 */
[----:B------:R-:W-:-:S13]  /*ae20*/  BSSY B1, `(.L_x_1344) ;  /* 0x000000e000017945 */ /* 0x000fda0003800000 */
[----:B0-----:R-:W-:Y:S05]  /*ae30*/  @P0 BRA `(.L_x_1345) ;  /* 0x0000009000000947 */ /* 0x001fea0003800000 */
[----:B------:R-:W-:Y:S01]  /*ae40*/  DSETP.NEU.AND P1, PT, R14, R12, PT ;  /* 0x0000000c0e00722a */ /* 0x000fe20003f2d000 */
        /* <DEDUP_REMOVED lines=8> */
.L_x_1345:
[----:B------:R-:W0:Y:S01]  /*aed0*/  DSETP.GTU.AND P0, PT, |R12|, +INF , PT ;  /* 0x7ff000000c00742a */ /* 0x000e220003f0c200 */
[----:B------:R-:W-:-:S05]  /*aee0*/  ISETP.LT.U32.AND P1, PT, R0, R3, PT ;  /* 0x000000030000720c */ /* 0x000fca0003f21070 */
[----:B0----5:R-:W-:-:S08]  /*aef0*/  ISETP.LT.OR.EX P0, PT, R28, R2, !P0, P1 ;  /* 0x000000021c00720c */ /* 0x021fd00004701710 */
.L_x_1346:
[----:B------:R-:W-:Y:S05]  /*af00*/  BSYNC B1 ;  /* 0x0000000000017941 */ /* 0x000fea0003800000 */
.L_x_1344:
        /* <DEDUP_REMOVED lines=16> */
.L_x_1348:
[----:B------:R-:W0:Y:S01]  /*b010*/  DSETP.GTU.AND P0, PT, |R10|, +INF , PT ;  /* 0x7ff000000a00742a */ /* 0x000e220003f0c200 */
[----:B------:R-:W-:-:S05]  /*b020*/  ISETP.LT.U32.AND P1, PT, R12, R5, PT ;  /* 0x000000050c00720c */ /* 0x000fca0003f21070 */
[----:B0-----:R-:W-:-:S08]  /*b030*/  ISETP.LT.OR.EX P0, PT, R13, R4, !P0, P1 ;  /* 0x000000040d00720c */ /* 0x001fd00004701710 */
.L_x_1349:
[----:B------:R-:W-:Y:S05]  /*b040*/  BSYNC B1 ;  /* 0x0000000000017941 */ /* 0x000fea0003800000 */
.L_x_1347:
        /* <DEDUP_REMOVED lines=16> */
.L_x_1351:
[----:B------:R-:W0:Y:S01]  /*b150*/  DSETP.GTU.AND P0, PT, |R8|, +INF , PT ;  /* 0x7ff000000800742a */ /* 0x000e220003f0c200 */
[----:B------:R-:W-:-:S05]  /*b160*/  ISETP.LT.U32.AND P1, PT, R12, R25, PT ;  /* 0x000000190c00720c */ /* 0x000fca0003f21070 */
[----:B0-----:R-:W-:-:S08]  /*b170*/  ISETP.LT.OR.EX P0, PT, R13, R24, !P0, P1 ;  /* 0x000000180d00720c */ /* 0x001fd00004701710 */
.L_x_1352:
[----:B------:R-:W-:Y:S05]  /*b180*/  BSYNC B1 ;  /* 0x0000000000017941 */ /* 0x000fea0003800000 */
.L_x_1350:
[----:B------:R-:W-:Y:S02]  /*b190*/  FSEL R4, R2, R8, P0 ;  /* 0x0000000802047208 */ /* 0x000fe40000000000 */
[----:B------:R-:W-:Y:S02]  /*b1a0*/  FSEL R5, R3, R9, P0 ;  /* 0x0000000903057208 */ /* 0x000fe40000000000 */
[----:B------:R-:W-:Y:S02]  /*b1b0*/  SEL R25, R12, R25, P0 ;  /* 0x000000190c197207 */ /* 0x000fe40000000000 */
[----:B------:R-:W-:Y:S01]  /*b1c0*/  SEL R24, R13, R24, P0 ;  /* 0x000000180d187207 */ /* 0x000fe20000000000 */
[----:B------:R-:W-:Y:S05]  /*b1d0*/  BRA `(.L_x_1236) ;  /* 0x0000139000007947 */ /* 0x000fea0003800000 */
.L_x_1269:
[----:B------:R-:W-:Y:S01]  /*b1e0*/  IMAD.MOV.U32 R3, RZ, RZ, c[0x0][0x184] ;  /* 0x00006100ff037624 */ /* 0x000fe200078e00ff */
[----:B------:R-:W-:Y:S01]  /*b1f0*/  MOV R5, c[0x0][0x174] ;  /* 0x00005d0000057a02 */ /* 0x000fe20000000f00 */
[----:B------:R-:W-:Y:S01]  /*b200*/  BSSY B1, `(.L_x_1353) ;  /* 0x0000088000017945 */ /* 0x000fe20003800000 */
[--C-:B------:R-:W-:Y:S01]  /*b210*/  IMAD.MOV.U32 R2, RZ, RZ, R0.reuse ;  /* 0x000000ffff027224 */ /* 0x100fe200078e0000 */
[----:B------:R-:W-:Y:S01]  /*b220*/  MOV R25, c[0x0][0x170] ;  /* 0x00005c0000197a02 */ /* 0x000fe20000000f00 */
[----:B------:R-:W-:Y:S01]  /*b230*/  IMAD R3, R3, 0x3, R0 ;  /* 0x0000000303037824 */ /* 0x000fe200078e0200 */
[----:B------:R0:W-:Y:S01]  /*b240*/  STL [R1], R5 ;  /* 0x0000000501007387 */ /* 0x0001e20000100800 */
[----:B------:R-:W-:Y:S01]  /*b250*/  IMAD.MOV.U32 R0, RZ, RZ, c[0x0][0x170] ;  /* 0x00005c00ff007624 */ /* 0x000fe200078e00ff */
[----:B------:R-:W-:Y:S01]  /*b260*/  MOV R11, c[0x0][0x16c] ;  /* 0x00005b00000b7a02 */ /* 0x000fe20000000f00 */
[----:B------:R-:W-:Y:S01]  /*b270*/  IMAD.MOV.U32 R4, RZ, RZ, c[0x0][0x174] ;  /* 0x00005d00ff047624 */ /* 0x000fe200078e00ff */
[----:B------:R-:W-:Y:S01]  /*b280*/  ISETP.GE.U32.AND P0, PT, R3, c[0x0][0x17c], PT ;  /* 0x00005f0003007a0c */ /* 0x000fe20003f06070 */
[----:B------:R-:W-:-:S02]  /*b290*/  IMAD.MOV.U32 R3, RZ, RZ, c[0x0][0x170] ;  /* 0x00005c00ff037624 */ /* 0x000fc400078e00ff */
[----:B------:R-:W-:Y:S02]  /*b2a0*/  IMAD.MOV.U32 R24, RZ, RZ, c[0x0][0x174] ;  /* 0x00005d00ff187624 */ /* 0x000fe400078e00ff */
[----:B------:R-:W-:Y:S02]  /*b2b0*/  IMAD.MOV.U32 R26, RZ, RZ, c[0x0][0x174] ;  /* 0x00005d00ff1a7624 */ /* 0x000fe400078e00ff */
[----:B0-----:R-:W-:Y:S02]  /*b2c0*/  IMAD.MOV.U32 R5, RZ, RZ, c[0x0][0x170] ;  /* 0x00005c00ff057624 */ /* 0x001fe400078e00ff */
        /* <DEDUP_REMOVED lines=8> */
[----:B------:R-:W-:Y:S01]  /*b350*/  MOV R3, c[0x0][0x170] ;  /* 0x00005c0000037a02 */ /* 0x000fe20000000f00 */
[----:B------:R-:W-:Y:S01]  /*b360*/  IMAD.MOV.U32 R4, RZ, RZ, c[0x0][0x174] ;  /* 0x00005d00ff047624 */ /* 0x000fe200078e00ff */
[----:B------:R-:W-:Y:S01]  /*b370*/  MOV R26, c[0x0][0x174] ;  /* 0x00005d00001a7a02 */ /* 0x000fe20000000f00 */
        /* <DEDUP_REMOVED lines=9> */
.L_x_1364:
[----:B------:R-:W-:Y:S01]  /*b410*/  IMAD.WIDE.U32 R16, R2, 0x8, R6 ;  /* 0x0000000802107825 */ /* 0x000fe200078e0006 */
[----:B------:R0:W-:Y:S05]  /*b420*/  STL [R1+0x10], R0 ;  /* 0x0000100001007387 */ /* 0x0001ea0000100800 */
[----:B------:R-:W2:Y:S01]  /*b430*/  LDG.E.64 R16, [R16.64] ;  /* 0x0000002410107981 */ /* 0x000ea2000c1e1b00 */
[----:B------:R-:W1:Y:S01]  /*b440*/  DSETP.GTU.AND P2, PT, |R14|, +INF , PT ;  /* 0x7ff000000e00742a */ /* 0x000e620003f4c200 */
[----:B------:R-:W-:-:S02]  /*b450*/  PLOP3.LUT P0, PT, PT, PT, PT, 0x80, 0x0 ;  /* 0x000000000000781c */ /* 0x000fc40003f0f070 */
[----:B------:R-:W-:-:S04]  /*b460*/  IADD3 R27, R2, c[0x0][0x184], RZ ;  /* 0x00006100021b7a10 */ /* 0x000fc80007ffe0ff */
[C---:B------:R-:W-:Y:S01]  /*b470*/  IADD3 R28, R27.reuse, c[0x0][0x184], RZ ;  /* 0x000061001b1c7a10 */ /* 0x040fe20007ffe0ff */
[----:B------:R-:W-:-:S03]  /*b480*/  IMAD.WIDE.U32 R18, R27, 0x8, R6 ;  /* 0x000000081b127825 */ /* 0x000fc600078e0006 */
[----:B------:R-:W-:-:S03]  /*b490*/  IADD3 R29, R28, c[0x0][0x184], RZ ;  /* 0x000061001c1d7a10 */ /* 0x000fc60007ffe0ff */
[----:B-1----:R-:W-:Y:S01]  /*b4a0*/  @!P2 ISETP.GE.U32.AND P1, PT, R25, R2, PT ;  /* 0x000000021900a20c */ /* 0x002fe20003f26070 */
[----:B------:R-:W5:Y:S03]  /*b4b0*/  LDG.E.64 R18, [R18.64] ;  /* 0x0000002412127981 */ /* 0x000f66000c1e1b00 */
[----:B------:R-:W-:Y:S01]  /*b4c0*/  @!P2 ISETP.GE.AND.EX P1, PT, R26, RZ, PT, P1 ;  /* 0x000000ff1a00a20c */ /* 0x000fe20003f26310 */
[----:B------:R-:W-:-:S06]  /*b4d0*/  IMAD.WIDE.U32 R22, R29, 0x8, R6 ;  /* 0x000000081d167825 */ /* 0x000fcc00078e0006 */
[----:B------:R-:W5:Y:S01]  /*b4e0*/  LDG.E.64 R22, [R22.64] ;  /* 0x0000002416167981 */ /* 0x000f62000c1e1b00 */
[----:B--2---:R-:W1:-:S06]  /*b4f0*/  @!P2 DSETP.NEU.AND P3, PT, R14, R16, PT ;  /* 0x000000100e00a22a */ /* 0x004e4c0003f6d000 */
[----:B-1----:R-:W-:Y:S01]  /*b500*/  @!P2 PLOP3.LUT P0, PT, P3, PT, PT, 0x80, 0x0 ;  /* 0x000000000000a81c */ /* 0x002fe20001f0f070 */
[----:B------:R-:W1:-:S06]  /*b510*/  @!P2 DSETP.GEU.AND P3, PT, R14, R16, PT ;  /* 0x000000100e00a22a */ /* 0x000e4c0003f6e000 */
[----:B-1----:R-:W-:-:S06]  /*b520*/  @!P2 SEL R20, RZ, 0xffffffff, P3 ;  /* 0xffffffffff14a807 */ /* 0x002fcc0001800000 */
[----:B------:R-:W-:Y:S01]  /*b530*/  @!P0 SEL R20, RZ, 0xffffffff, P1 ;  /* 0xffffffffff148807 */ /* 0x000fe20000800000 */
[----:B------:R-:W1:Y:S01]  /*b540*/  @P2 DSETP.GTU.AND P1, PT, |R16|, +INF , PT ;  /* 0x7ff000001000242a */ /* 0x000e620003f2c200 */
[----:B------:R-:W-:Y:S02]  /*b550*/  @P2 ISETP.LT.U32.AND P3, PT, R25, R2, PT ;  /* 0x000000021900220c */ /* 0x000fe40003f61070 */
[----:B------:R-:W-:-:S04]  /*b560*/  @!P2 LOP3.LUT R20, R20, 0x1, RZ, 0xc0, !PT ;  /* 0x000000011414a812 */ /* 0x000fc800078ec0ff */
[----:B------:R-:W-:Y:S02]  /*b570*/  @!P2 ISETP.EQ.U32.AND P0, PT, R20, 0x1, PT ;  /* 0x000000011400a80c */ /* 0x000fe40003f02070 */
[----:B-1----:R-:W-:-:S13]  /*b580*/  @P2 ISETP.LT.OR.EX P0, PT, R26, RZ, !P1, P3 ;  /* 0x000000ff1a00220c */ /* 0x002fda0004f01730 */
[----:B0-----:R-:W-:Y:S02]  /*b590*/  FSEL R0, R14, R16, P0 ;  /* 0x000000100e007208 */ /* 0x001fe40000000000 */
[----:B------:R-:W-:-:S03]  /*b5a0*/  FSEL R14, R15, R17, P0 ;  /* 0x000000110f0e7208 */ /* 0x000fc60000000000 */
[----:B------:R0:W-:Y:S01]  /*b5b0*/  STL [R1+0x4], R0 ;  /* 0x0000040001007387 */ /* 0x0001e20000100800 */
[----:B------:R-:W-:-:S06]  /*b5c0*/  IMAD.WIDE.U32 R20, R28, 0x8, R6 ;  /* 0x000000081c147825 */ /* 0x000fcc00078e0006 */
[----:B------:R-:W5:Y:S04]  /*b5d0*/  LDG.E.64 R20, [R20.64] ;  /* 0x0000002414147981 */ /* 0x000f68000c1e1b00 */
[----:B0-----:R0:W5:Y:S04]  /*b5e0*/  LDL.LU R0, [R1+0x10] ;  /* 0x0000100001007983 */ /* 0x0011680000300800 */
[----:B------:R-:W2:Y:S01]  /*b5f0*/  LDL.LU R15, [R1+0x4] ;  /* 0x00000400010f7983 */ /* 0x000ea20000300800 */
[----:B------:R-:W1:Y:S01]  /*b600*/  DSETP.GTU.AND P1, PT, |R12|, +INF , PT ;  /* 0x7ff000000c00742a */ /* 0x000e620003f2c200 */
[----:B------:R-:W-:Y:S01]  /*b610*/  BSSY B2, `(.L_x_1355) ;  /* 0x0000013000027945 */ /* 0x000fe20003800000 */
[----:B------:R-:W-:-:S02]  /*b620*/  SEL R25, R25, R2, P0 ;  /* 0x0000000219197207 */ /* 0x000fc40000000000 */
[----:B------:R-:W-:Y:S02]  /*b630*/  SEL R26, R26, RZ, P0 ;  /* 0x000000ff1a1a7207 */ /* 0x000fe40000000000 */
[----:B--2---:R-:W-:-:S04]  /*b640*/  LOP3.LUT R15, R15, R14, RZ, 0x3c, !PT ;  /* 0x0000000e0f0f7212 */ /* 0x004fc800078e3cff */
[----:B------:R-:W-:-:S04]  /*b650*/  LOP3.LUT R14, R15, R14, RZ, 0x3c, !PT ;  /* 0x0000000e0f0e7212 */ /* 0x000fc800078e3cff */
[----:B------:R-:W-:Y:S01]  /*b660*/  LOP3.LUT R15, R15, R14, RZ, 0x3c, !PT ;  /* 0x0000000e0f0f7212 */ /* 0x000fe200078e3cff */
        /* <DEDUP_REMOVED lines=10> */
.L_x_1356:
[----:B0----5:R-:W0:Y:S01]  /*b710*/  DSETP.GTU.AND P0, PT, |R18|, +INF , PT ;  /* 0x7ff000001200742a */ /* 0x021e220003f0c200 */
[----:B------:R-:W-:-:S05]  /*b720*/  ISETP.LT.U32.AND P1, PT, R5, R27, PT ;  /* 0x0000001b0500720c */ /* 0x000fca0003f21070 */
[----:B0-----:R-:W-:-:S08]  /*b730*/  ISETP.LT.OR.EX P0, PT, R24, RZ, !P0, P1 ;  /* 0x000000ff1800720c */ /* 0x001fd00004701710 */
.L_x_1357:
[----:B------:R-:W-:Y:S05]  /*b740*/  BSYNC B2 ;  /* 0x0000000000027941 */ /* 0x000fea0003800000 */
.L_x_1355:
        /* <DEDUP_REMOVED lines=16> */
.L_x_1359:
[----:B------:R-:W0:Y:S01]  /*b850*/  DSETP.GTU.AND P0, PT, |R20|, +INF , PT ;  /* 0x7ff000001400742a */ /* 0x000e220003f0c200 */
[----:B------:R-:W-:-:S05]  /*b860*/  ISETP.LT.U32.AND P1, PT, R3, R28, PT ;  /* 0x0000001c0300720c */ /* 0x000fca0003f21070 */
[----:B0-----:R-:W-:-:S08]  /*b870*/  ISETP.LT.OR.EX P0, PT, R4, RZ, !P0, P1 ;  /* 0x000000ff0400720c */ /* 0x001fd00004701710 */
.L_x_1360:
[----:B------:R-:W-:Y:S05]  /*b880*/  BSYNC B2 ;  /* 0x0000000000027941 */ /* 0x000fea0003800000 */
.L_x_1358:
[----:B------:R-:W-:Y:S02]  /*b890*/  SEL R3, R3, R28, P0 ;  /* 0x0000001c03037207 */ /* 0x000fe40000000000 */
[----:B------:R0:W5:Y:S01]  /*b8a0*/  LDL R28, [R1] ;  /* 0x00000000011c7983 */ /* 0x0001620000100800 */
[----:B------:R-:W1:Y:S01]  /*b8b0*/  DSETP.GTU.AND P1, PT, |R8|, +INF , PT ;  /* 0x7ff000000800742a */ /* 0x000e620003f2c200 */
[----:B------:R-:W-:Y:S01]  /*b8c0*/  BSSY B2, `(.L_x_1361) ;  /* 0x0000011000027945 */ /* 0x000fe20003800000 */
[----:B------:R-:W-:Y:S02]  /*b8d0*/  FSEL R10, R10, R20, P0 ;  /* 0x000000140a0a7208 */ /* 0x000fe40000000000 */
[----:B------:R-:W-:Y:S02]  /*b8e0*/  FSEL R11, R11, R21, P0 ;  /* 0x000000150b0b7208 */ /* 0x000fe40000000000 */
[----:B------:R-:W-:-:S08]  /*b8f0*/  SEL R4, R4, RZ, P0 ;  /* 0x000000ff04047207 */ /* 0x000fd00000000000 */
        /* <DEDUP_REMOVED lines=10> */
.L_x_1362:
[----:B0-----:R-:W0:Y:S01]  /*b9a0*/  DSETP.GTU.AND P0, PT, |R22|, +INF , PT ;  /* 0x7ff000001600742a */ /* 0x001e220003f0c200 */
[----:B------:R-:W-:-:S05]  /*b9b0*/  ISETP.LT.U32.AND P1, PT, R0, R29, PT ;  /* 0x0000001d0000720c */ /* 0x000fca0003f21070 */
[----:B0----5:R-:W-:-:S08]  /*b9c0*/  ISETP.LT.OR.EX P0, PT, R28, RZ, !P0, P1 ;  /* 0x000000ff1c00720c */ /* 0x021fd00004701710 */
.L_x_1363:
[----:B------:R-:W-:Y:S05]  /*b9d0*/  BSYNC B2 ;  /* 0x0000000000027941 */ /* 0x000fea0003800000 */
.L_x_1361:
[----:B------:R-:W-:Y:S01]  /*b9e0*/  IADD3 R2, R29, c[0x0][0x184], RZ ;  /* 0x000061001d027a10 */ /* 0x000fe20007ffe0ff */
[----:B------:R-:W-:Y:S01]  /*b9f0*/  IMAD.MOV.U32 R27, RZ, RZ, c[0x0][0x184] ;  /* 0x00006100ff1b7624 */ /* 0x000fe200078e00ff */
[----:B------:R-:W-:Y:S02]  /*ba00*/  SEL R28, R28, RZ, P0 ;  /* 0x000000ff1c1c7207 */ /* 0x000fe40000000000 */
[----:B------:R-:W-:Y:S01]  /*ba10*/  FSEL R8, R8, R22, P0 ;  /* 0x0000001608087208 */ /* 0x000fe20000000000 */
[----:B------:R-:W-:Y:S01]  /*ba20*/  IMAD R27, R27, 0x3, R2 ;  /* 0x000000031b1b7824 */ /* 0x000fe200078e0202 */
[----:B------:R-:W-:Y:S01]  /*ba30*/  FSEL R9, R9, R23, P0 ;  /* 0x0000001709097208 */ /* 0x000fe20000000000 */
[----:B------:R0:W-:Y:S01]  /*ba40*/  STL [R1], R28 ;  /* 0x0000001c01007387 */ /* 0x0001e20000100800 */
[----:B------:R-:W-:Y:S02]  /*ba50*/  SEL R0, R0, R29, P0 ;  /* 0x0000001d00007207 */ /* 0x000fe40000000000 */
[----:B------:R-:W-:-:S13]  /*ba60*/  ISETP.GE.U32.AND P1, PT, R27, c[0x0][0x17c], PT ;  /* 0x00005f001b007a0c */ /* 0x000fda0003f26070 */
[----:B0-----:R-:W-:Y:S05]  /*ba70*/  @!P1 BRA `(.L_x_1364) ;  /* 0xfffff99000009947 */ /* 0x001fea000383ffff */
.L_x_1354:
[----:B------:R-:W-:Y:S05]  /*ba80*/  BSYNC B1 ;  /* 0x0000000000017941 */ /* 0x000fea0003800000 */
.L_x_1353:
[----:B------:R0:W5:Y:S01]  /*ba90*/  LDL R29, [R1] ;  /* 0x00000000011d7983 */ /* 0x0001620000100800 */
[----:B------:R-:W-:Y:S01]  /*baa0*/  ISETP.GE.U32.AND P1, PT, R2, c[0x0][0x17c], PT ;  /* 0x00005f0002007a0c */ /* 0x000fe20003f26070 */
[----:B------:R-:W-:-:S12]  /*bab0*/  BSSY B1, `(.L_x_1365) ;  /* 0x0000012000017945 */ /* 0x000fd80003800000 */
[----:B------:R-:W-:Y:S05]  /*bac0*/  @P1 BRA `(.L_x_1366) ;  /* 0x0000010000001947 */ /* 0x000fea0003800000 */
[----:B0-----:R-:W-:-:S06]  /*bad0*/  IMAD.WIDE.U32 R16, R2, 0x8, R6 ;  /* 0x0000000802107825 */ /* 0x001fcc00078e0006 */
[----:B------:R-:W5:Y:S01]  /*bae0*/  LDG.E.64 R16, [R16.64] ;  /* 0x0000002410107981 */ /* 0x000f62000c1e1b00 */
[----:B------:R-:W-:-:S04]  /*baf0*/  IADD3 R27, R2, c[0x0][0x184], RZ ;  /* 0x00006100021b7a10 */ /* 0x000fc80007ffe0ff */
[----:B------:R-:W-:-:S13]  /*bb00*/  ISETP.GE.U32.AND P0, PT, R27, c[0x0][0x17c], PT ;  /* 0x00005f001b007a0c */ /* 0x000fda0003f06070 */
[----:B------:R-:W-:Y:S05]  /*bb10*/  @P0 BRA `(.L_x_1366) ;  /* 0x000000b000000947 */ /* 0x000fea0003800000 */
[----:B------:R-:W-:-:S06]  /*bb20*/  IMAD.WIDE.U32 R18, R27, 0x8, R6 ;  /* 0x000000081b127825 */ /* 0x000fcc00078e0006 */
[----:B------:R-:W5:Y:S01]  /*bb30*/  LDG.E.64 R18, [R18.64] ;  /* 0x0000002412127981 */ /* 0x000f62000c1e1b00 */
[----:B------:R-:W-:-:S04]  /*bb40*/  IADD3 R27, R27, c[0x0][0x184], RZ ;  /* 0x000061001b1b7a10 */ /* 0x000fc80007ffe0ff */
[----:B------:R-:W-:-:S13]  /*bb50*/  ISETP.GE.U32.AND P0, PT, R27, c[0x0][0x17c], PT ;  /* 0x00005f001b007a0c */ /* 0x000fda0003f06070 */
[----:B------:R-:W-:Y:S05]  /*bb60*/  @P0 BRA `(.L_x_1366) ;  /* 0x0000006000000947 */ /* 0x000fea0003800000 */
[C---:B------:R-:W-:Y:S01]  /*bb70*/  IADD3 R28, R27.reuse, c[0x0][0x184], RZ ;  /* 0x000061001b1c7a10 */ /* 0x040fe20007ffe0ff */
[----:B------:R-:W-:-:S03]  /*bb80*/  IMAD.WIDE.U32 R20, R27, 0x8, R6 ;  /* 0x000000081b147825 */ /* 0x000fc600078e0006 */
[----:B------:R-:W-:-:S03]  /*bb90*/  ISETP.GE.U32.AND P0, PT, R28, c[0x0][0x17c], PT ;  /* 0x00005f001c007a0c */ /* 0x000fc60003f06070 */
[----:B------:R-:W5:Y:S10]  /*bba0*/  LDG.E.64 R20, [R20.64] ;  /* 0x0000002414147981 */ /* 0x000f74000c1e1b00 */
[----:B------:R-:W-:-:S05]  /*bbb0*/  @!P0 IMAD.WIDE.U32 R6, R28, 0x8, R6 ;  /* 0x000000081c068825 */ /* 0x000fca00078e0006 */
[----:B------:R0:W5:Y:S02]  /*bbc0*/  @!P0 LDG.E.64 R22, [R6.64] ;  /* 0x0000002406168981 */ /* 0x000164000c1e1b00 */
.L_x_1366:
[----:B0-----:R-:W-:Y:S05]  /*bbd0*/  BSYNC B1 ;  /* 0x0000000000017941 */ /* 0x001fea0003800000 */
.L_x_1365:
        /* <DEDUP_REMOVED lines=14> */
.L_x_1370:
[----:B-----5:R-:W0:Y:S01]  /*bcc0*/  DSETP.GTU.AND P0, PT, |R16|, +INF , PT ;  /* 0x7ff000001000742a */ /* 0x020e220003f0c200 */
[----:B------:R-:W-:-:S05]  /*bcd0*/  ISETP.LT.U32.AND P1, PT, R25, R2, PT ;  /* 0x000000021900720c */ /* 0x000fca0003f21070 */
[----:B0-----:R-:W-:-:S08]  /*bce0*/  ISETP.LT.OR.EX P0, PT, R26, RZ, !P0, P1 ;  /* 0x000000ff1a00720c */ /* 0x001fd00004701710 */
.L_x_1371:
[----:B------:R-:W-:Y:S05]  /*bcf0*/  BSYNC B2 ;  /* 0x0000000000027941 */ /* 0x000fea0003800000 */
.L_x_1369:
[----:B------:R-:W-:Y:S02]  /*bd00*/  SEL R25, R25, R2, P0 ;  /* 0x0000000219197207 */ /* 0x000fe40000000000 */
[----:B------:R-:W-:Y:S02]  /*bd10*/  IADD3 R2, R2, c[0x0][0x184], RZ ;  /* 0x0000610002027a10 */ /* 0x000fe40007ffe0ff */
[----:B------:R-:W-:Y:S02]  /*bd20*/  FSEL R14, R14, R16, P0 ;  /* 0x000000100e0e7208 */ /* 0x000fe40000000000 */
[----:B------:R-:W-:Y:S02]  /*bd30*/  ISETP.GE.U32.AND P1, PT, R2, c[0x0][0x17c], PT ;  /* 0x00005f0002007a0c */ /* 0x000fe40003f26070 */
[----:B------:R-:W-:Y:S02]  /*bd40*/  FSEL R15, R15, R17, P0 ;  /* 0x000000110f0f7208 */ /* 0x000fe40000000000 */
[----:B------:R-:W-:-:S09]  /*bd50*/  SEL R26, R26, RZ, P0 ;  /* 0x000000ff1a1a7207 */ /* 0x000fd20000000000 */
        /* <DEDUP_REMOVED lines=13> */
.L_x_1373:
[----:B------:R-:W0:Y:S01]  /*be30*/  DSETP.GTU.AND P0, PT, |R18|, +INF , PT ;  /* 0x7ff000001200742a */ /* 0x000e220003f0c200 */
[----:B------:R-:W-:-:S05]  /*be40*/  ISETP.LT.U32.AND P1, PT, R5, R2, PT ;  /* 0x000000020500720c */ /* 0x000fca0003f21070 */
[----:B0-----:R-:W-:-:S08]  /*be50*/  ISETP.LT.OR.EX P0, PT, R24, RZ, !P0, P1 ;  /* 0x000000ff1800720c */ /* 0x001fd00004701710 */
.L_x_1374:
[----:B------:R-:W-:Y:S05]  /*be60*/  BSYNC B2 ;  /* 0x0000000000027941 */ /* 0x000fea0003800000 */
.L_x_1372:
        /* <DEDUP_REMOVED lines=19> */
.L_x_1376:
[----:B------:R-:W0:Y:S01]  /*bfa0*/  DSETP.GTU.AND P0, PT, |R20|, +INF , PT ;  /* 0x7ff000001400742a */ /* 0x000e220003f0c200 */
[----:B------:R-:W-:-:S05]  /*bfb0*/  ISETP.LT.U32.AND P1, PT, R3, R6, PT ;  /* 0x000000060300720c */ /* 0x000fca0003f21070 */
[----:B0-----:R-:W-:-:S08]  /*bfc0*/  ISETP.LT.OR.EX P0, PT, R4, RZ, !P0, P1 ;  /* 0x000000ff0400720c */ /* 0x001fd00004701710 */
.L_x_1377:
[----:B------:R-:W-:Y:S05]  /*bfd0*/  BSYNC B2 ;  /* 0x0000000000027941 */ /* 0x000fea0003800000 */
.L_x_1375:
        /* <DEDUP_REMOVED lines=19> */
.L_x_1379:
[----:B------:R-:W0:Y:S01]  /*c110*/  DSETP.GTU.AND P0, PT, |R22|, +INF , PT ;  /* 0x7ff000001600742a */ /* 0x000e220003f0c200 */
[----:B------:R-:W-:-:S05]  /*c120*/  ISETP.LT.U32.AND P1, PT, R0, R7, PT ;  /* 0x000000070000720c */ /* 0x000fca0003f21070 */
[----:B0-----:R-:W-:-:S08]  /*c130*/  ISETP.LT.OR.EX P0, PT, R29, RZ, !P0, P1 ;  /* 0x000000ff1d00720c */ /* 0x001fd00004701710 */
.L_x_1380:
[----:B------:R-:W-:Y:S05]  /*c140*/  BSYNC B2 ;  /* 0x0000000000027941 */ /* 0x000fea0003800000 */
.L_x_1378:
[----:B------:R-:W-:Y:S02]  /*c150*/  SEL R29, R29, RZ, P0 ;  /* 0x000000ff1d1d7207 */ /* 0x000fe40000000000 */
[----:B------:R-:W-:Y:S02]  /*c160*/  FSEL R8, R8, R22, P0 ;  /* 0x0000001608087208 */ /* 0x000fe40000000000 */
[----:B------:R-:W-:Y:S01]  /*c170*/  FSEL R9, R9, R23, P0 ;  /* 0x0000001709097208 */ /* 0x000fe20000000000 */
[----:B------:R0:W-:Y:S01]  /*c180*/  STL [R1], R29 ;  /* 0x0000001d01007387 */ /* 0x0001e20000100800 */
[----:B------:R-:W-:-:S03]  /*c190*/  SEL R0, R0, R7, P0 ;  /* 0x0000000700007207 */ /* 0x000fc60000000000 */
.L_x_1368:
[----:B------:R-:W-:Y:S05]  /*c1a0*/  BSYNC B1 ;  /* 0x0000000000017941 */ /* 0x000fea0003800000 */
.L_x_1367:
[----:B------:R-:W1:Y:S01]  /*c1b0*/  DSETP.GTU.AND P0, PT, |R14|, +INF , PT ;  /* 0x7ff000000e00742a */ /* 0x000e620003f0c200 */
[----:B------:R-:W-:-:S13]  /*c1c0*/  BSSY B1, `(.L_x_1381) ;  /* 0x000000e000017945 */ /* 0x000fda0003800000 */
[----:B-1----:R-:W-:Y:S05]  /*c1d0*/  @P0 BRA `(.L_x_1382) ;  /* 0x0000009000000947 */ /* 0x002fea0003800000 */
[----:B------:R-:W-:Y:S01]  /*c1e0*/  DSETP.NEU.AND P1, PT, R14, R12, PT ;  /* 0x0000000c0e00722a */ /* 0x000fe20003f2d000 */
[----:B------:R-:W-:-:S03]  /*c1f0*/  ISETP.GE.U32.AND P0, PT, R25, R5, PT ;  /* 0x000000051900720c */ /* 0x000fc60003f06070 */
[----:B------:R-:W1:Y:S01]  /*c200*/  DSETP.GEU.AND P2, PT, R14, R12, PT ;  /* 0x0000000c0e00722a */ /* 0x000e620003f4e000 */
[----:B------:R-:W-:-:S05]  /*c210*/  ISETP.GE.AND.EX P0, PT, R26, R24, PT, P0 ;  /* 0x000000181a00720c */ /* 0x000fca0003f06300 */
[----:B-1----:R-:W-:-:S04]  /*c220*/  SEL R2, RZ, 0xffffffff, P2 ;  /* 0xffffffffff027807 */ /* 0x002fc80001000000 */
[----:B------:R-:W-:-:S04]  /*c230*/  @!P1 SEL R2, RZ, 0xffffffff, P0 ;  /* 0xffffffffff029807 */ /* 0x000fc80000000000 */
[----:B------:R-:W-:-:S04]  /*c240*/  LOP3.LUT R2, R2, 0x1, RZ, 0xc0, !PT ;  /* 0x0000000102027812 */ /* 0x000fc800078ec0ff */
[----:B------:R-:W-:Y:S01]  /*c250*/  ISETP.EQ.U32.AND P0, PT, R2, 0x1, PT ;  /* 0x000000010200780c */ /* 0x000fe20003f02070 */
[----:B------:R-:W-:Y:S07]  /*c260*/  BRA `(.L_x_1383) ;  /* 0x0000003000007947 */ /* 0x000fee0003800000 */
.L_x_1382:
[----:B------:R-:W1:Y:S01]  /*c270*/  DSETP.GTU.AND P0, PT, |R12|, +INF , PT ;  /* 0x7ff000000c00742a */ /* 0x000e620003f0c200 */
[----:B------:R-:W-:-:S05]  /*c280*/  ISETP.LT.U32.AND P1, PT, R25, R5, PT ;  /* 0x000000051900720c */ /* 0x000fca0003f21070 */
[----:B-1----:R-:W-:-:S08]  /*c290*/  ISETP.LT.OR.EX P0, PT, R26, R24, !P0, P1 ;  /* 0x000000181a00720c */ /* 0x002fd00004701710 */
.L_x_1383:
[----:B------:R-:W-:Y:S05]  /*c2a0*/  BSYNC B1 ;  /* 0x0000000000017941 */ /* 0x000fea0003800000 */
.L_x_1381:
[----:B------:R-:W-:Y:S01]  /*c2b0*/  FSEL R6, R14, R12, P0 ;  /* 0x0000000c0e067208 */ /* 0x000fe20000000000 */
[----:B------:R-:W-:Y:S01]  /*c2c0*/  BSSY B1, `(.L_x_1384) ;  /* 0x0000012000017945 */ /* 0x000fe20003800000 */
[----:B------:R-:W-:Y:S02]  /*c2d0*/  FSEL R7, R15, R13, P0 ;  /* 0x0000000d0f077208 */ /* 0x000fe40000000000 */
[----:B------:R-:W-:Y:S02]  /*c2e0*/  SEL R12, R25, R5, P0 ;  /* 0x00000005190c7207 */ /* 0x000fe40000000000 */
[----:B------:R-:W-:Y:S02]  /*c2f0*/  SEL R5, R26, R24, P0 ;  /* 0x000000181a057207 */ /* 0x000fe40000000000 */
[----:B------:R-:W1:-:S14]  /*c300*/  DSETP.GTU.AND P1, PT, |R6|, +INF , PT ;  /* 0x7ff000000600742a */ /* 0x000e5c0003f2c200 */
        /* <DEDUP_REMOVED lines=10> */
.L_x_1385:
[----:B------:R-:W1:Y:S01]  /*c3b0*/  DSETP.GTU.AND P0, PT, |R10|, +INF , PT ;  /* 0x7ff000000a00742a */ /* 0x000e620003f0c200 */
[----:B------:R-:W-:-:S05]  /*c3c0*/  ISETP.LT.U32.AND P1, PT, R12, R3, PT ;  /* 0x000000030c00720c */ /* 0x000fca0003f21070 */
[----:B-1----:R-:W-:-:S08]  /*c3d0*/  ISETP.LT.OR.EX P0, PT, R5, R4, !P0, P1 ;  /* 0x000000040500720c */ /* 0x002fd00004701710 */
.L_x_1386:
[----:B------:R-:W-:Y:S05]  /*c3e0*/  BSYNC B1 ;  /* 0x0000000000017941 */ /* 0x000fea0003800000 */
.L_x_1384:
        /* <DEDUP_REMOVED lines=10> */
[----:B-----5:R-:W-:-:S05]  /*c490*/  ISETP.GE.AND.EX P0, PT, R24, R29, PT, P0 ;  /* 0x0000001d1800720c */ /* 0x020fca0003f06300 */
[----:B-1----:R-:W-:-:S04]  /*c4a0*/  SEL R2, RZ, 0xffffffff, P2 ;  /* 0xffffffffff027807 */ /* 0x002fc80001000000 */
[----:B------:R-:W-:-:S04]  /*c4b0*/  @!P1 SEL R2, RZ, 0xffffffff, P0 ;  /* 0xffffffffff029807 */ /* 0x000fc80000000000 */
[----:B------:R-:W-:-:S04]  /*c4c0*/  LOP3.LUT R2, R2, 0x1, RZ, 0xc0, !PT ;  /* 0x0000000102027812 */ /* 0x000fc800078ec0ff */
[----:B------:R-:W-:Y:S01]  /*c4d0*/  ISETP.EQ.U32.AND P0, PT, R2, 0x1, PT ;  /* 0x000000010200780c */ /* 0x000fe20003f02070 */
[----:B------:R-:W-:Y:S07]  /*c4e0*/  BRA `(.L_x_1389) ;  /* 0x0000003000007947 */ /* 0x000fee0003800000 */
.L_x_1388:
[----:B------:R-:W1:Y:S01]  /*c4f0*/  DSETP.GTU.AND P0, PT, |R8|, +INF , PT ;  /* 0x7ff000000800742a */ /* 0x000e620003f0c200 */
[----:B------:R-:W-:-:S05]  /*c500*/  ISETP.LT.U32.AND P1, PT, R3, R0, PT ;  /* 0x000000000300720c */ /* 0x000fca0003f21070 */
[----:B-1---5:R-:W-:-:S08]  /*c510*/  ISETP.LT.OR.EX P0, PT, R24, R29, !P0, P1 ;  /* 0x0000001d1800720c */ /* 0x022fd00004701710 */
.L_x_1389:
[----:B------:R-:W-:Y:S05]  /*c520*/  BSYNC B1 ;  /* 0x0000000000017941 */ /* 0x000fea0003800000 */
.L_x_1387:
[----:B------:R-:W-:Y:S02]  /*c530*/  FSEL R4, R6, R8, P0 ;  /* 0x0000000806047208 */ /* 0x000fe40000000000 */
[----:B------:R-:W-:Y:S02]  /*c540*/  FSEL R5, R7, R9, P0 ;  /* 0x0000000907057208 */ /* 0x000fe40000000000 */
[----:B------:R-:W-:Y:S02]  /*c550*/  SEL R25, R3, R0, P0 ;  /* 0x0000000003197207 */ /* 0x000fe40000000000 */
[----:B------:R-:W-:Y:S02]  /*c560*/  SEL R24, R24, R29, P0 ;  /* 0x0000001d18187207 */ /* 0x000fe40000000000 */
.L_x_1236:
[----:B------:R-:W-:Y:S05]  /*c570*/  BSYNC B0 ;  /* 0x0000000000007941 */ /* 0x000fea0003800000 */
.L_x_1235:
[----:B------:R-:W-:-:S13]  /*c580*/  ISETP.NE.AND P0, PT, RZ, c[0x0][0x194], PT ;  /* 0x00006500ff007a0c */ /* 0x000fda0003f05270 */
[----:B------:R-:W-:Y:S05]  /*c590*/  @!P0 BRA `(.L_x_1390) ;  /* 0x0000030000008947 */ /* 0x000fea0003800000 */
[----:B------:R-:W1:Y:S01]  /*c5a0*/  S2R R2, SR_TID.X ;  /* 0x0000000000027919 */ /* 0x000e620000002100 */
[----:B------:R-:W-:Y:S01]  /*c5b0*/  IMAD.MOV.U32 R6, RZ, RZ, R25 ;  /* 0x000000ffff067224 */ /* 0x000fe200078e0019 */
[----:B------:R-:W-:Y:S01]  /*c5c0*/  ULDC UR4, c[0x0][0x4] ;  /* 0x0000010000047ab9 */ /* 0x000fe20000000800 */
[----:B------:R-:W-:Y:S01]  /*c5d0*/  IMAD.MOV.U32 R7, RZ, RZ, R24 ;  /* 0x000000ffff077224 */ /* 0x000fe200078e0018 */
[----:B------:R-:W1:Y:S01]  /*c5e0*/  S2R R0, SR_TID.Y ;  /* 0x0000000000007919 */ /* 0x000e620000002200 */
[----:B------:R-:W-:-:S06]  /*c5f0*/  USHF.R.U32.HI UR4, URZ, 0x1, UR4 ;  /* 0x000000013f047899 */ /* 0x000fcc0008011604 */
[----:B------:R-:W-:Y:S01]  /*c600*/  ISETP.NE.AND P0, PT, RZ, UR4, PT ;  /* 0x00000004ff007c0c */ /* 0x000fe2000bf05270 */
[----:B-1----:R-:W-:-:S05]  /*c610*/  IMAD R3, R0, c[0x0][0x0], R2 ;  /* 0x0000000000037a24 */ /* 0x002fca00078e0202 */
[----:B------:R1:W-:Y:S07]  /*c620*/  STS.128 [R3.X16+0x10], R4 ;  /* 0x0000100403007388 */ /* 0x0003ee000000cc00 */
[----:B------:R-:W-:Y:S05]  /*c630*/  @!P0 BRA `(.L_x_1390) ;  /* 0x0000026000008947 */ /* 0x000fea0003800000 */
[----:B------:R-:W-:Y:S02]  /*c640*/  MOV R0, UR4 ;  /* 0x0000000400007c02 */ /* 0x000fe40008000f00 */
.L_x_1396:
[----:B------:R-:W2:Y:S01]  /*c650*/  S2R R2, SR_TID.Y ;  /* 0x0000000000027919 */ /* 0x000ea20000002200 */
[----:B------:R-:W-:Y:S03]  /*c660*/  BSSY B0, `(.L_x_1391) ;  /* 0x0000020000007945 */ /* 0x000fe60003800000 */
[----:B------:R-:W-:Y:S01]  /*c670*/  BAR.SYNC.DEFER_BLOCKING 0x0 ;  /* 0x0000000000007b1d */ /* 0x000fe20000010000 */
[----:B--2---:R-:W-:-:S05]  /*c680*/  IMAD.IADD R8, R2, 0x1, R0 ;  /* 0x0000000102087824 */ /* 0x004fca00078e0200 */
[----:B------:R-:W-:-:S04]  /*c690*/  ISETP.GE.U32.AND P0, PT, R8, c[0x0][0x4], PT ;  /* 0x0000010008007a0c */ /* 0x000fc80003f06070 */
[----:B------:R-:W-:-:S13]  /*c6a0*/  ISETP.GE.U32.OR P0, PT, R2, R0, P0 ;  /* 0x000000000200720c */ /* 0x000fda0000706470 */
[----:B-1----:R-:W-:Y:S05]  /*c6b0*/  @P0 BRA `(.L_x_1392) ;  /* 0x000001a000000947 */ /* 0x002fea0003800000 */
[----:B------:R-:W2:Y:S01]  /*c6c0*/  S2R R2, SR_TID.X ;  /* 0x0000000000027919 */ /* 0x000ea20000002100 */
[----:B------:R-:W3:Y:S01]  /*c6d0*/  DSETP.GTU.AND P0, PT, |R4|, +INF , PT ;  /* 0x7ff000000400742a */ /* 0x000ee20003f0c200 */
[----:B------:R-:W-:Y:S01]  /*c6e0*/  BSSY B1, `(.L_x_1393) ;  /* 0x0000010000017945 */ /* 0x000fe20003800000 */
[----:B--2---:R-:W-:-:S06]  /*c6f0*/  IMAD R8, R8, c[0x0][0x0], R2 ;  /* 0x0000000008087a24 */ /* 0x004fcc00078e0202 */
[----:B------:R-:W2:Y:S06]  /*c700*/  LDS.128 R8, [R8.X16+0x10] ;  /* 0x0000100008087984 */ /* 0x000eac000000cc00 */
[----:B---3--:R-:W-:Y:S05]  /*c710*/  @P0 BRA `(.L_x_1394) ;  /* 0x0000009000000947 */ /* 0x008fea0003800000 */
[----:B--2---:R-:W-:Y:S01]  /*c720*/  DSETP.NEU.AND P1, PT, R4, R8, PT ;  /* 0x000000080400722a */ /* 0x004fe20003f2d000 */
[----:B------:R-:W-:-:S03]  /*c730*/  ISETP.GE.U32.AND P0, PT, R25, R10, PT ;  /* 0x0000000a1900720c */ /* 0x000fc60003f06070 */
[----:B------:R-:W2:Y:S01]  /*c740*/  DSETP.GEU.AND P2, PT, R4, R8, PT ;  /* 0x000000080400722a */ /* 0x000ea20003f4e000 */
[----:B------:R-:W-:-:S05]  /*c750*/  ISETP.GE.AND.EX P0, PT, R24, R11, PT, P0 ;  /* 0x0000000b1800720c */ /* 0x000fca0003f06300 */
[----:B--2---:R-:W-:-:S04]  /*c760*/  SEL R2, RZ, 0xffffffff, P2 ;  /* 0xffffffffff027807 */ /* 0x004fc80001000000 */
[----:B------:R-:W-:-:S04]  /*c770*/  @!P1 SEL R2, RZ, 0xffffffff, P0 ;  /* 0xffffffffff029807 */ /* 0x000fc80000000000 */
[----:B------:R-:W-:-:S04]  /*c780*/  LOP3.LUT R2, R2, 0x1, RZ, 0xc0, !PT ;  /* 0x0000000102027812 */ /* 0x000fc800078ec0ff */
[----:B------:R-:W-:Y:S01]  /*c790*/  ISETP.EQ.U32.AND P0, PT, R2, 0x1, PT ;  /* 0x000000010200780c */ /* 0x000fe20003f02070 */
[----:B------:R-:W-:Y:S07]  /*c7a0*/  BRA `(.L_x_1395) ;  /* 0x0000003000007947 */ /* 0x000fee0003800000 */
.L_x_1394:
[----:B--2---:R-:W2:Y:S01]  /*c7b0*/  DSETP.GTU.AND P0, PT, |R8|, +INF , PT ;  /* 0x7ff000000800742a */ /* 0x004ea20003f0c200 */
[----:B------:R-:W-:-:S05]  /*c7c0*/  ISETP.LT.U32.AND P1, PT, R25, R10, PT ;  /* 0x0000000a1900720c */ /* 0x000fca0003f21070 */
[----:B--2---:R-:W-:-:S08]  /*c7d0*/  ISETP.LT.OR.EX P0, PT, R24, R11, !P0, P1 ;  /* 0x0000000b1800720c */ /* 0x004fd00004701710 */
.L_x_1395:
[----:B------:R-:W-:Y:S05]  /*c7e0*/  BSYNC B1 ;  /* 0x0000000000017941 */ /* 0x000fea0003800000 */
.L_x_1393:
[----:B------:R-:W-:Y:S02]  /*c7f0*/  SEL R25, R25, R10, P0 ;  /* 0x0000000a19197207 */ /* 0x000fe40000000000 */
[----:B------:R-:W-:Y:S02]  /*c800*/  SEL R24, R24, R11, P0 ;  /* 0x0000000b18187207 */ /* 0x000fe40000000000 */
[----:B-1----:R-:W-:Y:S01]  /*c810*/  FSEL R4, R4, R8, P0 ;  /* 0x0000000804047208 */ /* 0x002fe20000000000 */
[----:B------:R-:W-:Y:S01]  /*c820*/  IMAD.MOV.U32 R6, RZ, RZ, R25 ;  /* 0x000000ffff067224 */ /* 0x000fe200078e0019 */
[----:B------:R-:W-:Y:S01]  /*c830*/  FSEL R5, R5, R9, P0 ;  /* 0x0000000905057208 */ /* 0x000fe20000000000 */
[----:B------:R-:W-:-:S05]  /*c840*/  IMAD.MOV.U32 R7, RZ, RZ, R24 ;  /* 0x000000ffff077224 */ /* 0x000fca00078e0018 */
[----:B------:R1:W-:Y:S02]  /*c850*/  STS.128 [R3.X16+0x10], R4 ;  /* 0x0000100403007388 */ /* 0x0003e4000000cc00 */
.L_x_1392:
[----:B------:R-:W-:Y:S05]  /*c860*/  BSYNC B0 ;  /* 0x0000000000007941 */ /* 0x000fea0003800000 */
.L_x_1391:
[----:B------:R-:W-:Y:S02]  /*c870*/  ISETP.GT.AND P0, PT, R0, 0x1, PT ;  /* 0x000000010000780c */ /* 0x000fe40003f04270 */
[----:B------:R-:W-:-:S11]  /*c880*/  SHF.R.S32.HI R0, RZ, 0x1, R0 ;  /* 0x00000001ff007819 */ /* 0x000fd60000011400 */
[----:B------:R-:W-:Y:S05]  /*c890*/  @P0 BRA `(.L_x_1396) ;  /* 0xfffffdb000000947 */ /* 0x000fea000383ffff */
.L_x_1390:
[----:B------:R-:W-:-:S13]  /*c8a0*/  ISETP.NE.AND P0, PT, RZ, c[0x0][0x190], PT ;  /* 0x00006400ff007a0c */ /* 0x000fda0003f05270 */
[----:B------:R-:W-:Y:S05]  /*c8b0*/  @!P0 BRA `(.L_x_1397) ;  /* 0x0000054000008947 */ /* 0x000fea0003800000 */
[----:B------:R-:W-:Y:S01]  /*c8c0*/  IMAD.MOV.U32 R2, RZ, RZ, c[0x0][0x0] ;  /* 0x00000000ff027624 */ /* 0x000fe200078e00ff */
[----:B------:R-:W-:-:S04]  /*c8d0*/  MOV R0, c[0x0][0x0] ;  /* 0x0000000000007a02 */ /* 0x000fc80000000f00 */
[----:B------:R-:W-:-:S13]  /*c8e0*/  ISETP.GT.AND P0, PT, R2, 0x20, PT ;  /* 0x000000200200780c */ /* 0x000fda0003f04270 */
[----:B------:R-:W-:Y:S05]  /*c8f0*/  @!P0 BRA `(.L_x_1398) ;  /* 0x0000031000008947 */ /* 0x000fea0003800000 */
[----:B-1----:R-:W1:Y:S01]  /*c900*/  S2R R7, SR_TID.X ;  /* 0x0000000000077919 */ /* 0x002e620000002100 */
[----:B------:R-:W-:-:S03]  /*c910*/  LEA.HI R0, R2, c[0x0][0x0], RZ, 0x1 ;  /* 0x0000000002007a11 */ /* 0x000fc600078f08ff */
[----:B------:R-:W1:Y:S01]  /*c920*/  S2R R6, SR_TID.Y ;  /* 0x0000000000067919 */ /* 0x000e620000002200 */
[----:B------:R-:W-:Y:S01]  /*c930*/  SHF.R.S32.HI R2, RZ, 0x1, R0 ;  /* 0x00000001ff027819 */ /* 0x000fe20000011400 */
[----:B------:R-:W-:-:S03]  /*c940*/  IMAD.MOV.U32 R0, RZ, RZ, 0x20 ;  /* 0x00000020ff007424 */ /* 0x000fc600078e00ff */
[----:B------:R-:W-:Y:S01]  /*c950*/  ISETP.GE.AND P0, PT, R2, 0x20, PT ;  /* 0x000000200200780c */ /* 0x000fe20003f06270 */
[----:B-1----:R-:W-:Y:S02]  /*c960*/  IMAD R3, R6, c[0x0][0x0], R7 ;  /* 0x0000000006037a24 */ /* 0x002fe400078e0207 */
[----:B------:R-:W-:Y:S02]  /*c970*/  IMAD.MOV.U32 R6, RZ, RZ, R25 ;  /* 0x000000ffff067224 */ /* 0x000fe400078e0019 */
[----:B------:R-:W-:-:S05]  /*c980*/  IMAD.MOV.U32 R7, RZ, RZ, R24 ;  /* 0x000000ffff077224 */ /* 0x000fca00078e0018 */
[----:B------:R1:W-:Y:S03]  /*c990*/  STS.128 [R3.X16+0x10], R4 ;  /* 0x0000100403007388 */ /* 0x0003e6000000cc00 */
[----:B------:R-:W-:Y:S05]  /*c9a0*/  @!P0 BRA `(.L_x_1398) ;  /* 0x0000026000008947 */ /* 0x000fea0003800000 */
[----:B------:R-:W-:Y:S02]  /*c9b0*/  LEA R13, R3, 0x10, 0x4 ;  /* 0x00000010030d7811 */ /* 0x000fe400078e20ff */
.L_x_1404:
[----:B-1----:R-:W1:Y:S01]  /*c9c0*/  S2R R6, SR_TID.X ;  /* 0x0000000000067919 */ /* 0x002e620000002100 */
[----:B------:R-:W-:Y:S03]  /*c9d0*/  BSSY B0, `(.L_x_1399) ;  /* 0x000001f000007945 */ /* 0x000fe60003800000 */
[----:B------:R-:W-:Y:S01]  /*c9e0*/  BAR.SYNC.DEFER_BLOCKING 0x0 ;  /* 0x0000000000007b1d */ /* 0x000fe20000010000 */
[----:B-1----:R-:W-:-:S05]  /*c9f0*/  IMAD.IADD R0, R6, 0x1, R2 ;  /* 0x0000000106007824 */ /* 0x002fca00078e0202 */
[----:B------:R-:W-:-:S04]  /*ca00*/  ISETP.GE.U32.AND P0, PT, R0, c[0x0][0x0], PT ;  /* 0x0000000000007a0c */ /* 0x000fc80003f06070 */
[----:B------:R-:W-:-:S13]  /*ca10*/  ISETP.GE.U32.OR P0, PT, R6, R2, P0 ;  /* 0x000000020600720c */ /* 0x000fda0000706470 */
[----:B------:R-:W-:Y:S05]  /*ca20*/  @P0 BRA `(.L_x_1400) ;  /* 0x0000019000000947 */ /* 0x000fea0003800000 */
[----:B------:R-:W-:Y:S01]  /*ca30*/  LEA R8, R2, R13, 0x4 ;  /* 0x0000000d02087211 */ /* 0x000fe200078e20ff */
[----:B------:R-:W1:Y:S01]  /*ca40*/  DSETP.GTU.AND P0, PT, |R4|, +INF , PT ;  /* 0x7ff000000400742a */ /* 0x000e620003f0c200 */
[----:B------:R-:W-:Y:S04]  /*ca50*/  BSSY B1, `(.L_x_1401) ;  /* 0x000000f000017945 */ /* 0x000fe80003800000 */
[----:B------:R-:W2:Y:S09]  /*ca60*/  LDS.128 R8, [R8] ;  /* 0x0000000008087984 */ /* 0x000eb20000000c00 */
[----:B-1----:R-:W-:Y:S05]  /*ca70*/  @P0 BRA `(.L_x_1402) ;  /* 0x0000009000000947 */ /* 0x002fea0003800000 */
[----:B--2---:R-:W-:Y:S01]  /*ca80*/  DSETP.NEU.AND P1, PT, R4, R8, PT ;  /* 0x000000080400722a */ /* 0x004fe20003f2d000 */
        /* <DEDUP_REMOVED lines=8> */
.L_x_1402:
[----:B--2---:R-:W1:Y:S01]  /*cb10*/  DSETP.GTU.AND P0, PT, |R8|, +INF , PT ;  /* 0x7ff000000800742a */ /* 0x004e620003f0c200 */
[----:B------:R-:W-:-:S05]  /*cb20*/  ISETP.LT.U32.AND P1, PT, R25, R10, PT ;  /* 0x0000000a1900720c */ /* 0x000fca0003f21070 */
[----:B-1----:R-:W-:-:S08]  /*cb30*/  ISETP.LT.OR.EX P0, PT, R24, R11, !P0, P1 ;  /* 0x0000000b1800720c */ /* 0x002fd00004701710 */
.L_x_1403:
[----:B------:R-:W-:Y:S05]  /*cb40*/  BSYNC B1 ;  /* 0x0000000000017941 */ /* 0x000fea0003800000 */
.L_x_1401:
[----:B------:R-:W-:Y:S02]  /*cb50*/  SEL R25, R25, R10, P0 ;  /* 0x0000000a19197207 */ /* 0x000fe40000000000 */
[----:B------:R-:W-:Y:S02]  /*cb60*/  SEL R24, R24, R11, P0 ;  /* 0x0000000b18187207 */ /* 0x000fe40000000000 */
[----:B------:R-:W-:Y:S01]  /*cb70*/  FSEL R4, R4, R8, P0 ;  /* 0x0000000804047208 */ /* 0x000fe20000000000 */
[----:B------:R-:W-:Y:S01]  /*cb80*/  IMAD.MOV.U32 R6, RZ, RZ, R25 ;  /* 0x000000ffff067224 */ /* 0x000fe200078e0019 */
[----:B------:R-:W-:Y:S01]  /*cb90*/  FSEL R5, R5, R9, P0 ;  /* 0x0000000905057208 */ /* 0x000fe20000000000 */
[----:B------:R-:W-:-:S05]  /*cba0*/  IMAD.MOV.U32 R7, RZ, RZ, R24 ;  /* 0x000000ffff077224 */ /* 0x000fca00078e0018 */
[----:B------:R1:W-:Y:S02]  /*cbb0*/  STS.128 [R3.X16+0x10], R4 ;  /* 0x0000100403007388 */ /* 0x0003e4000000cc00 */
.L_x_1400:
[----:B------:R-:W-:Y:S05]  /*cbc0*/  BSYNC B0 ;  /* 0x0000000000007941 */ /* 0x000fea0003800000 */
.L_x_1399:
[----:B------:R-:W-:-:S04]  /*cbd0*/  SHF.R.S32.HI R2, RZ, 0x1, R2 ;  /* 0x00000001ff027819 */ /* 0x000fc80000011402 */
[----:B------:R-:W-:-:S13]  /*cbe0*/  ISETP.GE.AND P0, PT, R2, 0x20, PT ;  /* 0x000000200200780c */ /* 0x000fda0003f06270 */
[----:B------:R-:W-:Y:S05]  /*cbf0*/  @P0 BRA `(.L_x_1404) ;  /* 0xfffffdc000000947 */ /* 0x000fea000383ffff */
[----:B------:R-:W-:-:S04]  /*cc00*/  IMAD.MOV.U32 R0, RZ, RZ, 0x20 ;  /* 0x00000020ff007424 */ /* 0x000fc800078e00ff */
.L_x_1398:
[----:B------:R-:W-:Y:S01]  /*cc10*/  BAR.SYNC.DEFER_BLOCKING 0x0 ;  /* 0x0000000000007b1d */ /* 0x000fe20000010000 */
[----:B------:R-:W-:-:S13]  /*cc20*/  ISETP.GE.AND P0, PT, R0, 0x2, PT ;  /* 0x000000020000780c */ /* 0x000fda0003f06270 */
[----:B------:R-:W-:Y:S05]  /*cc30*/  @!P0 BRA `(.L_x_1397) ;  /* 0x000001c000008947 */ /* 0x000fea0003800000 */
[----:B-1----:R-:W-:-:S04]  /*cc40*/  IMAD.MOV.U32 R7, RZ, RZ, 0x1 ;  /* 0x00000001ff077424 */ /* 0x002fc800078e00ff */
.L_x_1408:
[----:B------:R-:W1:Y:S01]  /*cc50*/  DSETP.GTU.AND P0, PT, |R4|, +INF , PT ;  /* 0x7ff000000400742a */ /* 0x000e620003f0c200 */
[----:B------:R2:W3:Y:S01]  /*cc60*/  SHFL.DOWN PT, R3, R5, R7, 0x1f ;  /* 0x08001f0705037589 */ /* 0x0004e200000e0000 */
[----:B------:R-:W-:Y:S03]  /*cc70*/  BSSY B0, `(.L_x_1405) ;  /* 0x0000011000007945 */ /* 0x000fe60003800000 */
[----:B------:R2:W4:Y:S04]  /*cc80*/  SHFL.DOWN PT, R2, R4, R7, 0x1f ;  /* 0x08001f0704027589 */ /* 0x00052800000e0000 */
[----:B------:R2:W0:Y:S04]  /*cc90*/  SHFL.DOWN PT, R9, R24, R7, 0x1f ;  /* 0x08001f0718097589 */ /* 0x00042800000e0000 */
[----:B------:R2:W0:Y:S01]  /*cca0*/  SHFL.DOWN PT, R8, R25, R7, 0x1f ;  /* 0x08001f0719087589 */ /* 0x00042200000e0000 */
[----:B-1----:R-:W-:Y:S05]  /*ccb0*/  @P0 BRA `(.L_x_1406) ;  /* 0x0000009000000947 */ /* 0x002fea0003800000 */
[----:B---34-:R-:W-:Y:S01]  /*ccc0*/  DSETP.NEU.AND P1, PT, R4, R2, PT ;  /* 0x000000020400722a */ /* 0x018fe20003f2d000 */
[----:B0-----:R-:W-:-:S03]  /*ccd0*/  ISETP.GE.U32.AND P0, PT, R25, R8, PT ;  /* 0x000000081900720c */ /* 0x001fc60003f06070 */
[----:B------:R-:W0:Y:S01]  /*cce0*/  DSETP.GEU.AND P2, PT, R4, R2, PT ;  /* 0x000000020400722a */ /* 0x000e220003f4e000 */
[----:B------:R-:W-:-:S05]  /*ccf0*/  ISETP.GE.AND.EX P0, PT, R24, R9, PT, P0 ;  /* 0x000000091800720c */ /* 0x000fca0003f06300 */
[----:B0-----:R-:W-:-:S04]  /*cd00*/  SEL R6, RZ, 0xffffffff, P2 ;  /* 0xffffffffff067807 */ /* 0x001fc80001000000 */
[----:B------:R-:W-:-:S04]  /*cd10*/  @!P1 SEL R6, RZ, 0xffffffff, P0 ;  /* 0xffffffffff069807 */ /* 0x000fc80000000000 */
[----:B------:R-:W-:-:S04]  /*cd20*/  LOP3.LUT R6, R6, 0x1, RZ, 0xc0, !PT ;  /* 0x0000000106067812 */ /* 0x000fc800078ec0ff */
[----:B------:R-:W-:Y:S01]  /*cd30*/  ISETP.EQ.U32.AND P0, PT, R6, 0x1, PT ;  /* 0x000000010600780c */ /* 0x000fe20003f02070 */
[----:B------:R-:W-:Y:S07]  /*cd40*/  BRA `(.L_x_1407) ;  /* 0x0000003000007947 */ /* 0x000fee0003800000 */
.L_x_1406:
[----:B---34-:R-:W1:Y:S01]  /*cd50*/  DSETP.GTU.AND P0, PT, |R2|, +INF , PT ;  /* 0x7ff000000200742a */ /* 0x018e620003f0c200 */
[----:B0-----:R-:W-:-:S05]  /*cd60*/  ISETP.LT.U32.AND P1, PT, R25, R8, PT ;  /* 0x000000081900720c */ /* 0x001fca0003f21070 */
[----:B-1----:R-:W-:-:S08]  /*cd70*/  ISETP.LT.OR.EX P0, PT, R24, R9, !P0, P1 ;  /* 0x000000091800720c */ /* 0x002fd00004701710 */
.L_x_1407:
[----:B------:R-:W-:Y:S05]  /*cd80*/  BSYNC B0 ;  /* 0x0000000000007941 */ /* 0x000fea0003800000 */
.L_x_1405:
[----:B--2---:R-:W-:Y:S02]  /*cd90*/  SHF.L.U32 R7, R7, 0x1, RZ ;  /* 0x0000000107077819 */ /* 0x004fe400000006ff */
[----:B------:R-:W-:Y:S02]  /*cda0*/  FSEL R4, R4, R2, P0 ;  /* 0x0000000204047208 */ /* 0x000fe40000000000 */
[----:B------:R-:W-:Y:S02]  /*cdb0*/  ISETP.GE.AND P1, PT, R7, R0, PT ;  /* 0x000000000700720c */ /* 0x000fe40003f26270 */
[----:B------:R-:W-:Y:S02]  /*cdc0*/  FSEL R5, R5, R3, P0 ;  /* 0x0000000305057208 */ /* 0x000fe40000000000 */
[----:B------:R-:W-:Y:S02]  /*cdd0*/  SEL R25, R25, R8, P0 ;  /* 0x0000000819197207 */ /* 0x000fe40000000000 */
[----:B------:R-:W-:-:S07]  /*cde0*/  SEL R24, R24, R9, P0 ;  /* 0x0000000918187207 */ /* 0x000fce0000000000 */
[----:B------:R-:W-:Y:S05]  /*cdf0*/  @!P1 BRA `(.L_x_1408) ;  /* 0xfffffe5000009947 */ /* 0x000fea000383ffff */
.L_x_1397:
[----:B------:R-:W-:Y:S01]  /*ce00*/  ISETP.NE.AND P0, PT, RZ, c[0x0][0x34c], PT ;  /* 0x0000d300ff007a0c */ /* 0x000fe20003f05270 */
[----:B------:R-:W-:-:S12]  /*ce10*/  IMAD.MOV.U32 R2, RZ, RZ, RZ ;  /* 0x000000ffff027224 */ /* 0x000fd800078e00ff */
[----:B------:R-:W-:Y:S05]  /*ce20*/  @!P0 BRA `(.L_x_1409) ;  /* 0x00000cd000008947 */ /* 0x000fea0003800000 */
[----:B-1----:R-:W1:Y:S04]  /*ce30*/  S2R R3, SR_TID.X ;  /* 0x0000000000037919 */ /* 0x002e680000002100 */
[----:B------:R-:W2:Y:S04]  /*ce40*/  S2R R0, SR_TID.Y ;  /* 0x0000000000007919 */ /* 0x000ea80000002200 */
[----:B------:R-:W3:Y:S01]  /*ce50*/  S2R R2, SR_CTAID.X ;  /* 0x0000000000027919 */ /* 0x000ee20000002500 */
[----:B-1----:R-:W-:-:S04]  /*ce60*/  IMAD R3, R3, c[0x0][0x19c], RZ ;  /* 0x0000670003037a24 */ /* 0x002fc800078e02ff */
[----:B--2---:R-:W-:Y:S02]  /*ce70*/  IMAD R3, R0, c[0x0][0x1a0], R3 ;  /* 0x0000680000037a24 */ /* 0x004fe400078e0203 */
[----:B------:R-:W-:Y:S02]  /*ce80*/  IMAD.MOV.U32 R0, RZ, RZ, 0x1 ;  /* 0x00000001ff007424 */ /* 0x000fe400078e00ff */
[----:B---3--:R-:W-:Y:S02]  /*ce90*/  IMAD R3, R2, c[0x0][0x188], R3 ;  /* 0x0000620002037a24 */ /* 0x008fe400078e0203 */
[----:B------:R-:W-:Y:S01]  /*cea0*/  IMAD.MOV.U32 R2, RZ, RZ, RZ ;  /* 0x000000ffff027224 */ /* 0x000fe200078e00ff */
[----:B------:R-:W-:-:S03]  /*ceb0*/  ISETP.NE.AND P0, PT, R0, c[0x0][0x34c], PT ;  /* 0x0000d30000007a0c */ /* 0x000fc60003f05270 */
[----:B------:R-:W-:-:S05]  /*cec0*/  IMAD.HI.U32 R6, R3, c[0x0][0x354], R2 ;  /* 0x0000d50003067a27 */ /* 0x000fca00078e0002 */
[----:B------:R-:W-:-:S05]  /*ced0*/  SHF.R.U32.HI R7, RZ, c[0x0][0x358], R6 ;  /* 0x0000d600ff077a19 */ /* 0x000fca0000011606 */
[----:B------:R-:W-:-:S04]  /*cee0*/  IMAD.MOV R2, RZ, RZ, -R7 ;  /* 0x000000ffff027224 */ /* 0x000fc800078e0a07 */
[----:B------:R-:W-:-:S04]  /*cef0*/  IMAD R2, R2, c[0x0][0x350], R3 ;  /* 0x0000d40002027a24 */ /* 0x000fc800078e0203 */
[----:B------:R-:W-:Y:S01]  /*cf00*/  IMAD R2, R2, c[0x0][0x47c], RZ ;  /* 0x00011f0002027a24 */ /* 0x000fe200078e02ff */
[----:B------:R-:W-:Y:S05]  /*cf10*/  @!P0 BRA `(.L_x_1409) ;  /* 0x00000be000008947 */ /* 0x000fea0003800000 */
[----:B------:R-:W-:Y:S01]  /*cf20*/  MOV R6, RZ ;  /* 0x000000ff00067202 */ /* 0x000fe20000000f00 */
[----:B------:R-:W-:-:S04]  /*cf30*/  IMAD.MOV.U32 R0, RZ, RZ, c[0x0][0x34c] ;  /* 0x0000d300ff007624 */ /* 0x000fc800078e00ff */
[----:B------:R-:W-:Y:S01]  /*cf40*/  IMAD.HI.U32 R8, R7, c[0x0][0x360], R6 ;  /* 0x0000d80007087a27 */ /* 0x000fe200078e0006 */
[----:B------:R-:W-:-:S04]  /*cf50*/  ISETP.NE.AND P0, PT, R0, 0x2, PT ;  /* 0x000000020000780c */ /* 0x000fc80003f05270 */
        /* <DEDUP_REMOVED lines=185> */
[----:B------:R-:W-:Y:S02]  /*daf0*/  @P0 IMAD R2, R7, c[0x0][0x53c], R2 ;  /* 0x00014f0007020a24 */ /* 0x000fe400078e0202 */
.L_x_1409:
[----:B------:R-:W-:Y:S01]  /*db00*/  ISETP.NE.U32.AND P0, PT, RZ, c[0x0][0x560], PT ;  /* 0x00015800ff007a0c */ /* 0x000fe20003f05070 */
[----:B------:R-:W-:Y:S01]  /*db10*/  IMAD.MOV.U32 R0, RZ, RZ, RZ ;  /* 0x000000ffff007224 */ /* 0x000fe200078e00ff */
[----:B-1----:R-:W-:Y:S01]  /*db20*/  MOV R7, RZ ;  /* 0x000000ff00077202 */ /* 0x002fe20000000f00 */
[----:B------:R-:W-:Y:S01]  /*db30*/  IMAD.MOV.U32 R16, RZ, RZ, RZ ;  /* 0x000000ffff107224 */ /* 0x000fe200078e00ff */
[----:B------:R-:W-:-:S13]  /*db40*/  ISETP.NE.AND.EX P0, PT, RZ, c[0x0][0x564], PT, P0 ;  /* 0x00015900ff007a0c */ /* 0x000fda0003f05300 */
[----:B------:R-:W-:Y:S05]  /*db50*/  @!P0 BRA `(.L_x_1410) ;  /* 0x0000083000008947 */ /* 0x000fea0003800000 */
[----:B------:R-:W-:Y:S01]  /*db60*/  IMAD.MOV.U32 R10, RZ, RZ, 0x8 ;  /* 0x00000008ff0a7424 */ /* 0x000fe200078e00ff */
[----:B------:R-:W-:Y:S01]  /*db70*/  MOV R7, 0x0 ;  /* 0x0000000000077802 */ /* 0x000fe20000000f00 */
[----:B------:R-:W-:Y:S02]  /*db80*/  IMAD.MOV.U32 R14, RZ, RZ, RZ ;  /* 0x000000ffff0e7224 */ /* 0x000fe400078e00ff */
[----:B------:R-:W-:-:S03]  /*db90*/  IMAD.MOV.U32 R6, RZ, RZ, 0x10 ;  /* 0x00000010ff067424 */ /* 0x000fc600078e00ff */
.L_x_1413:
[----:B------:R-:W-:Y:S01]  /*dba0*/  LOP3.LUT R0, R14, R7, RZ, 0xfc, !PT ;  /* 0x000000070e007212 */ /* 0x000fe200078efcff */
[----:B------:R-:W-:-:S03]  /*dbb0*/  IMAD.MOV.U32 R3, RZ, RZ, R7 ;  /* 0x000000ffff037224 */ /* 0x000fc600078e0007 */
[----:B------:R-:W-:Y:S01]  /*dbc0*/  ISETP.NE.U32.AND P0, PT, R0, RZ, PT ;  /* 0x000000ff0000720c */ /* 0x000fe20003f05070 */
[----:B------:R-:W-:-:S12]  /*dbd0*/  IMAD.MOV.U32 R0, RZ, RZ, R6 ;  /* 0x000000ffff007224 */ /* 0x000fd800078e0006 */
[----:B------:R-:W-:Y:S05]  /*dbe0*/  @!P0 BRA `(.L_x_1411) ;  /* 0x0000007000008947 */ /* 0x000fea0003800000 */
[----:B------:R-:W-:Y:S01]  /*dbf0*/  IMAD.MOV.U32 R13, RZ, RZ, R6 ;  /* 0x000000ffff0d7224 */ /* 0x000fe200078e0006 */
[----:B------:R-:W-:Y:S01]  /*dc00*/  MOV R11, 0xdc30 ;  /* 0x0000dc30000b7802 */ /* 0x000fe20000000f00 */
[----:B------:R-:W-:Y:S02]  /*dc10*/  IMAD.MOV.U32 R12, RZ, RZ, R7 ;  /* 0x000000ffff0c7224 */ /* 0x000fe400078e0007 */
[----:B0-----:R-:W-:Y:S05]  /*dc20*/  CALL.REL.NOINC `($__internal_7_$__cuda_sm20_rem_u64) ;  /* 0x00003b7000007944 */ /* 0x001fea0003c00000 */
[----:B------:R-:W-:Y:S01]  /*dc30*/  MOV R6, R8 ;  /* 0x0000000800067202 */ /* 0x000fe20000000f00 */
[----:B------:R-:W-:Y:S01]  /*dc40*/  IMAD.MOV.U32 R7, RZ, RZ, R9 ;  /* 0x000000ffff077224 */ /* 0x000fe200078e0009 */
[----:B------:R-:W-:Y:S05]  /*dc50*/  BRA `(.L_x_1412) ;  /* 0x0000013000007947 */ /* 0x000fea0003800000 */
.L_x_1411:
[----:B------:R-:W1:Y:S01]  /*dc60*/  I2F.U32.RP R7, R6 ;  /* 0x0000000600077306 */ /* 0x000e620000209000 */
[----:B------:R-:W-:-:S07]  /*dc70*/  ISETP.NE.U32.AND P1, PT, R6, RZ, PT ;  /* 0x000000ff0600720c */ /* 0x000fce0003f25070 */
[----:B-1----:R-:W1:Y:S02]  /*dc80*/  MUFU.RCP R7, R7 ;  /* 0x0000000700077308 */ /* 0x002e640000001000 */
[----:B-1----:R-:W-:Y:S01]  /*dc90*/  IADD3 R8, R7, 0xffffffe, RZ ;  /* 0x0ffffffe07087810 */ /* 0x002fe20007ffe0ff */
[----:B------:R-:W-:-:S05]  /*dca0*/  IMAD.MOV.U32 R7, RZ, RZ, RZ ;  /* 0x000000ffff077224 */ /* 0x000fca00078e00ff */
[----:B------:R1:W2:Y:S02]  /*dcb0*/  F2I.FTZ.U32.TRUNC.NTZ R9, R8 ;  /* 0x0000000800097305 */ /* 0x0002a4000021f000 */
[----:B-1----:R-:W-:Y:S02]  /*dcc0*/  IMAD.MOV.U32 R8, RZ, RZ, RZ ;  /* 0x000000ffff087224 */ /* 0x002fe400078e00ff */
[----:B--2---:R-:W-:-:S04]  /*dcd0*/  IMAD.MOV R11, RZ, RZ, -R9 ;  /* 0x000000ffff0b7224 */ /* 0x004fc800078e0a09 */
[----:B------:R-:W-:-:S04]  /*dce0*/  IMAD R11, R11, R6, RZ ;  /* 0x000000060b0b7224 */ /* 0x000fc800078e02ff */
[----:B------:R-:W-:-:S06]  /*dcf0*/  IMAD.HI.U32 R9, R9, R11, R8 ;  /* 0x0000000b09097227 */ /* 0x000fcc00078e0008 */
[----:B------:R-:W-:-:S04]  /*dd00*/  IMAD.HI.U32 R9, R9, R10, RZ ;  /* 0x0000000a09097227 */ /* 0x000fc800078e00ff */
[----:B------:R-:W-:-:S04]  /*dd10*/  IMAD.MOV R9, RZ, RZ, -R9 ;  /* 0x000000ffff097224 */ /* 0x000fc800078e0a09 */
[----:B------:R-:W-:-:S05]  /*dd20*/  IMAD R9, R6, R9, R10 ;  /* 0x0000000906097224 */ /* 0x000fca00078e020a */
[----:B------:R-:W-:-:S13]  /*dd30*/  ISETP.GE.U32.AND P0, PT, R9, R6, PT ;  /* 0x000000060900720c */ /* 0x000fda0003f06070 */
[----:B------:R-:W-:-:S04]  /*dd40*/  @P0 IADD3 R9, R9, -R6, RZ ;  /* 0x8000000609090210 */ /* 0x000fc80007ffe0ff */
[----:B------:R-:W-:-:S13]  /*dd50*/  ISETP.GE.U32.AND P0, PT, R9, R6, PT ;  /* 0x000000060900720c */ /* 0x000fda0003f06070 */
[----:B------:R-:W-:Y:S01]  /*dd60*/  @P0 IMAD.IADD R9, R9, 0x1, -R6 ;  /* 0x0000000109090824 */ /* 0x000fe200078e0a06 */
[----:B------:R-:W-:-:S05]  /*dd70*/  @!P1 LOP3.LUT R9, RZ, R6, RZ, 0x33, !PT ;  /* 0x00000006ff099212 */ /* 0x000fca00078e33ff */
[----:B------:R-:W-:-:S05]  /*dd80*/  IMAD.MOV.U32 R6, RZ, RZ, R9 ;  /* 0x000000ffff067224 */ /* 0x000fca00078e0009 */
.L_x_1412:
        /* <DEDUP_REMOVED lines=10> */
[----:B0-----:R-:W-:Y:S05]  /*de30*/  CALL.REL.NOINC `($__internal_6_$__cuda_sm20_div_u64) ;  /* 0x0000351000007944 */ /* 0x001fea0003c00000 */
[----:B------:R-:W-:Y:S02]  /*de40*/  IMAD.MOV.U32 R10, RZ, RZ, R8 ;  /* 0x000000ffff0a7224 */ /* 0x000fe400078e0008 */
[----:B------:R-:W-:Y:S01]  /*de50*/  IMAD.MOV.U32 R11, RZ, RZ, R9 ;  /* 0x000000ffff0b7224 */ /* 0x000fe200078e0009 */
[----:B------:R-:W-:Y:S05]  /*de60*/  BRA `(.L_x_1415) ;  /* 0x0000013000007947 */ /* 0x000fea0003800000 */
.L_x_1414:
[----:B------:R-:W1:Y:S01]  /*de70*/  I2F.U32.RP R8, R0 ;  /* 0x0000000000087306 */ /* 0x000e620000209000 */
[----:B------:R-:W-:Y:S01]  /*de80*/  ISETP.NE.U32.AND P3, PT, R0, RZ, PT ;  /* 0x000000ff0000720c */ /* 0x000fe20003f65070 */
[----:B------:R-:W-:-:S06]  /*de90*/  IMAD.MOV.U32 R11, RZ, RZ, RZ ;  /* 0x000000ffff0b7224 */ /* 0x000fcc00078e00ff */
[----:B-1----:R-:W1:Y:S02]  /*dea0*/  MUFU.RCP R8, R8 ;  /* 0x0000000800087308 */ /* 0x002e640000001000 */
[----:B-1----:R-:W-:-:S06]  /*deb0*/  IADD3 R6, R8, 0xffffffe, RZ ;  /* 0x0ffffffe08067810 */ /* 0x002fcc0007ffe0ff */
[----:B------:R1:W2:Y:S02]  /*dec0*/  F2I.FTZ.U32.TRUNC.NTZ R7, R6 ;  /* 0x0000000600077305 */ /* 0x0002a4000021f000 */
[----:B-1----:R-:W-:Y:S01]  /*ded0*/  IMAD.MOV.U32 R6, RZ, RZ, RZ ;  /* 0x000000ffff067224 */ /* 0x002fe200078e00ff */
[----:B--2---:R-:W-:-:S05]  /*dee0*/  IADD3 R9, RZ, -R7, RZ ;  /* 0x80000007ff097210 */ /* 0x004fca0007ffe0ff */
        /* <DEDUP_REMOVED lines=11> */
.L_x_1415:
[----:B------:R-:W-:Y:S05]  /*dfa0*/  @!P2 BRA `(.L_x_1416) ;  /* 0x000000500000a947 */ /* 0x000fea0003800000 */
[----:B------:R-:W-:Y:S01]  /*dfb0*/  HFMA2.MMA R7, -RZ, RZ, 0, 4.76837158203125e-07 ;  /* 0x00000008ff077435 */ /* 0x000fe200000001ff */
[----:B------:R-:W-:Y:S01]  /*dfc0*/  IMAD.MOV.U32 R8, RZ, RZ, RZ ;  /* 0x000000ffff087224 */ /* 0x000fe200078e00ff */
[----:B------:R-:W-:-:S04]  /*dfd0*/  MOV R6, 0xdff0 ;  /* 0x0000dff000067802 */ /* 0x000fc80000000f00 */
[----:B0-----:R-:W-:Y:S05]  /*dfe0*/  CALL.REL.NOINC `($__internal_6_$__cuda_sm20_div_u64) ;  /* 0x0000336000007944 */ /* 0x001fea0003c00000 */
[----:B------:R-:W-:Y:S05]  /*dff0*/  BRA `(.L_x_1417) ;  /* 0x0000013000007947 */ /* 0x000fea0003800000 */
.L_x_1416:
        /* <DEDUP_REMOVED lines=10> */
[----:B------:R-:W-:-:S04]  /*e0a0*/  IMAD.HI.U32 R8, R3, 0x8, RZ ;  /* 0x0000000803087827 */ /* 0x000fc800078e00ff */
[----:B------:R-:W-:-:S04]  /*e0b0*/  IMAD.MOV R3, RZ, RZ, -R8 ;  /* 0x000000ffff037224 */ /* 0x000fc800078e0a08 */
[----:B------:R-:W-:-:S05]  /*e0c0*/  IMAD R3, R0, R3, 0x8 ;  /* 0x0000000800037424 */ /* 0x000fca00078e0203 */
[----:B------:R-:W-:-:S13]  /*e0d0*/  ISETP.GE.U32.AND P0, PT, R3, R0, PT ;  /* 0x000000000300720c */ /* 0x000fda0003f06070 */
[-C--:B------:R-:W-:Y:S02]  /*e0e0*/  @P0 IADD3 R3, R3, -R0.reuse, RZ ;  /* 0x8000000003030210 */ /* 0x080fe40007ffe0ff */
[----:B------:R-:W-:Y:S02]  /*e0f0*/  @P0 IADD3 R8, R8, 0x1, RZ ;  /* 0x0000000108080810 */ /* 0x000fe40007ffe0ff */
[----:B------:R-:W-:-:S13]  /*e100*/  ISETP.GE.U32.AND P1, PT, R3, R0, PT ;  /* 0x000000000300720c */ /* 0x000fda0003f26070 */
[----:B------:R-:W-:Y:S02]  /*e110*/  @P1 IADD3 R8, R8, 0x1, RZ ;  /* 0x0000000108081810 */ /* 0x000fe40007ffe0ff */
[----:B------:R-:W-:Y:S02]  /*e120*/  @!P2 LOP3.LUT R8, RZ, R0, RZ, 0x33, !PT ;  /* 0x00000000ff08a212 */ /* 0x000fe400078e33ff */
.L_x_1417:
[-C--:B------:R-:W-:Y:S01]  /*e130*/  IMAD R3, R11, R2.reuse, RZ ;  /* 0x000000020b037224 */ /* 0x080fe200078e02ff */
[----:B------:R-:W-:Y:S01]  /*e140*/  BSSY B0, `(.L_x_1418) ;  /* 0x0000021000007945 */ /* 0x000fe20003800000 */
[----:B------:R-:W-:-:S04]  /*e150*/  IMAD.WIDE.U32 R10, R10, R2, RZ ;  /* 0x000000020a0a7225 */ /* 0x000fc800078e00ff */
[----:B------:R-:W-:-:S05]  /*e160*/  IMAD.IADD R6, R11, 0x1, R3 ;  /* 0x000000010b067824 */ /* 0x000fca00078e0203 */
[----:B------:R-:W-:-:S13]  /*e170*/  LOP3.LUT P0, RZ, R6, 0x1f, RZ, 0xc0, !PT ;  /* 0x0000001f06ff7812 */ /* 0x000fda000780c0ff */
[----:B------:R-:W-:Y:S05]  /*e180*/  @!P0 BRA `(.L_x_1419) ;  /* 0x0000009000008947 */ /* 0x000fea0003800000 */
[----:B------:R-:W-:Y:S01]  /*e190*/  IMAD.MOV.U32 R0, RZ, RZ, R8 ;  /* 0x000000ffff007224 */ /* 0x000fe200078e0008 */
[----:B------:R-:W-:Y:S01]  /*e1a0*/  MOV R3, R9 ;  /* 0x0000000900037202 */ /* 0x000fe20000000f00 */
[----:B------:R-:W-:Y:S01]  /*e1b0*/  IMAD.MOV.U32 R8, RZ, RZ, R6 ;  /* 0x000000ffff087224 */ /* 0x000fe200078e0006 */
[----:B------:R-:W-:Y:S01]  /*e1c0*/  MOV R6, 0xe1f0 ;  /* 0x0000e1f000067802 */ /* 0x000fe20000000f00 */
[----:B------:R-:W-:Y:S02]  /*e1d0*/  IMAD.MOV.U32 R7, RZ, RZ, R10 ;  /* 0x000000ffff077224 */ /* 0x000fe400078e000a */
[----:B0-----:R-:W-:Y:S05]  /*e1e0*/  CALL.REL.NOINC `($__internal_6_$__cuda_sm20_div_u64) ;  /* 0x0000316000007944 */ /* 0x001fea0003c00000 */
[----:B------:R-:W-:Y:S02]  /*e1f0*/  IMAD.MOV.U32 R6, RZ, RZ, R8 ;  /* 0x000000ffff067224 */ /* 0x000fe400078e0008 */
[----:B------:R-:W-:Y:S01]  /*e200*/  IMAD.MOV.U32 R7, RZ, RZ, R9 ;  /* 0x000000ffff077224 */ /* 0x000fe200078e0009 */
[----:B------:R-:W-:Y:S05]  /*e210*/  BRA `(.L_x_1420) ;  /* 0x0000013000007947 */ /* 0x000fea0003800000 */
.L_x_1419:
[----:B------:R-:W1:Y:S01]  /*e220*/  I2F.U32.RP R0, R8 ;  /* 0x0000000800007306 */ /* 0x000e620000209000 */
[----:B------:R-:W-:-:S07]  /*e230*/  ISETP.NE.U32.AND P2, PT, R8, RZ, PT ;  /* 0x000000ff0800720c */ /* 0x000fce0003f45070 */
[----:B-1----:R-:W1:Y:S02]  /*e240*/  MUFU.RCP R0, R0 ;  /* 0x0000000000007308 */ /* 0x002e640000001000 */
[----:B-1----:R-:W-:-:S06]  /*e250*/  IADD3 R6, R0, 0xffffffe, RZ ;  /* 0x0ffffffe00067810 */ /* 0x002fcc0007ffe0ff */
[----:B------:R1:W2:Y:S02]  /*e260*/  F2I.FTZ.U32.TRUNC.NTZ R7, R6 ;  /* 0x0000000600077305 */ /* 0x0002a4000021f000 */
[----:B-1----:R-:W-:Y:S01]  /*e270*/  HFMA2.MMA R6, -RZ, RZ, 0, 0 ;  /* 0x00000000ff067435 */ /* 0x002fe200000001ff */
[----:B--2---:R-:W-:-:S04]  /*e280*/  IMAD.MOV R3, RZ, RZ, -R7 ;  /* 0x000000ffff037224 */ /* 0x004fc800078e0a07 */
[----:B------:R-:W-:-:S05]  /*e290*/  IMAD R3, R3, R8, RZ ;  /* 0x0000000803037224 */ /* 0x000fca00078e02ff */
[----:B------:R-:W-:-:S06]  /*e2a0*/  IMAD.HI.U32 R7, R7, R3, R6 ;  /* 0x0000000307077227 */ /* 0x000fcc00078e0006 */
[----:B------:R-:W-:-:S04]  /*e2b0*/  IMAD.HI.U32 R6, R7, R10, RZ ;  /* 0x0000000a07067227 */ /* 0x000fc800078e00ff */
[----:B------:R-:W-:Y:S02]  /*e2c0*/  IMAD.MOV R11, RZ, RZ, -R6 ;  /* 0x000000ffff0b7224 */ /* 0x000fe400078e0a06 */
[----:B------:R-:W-:Y:S02]  /*e2d0*/  IMAD.MOV.U32 R7, RZ, RZ, RZ ;  /* 0x000000ffff077224 */ /* 0x000fe400078e00ff */
[----:B------:R-:W-:-:S05]  /*e2e0*/  IMAD R11, R8, R11, R10 ;  /* 0x0000000b080b7224 */ /* 0x000fca00078e020a */
[----:B------:R-:W-:-:S13]  /*e2f0*/  ISETP.GE.U32.AND P0, PT, R11, R8, PT ;  /* 0x000000080b00720c */ /* 0x000fda0003f06070 */
[----:B------:R-:W-:Y:S01]  /*e300*/  @P0 IMAD.IADD R11, R11, 0x1, -R8 ;  /* 0x000000010b0b0824 */ /* 0x000fe200078e0a08 */
[----:B------:R-:W-:-:S04]  /*e310*/  @P0 IADD3 R6, R6, 0x1, RZ ;  /* 0x0000000106060810 */ /* 0x000fc80007ffe0ff */
[----:B------:R-:W-:-:S13]  /*e320*/  ISETP.GE.U32.AND P1, PT, R11, R8, PT ;  /* 0x000000080b00720c */ /* 0x000fda0003f26070 */
[----:B------:R-:W-:Y:S02]  /*e330*/  @P1 IADD3 R6, R6, 0x1, RZ ;  /* 0x0000000106061810 */ /* 0x000fe40007ffe0ff */
[----:B------:R-:W-:Y:S02]  /*e340*/  @!P2 LOP3.LUT R6, RZ, R8, RZ, 0x33, !PT ;  /* 0x00000008ff06a212 */ /* 0x000fe400078e33ff */
.L_x_1420:
[----:B------:R-:W-:Y:S05]  /*e350*/  BSYNC B0 ;  /* 0x0000000000007941 */ /* 0x000fea0003800000 */
.L_x_1418:
[----:B------:R-:W-:-:S04]  /*e360*/  IADD3 R0, P0, R6, c[0x0][0x560], RZ ;  /* 0x0001580006007a10 */ /* 0x000fc80007f1e0ff */
[----:B------:R-:W-:-:S05]  /*e370*/  IADD3.X R7, R7, c[0x0][0x564], RZ, P0, !PT ;  /* 0x0001590007077a10 */ /* 0x000fca00007fe4ff */
[----:B------:R-:W-:Y:S02]  /*e380*/  IMAD.MOV.U32 R16, RZ, RZ, R7 ;  /* 0x000000ffff107224 */ /* 0x000fe400078e0007 */
.L_x_1410:
[----:B------:R-:W-:Y:S02]  /*e390*/  ISETP.NE.AND P0, PT, RZ, c[0x0][0x198], PT ;  /* 0x00006600ff007a0c */ /* 0x000fe40003f05270 */
[----:B------:R-:W-:-:S11]  /*e3a0*/  MOV R6, R0 ;  /* 0x0000000000067202 */ /* 0x000fd60000000f00 */
[----:B------:R-:W-:Y:S05]  /*e3b0*/  @!P0 BRA `(.L_x_1421) ;  /* 0x0000266000008947 */ /* 0x000fea0003800000 */
[----:B------:R-:W1:Y:S01]  /*e3c0*/  S2R R18, SR_TID.X ;  /* 0x0000000000127919 */ /* 0x000e620000002100 */
[----:B------:R-:W-:-:S03]  /*e3d0*/  ISETP.NE.AND P0, PT, RZ, c[0x0][0x34c], PT ;  /* 0x0000d300ff007a0c */ /* 0x000fc60003f05270 */
[----:B------:R-:W2:Y:S04]  /*e3e0*/  S2R R17, SR_TID.Y ;  /* 0x0000000000117919 */ /* 0x000ea80000002200 */
[----:B------:R-:W3:Y:S01]  /*e3f0*/  S2R R10, SR_CTAID.X ;  /* 0x00000000000a7919 */ /* 0x000ee20000002500 */
[----:B-1----:R-:W-:-:S04]  /*e400*/  IMAD R2, R18, c[0x0][0x19c], RZ ;  /* 0x0000670012027a24 */ /* 0x002fc800078e02ff */
[----:B--2---:R-:W-:Y:S02]  /*e410*/  IMAD R9, R17, c[0x0][0x1a0], R2 ;  /* 0x0000680011097a24 */ /* 0x004fe400078e0202 */
[----:B------:R-:W-:Y:S02]  /*e420*/  IMAD.MOV.U32 R2, RZ, RZ, RZ ;  /* 0x000000ffff027224 */ /* 0x000fe400078e00ff */
[----:B---3--:R-:W-:Y:S01]  /*e430*/  IMAD R9, R10, c[0x0][0x188], R9 ;  /* 0x000062000a097a24 */ /* 0x008fe200078e0209 */
        /* <DEDUP_REMOVED lines=190> */
[----:B------:R-:W-:Y:S02]  /*f020*/  @P0 MOV R12, RZ ;  /* 0x000000ff000c0202 */ /* 0x000fe40000000f00 */
[----:B------:R-:W-:-:S03]  /*f030*/  IMAD.MOV R3, RZ, RZ, -R13 ;  /* 0x000000ffff037224 */ /* 0x000fc600078e0a0d */
[----:B------:R-:W-:-:S04]  /*f040*/  @P0 IMAD.HI.U32 R11, R13, c[0x0][0x474], R12 ;  /* 0x00011d000d0b0a27 */ /* 0x000fc800078e000c */
[----:B------:R-:W-:Y:S01]  /*f050*/  IMAD R3, R3, c[0x0][0x464], R15 ;  /* 0x0001190003037a24 */ /* 0x000fe200078e020f */
[----:B------:R-:W-:-:S03]  /*f060*/  @P0 SHF.R.U32.HI R11, RZ, c[0x0][0x478], R11 ;  /* 0x00011e00ff0b0a19 */ /* 0x000fc6000001160b */
[----:B------:R-:W-:Y:S02]  /*f070*/  IMAD R2, R3, c[0x0][0x534], R2 ;  /* 0x00014d0003027a24 */ /* 0x000fe400078e0202 */
[----:B------:R-:W-:-:S04]  /*f080*/  @P0 IMAD.MOV R11, RZ, RZ, -R11 ;  /* 0x000000ffff0b0224 */ /* 0x000fc800078e0a0b */
[----:B------:R-:W-:-:S04]  /*f090*/  @P0 IMAD R11, R11, c[0x0][0x470], R13 ;  /* 0x00011c000b0b0a24 */ /* 0x000fc800078e020d */
[----:B------:R-:W-:Y:S02]  /*f0a0*/  @P0 IMAD R2, R11, c[0x0][0x53c], R2 ;  /* 0x00014f000b020a24 */ /* 0x000fe400078e0202 */
.L_x_1422:
        /* <DEDUP_REMOVED lines=11> */
.L_x_1424:
[----:B------:R-:W-:Y:S05]  /*f160*/  BSYNC B0 ;  /* 0x0000000000007941 */ /* 0x000fea0003800000 */
.L_x_1423:
[----:B------:R-:W-:Y:S01]  /*f170*/  PRMT R3, R3, 0x9910, RZ ;  /* 0x0000991003037816 */ /* 0x000fe200000000ff */
[----:B------:R-:W-:Y:S01]  /*f180*/  BSSY B0, `(.L_x_1425) ;  /* 0x000000f000007945 */ /* 0x000fe20003800000 */
[----:B------:R-:W-:Y:S02]  /*f190*/  LOP3.LUT P0, RZ, R18, R17, RZ, 0xfc, !PT ;  /* 0x0000001112ff7212 */ /* 0x000fe4000780fcff */
[----:B------:R-:W-:-:S13]  /*f1a0*/  ISETP.NE.AND P1, PT, R3, RZ, PT ;  /* 0x000000ff0300720c */ /* 0x000fda0003f25270 */
[----:B------:R-:W-:Y:S05]  /*f1b0*/  @!P1 BRA `(.L_x_1426) ;  /* 0x000000b000009947 */ /* 0x000fea0003800000 */
[----:B------:R-:W1:Y:S01]  /*f1c0*/  S2R R3, SR_CTAID.Y ;  /* 0x0000000000037919 */ /* 0x000e620000002600 */
[----:B------:R-:W-:Y:S01]  /*f1d0*/  ISETP.NE.AND P2, PT, RZ, c[0x0][0x190], PT ;  /* 0x00006400ff007a0c */ /* 0x000fe20003f45270 */
[----:B------:R-:W-:Y:S01]  /*f1e0*/  IMAD.MOV.U32 R9, RZ, RZ, 0x10 ;  /* 0x00000010ff097424 */ /* 0x000fe200078e00ff */
[----:B------:R-:W-:-:S04]  /*f1f0*/  LOP3.LUT R25, R25, R24, RZ, 0x3c, !PT ;  /* 0x0000001819197212 */ /* 0x000fc800078e3cff */
[----:B------:R-:W-:-:S04]  /*f200*/  LOP3.LUT R24, R25, R24, RZ, 0x3c, !PT ;  /* 0x0000001819187212 */ /* 0x000fc800078e3cff */
[----:B------:R-:W-:Y:S01]  /*f210*/  LOP3.LUT R25, R25, R24, RZ, 0x3c, !PT ;  /* 0x0000001819197212 */ /* 0x000fe200078e3cff */
[----:B-1----:R-:W-:-:S04]  /*f220*/  IMAD R8, R10, c[0x0][0x10], R3 ;  /* 0x000004000a087a24 */ /* 0x002fc800078e0203 */
[----:B------:R-:W-:-:S04]  /*f230*/  @!P2 IMAD R8, R8, c[0x0][0x0], R18 ;  /* 0x000000000808aa24 */ /* 0x000fc800078e0212 */
[----:B------:R-:W-:-:S05]  /*f240*/  IMAD.WIDE.U32 R8, R8, R9, c[0x0][0x568] ;  /* 0x00015a0008087625 */ /* 0x000fca00078e0009 */
[----:B------:R1:W-:Y:S04]  /*f250*/  STG.E.64 [R8.64], R4 ;  /* 0x0000000408007986 */ /* 0x0003e8000c101b24 */
[----:B------:R1:W-:Y:S02]  /*f260*/  STG.E.64 [R8.64+0x8], R24 ;  /* 0x0000081808007986 */ /* 0x0003e4000c101b24 */
.L_x_1426:
[----:B------:R-:W-:Y:S05]  /*f270*/  BSYNC B0 ;  /* 0x0000000000007941 */ /* 0x000fea0003800000 */
.L_x_1425:
        /* <DEDUP_REMOVED lines=11> */
[----:B------:R-:W2:Y:S01]  /*f330*/  S2R R3, SR_LANEID ;  /* 0x0000000000037919 */ /* 0x000ea20000000000 */
[----:B------:R-:W-:Y:S01]  /*f340*/  VOTEU.ANY UR4, UPT, PT ;  /* 0x0000000000047886 */ /* 0x000fe200038e0100 */
[----:B-1----:R-:W-:Y:S01]  /*f350*/  HFMA2.MMA R5, -RZ, RZ, 0, 2.384185791015625e-07 ;  /* 0x00000004ff057435 */ /* 0x002fe200000001ff */
[----:B------:R-:W2:Y:S08]  /*f360*/  FLO.U32 R8, UR4 ;  /* 0x0000000400087d00 */ /* 0x000eb000080e0000 */
[----:B------:R-:W1:Y:S01]  /*f370*/  POPC R9, UR4 ;  /* 0x0000000400097d09 */ /* 0x000e620008000000 */
[----:B------:R-:W-:Y:S01]  /*f380*/  IMAD.WIDE.U32 R4, R10, R5, c[0x0][0x570] ;  /* 0x00015c000a047625 */ /* 0x000fe200078e0005 */
[----:B--2---:R-:W-:-:S13]  /*f390*/  ISETP.EQ.U32.AND P0, PT, R8, R3, PT ;  /* 0x000000030800720c */ /* 0x004fda0003f02070 */
[----:B-1----:R-:W2:Y:S01]  /*f3a0*/  @P0 ATOMG.E.ADD.STRONG.GPU PT, R5, [R4.64], R9 ;  /* 0x00000009040509a8 */ /* 0x002ea200081ee1e4 */
[----:B------:R-:W-:-:S03]  /*f3b0*/  ULDC UR5, c[0x0][0x10] ;  /* 0x0000040000057ab9 */ /* 0x000fc60000000800 */
[----:B------:R-:W1:Y:S02]  /*f3c0*/  S2R R11, SR_LTMASK ;  /* 0x00000000000b7919 */ /* 0x000e640000003900 */
[----:B-1----:R-:W-:Y:S01]  /*f3d0*/  LOP3.LUT R11, R11, UR4, RZ, 0xc0, !PT ;  /* 0x000000040b0b7c12 */ /* 0x002fe2000f8ec0ff */
[----:B------:R-:W-:Y:S02]  /*f3e0*/  UMOV UR4, 0x1 ;  /* 0x0000000100047882 */ /* 0x000fe40000000000 */
[----:B------:R-:W-:Y:S01]  /*f3f0*/  UIADD3 UR4, -UR4, UR5, URZ ;  /* 0x0000000504047290 */ /* 0x000fe2000fffe13f */
[----:B------:R-:W1:Y:S01]  /*f400*/  POPC R12, R11 ;  /* 0x0000000b000c7309 */ /* 0x000e620000000000 */
[----:B--2---:R-:W1:Y:S02]  /*f410*/  SHFL.IDX PT, R3, R5, R8, 0x1f ;  /* 0x00001f0805037589 */ /* 0x004e6400000e0000 */
[----:B-1----:R-:W-:-:S05]  /*f420*/  IMAD.IADD R3, R3, 0x1, R12 ;  /* 0x0000000103037824 */ /* 0x002fca00078e020c */
[----:B------:R-:W-:-:S04]  /*f430*/  ISETP.NE.AND P0, PT, R3, UR4, PT ;  /* 0x0000000403007c0c */ /* 0x000fc8000bf05270 */
[----:B------:R-:W-:-:S05]  /*f440*/  SEL R3, RZ, 0x1, P0 ;  /* 0x00000001ff037807 */ /* 0x000fca0000000000 */
[----:B------:R1:W-:Y:S04]  /*f450*/  STS.U8 [RZ], R3 ;  /* 0x00000003ff007388 */ /* 0x0003e80000000000 */
.L_x_1428:
[----:B------:R-:W-:Y:S05]  /*f460*/  BSYNC B0 ;  /* 0x0000000000007941 */ /* 0x000fea0003800000 */
.L_x_1427:
[----:B------:R-:W-:Y:S06]  /*f470*/  BAR.SYNC.DEFER_BLOCKING 0x0 ;  /* 0x0000000000007b1d */ /* 0x000fec0000010000 */
[----:B-1----:R-:W1:Y:S02]  /*f480*/  LDS.U8 R3, [RZ] ;  /* 0x00000000ff037984 */ /* 0x002e640000000000 */
[----:B-1----:R-:W-:-:S13]  /*f490*/  ISETP.NE.AND P0, PT, R3, RZ, PT ;  /* 0x000000ff0300720c */ /* 0x002fda0003f05270 */
[----:B------:R-:W-:Y:S05]  /*f4a0*/  @!P0 EXIT ;  /* 0x000000000000894d */ /* 0x000fea0003800000 */
[----:B------:R-:W-:Y:S01]  /*f4b0*/  ISETP.NE.AND P0, PT, RZ, c[0x0][0x190], PT ;  /* 0x00006400ff007a0c */ /* 0x000fe20003f05270 */
[----:B------:R-:W-:Y:S01]  /*f4c0*/  IMAD.MOV.U32 R3, RZ, RZ, c[0x0][0x170] ;  /* 0x00005c00ff037624 */ /* 0x000fe200078e00ff */
[----:B------:R-:W-:Y:S01]  /*f4d0*/  MOV R9, c[0x0][0x16c] ;  /* 0x00005b0000097a02 */ /* 0x000fe20000000f00 */
        /* <DEDUP_REMOVED lines=15> */
.L_x_1433:
[----:B------:R-:W-:Y:S02]  /*f5d0*/  IMAD.MOV.U32 R19, RZ, RZ, 0x10 ;  /* 0x00000010ff137424 */ /* 0x000fe400078e00ff */
[----:B------:R-:W-:-:S04]  /*f5e0*/  IMAD R18, R10, c[0x0][0x10], R5 ;  /* 0x000004000a127a24 */ /* 0x000fc800078e0205 */
[----:B------:R-:W-:-:S05]  /*f5f0*/  IMAD.WIDE.U32 R18, R18, R19, c[0x0][0x568] ;  /* 0x00015a0012127625 */ /* 0x000fca00078e0013 */
[----:B------:R1:W2:Y:S04]  /*f600*/  LDG.E.64 R12, [R18.64] ;  /* 0x00000024120c7981 */ /* 0x0002a8000c1e1b00 */
[----:B------:R1:W3:Y:S01]  /*f610*/  LDG.E.64 R14, [R18.64+0x8] ;  /* 0x00000824120e7981 */ /* 0x0002e2000c1e1b00 */
[----:B------:R-:W2:Y:S01]  /*f620*/  DSETP.GTU.AND P3, PT, |R8|, +INF , PT ;  /* 0x7ff000000800742a */ /* 0x000ea20003f6c200 */
[----:B------:R-:W-:Y:S01]  /*f630*/  PLOP3.LUT P0, PT, PT, PT, PT, 0x80, 0x0 ;  /* 0x000000000000781c */ /* 0x000fe20003f0f070 */
[----:B-1----:R-:W-:-:S04]  /*f640*/  IMAD.MOV.U32 R18, RZ, RZ, c[0x0][0x0] ;  /* 0x00000000ff127624 */ /* 0x002fc800078e00ff */
[----:B------:R-:W-:-:S08]  /*f650*/  IMAD R5, R18, c[0x0][0x4], R5 ;  /* 0x0000010012057a24 */ /* 0x000fd000078e0205 */
[----:B--2---:R-:W1:Y:S01]  /*f660*/  @!P3 DSETP.NEU.AND P4, PT, R8, R12, PT ;  /* 0x0000000c0800b22a */ /* 0x004e620003f8d000 */
[----:B---3--:R-:W-:-:S05]  /*f670*/  @!P3 ISETP.GE.U32.AND P2, PT, R3, R14, PT ;  /* 0x0000000e0300b20c */ /* 0x008fca0003f46070 */
[----:B-1----:R-:W-:Y:S01]  /*f680*/  @!P3 PLOP3.LUT P0, PT, P4, PT, PT, 0x80, 0x0 ;  /* 0x000000000000b81c */ /* 0x002fe2000270f070 */
[----:B------:R-:W1:Y:S01]  /*f690*/  @!P3 DSETP.GEU.AND P4, PT, R8, R12, PT ;  /* 0x0000000c0800b22a */ /* 0x000e620003f8e000 */
[----:B------:R-:W-:-:S05]  /*f6a0*/  @!P3 ISETP.GE.AND.EX P2, PT, R4, R15, PT, P2 ;  /* 0x0000000f0400b20c */ /* 0x000fca0003f46320 */
[----:B-1----:R-:W-:Y:S02]  /*f6b0*/  @!P3 SEL R11, RZ, 0xffffffff, P4 ;  /* 0xffffffffff0bb807 */ /* 0x002fe40002000000 */
[----:B------:R-:W-:-:S06]  /*f6c0*/  @P3 ISETP.LT.U32.AND P4, PT, R3, R14, PT ;  /* 0x0000000e0300320c */ /* 0x000fcc0003f81070 */
[----:B------:R-:W-:Y:S01]  /*f6d0*/  @!P0 SEL R11, RZ, 0xffffffff, P2 ;  /* 0xffffffffff0b8807 */ /* 0x000fe20001000000 */
[----:B------:R-:W1:-:S03]  /*f6e0*/  @P3 DSETP.GTU.AND P2, PT, |R12|, +INF , PT ;  /* 0x7ff000000c00342a */ /* 0x000e460003f4c200 */
[----:B------:R-:W-:-:S04]  /*f6f0*/  @!P3 LOP3.LUT R11, R11, 0x1, RZ, 0xc0, !PT ;  /* 0x000000010b0bb812 */ /* 0x000fc800078ec0ff */
[----:B------:R-:W-:Y:S02]  /*f700*/  @!P3 ISETP.EQ.U32.AND P0, PT, R11, 0x1, PT ;  /* 0x000000010b00b80c */ /* 0x000fe40003f02070 */
[----:B-1----:R-:W-:Y:S02]  /*f710*/  @P3 ISETP.LT.OR.EX P0, PT, R4, R15, !P2, P4 ;  /* 0x0000000f0400320c */ /* 0x002fe40005701740 */
[----:B------:R-:W-:-:S11]  /*f720*/  ISETP.GE.U32.AND P2, PT, R5, c[0x0][0x18c], PT ;  /* 0x0000630005007a0c */ /* 0x000fd60003f46070 */
[----:B------:R-:W-:Y:S02]  /*f730*/  FSEL R8, R8, R12, P0 ;  /* 0x0000000c08087208 */ /* 0x000fe40000000000 */
[----:B------:R-:W-:Y:S02]  /*f740*/  FSEL R9, R9, R13, P0 ;  /* 0x0000000d09097208 */ /* 0x000fe40000000000 */
[----:B------:R-:W-:Y:S02]  /*f750*/  SEL R3, R3, R14, P0 ;  /* 0x0000000e03037207 */ /* 0x000fe40000000000 */
[----:B------:R-:W-:Y:S01]  /*f760*/  SEL R4, R4, R15, P0 ;  /* 0x0000000f04047207 */ /* 0x000fe20000000000 */
[----:B------:R-:W-:Y:S05]  /*f770*/  @!P2 BRA `(.L_x_1433) ;  /* 0xfffffe500000a947 */ /* 0x000fea000383ffff */
.L_x_1432:
[----:B------:R-:W-:Y:S05]  /*f780*/  BSYNC B1 ;  /* 0x0000000000017941 */ /* 0x000fea0003800000 */
.L_x_1431:
[----:B------:R-:W-:Y:S05]  /*f790*/  BRA `(.L_x_1434) ;  /* 0x000001f000007947 */ /* 0x000fea0003800000 */
.L_x_1430:
[----:B------:R-:W1:Y:S02]  /*f7a0*/  S2R R5, SR_TID.Y ;  /* 0x0000000000057919 */ /* 0x000e640000002200 */
[----:B-1----:R-:W-:-:S13]  /*f7b0*/  ISETP.GE.U32.AND P0, PT, R5, c[0x0][0x18c], PT ;  /* 0x0000630005007a0c */ /* 0x002fda0003f06070 */
[----:B------:R-:W-:Y:S05]  /*f7c0*/  @P0 BRA `(.L_x_1434) ;  /* 0x000001c000000947 */ /* 0x000fea0003800000 */
.L_x_1435:
[----:B------:R-:W1:Y:S01]  /*f7d0*/  S2R R12, SR_TID.X ;  /* 0x00000000000c7919 */ /* 0x000e620000002100 */
[----:B------:R-:W-:Y:S02]  /*f7e0*/  IMAD R11, R10, c[0x0][0x10], R5 ;  /* 0x000004000a0b7a24 */ /* 0x000fe400078e0205 */
[----:B------:R-:W-:Y:S02]  /*f7f0*/  IMAD.MOV.U32 R18, RZ, RZ, 0x10 ;  /* 0x00000010ff127424 */ /* 0x000fe400078e00ff */
[----:B-1----:R-:W-:-:S04]  /*f800*/  IMAD R11, R11, c[0x0][0x0], R12 ;  /* 0x000000000b0b7a24 */ /* 0x002fc800078e020c */
[----:B------:R-:W-:-:S05]  /*f810*/  IMAD.WIDE.U32 R18, R11, R18, c[0x0][0x568] ;  /* 0x00015a000b127625 */ /* 0x000fca00078e0012 */
[----:B------:R-:W2:Y:S04]  /*f820*/  LDG.E.64 R12, [R18.64] ;  /* 0x00000024120c7981 */ /* 0x000ea8000c1e1b00 */
[----:B------:R-:W3:Y:S01]  /*f830*/  LDG.E.64 R14, [R18.64+0x8] ;  /* 0x00000824120e7981 */ /* 0x000ee2000c1e1b00 */
[----:B------:R-:W2:Y:S01]  /*f840*/  DSETP.GTU.AND P3, PT, |R8|, +INF , PT ;  /* 0x7ff000000800742a */ /* 0x000ea20003f6c200 */
[----:B------:R-:W-:Y:S02]  /*f850*/  PLOP3.LUT P0, PT, PT, PT, PT, 0x80, 0x0 ;  /* 0x000000000000781c */ /* 0x000fe40003f0f070 */
[----:B------:R-:W-:-:S11]  /*f860*/  IADD3 R5, R5, c[0x0][0x4], RZ ;  /* 0x0000010005057a10 */ /* 0x000fd60007ffe0ff */
        /* <DEDUP_REMOVED lines=18> */
.L_x_1434:
[----:B------:R-:W-:Y:S05]  /*f990*/  BSYNC B0 ;  /* 0x0000000000007941 */ /* 0x000fea0003800000 */
.L_x_1429:
[----:B------:R-:W1:Y:S01]  /*f9a0*/  S2R R12, SR_TID.X ;  /* 0x00000000000c7919 */ /* 0x000e620000002100 */
[----:B------:R-:W-:Y:S01]  /*f9b0*/  IMAD.MOV.U32 R10, RZ, RZ, R3 ;  /* 0x000000ffff0a7224 */ /* 0x000fe200078e0003 */
[----:B------:R-:W-:Y:S02]  /*f9c0*/  ULDC UR4, c[0x0][0x4] ;  /* 0x0000010000047ab9 */ /* 0x000fe40000000800 */
[----:B------:R-:W1:Y:S01]  /*f9d0*/  S2R R11, SR_TID.Y ;  /* 0x00000000000b7919 */ /* 0x000e620000002200 */
[----:B------:R-:W-:-:S06]  /*f9e0*/  USHF.R.U32.HI UR4, URZ, 0x1, UR4 ;  /* 0x000000013f047899 */ /* 0x000fcc0008011604 */
[----:B------:R-:W-:Y:S01]  /*f9f0*/  ISETP.NE.AND P0, PT, RZ, UR4, PT ;  /* 0x00000004ff007c0c */ /* 0x000fe2000bf05270 */
[----:B-1----:R-:W-:Y:S01]  /*fa00*/  IMAD R5, R11, c[0x0][0x0], R12 ;  /* 0x000000000b057a24 */ /* 0x002fe200078e020c */
[----:B------:R-:W-:-:S04]  /*fa10*/  MOV R11, R4 ;  /* 0x00000004000b7202 */ /* 0x000fc80000000f00 */
[----:B------:R-:W-:Y:S01]  /*fa20*/  LEA R17, R5, 0x10, 0x4 ;  /* 0x0000001005117811 */ /* 0x000fe200078e20ff */
[----:B------:R1:W-:Y:S06]  /*fa30*/  STS.128 [R5.X16+0x10], R8 ;  /* 0x0000100805007388 */ /* 0x0003ec000000cc00 */
[----:B------:R-:W-:Y:S05]  /*fa40*/  @!P0 BRA `(.L_x_1436) ;  /* 0x0000026000008947 */ /* 0x000fea0003800000 */
[----:B------:R-:W-:Y:S02]  /*fa50*/  IMAD.U32 R18, RZ, RZ, UR4 ;  /* 0x00000004ff127e24 */ /* 0x000fe4000f8e00ff */
.L_x_1442:
[----:B-1----:R-:W1:Y:S01]  /*fa60*/  S2R R10, SR_TID.Y ;  /* 0x00000000000a7919 */ /* 0x002e620000002200 */
[----:B------:R-:W-:Y:S03]  /*fa70*/  BSSY B0, `(.L_x_1437) ;  /* 0x0000020000007945 */ /* 0x000fe60003800000 */
[----:B------:R-:W-:Y:S01]  /*fa80*/  BAR.SYNC.DEFER_BLOCKING 0x0 ;  /* 0x0000000000007b1d */ /* 0x000fe20000010000 */
[----:B-1----:R-:W-:-:S05]  /*fa90*/  IMAD.IADD R12, R10, 0x1, R18 ;  /* 0x000000010a0c7824 */ /* 0x002fca00078e0212 */
[----:B------:R-:W-:-:S04]  /*faa0*/  ISETP.GE.U32.AND P0, PT, R12, c[0x0][0x4], PT ;  /* 0x000001000c007a0c */ /* 0x000fc80003f06070 */
[----:B------:R-:W-:-:S13]  /*fab0*/  ISETP.GE.U32.OR P0, PT, R10, R18, P0 ;  /* 0x000000120a00720c */ /* 0x000fda0000706470 */
[----:B------:R-:W-:Y:S05]  /*fac0*/  @P0 BRA `(.L_x_1438) ;  /* 0x000001a000000947 */ /* 0x000fea0003800000 */
[----:B------:R-:W1:Y:S01]  /*fad0*/  S2R R10, SR_TID.X ;  /* 0x00000000000a7919 */ /* 0x000e620000002100 */
[----:B------:R-:W2:Y:S01]  /*fae0*/  DSETP.GTU.AND P0, PT, |R8|, +INF , PT ;  /* 0x7ff000000800742a */ /* 0x000ea20003f0c200 */
[----:B------:R-:W-:Y:S01]  /*faf0*/  BSSY B1, `(.L_x_1439) ;  /* 0x0000010000017945 */ /* 0x000fe20003800000 */
[----:B-1----:R-:W-:-:S06]  /*fb00*/  IMAD R12, R12, c[0x0][0x0], R10 ;  /* 0x000000000c0c7a24 */ /* 0x002fcc00078e020a */
[----:B------:R-:W1:Y:S06]  /*fb10*/  LDS.128 R12, [R12.X16+0x10] ;  /* 0x000010000c0c7984 */ /* 0x000e6c000000cc00 */
[----:B--2---:R-:W-:Y:S05]  /*fb20*/  @P0 BRA `(.L_x_1440) ;  /* 0x0000009000000947 */ /* 0x004fea0003800000 */
[----:B-1----:R-:W-:Y:S01]  /*fb30*/  DSETP.NEU.AND P2, PT, R8, R12, PT ;  /* 0x0000000c0800722a */ /* 0x002fe20003f4d000 */
        /* <DEDUP_REMOVED lines=8> */
.L_x_1440:
[----:B-1----:R-:W1:Y:S01]  /*fbc0*/  DSETP.GTU.AND P0, PT, |R12|, +INF , PT ;  /* 0x7ff000000c00742a */ /* 0x002e620003f0c200 */
[----:B------:R-:W-:-:S05]  /*fbd0*/  ISETP.LT.U32.AND P2, PT, R3, R14, PT ;  /* 0x0000000e0300720c */ /* 0x000fca0003f41070 */
[----:B-1----:R-:W-:-:S08]  /*fbe0*/  ISETP.LT.OR.EX P0, PT, R4, R15, !P0, P2 ;  /* 0x0000000f0400720c */ /* 0x002fd00004701720 */
.L_x_1441:
[----:B------:R-:W-:Y:S05]  /*fbf0*/  BSYNC B1 ;  /* 0x0000000000017941 */ /* 0x000fea0003800000 */
.L_x_1439:
[----:B------:R-:W-:Y:S02]  /*fc00*/  SEL R3, R3, R14, P0 ;  /* 0x0000000e03037207 */ /* 0x000fe40000000000 */
[----:B------:R-:W-:Y:S02]  /*fc10*/  SEL R4, R4, R15, P0 ;  /* 0x0000000f04047207 */ /* 0x000fe40000000000 */
[----:B------:R-:W-:Y:S01]  /*fc20*/  FSEL R8, R8, R12, P0 ;  /* 0x0000000c08087208 */ /* 0x000fe20000000000 */
[----:B------:R-:W-:Y:S01]  /*fc30*/  IMAD.MOV.U32 R10, RZ, RZ, R3 ;  /* 0x000000ffff0a7224 */ /* 0x000fe200078e0003 */
[----:B------:R-:W-:Y:S01]  /*fc40*/  FSEL R9, R9, R13, P0 ;  /* 0x0000000d09097208 */ /* 0x000fe20000000000 */
[----:B------:R-:W-:-:S05]  /*fc50*/  IMAD.MOV.U32 R11, RZ, RZ, R4 ;  /* 0x000000ffff0b7224 */ /* 0x000fca00078e0004 */
[----:B------:R1:W-:Y:S02]  /*fc60*/  STS.128 [R5.X16+0x10], R8 ;  /* 0x0000100805007388 */ /* 0x0003e4000000cc00 */
.L_x_1438:
[----:B------:R-:W-:Y:S05]  /*fc70*/  BSYNC B0 ;  /* 0x0000000000007941 */ /* 0x000fea0003800000 */
.L_x_1437:
[----:B------:R-:W-:Y:S02]  /*fc80*/  ISETP.GT.AND P0, PT, R18, 0x1, PT ;  /* 0x000000011200780c */ /* 0x000fe40003f04270 */
[----:B------:R-:W-:-:S11]  /*fc90*/  SHF.R.S32.HI R18, RZ, 0x1, R18 ;  /* 0x00000001ff127819 */ /* 0x000fd60000011412 */
[----:B------:R-:W-:Y:S05]  /*fca0*/  @P0 BRA `(.L_x_1442) ;  /* 0xfffffdb000000947 */ /* 0x000fea000383ffff */
.L_x_1436:
[----:B------:R-:W-:-:S13]  /*fcb0*/  ISETP.NE.AND P0, PT, RZ, c[0x0][0x190], PT ;  /* 0x00006400ff007a0c */ /* 0x000fda0003f05270 */
[----:B------:R-:W-:Y:S05]  /*fcc0*/  @!P0 BRA `(.L_x_1443) ;  /* 0x0000050000008947 */ /* 0x000fea0003800000 */
[----:B------:R-:W-:Y:S01]  /*fcd0*/  MOV R13, c[0x0][0x0] ;  /* 0x00000000000d7a02 */ /* 0x000fe20000000f00 */
[----:B------:R-:W-:-:S03]  /*fce0*/  IMAD.MOV.U32 R12, RZ, RZ, c[0x0][0x0] ;  /* 0x00000000ff0c7624 */ /* 0x000fc600078e00ff */
[----:B------:R-:W-:-:S13]  /*fcf0*/  ISETP.GT.AND P0, PT, R13, 0x20, PT ;  /* 0x000000200d00780c */ /* 0x000fda0003f04270 */
[----:B------:R-:W-:Y:S05]  /*fd00*/  @!P0 BRA `(.L_x_1444) ;  /* 0x000002d000008947 */ /* 0x000fea0003800000 */
[----:B-1----:R-:W-:Y:S01]  /*fd10*/  IMAD.MOV.U32 R10, RZ, RZ, R3 ;  /* 0x000000ffff0a7224 */ /* 0x002fe200078e0003 */
[----:B------:R-:W-:Y:S01]  /*fd20*/  LEA.HI R13, R13, c[0x0][0x0], RZ, 0x1 ;  /* 0x000000000d0d7a11 */ /* 0x000fe200078f08ff */
[----:B------:R-:W-:Y:S02]  /*fd30*/  IMAD.MOV.U32 R11, RZ, RZ, R4 ;  /* 0x000000ffff0b7224 */ /* 0x000fe400078e0004 */
[----:B------:R-:W-:Y:S01]  /*fd40*/  IMAD.MOV.U32 R12, RZ, RZ, 0x20 ;  /* 0x00000020ff0c7424 */ /* 0x000fe200078e00ff */
[----:B------:R-:W-:Y:S02]  /*fd50*/  SHF.R.S32.HI R18, RZ, 0x1, R13 ;  /* 0x00000001ff127819 */ /* 0x000fe4000001140d */
[----:B------:R1:W-:Y:S02]  /*fd60*/  STS.128 [R5.X16+0x10], R8 ;  /* 0x0000100805007388 */ /* 0x0003e4000000cc00 */
[----:B------:R-:W-:-:S13]  /*fd70*/  ISETP.GE.AND P0, PT, R18, 0x20, PT ;  /* 0x000000201200780c */ /* 0x000fda0003f06270 */
[----:B------:R-:W-:Y:S05]  /*fd80*/  @!P0 BRA `(.L_x_1444) ;  /* 0x0000025000008947 */ /* 0x000fea0003800000 */
.L_x_1450:
[----:B-1----:R-:W1:Y:S01]  /*fd90*/  S2R R11, SR_TID.X ;  /* 0x00000000000b7919 */ /* 0x002e620000002100 */
[----:B------:R-:W-:Y:S03]  /*fda0*/  BSSY B0, `(.L_x_1445) ;  /* 0x000001f000007945 */ /* 0x000fe60003800000 */
[----:B------:R-:W-:Y:S01]  /*fdb0*/  BAR.SYNC.DEFER_BLOCKING 0x0 ;  /* 0x0000000000007b1d */ /* 0x000fe20000010000 */
[----:B-1----:R-:W-:-:S04]  /*fdc0*/  IADD3 R10, R11, R18, RZ ;  /* 0x000000120b0a7210 */ /* 0x002fc80007ffe0ff */
[----:B------:R-:W-:-:S04]  /*fdd0*/  ISETP.GE.U32.AND P0, PT, R10, c[0x0][0x0], PT ;  /* 0x000000000a007a0c */ /* 0x000fc80003f06070 */
[----:B------:R-:W-:-:S13]  /*fde0*/  ISETP.GE.U32.OR P0, PT, R11, R18, P0 ;  /* 0x000000120b00720c */ /* 0x000fda0000706470 */
[----:B------:R-:W-:Y:S05]  /*fdf0*/  @P0 BRA `(.L_x_1446) ;  /* 0x0000019000000947 */ /* 0x000fea0003800000 */
[----:B------:R-:W-:Y:S01]  /*fe00*/  IMAD R12, R18, 0x10, R17 ;  /* 0x00000010120c7824 */ /* 0x000fe200078e0211 */
        /* <DEDUP_REMOVED lines=13> */
.L_x_1448:
[----:B--2---:R-:W1:Y:S01]  /*fee0*/  DSETP.GTU.AND P0, PT, |R12|, +INF , PT ;  /* 0x7ff000000c00742a */ /* 0x004e620003f0c200 */
[----:B------:R-:W-:-:S05]  /*fef0*/  ISETP.LT.U32.AND P2, PT, R3, R14, PT ;  /* 0x0000000e0300720c */ /* 0x000fca0003f41070 */
[----:B-1----:R-:W-:-:S08]  /*ff00*/  ISETP.LT.OR.EX P0, PT, R4, R15, !P0, P2 ;  /* 0x0000000f0400720c */ /* 0x002fd00004701720 */
.L_x_1449:
[----:B------:R-:W-:Y:S05]  /*ff10*/  BSYNC B1 ;  /* 0x0000000000017941 */ /* 0x000fea0003800000 */
.L_x_1447:
[----:B------:R-:W-:Y:S02]  /*ff20*/  SEL R3, R3, R14, P0 ;  /* 0x0000000e03037207 */ /* 0x000fe40000000000 */
[----:B------:R-:W-:Y:S02]  /*ff30*/  SEL R4, R4, R15, P0 ;  /* 0x0000000f04047207 */ /* 0x000fe40000000000 */
[----:B------:R-:W-:Y:S01]  /*ff40*/  FSEL R8, R8, R12, P0 ;  /* 0x0000000c08087208 */ /* 0x000fe20000000000 */
[----:B------:R-:W-:Y:S01]  /*ff50*/  IMAD.MOV.U32 R10, RZ, RZ, R3 ;  /* 0x000000ffff0a7224 */ /* 0x000fe200078e0003 */
[----:B------:R-:W-:Y:S01]  /*ff60*/  FSEL R9, R9, R13, P0 ;  /* 0x0000000d09097208 */ /* 0x000fe20000000000 */
[----:B------:R-:W-:-:S05]  /*ff70*/  IMAD.MOV.U32 R11, RZ, RZ, R4 ;  /* 0x000000ffff0b7224 */ /* 0x000fca00078e0004 */
[----:B------:R1:W-:Y:S02]  /*ff80*/  STS.128 [R5.X16+0x10], R8 ;  /* 0x0000100805007388 */ /* 0x0003e4000000cc00 */
.L_x_1446:
[----:B------:R-:W-:Y:S05]  /*ff90*/  BSYNC B0 ;  /* 0x0000000000007941 */ /* 0x000fea0003800000 */
.L_x_1445:
[----:B------:R-:W-:-:S04]  /*ffa0*/  SHF.R.S32.HI R18, RZ, 0x1, R18 ;  /* 0x00000001ff127819 */ /* 0x000fc80000011412 */
[----:B------:R-:W-:-:S13]  /*ffb0*/  ISETP.GE.AND P0, PT, R18, 0x20, PT ;  /* 0x000000201200780c */ /* 0x000fda0003f06270 */
[----:B------:R-:W-:Y:S05]  /*ffc0*/  @P0 BRA `(.L_x_1450) ;  /* 0xfffffdc000000947 */ /* 0x000fea000383ffff */
[----:B------:R-:W-:-:S04]  /*ffd0*/  IMAD.MOV.U32 R12, RZ, RZ, 0x20 ;  /* 0x00000020ff0c7424 */ /* 0x000fc800078e00ff */
.L_x_1444:
[----:B------:R-:W-:Y:S01]  /*ffe0*/  BAR.SYNC.DEFER_BLOCKING 0x0 ;  /* 0x0000000000007b1d */ /* 0x000fe20000010000 */
[----:B------:R-:W-:-:S13]  /*fff0*/  ISETP.GE.AND P0, PT, R12, 0x2, PT ;  /* 0x000000020c00780c */ /* 0x000fda0003f06270 */
[----:B------:R-:W-:Y:S05]  /*10000*/  @!P0 BRA `(.L_x_1443) ;  /* 0x000001c000008947 */ /* 0x000fea0003800000 */
[----:B-1----:R-:W-:-:S04]  /*10010*/  MOV R5, 0x1 ;  /* 0x0000000100057802 */ /* 0x002fc80000000f00 */
.L_x_1454:
        /* <DEDUP_REMOVED lines=16> */
.L_x_1452:
[----:B---34-:R-:W1:Y:S01]  /*10120*/  DSETP.GTU.AND P0, PT, |R10|, +INF , PT ;  /* 0x7ff000000a00742a */ /* 0x018e620003f0c200 */
[----:B0-----:R-:W-:-:S05]  /*10130*/  ISETP.LT.U32.AND P2, PT, R3, R14, PT ;  /* 0x0000000e0300720c */ /* 0x001fca0003f41070 */
[----:B-1----:R-:W-:-:S08]  /*10140*/  ISETP.LT.OR.EX P0, PT, R4, R15, !P0, P2 ;  /* 0x0000000f0400720c */ /* 0x002fd00004701720 */
.L_x_1453:
[----:B------:R-:W-:Y:S05]  /*10150*/  BSYNC B0 ;  /* 0x0000000000007941 */ /* 0x000fea0003800000 */
.L_x_1451:
[----:B--2---:R-:W-:Y:S01]  /*10160*/  IMAD.SHL.U32 R5, R5, 0x2, RZ ;  /* 0x0000000205057824 */ /* 0x004fe200078e00ff */
[----:B------:R-:W-:Y:S02]  /*10170*/  FSEL R8, R8, R10, P0 ;  /* 0x0000000a08087208 */ /* 0x000fe40000000000 */
[----:B------:R-:W-:Y:S02]  /*10180*/  FSEL R9, R9, R11, P0 ;  /* 0x0000000b09097208 */ /* 0x000fe40000000000 */
[----:B------:R-:W-:Y:S02]  /*10190*/  ISETP.GE.AND P2, PT, R5, R12, PT ;  /* 0x0000000c0500720c */ /* 0x000fe40003f46270 */
[----:B------:R-:W-:Y:S02]  /*101a0*/  SEL R3, R3, R14, P0 ;  /* 0x0000000e03037207 */ /* 0x000fe40000000000 */
[----:B------:R-:W-:-:S09]  /*101b0*/  SEL R4, R4, R15, P0 ;  /* 0x0000000f04047207 */ /* 0x000fd20000000000 */
[----:B------:R-:W-:Y:S05]  /*101c0*/  @!P2 BRA `(.L_x_1454) ;  /* 0xfffffe500000a947 */ /* 0x000fea000383ffff */
.L_x_1443:
[----:B------:R-:W-:Y:S05]  /*101d0*/  @!P1 EXIT ;  /* 0x000000000000994d */ /* 0x000fea0003800000 */
[----:B------:R-:W-:Y:S01]  /*101e0*/  ISETP.NE.U32.AND P0, PT, R0, RZ, PT ;  /* 0x000000ff0000720c */ /* 0x000fe20003f05070 */
[----:B------:R-:W-:Y:S02]  /*101f0*/  ULDC.U8 UR4, c[0x0][0x580] ;  /* 0x0001600000047ab9 */ /* 0x000fe40000000000 */
[----:B------:R-:W-:Y:S02]  /*10200*/  ISETP.NE.AND P1, PT, RZ, UR4, PT ;  /* 0x00000004ff007c0c */ /* 0x000fe4000bf25270 */
[----:B------:R-:W-:Y:S02]  /*10210*/  ISETP.NE.AND.EX P0, PT, R16, RZ, PT, P0 ;  /* 0x000000ff1000720c */ /* 0x000fe40003f05300 */
[----:B------:R-:W-:Y:S02]  /*10220*/  SEL R0, RZ, c[0x0][0x578], !P1 ;  /* 0x00015e00ff007a07 */ /* 0x000fe40004800000 */
[----:B------:R-:W-:Y:S02]  /*10230*/  SEL R17, RZ, c[0x0][0x57c], !P1 ;  /* 0x00015f00ff117a07 */ /* 0x000fe40004800000 */
[----:B------:R-:W-:-:S05]  /*10240*/  IADD3 R16, P2, R3, R0, RZ ;  /* 0x0000000003107210 */ /* 0x000fca0007f5e0ff */
[----:B------:R-:W-:Y:S02]  /*10250*/  IMAD.X R17, R4, 0x1, R17, P2 ;  /* 0x0000000104117824 */ /* 0x000fe400010e0611 */
[----:B------:R-:W-:Y:S05]  /*10260*/  @!P0 BRA `(.L_x_1455) ;  /* 0x0000035000008947 */ /* 0x000fea0003800000 */
[----:B------:R-:W-:Y:S02]  /*10270*/  ULDC.U8 UR4, c[0x0][0x581] ;  /* 0x0001604000047ab9 */ /* 0x000fe40000000000 */
[----:B------:R-:W-:Y:S01]  /*10280*/  ISETP.NE.AND P2, PT, RZ, UR4, PT ;  /* 0x00000004ff007c0c */ /* 0x000fe2000bf45270 */
[----:B------:R-:W-:-:S12]  /*10290*/  @!P1 BRA `(.L_x_1456) ;  /* 0x0000014000009947 */ /* 0x000fd80003800000 */
[----:B-1----:R-:W2:Y:S04]  /*102a0*/  LDG.E.64 R4, [R6.64] ;  /* 0x0000002406047981 */ /* 0x002ea8000c1e1b00 */
[----:B------:R-:W3:Y:S01]  /*102b0*/  LDG.E.64 R10, [R6.64+0x8] ;  /* 0x00000824060a7981 */ /* 0x000ee2000c1e1b00 */
[----:B------:R-:W-:Y:S01]  /*102c0*/  PLOP3.LUT P0, PT, PT, PT, PT, 0x80, 0x0 ;  /* 0x000000000000781c */ /* 0x000fe20003f0f070 */
[----:B--2---:R-:W1:-:S14]  /*102d0*/  DSETP.GTU.AND P3, PT, |R4|, +INF , PT ;  /* 0x7ff000000400742a */ /* 0x004e5c0003f6c200 */
[----:B-1----:R-:W1:Y:S01]  /*102e0*/  @!P3 DSETP.NEU.AND P4, PT, R4, R8, PT ;  /* 0x000000080400b22a */ /* 0x002e620003f8d000 */
[----:B---3--:R-:W-:-:S04]  /*102f0*/  @!P3 ISETP.GE.U32.AND P1, PT, R10, R16, PT ;  /* 0x000000100a00b20c */ /* 0x008fc80003f26070 */
[----:B------:R-:W-:Y:S02]  /*10300*/  @!P3 ISETP.GE.AND.EX P1, PT, R11, R17, PT, P1 ;  /* 0x000000110b00b20c */ /* 0x000fe40003f26310 */
[----:B-1----:R-:W-:Y:S01]  /*10310*/  @!P3 PLOP3.LUT P0, PT, P4, PT, PT, 0x80, 0x0 ;  /* 0x000000000000b81c */ /* 0x002fe2000270f070 */
[----:B------:R-:W1:-:S06]  /*10320*/  @!P3 DSETP.GEU.AND P4, PT, R4, R8, PT ;  /* 0x000000080400b22a */ /* 0x000e4c0003f8e000 */
[----:B-1----:R-:W-:Y:S01]  /*10330*/  @!P3 SEL R0, RZ, 0xffffffff, P4 ;  /* 0xffffffffff00b807 */ /* 0x002fe20002000000 */
[----:B------:R-:W1:-:S05]  /*10340*/  @P3 DSETP.GTU.AND P4, PT, |R8|, +INF , PT ;  /* 0x7ff000000800342a */ /* 0x000e4a0003f8c200 */
[----:B------:R-:W-:Y:S02]  /*10350*/  @!P0 SEL R0, RZ, 0xffffffff, P1 ;  /* 0xffffffffff008807 */ /* 0x000fe40000800000 */
[----:B------:R-:W-:Y:S02]  /*10360*/  @P3 ISETP.LT.U32.AND P1, PT, R10, R16, PT ;  /* 0x000000100a00320c */ /* 0x000fe40003f21070 */
[----:B------:R-:W-:-:S04]  /*10370*/  @!P3 LOP3.LUT R0, R0, 0x1, RZ, 0xc0, !PT ;  /* 0x000000010000b812 */ /* 0x000fc800078ec0ff */
[----:B------:R-:W-:Y:S02]  /*10380*/  @!P3 ISETP.EQ.U32.AND P0, PT, R0, 0x1, PT ;  /* 0x000000010000b80c */ /* 0x000fe40003f02070 */
[----:B-1----:R-:W-:-:S13]  /*10390*/  @P3 ISETP.LT.OR.EX P0, PT, R11, R17, !P4, P1 ;  /* 0x000000110b00320c */ /* 0x002fda0006701710 */
[----:B------:R-:W-:Y:S02]  /*103a0*/  FSEL R8, R4, R8, P0 ;  /* 0x0000000804087208 */ /* 0x000fe40000000000 */
[----:B------:R-:W-:Y:S02]  /*103b0*/  FSEL R9, R5, R9, P0 ;  /* 0x0000000905097208 */ /* 0x000fe40000000000 */
[----:B------:R-:W-:Y:S02]  /*103c0*/  SEL R16, R10, R16, P0 ;  /* 0x000000100a107207 */ /* 0x000fe40000000000 */
[----:B------:R-:W-:Y:S02]  /*103d0*/  SEL R17, R11, R17, P0 ;  /* 0x000000110b117207 */ /* 0x000fe40000000000 */
.L_x_1456:
[----:B------:R-:W-:Y:S05]  /*103e0*/  @!P2 BRA `(.L_x_1457) ;  /* 0x000001a00000a947 */ /* 0x000fea0003800000 */
[----:B------:R-:W-:-:S05]  /*103f0*/  IMAD.MOV.U32 R0, RZ, RZ, 0x1 ;  /* 0x00000001ff007424 */ /* 0x000fca00078e00ff */
[----:B------:R-:W-:-:S13]  /*10400*/  ISETP.NE.AND P0, PT, R0, c[0x0][0x584], PT ;  /* 0x0001610000007a0c */ /* 0x000fda0003f05270 */
[----:B------:R-:W-:Y:S05]  /*10410*/  @!P0 BRA `(.L_x_1458) ;  /* 0x0000013000008947 */ /* 0x000fea0003800000 */
[----:B------:R-:W-:Y:S01]  /*10420*/  MOV R14, 0x0 ;  /* 0x00000000000e7802 */ /* 0x000fe20000000f00 */
[----:B------:R-:W-:Y:S01]  /*10430*/  IMAD.MOV.U32 R4, RZ, RZ, c[0x4][0x3d8] ;  /* 0x0100f600ff047624 */ /* 0x000fe200078e00ff */
[----:B-1----:R-:W-:Y:S01]  /*10440*/  MOV R5, c[0x4][0x3dc] ;  /* 0x0100f70000057a02 */ /* 0x002fe20000000f00 */
[----:B------:R-:W-:Y:S01]  /*10450*/  IMAD.MOV.U32 R6, RZ, RZ, c[0x4][0x3c0] ;  /* 0x0100f000ff067624 */ /* 0x000fe200078e00ff */
[----:B------:R-:W-:Y:S01]  /*10460*/  MOV R11, c[0x4][0x254] ;  /* 0x01009500000b7a02 */ /* 0x000fe20000000f00 */
[----:B------:R-:W-:Y:S01]  /*10470*/  IMAD.MOV.U32 R7, RZ, RZ, c[0x4][0x3c4] ;  /* 0x0100f100ff077624 */ /* 0x000fe200078e00ff */
[----:B------:R-:W1:Y:S01]  /*10480*/  LDC.64 R14, c[0x4][R14] ;  /* 0x010000000e0e7b82 */ /* 0x000e620000000a00 */
[----:B------:R-:W-:Y:S02]  /*10490*/  IMAD.MOV.U32 R8, RZ, RZ, 0x2ef ;  /* 0x000002efff087424 */ /* 0x000fe400078e00ff */
[----:B------:R-:W-:Y:S02]  /*104a0*/  IMAD.MOV.U32 R10, RZ, RZ, c[0x4][0x250] ;  /* 0x01009400ff0a7624 */ /* 0x000fe400078e00ff */
[----:B------:R-:W-:-:S02]  /*104b0*/  IMAD.MOV.U32 R12, RZ, RZ, 0x1 ;  /* 0x00000001ff0c7424 */ /* 0x000fc400078e00ff */
        /* <DEDUP_REMOVED lines=8> */
[----:B01----:R-:W-:Y:S05]  /*10540*/  CALL.ABS.NOINC R14 ;  /* 0x000000000e007343 */ /* 0x003fea0003c00000 */
.L_x_1458:
[----:B------:R-:W-:-:S05]  /*10550*/  IADD3 R2, P0, R2, c[0x0][0x550], RZ ;  /* 0x0001540002027a10 */ /* 0x000fca0007f1e0ff */
[----:B------:R-:W-:-:S05]  /*10560*/  IMAD.X R3, RZ, RZ, c[0x0][0x554], P0 ;  /* 0x00015500ff037624 */ /* 0x000fca00000e06ff */
[----:B------:R-:W-:Y:S01]  /*10570*/  STG.E.64 [R2.64], R16 ;  /* 0x0000001002007986 */ /* 0x000fe2000c101b24 */
[----:B------:R-:W-:Y:S05]  /*10580*/  EXIT ;  /* 0x000000000000794d */ /* 0x000fea0003800000 */
.L_x_1457:
[----:B------:R-:W-:Y:S04]  /*10590*/  STG.E.64 [R6.64], R8 ;  /* 0x0000000806007986 */ /* 0x000fe8000c101b24 */
[----:B------:R-:W-:Y:S01]  /*105a0*/  STG.E.64 [R6.64+0x8], R16 ;  /* 0x0000081006007986 */ /* 0x000fe2000c101b24 */
[----:B------:R-:W-:Y:S05]  /*105b0*/  EXIT ;  /* 0x000000000000794d */ /* 0x000fea0003800000 */
.L_x_1455:
        /* <DEDUP_REMOVED lines=19> */
[----:B01----:R-:W-:Y:S05]  /*106f0*/  CALL.ABS.NOINC R14 ;  /* 0x000000000e007343 */ /* 0x003fea0003c00000 */
[----:B------:R-:W-:Y:S02]  /*10700*/  CS2R R16, SRZ ;  /* 0x0000000000107805 */ /* 0x000fe4000001ff00 */
.L_x_1459:
        /* <DEDUP_REMOVED lines=25> */
.L_x_1461:
[----:B------:R-:W-:-:S05]  /*108a0*/  IADD3 R2, P0, R2, c[0x0][0x550], RZ ;  /* 0x0001540002027a10 */ /* 0x000fca0007f1e0ff */
[----:B------:R-:W-:-:S05]  /*108b0*/  IMAD.X R3, RZ, RZ, c[0x0][0x554], P0 ;  /* 0x00015500ff037624 */ /* 0x000fca00000e06ff */
[----:B------:R-:W-:Y:S01]  /*108c0*/  STG.E.64 [R2.64], R16 ;  /* 0x0000001002007986 */ /* 0x000fe2000c101b24 */
[----:B------:R-:W-:Y:S05]  /*108d0*/  EXIT ;  /* 0x000000000000794d */ /* 0x000fea0003800000 */
.L_x_1460:
        /* <DEDUP_REMOVED lines=19> */
[----:B------:R-:W-:Y:S05]  /*10a10*/  EXIT ;  /* 0x000000000000794d */ /* 0x000fea0003800000 */
.L_x_1421:
[----:B------:R-:W1:Y:S04]  /*10a20*/  S2R R3, SR_TID.X ;  /* 0x0000000000037919 */ /* 0x000e680000002100 */
[----:B------:R-:W2:Y:S01]  /*10a30*/  S2R R8, SR_TID.Y ;  /* 0x0000000000087919 */ /* 0x000ea20000002200 */
[----:B-1----:R-:W-:-:S03]  /*10a40*/  IMAD R9, R3, c[0x0][0x19c], RZ ;  /* 0x0000670003097a24 */ /* 0x002fc600078e02ff */
[----:B------:R-:W1:Y:S01]  /*10a50*/  S2R R3, SR_CTAID.X ;  /* 0x0000000000037919 */ /* 0x000e620000002500 */
[----:B--2---:R-:W-:-:S04]  /*10a60*/  IMAD R10, R8, c[0x0][0x1a0], R9 ;  /* 0x00006800080a7a24 */ /* 0x004fc800078e0209 */
[----:B-1----:R-:W-:-:S05]  /*10a70*/  IMAD R3, R3, c[0x0][0x188], R10 ;  /* 0x0000620003037a24 */ /* 0x002fca00078e020a */
[----:B------:R-:W-:-:S13]  /*10a80*/  ISETP.GE.AND P0, PT, R3, c[0x0][0x180], PT ;  /* 0x0000600003007a0c */ /* 0x000fda0003f06270 */
[----:B------:R-:W-:Y:S05]  /*10a90*/  @P0 EXIT ;  /* 0x000000000000094d */ /* 0x000fea0003800000 */
[----:B------:R-:W1:Y:S01]  /*10aa0*/  S2R R9, SR_TID.X ;  /* 0x0000000000097919 */ /* 0x000e620000002100 */
[----:B------:R-:W-:Y:S02]  /*10ab0*/  ISETP.NE.AND P0, PT, RZ, c[0x0][0x190], PT ;  /* 0x00006400ff007a0c */ /* 0x000fe40003f05270 */
[----:B-1----:R-:W-:-:S13]  /*10ac0*/  ISETP.NE.AND P1, PT, R9, RZ, PT ;  /* 0x000000ff0900720c */ /* 0x002fda0003f25270 */
        /* <DEDUP_REMOVED lines=16> */
[----:B------:R-:W2:Y:S04]  /*10bd0*/  LDG.E.64 R8, [R6.64] ;  /* 0x0000002406087981 */ /* 0x000ea8000c1e1b00 */
        /* <DEDUP_REMOVED lines=19> */
.L_x_1463:
[----:B------:R-:W-:Y:S05]  /*10d10*/  @!P2 BRA `(.L_x_1464) ;  /* 0x000001a00000a947 */ /* 0x000fea0003800000 */
[----:B------:R-:W-:-:S05]  /*10d20*/  IMAD.MOV.U32 R0, RZ, RZ, 0x1 ;  /* 0x00000001ff007424 */ /* 0x000fca00078e00ff */
[----:B------:R-:W-:-:S13]  /*10d30*/  ISETP.NE.AND P0, PT, R0, c[0x0][0x584], PT ;  /* 0x0001610000007a0c */ /* 0x000fda0003f05270 */
[----:B------:R-:W-:Y:S05]  /*10d40*/  @!P0 BRA `(.L_x_1465) ;  /* 0x0000013000008947 */ /* 0x000fea0003800000 */
[----:B------:R-:W-:Y:S01]  /*10d50*/  MOV R14, 0x0 ;  /* 0x00000000000e7802 */ /* 0x000fe20000000f00 */
[----:B------:R-:W-:Y:S01]  /*10d60*/  IMAD.MOV.U32 R5, RZ, RZ, c[0x4][0x3dc] ;  /* 0x0100f700ff057624 */ /* 0x000fe200078e00ff */
[----:B------:R-:W-:Y:S01]  /*10d70*/  MOV R4, c[0x4][0x3d8] ;  /* 0x0100f60000047a02 */ /* 0x000fe20000000f00 */
        /* <DEDUP_REMOVED lines=16> */
.L_x_1465:
[----:B------:R-:W-:-:S05]  /*10e80*/  IADD3 R2, P0, R2, c[0x0][0x550], RZ ;  /* 0x0001540002027a10 */ /* 0x000fca0007f1e0ff */
[----:B------:R-:W-:-:S05]  /*10e90*/  IMAD.X R3, RZ, RZ, c[0x0][0x554], P0 ;  /* 0x00015500ff037624 */ /* 0x000fca00000e06ff */
[----:B------:R-:W-:Y:S01]  /*10ea0*/  STG.E.64 [R2.64], R16 ;  /* 0x0000001002007986 */ /* 0x000fe2000c101b24 */
[----:B------:R-:W-:Y:S05]  /*10eb0*/  EXIT ;  /* 0x000000000000794d */ /* 0x000fea0003800000 */
.L_x_1464:
[----:B------:R-:W-:Y:S04]  /*10ec0*/  STG.E.64 [R6.64], R4 ;  /* 0x0000000406007986 */ /* 0x000fe8000c101b24 */
[----:B------:R-:W-:Y:S01]  /*10ed0*/  STG.E.64 [R6.64+0x8], R16 ;  /* 0x0000081006007986 */ /* 0x000fe2000c101b24 */
[----:B------:R-:W-:Y:S05]  /*10ee0*/  EXIT ;  /* 0x000000000000794d */ /* 0x000fea0003800000 */
.L_x_1462:
        /* <DEDUP_REMOVED lines=21> */
.L_x_1466:
        /* <DEDUP_REMOVED lines=25> */
.L_x_1468:
[----:B------:R-:W-:-:S05]  /*111d0*/  IADD3 R2, P0, R2, c[0x0][0x550], RZ ;  /* 0x0001540002027a10 */ /* 0x000fca0007f1e0ff */
[----:B------:R-:W-:-:S05]  /*111e0*/  IMAD.X R3, RZ, RZ, c[0x0][0x554], P0 ;  /* 0x00015500ff037624 */ /* 0x000fca00000e06ff */
[----:B------:R-:W-:Y:S01]  /*111f0*/  STG.E.64 [R2.64], R16 ;  /* 0x0000001002007986 */ /* 0x000fe2000c101b24 */
[----:B------:R-:W-:Y:S05]  /*11200*/  EXIT ;  /* 0x000000000000794d */ /* 0x000fea0003800000 */
.L_x_1467:
        /* <DEDUP_REMOVED lines=20> */
        .weak           $__internal_6_$__cuda_sm20_div_u64
        .type           $__internal_6_$__cuda_sm20_div_u64,@function
        .size           $__internal_6_$__cuda_sm20_div_u64,($__internal_7_$__cuda_sm20_rem_u64 - $__internal_6_$__cuda_sm20_div_u64)
$__internal_6_$__cuda_sm20_div_u64:
[----:B------:R-:W-:Y:S01]  /*11350*/  IMAD.MOV.U32 R12, RZ, RZ, R0 ;  /* 0x000000ffff0c7224 */ /* 0x000fe200078e0000 */
[----:B------:R-:W-:-:S04]  /*11360*/  MOV R13, R3 ;  /* 0x00000003000d7202 */ /* 0x000fc80000000f00 */
        /* <DEDUP_REMOVED lines=29> */
[----:B------:R-:W-:-:S04]  /*11540*/  IADD3 R15, P3, R16, R15, RZ ;  /* 0x0000000f100f7210 */ /* 0x000fc80007f7e0ff */
[----:B------:R-:W-:Y:S01]  /*11550*/  IADD3.X R9, R12, R9, RZ, P0, !PT ;  /* 0x000000090c097210 */ /* 0x000fe200007fe4ff */
        /* <DEDUP_REMOVED lines=15> */
[----:B------:R-:W-:Y:S02]  /*11650*/  IADD3 R8, P3, R15, 0x1, RZ ;  /* 0x000000010f087810 */ /* 0x000fe40007f7e0ff */
[----:B------:R-:W-:Y:S02]  /*11660*/  IADD3 R7, P1, -R0, R17, RZ ;  /* 0x0000001100077210 */ /* 0x000fe40007f3e1ff */
[----:B------:R-:W-:Y:S01]  /*11670*/  ISETP.GE.U32.AND.EX P0, PT, R16, R3, PT, P0 ;  /* 0x000000031000720c */ /* 0x000fe20003f06100 */
[----:B------:R-:W-:Y:S01]  /*11680*/  IMAD.X R12, RZ, RZ, R9, P3 ;  /* 0x000000ffff0c7224 */ /* 0x000fe200018e0609 */
[----:B------:R-:W-:Y:S02]  /*11690*/  IADD3.X R14, ~R3, R16, RZ, P1, !PT ;  /* 0x00000010030e7210 */ /* 0x000fe40000ffe5ff */
[----:B------:R-:W-:Y:S02]  /*116a0*/  SEL R15, R8, R15, P0 ;  /* 0x0000000f080f7207 */ /* 0x000fe40000000000 */
[----:B------:R-:W-:-:S02]  /*116b0*/  SEL R7, R7, R17, P0 ;  /* 0x0000001107077207 */ /* 0x000fc40000000000 */
[----:B------:R-:W-:Y:S02]  /*116c0*/  SEL R12, R12, R9, P0 ;  /* 0x000000090c0c7207 */ /* 0x000fe40000000000 */
[----:B------:R-:W-:Y:S02]  /*116d0*/  IADD3 R8, P3, R15, 0x1, RZ ;  /* 0x000000010f087810 */ /* 0x000fe40007f7e0ff */
[----:B------:R-:W-:Y:S02]  /*116e0*/  SEL R14, R14, R16, P0 ;  /* 0x000000100e0e7207 */ /* 0x000fe40000000000 */
[----:B------:R-:W-:Y:S01]  /*116f0*/  ISETP.GE.U32.AND P0, PT, R7, R0, PT ;  /* 0x000000000700720c */ /* 0x000fe20003f06070 */
[----:B------:R-:W-:Y:S01]  /*11700*/  IMAD.X R9, RZ, RZ, R12, P3 ;  /* 0x000000ffff097224 */ /* 0x000fe200018e060c */
[----:B------:R-:W-:Y:S01]  /*11710*/  ISETP.NE.U32.AND P1, PT, R0, RZ, PT ;  /* 0x000000ff0000720c */ /* 0x000fe20003f25070 */
[----:B------:R-:W-:Y:S01]  /*11720*/  IMAD.MOV.U32 R7, RZ, RZ, 0x0 ;  /* 0x00000000ff077424 */ /* 0x000fe200078e00ff */
[----:B------:R-:W-:-:S02]  /*11730*/  ISETP.GE.U32.AND.EX P0, PT, R14, R3, PT, P0 ;  /* 0x000000030e00720c */ /* 0x000fc40003f06100 */
[----:B------:R-:W-:Y:S02]  /*11740*/  ISETP.NE.AND.EX P1, PT, R3, RZ, PT, P1 ;  /* 0x000000ff0300720c */ /* 0x000fe40003f25310 */
[----:B------:R-:W-:Y:S02]  /*11750*/  SEL R8, R8, R15, P0 ;  /* 0x0000000f08087207 */ /* 0x000fe40000000000 */
[----:B------:R-:W-:Y:S02]  /*11760*/  SEL R9, R9, R12, P0 ;  /* 0x0000000c09097207 */ /* 0x000fe40000000000 */
[----:B------:R-:W-:Y:S02]  /*11770*/  SEL R8, R8, 0xffffffff, P1 ;  /* 0xffffffff08087807 */ /* 0x000fe40000800000 */
[----:B------:R-:W-:Y:S01]  /*11780*/  SEL R9, R9, 0xffffffff, P1 ;  /* 0xffffffff09097807 */ /* 0x000fe20000800000 */
[----:B------:R-:W-:Y:S06]  /*11790*/  RET.REL.NODEC R6 `(_ZN2at6native13reduce_kernelILi512ELi1ENS0_8ReduceOpIdNS0_9ArgMinOpsIdEEjlLi4ELi4EEEEEvT1_) ;  /* 0xfffee86006007950 */ /* 0x000fec0003c3ffff */
        .weak           $__internal_7_$__cuda_sm20_rem_u64
        .type           $__internal_7_$__cuda_sm20_rem_u64,@function
        .size           $__internal_7_$__cuda_sm20_rem_u64,(.L_x_6809 - $__internal_7_$__cuda_sm20_rem_u64)
$__internal_7_$__cuda_sm20_rem_u64:
        /* <DEDUP_REMOVED lines=31> */
[----:B------:R-:W-:Y:S01]  /*11990*/  IMAD.MOV.U32 R7, RZ, RZ, RZ ;  /* 0x000000ffff077224 */ /* 0x000fe200078e00ff */
        /* <DEDUP_REMOVED lines=17> */
[----:B------:R-:W-:Y:S02]  /*11ab0*/  ISETP.GE.U32.AND.EX P0, PT, R9, R12, PT, P0 ;  /* 0x0000000c0900720c */ /* 0x000fe40003f06100 */
[-C--:B------:R-:W-:Y:S02]  /*11ac0*/  IADD3.X R7, ~R12, R9.reuse, RZ, P1, !PT ;  /* 0x000000090c077210 */ /* 0x080fe40000ffe5ff */
[----:B------:R-:W-:Y:S02]  /*11ad0*/  SEL R6, R6, R10, P0 ;  /* 0x0000000a06067207 */ /* 0x000fe40000000000 */
[----:B------:R-:W-:Y:S02]  /*11ae0*/  SEL R7, R7, R9, P0 ;  /* 0x0000000907077207 */ /* 0x000fe40000000000 */
[----:B------:R-:W-:Y:S02]  /*11af0*/  IADD3 R8, P2, -R13, R6, RZ ;  /* 0x000000060d087210 */ /* 0x000fe40007f5e1ff */
[----:B------:R-:W-:-:S02]  /*11b00*/  ISETP.GE.U32.AND P0, PT, R6, R13, PT ;  /* 0x0000000d0600720c */ /* 0x000fc40003f06070 */
[----:B------:R-:W-:Y:S01]  /*11b10*/  ISETP.NE.U32.AND P1, PT, R13, RZ, PT ;  /* 0x000000ff0d00720c */ /* 0x000fe20003f25070 */
[C---:B------:R-:W-:Y:S01]  /*11b20*/  IMAD.X R9, R7.reuse, 0x1, ~R12, P2 ;  /* 0x0000000107097824 */ /* 0x040fe200010e0e0c */
[----:B------:R-:W-:Y:S02]  /*11b30*/  ISETP.GE.U32.AND.EX P0, PT, R7, R12, PT, P0 ;  /* 0x0000000c0700720c */ /* 0x000fe40003f06100 */
[----:B------:R-:W-:Y:S02]  /*11b40*/  ISETP.NE.AND.EX P1, PT, R12, RZ, PT, P1 ;  /* 0x000000ff0c00720c */ /* 0x000fe40003f25310 */
[----:B------:R-:W-:Y:S01]  /*11b50*/  SEL R8, R8, R6, P0 ;  /* 0x0000000608087207 */ /* 0x000fe20000000000 */
[----:B------:R-:W-:Y:S01]  /*11b60*/  IMAD.MOV.U32 R6, RZ, RZ, R11 ;  /* 0x000000ffff067224 */ /* 0x000fe200078e000b */
[----:B------:R-:W-:Y:S01]  /*11b70*/  SEL R9, R9, R7, P0 ;  /* 0x0000000709097207 */ /* 0x000fe20000000000 */
[----:B------:R-:W-:Y:S01]  /*11b80*/  IMAD.MOV.U32 R7, RZ, RZ, 0x0 ;  /* 0x00000000ff077424 */ /* 0x000fe200078e00ff */
[----:B------:R-:W-:-:S02]  /*11b90*/  SEL R8, R8, 0xffffffff, P1 ;  /* 0xffffffff08087807 */ /* 0x000fc40000800000 */
[----:B------:R-:W-:Y:S01]  /*11ba0*/  SEL R9, R9, 0xffffffff, P1 ;  /* 0xffffffff09097807 */ /* 0x000fe20000800000 */
[----:B------:R-:W-:Y:S06]  /*11bb0*/  RET.REL.NODEC R6 `(_ZN2at6native13reduce_kernelILi512ELi1ENS0_8ReduceOpIdNS0_9ArgMinOpsIdEEjlLi4ELi4EEEEEvT1_) ;  /* 0xfffee44006007950 */ /* 0x000fec0003c3ffff */
.L_x_1469:
        /* <DEDUP_REMOVED lines=12> */
.L_x_6809:


//--------------------- .text._ZN2at6native13reduce_kernelILi256ELi2ENS0_8ReduceOpIdNS0_9ArgMinOpsIdEEjlLi4ELi4EEEEEvT1_ --------------------------
	.section	.text._ZN2at6native13reduce_kernelILi256ELi2ENS0_8ReduceOpIdNS0_9ArgMinOpsIdEEjlLi4ELi4EEEEEvT1_,"ax",@progbits
	.sectioninfo	@"SHI_REGISTERS=62"
	.align	128
        .global         _ZN2at6native13reduce_kernelILi256ELi2ENS0_8ReduceOpIdNS0_9ArgMinOpsIdEEjlLi4ELi4EEEEEvT1_
        .type           _ZN2at6native13reduce_kernelILi256ELi2ENS0_8ReduceOpIdNS0_9ArgMinOpsIdEEjlLi4ELi4EEEEEvT1_,@function
        .size           _ZN2at6native13reduce_kernelILi256ELi2ENS0_8ReduceOpIdNS0_9ArgMinOpsIdEEjlLi4ELi4EEEEEvT1_,(.L_x_6811 - _ZN2at6native13reduce_kernelILi256ELi2ENS0_8ReduceOpIdNS0_9ArgMinOpsIdEEjlLi4ELi4EEEEEvT1_)
        .other          _ZN2at6native13reduce_kernelILi256ELi2ENS0_8ReduceOpIdNS0_9ArgMinOpsIdEEjlLi4ELi4EEEEEvT1_,@"STO_CUDA_ENTRY STV_DEFAULT"
_ZN2at6native13reduce_kernelILi256ELi2ENS0_8ReduceOpIdNS0_9ArgMinOpsIdEEjlLi4ELi4EEEEEvT1_:
.text._ZN2at6native13reduce_kernelILi256ELi2ENS0_8ReduceOpIdNS0_9ArgMinOpsIdEEjlLi4ELi4EEEEEvT1_:
        /* <DEDUP_REMOVED lines=8> */
[----:B-1----:R-:W-:-:S04]  /*0080*/  IMAD R0, R17, c[0x0][0x1a0], R2 ;  /* 0x0000680011007a24 */ /* 0x002fc800078e0202 */
[----:B--2---:R-:W-:Y:S02]  /*0090*/  IMAD R4, R3, c[0x0][0x188], R0 ;  /* 0x0000620003047a24 */ /* 0x004fe400078e0200 */
[----:B------:R-:W-:Y:S02]  /*00a0*/  IMAD R0, R17, c[0x0][0x194], R6 ;  /* 0x0000650011007a24 */ /* 0x000fe400078e0206 */
        /* <DEDUP_REMOVED lines=201> */
[----:B------:R-:W-:Y:S02]  /*0d40*/  @P0 IMAD R3, R8, c[0x0][0x540], R3 ;  /* 0x0001500008030a24 */ /* 0x000fe400078e0203 */
.L_x_1470:
[----:B------:R-:W-:Y:S01]  /*0d50*/  ISETP.GE.U32.AND P0, PT, R0, c[0x0][0x17c], PT ;  /* 0x00005f0000007a0c */ /* 0x000fe20003f06070 */
[----:B------:R-:W-:Y:S01]  /*0d60*/  ULDC.64 UR36, c[0x0][0x118] ;  /* 0x0000460000247ab9 */ /* 0x000fe20000000a00 */
[----:B------:R-:W-:Y:S01]  /*0d70*/  BSSY B6, `(.L_x_1471) ;  /* 0x0000e5f000067945 */ /* 0x000fe20003800000 */
[----:B------:R-:W-:Y:S01]  /*0d80*/  CS2R R6, SRZ ;  /* 0x0000000000067805 */ /* 0x000fe2000001ff00 */
[----:B------:R-:W-:Y:S01]  /*0d90*/  ISETP.GE.U32.OR P0, PT, R5, c[0x0][0x180], P0 ;  /* 0x0000600005007a0c */ /* 0x000fe20000706470 */
[----:B------:R-:W-:Y:S01]  /*0da0*/  CS2R R10, SRZ ;  /* 0x00000000000a7805 */ /* 0x000fe2000001ff00 */
[----:B------:R-:W-:Y:S01]  /*0db0*/  CS2R R4, SRZ ;  /* 0x0000000000047805 */ /* 0x000fe2000001ff00 */
[----:B------:R-:W-:-:S10]  /*0dc0*/  CS2R R8, SRZ ;  /* 0x0000000000087805 */ /* 0x000fd4000001ff00 */
        /* <DEDUP_REMOVED lines=28> */
[----:B------:R-:W-:Y:S01]  /*0f90*/  MOV R32, c[0x0][0x17c] ;  /* 0x00005f0000207a02 */ /* 0x000fe20000000f00 */
[----:B------:R-:W-:Y:S01]  /*0fa0*/  IMAD.MOV.U32 R28, RZ, RZ, c[0x0][0x170] ;  /* 0x00005c00ff1c7624 */ /* 0x000fe200078e00ff */
        /* <DEDUP_REMOVED lines=20> */
.L_x_1479:
[----:B------:R-:W-:Y:S05]  /*10f0*/  BSYNC B2 ;  /* 0x0000000000027941 */ /* 0x000fea0003800000 */
.L_x_1478:
        /* <DEDUP_REMOVED lines=18> */
[----:B0-----:R-:W-:Y:S01]  /*1220*/  @!P2 SEL R0, RZ, 0xffffffff, !P3 ;  /* 0xffffffffff00a807 */ /* 0x001fe20005800000 */
[----:B------:R-:W0:-:S05]  /*1230*/  @P2 DSETP.GTU.AND P3, PT, |R4|, +INF , PT ;  /* 0x7ff000000400242a */ /* 0x000e0a0003f6c200 */
[----:B------:R-:W-:-:S04]  /*1240*/  @!P0 SEL R0, RZ, 0xffffffff, !P4 ;  /* 0xffffffffff008807 */ /* 0x000fc80006000000 */
[----:B------:R-:W-:-:S04]  /*1250*/  @!P2 LOP3.LUT R0, R0, 0x1, RZ, 0xc0, !PT ;  /* 0x000000010000a812 */ /* 0x000fc800078ec0ff */
[----:B------:R-:W-:Y:S02]  /*1260*/  @!P2 ISETP.EQ.U32.AND P0, PT, R0, 0x1, PT ;  /* 0x000000010000a80c */ /* 0x000fe40003f02070 */
[----:B0-----:R-:W-:-:S13]  /*1270*/  @P2 ISETP.GT.OR.EX P0, PT, RZ, c[0x0][0x174], !P3, P1 ;  /* 0x00005d00ff002a0c */ /* 0x001fda0005f04710 */
[----:B------:R-:W-:Y:S02]  /*1280*/  FSEL R12, R4, c[0x0][0x168], !P0 ;  /* 0x00005a00040c7a08 */ /* 0x000fe40004000000 */
[----:B------:R-:W-:Y:S02]  /*1290*/  FSEL R13, R5, c[0x0][0x16c], !P0 ;  /* 0x00005b00050d7a08 */ /* 0x000fe40004000000 */
[----:B------:R-:W-:Y:S02]  /*12a0*/  SEL R28, R28, c[0x0][0x170], !P0 ;  /* 0x00005c001c1c7a07 */ /* 0x000fe40004000000 */
[----:B------:R-:W-:Y:S02]  /*12b0*/  SEL R29, RZ, c[0x0][0x174], !P0 ;  /* 0x00005d00ff1d7a07 */ /* 0x000fe40004000000 */
.L_x_1477:
[----:B------:R-:W-:Y:S05]  /*12c0*/  BSYNC B1 ;  /* 0x0000000000017941 */ /* 0x000fea0003800000 */
.L_x_1476:
[C---:B------:R-:W-:Y:S02]  /*12d0*/  IADD3 R3, P0, -R9.reuse, 0x4, RZ ;  /* 0x0000000409037810 */ /* 0x040fe40007f1e1ff */
[----:B------:R-:W-:Y:S02]  /*12e0*/  IADD3 R32, R9, c[0x0][0x17c], RZ ;  /* 0x00005f0009207a10 */ /* 0x000fe40007ffe0ff */
[----:B------:R-:W-:Y:S01]  /*12f0*/  LEA R18, P1, R3, R18, 0x3 ;  /* 0x0000001203127211 */ /* 0x000fe200078218ff */
[----:B------:R-:W-:Y:S01]  /*1300*/  IMAD.X R0, RZ, RZ, -0x1, P0 ;  /* 0xffffffffff007424 */ /* 0x000fe200000e06ff */
[----:B------:R-:W-:-:S02]  /*1310*/  IADD3 R24, -R9, 0x4, RZ ;  /* 0x0000000409187810 */ /* 0x000fc40007ffe1ff */
[----:B------:R-:W-:Y:S02]  /*1320*/  IADD3 R32, R32, -0x4, RZ ;  /* 0xfffffffc20207810 */ /* 0x000fe40007ffe0ff */
[----:B------:R-:W-:Y:S02]  /*1330*/  LEA.HI.X R19, R3, R19, R0, 0x3, P1 ;  /* 0x0000001303137211 */ /* 0x000fe400008f1c00 */
.L_x_1475:
[----:B------:R-:W-:Y:S05]  /*1340*/  BSYNC B0 ;  /* 0x0000000000007941 */ /* 0x000fea0003800000 */
.L_x_1474:
[----:B------:R-:W-:Y:S01]  /*1350*/  IMAD R0, R16, c[0x0][0x190], RZ ;  /* 0x0000640010007a24 */ /* 0x000fe200078e02ff */
[----:B------:R-:W-:Y:S01]  /*1360*/  BSSY B0, `(.L_x_1480) ;  /* 0x0000076000007945 */ /* 0x000fe20003800000 */
[----:B------:R-:W-:Y:S01]  /*1370*/  IMAD.MOV.U32 R3, RZ, RZ, c[0x0][0x170] ;  /* 0x00005c00ff037624 */ /* 0x000fe200078e00ff */
[----:B------:R-:W-:Y:S01]  /*1380*/  MOV R26, c[0x0][0x168] ;  /* 0x00005a00001a7a02 */ /* 0x000fe20000000f00 */
        /* <DEDUP_REMOVED lines=12> */
[----:B------:R-:W-:Y:S02]  /*1450*/  IMAD.MOV.U32 R20, RZ, RZ, c[0x0][0x168] ;  /* 0x00005a00ff147624 */ /* 0x000fe400078e00ff */
[----:B------:R-:W-:Y:S02]  /*1460*/  IMAD.MOV.U32 R21, RZ, RZ, c[0x0][0x16c] ;  /* 0x00005b00ff157624 */ /* 0x000fe400078e00ff */
[----:B------:R-:W-:-:S06]  /*1470*/  IMAD.MOV.U32 R27, RZ, RZ, c[0x0][0x16c] ;  /* 0x00005b00ff1b7624 */ /* 0x000fcc00078e00ff */
        /* <DEDUP_REMOVED lines=10> */
.L_x_1491:
[----:B------:R-:W-:-:S05]  /*1520*/  IMAD.WIDE.U32 R34, R33, 0x20, R18 ;  /* 0x0000002021227825 */ /* 0x000fca00078e0012 */
[----:B------:R0:W2:Y:S01]  /*1530*/  LDG.E.128 R8, [R34.64] ;  /* 0x0000002422087981 */ /* 0x0000a2000c1e1d00 */
[----:B------:R-:W1:Y:S01]  /*1540*/  DSETP.GTU.AND P2, PT, |R12|, +INF , PT ;  /* 0x7ff000000c00742a */ /* 0x000e620003f4c200 */
[----:B------:R-:W-:Y:S01]  /*1550*/  IMAD.IADD R37, R37, 0x1, R24 ;  /* 0x0000000125257824 */ /* 0x000fe200078e0218 */
[----:B------:R-:W-:Y:S01]  /*1560*/  PLOP3.LUT P0, PT, PT, PT, PT, 0x80, 0x0 ;  /* 0x000000000000781c */ /* 0x000fe20003f0f070 */
[----:B------:R-:W-:Y:S01]  /*1570*/  BSSY B1, `(.L_x_1482) ;  /* 0x0000021000017945 */ /* 0x000fe20003800000 */
[----:B------:R0:W5:Y:S10]  /*1580*/  LDG.E.128 R4, [R34.64+0x10] ;  /* 0x0000102422047981 */ /* 0x000174000c1e1d00 */
[----:B-1----:R-:W-:-:S02]  /*1590*/  @!P2 ISETP.GE.U32.AND P1, PT, R28, R37, PT ;  /* 0x000000251c00a20c */ /* 0x002fc40003f26070 */
[----:B0-----:R-:W-:Y:S02]  /*15a0*/  IADD3 R34, R37, 0x1, RZ ;  /* 0x0000000125227810 */ /* 0x001fe40007ffe0ff */
[----:B------:R-:W-:Y:S01]  /*15b0*/  @!P2 ISETP.GE.AND.EX P1, PT, R29, RZ, PT, P1 ;  /* 0x000000ff1d00a20c */ /* 0x000fe20003f26310 */
[----:B--2---:R-:W0:-:S06]  /*15c0*/  @!P2 DSETP.NEU.AND P3, PT, R12, R8, PT ;  /* 0x000000080c00a22a */ /* 0x004e0c0003f6d000 */
        /* <DEDUP_REMOVED lines=24> */
.L_x_1483:
[----:B------:R-:W0:Y:S01]  /*1750*/  DSETP.GTU.AND P0, PT, |R10|, +INF , PT ;  /* 0x7ff000000a00742a */ /* 0x000e220003f0c200 */
[----:B------:R-:W-:-:S05]  /*1760*/  ISETP.LT.U32.AND P1, PT, R31, R34, PT ;  /* 0x000000221f00720c */ /* 0x000fca0003f21070 */
[----:B0-----:R-:W-:-:S08]  /*1770*/  ISETP.LT.OR.EX P0, PT, R30, RZ, !P0, P1 ;  /* 0x000000ff1e00720c */ /* 0x001fd00004701710 */
.L_x_1484:
[----:B------:R-:W-:Y:S05]  /*1780*/  BSYNC B1 ;  /* 0x0000000000017941 */ /* 0x000fea0003800000 */
.L_x_1482:
[----:B------:R-:W0:Y:S01]  /*1790*/  DSETP.GTU.AND P1, PT, |R20|, +INF , PT ;  /* 0x7ff000001400742a */ /* 0x000e220003f2c200 */
[----:B------:R-:W-:Y:S01]  /*17a0*/  BSSY B1, `(.L_x_1485) ;  /* 0x0000013000017945 */ /* 0x000fe20003800000 */
[----:B------:R-:W-:Y:S02]  /*17b0*/  FSEL R26, R26, R10, P0 ;  /* 0x0000000a1a1a7208 */ /* 0x000fe40000000000 */
[----:B------:R-:W-:Y:S02]  /*17c0*/  FSEL R27, R27, R11, P0 ;  /* 0x0000000b1b1b7208 */ /* 0x000fe40000000000 */
[----:B------:R-:W-:Y:S02]  /*17d0*/  SEL R31, R31, R34, P0 ;  /* 0x000000221f1f7207 */ /* 0x000fe40000000000 */
[----:B------:R-:W-:Y:S02]  /*17e0*/  SEL R30, R30, RZ, P0 ;  /* 0x000000ff1e1e7207 */ /* 0x000fe40000000000 */
[----:B------:R-:W-:-:S04]  /*17f0*/  IADD3 R9, R37, 0x2, RZ ;  /* 0x0000000225097810 */ /* 0x000fc80007ffe0ff */
        /* <DEDUP_REMOVED lines=10> */
.L_x_1486:
[----:B-----5:R-:W0:Y:S01]  /*18a0*/  DSETP.GTU.AND P0, PT, |R4|, +INF , PT ;  /* 0x7ff000000400742a */ /* 0x020e220003f0c200 */
[----:B------:R-:W-:-:S05]  /*18b0*/  ISETP.LT.U32.AND P1, PT, R22, R9, PT ;  /* 0x000000091600720c */ /* 0x000fca0003f21070 */
[----:B0-----:R-:W-:-:S08]  /*18c0*/  ISETP.LT.OR.EX P0, PT, R25, RZ, !P0, P1 ;  /* 0x000000ff1900720c */ /* 0x001fd00004701710 */
.L_x_1487:
[----:B------:R-:W-:Y:S05]  /*18d0*/  BSYNC B1 ;  /* 0x0000000000017941 */ /* 0x000fea0003800000 */
.L_x_1485:
        /* <DEDUP_REMOVED lines=17> */
.L_x_1489:
[----:B------:R-:W0:Y:S01]  /*19f0*/  DSETP.GTU.AND P0, PT, |R6|, +INF , PT ;  /* 0x7ff000000600742a */ /* 0x000e220003f0c200 */
[----:B------:R-:W-:-:S05]  /*1a00*/  ISETP.LT.U32.AND P1, PT, R3, R8, PT ;  /* 0x000000080300720c */ /* 0x000fca0003f21070 */
[----:B0-----:R-:W-:-:S08]  /*1a10*/  ISETP.LT.OR.EX P0, PT, R0, RZ, !P0, P1 ;  /* 0x000000ff0000720c */ /* 0x001fd00004701710 */
.L_x_1490:
[----:B------:R-:W-:Y:S05]  /*1a20*/  BSYNC B1 ;  /* 0x0000000000017941 */ /* 0x000fea0003800000 */
.L_x_1488:
[----:B------:R-:W-:Y:S02]  /*1a30*/  IADD3 R33, R33, c[0x0][0x184], RZ ;  /* 0x0000610021217a10 */ /* 0x000fe40007ffe0ff */
[----:B------:R-:W-:Y:S02]  /*1a40*/  FSEL R14, R14, R6, P0 ;  /* 0x000000060e0e7208 */ /* 0x000fe40000000000 */
[----:B------:R-:W-:Y:S01]  /*1a50*/  FSEL R15, R15, R7, P0 ;  /* 0x000000070f0f7208 */ /* 0x000fe20000000000 */
[----:B------:R-:W-:Y:S01]  /*1a60*/  IMAD.SHL.U32 R37, R33, 0x4, RZ ;  /* 0x0000000421257824 */ /* 0x000fe200078e00ff */
[----:B------:R-:W-:Y:S02]  /*1a70*/  SEL R3, R3, R8, P0 ;  /* 0x0000000803037207 */ /* 0x000fe40000000000 */
[----:B------:R-:W-:Y:S02]  /*1a80*/  SEL R0, R0, RZ, P0 ;  /* 0x000000ff00007207 */ /* 0x000fe40000000000 */
[----:B------:R-:W-:-:S04]  /*1a90*/  IADD3 R5, R37, 0x3, RZ ;  /* 0x0000000325057810 */ /* 0x000fc80007ffe0ff */
[----:B------:R-:W-:-:S13]  /*1aa0*/  ISETP.GE.U32.AND P1, PT, R5, R32, PT ;  /* 0x000000200500720c */ /* 0x000fda0003f26070 */
[----:B------:R-:W-:Y:S05]  /*1ab0*/  @!P1 BRA `(.L_x_1491) ;  /* 0xfffffa6000009947 */ /* 0x000fea000383ffff */
.L_x_1481:
[----:B------:R-:W-:Y:S05]  /*1ac0*/  BSYNC B0 ;  /* 0x0000000000007941 */ /* 0x000fea0003800000 */
.L_x_1480:
        /* <DEDUP_REMOVED lines=10> */
.L_x_1493:
[----:B------:R-:W-:Y:S05]  /*1b70*/  BSYNC B0 ;  /* 0x0000000000007941 */ /* 0x000fea0003800000 */
.L_x_1492:
        /* <DEDUP_REMOVED lines=9> */
[----:B------:R-:W2:Y:S01]  /*1c10*/  LDG.E.64 R18, [R18.64] ;  /* 0x0000002412127981 */ /* 0x000ea2000c1e1b00 */
[----:B------:R-:W0:Y:S01]  /*1c20*/  DSETP.GTU.AND P2, PT, |R12|, +INF , PT ;  /* 0x7ff000000c00742a */ /* 0x000e220003f4c200 */
[----:B------:R-:W-:Y:S01]  /*1c30*/  IMAD.IADD R5, R5, 0x1, R24 ;  /* 0x0000000105057824 */ /* 0x000fe200078e0218 */
[----:B------:R-:W-:-:S04]  /*1c40*/  PLOP3.LUT P0, PT, PT, PT, PT, 0x80, 0x0 ;  /* 0x000000000000781c */ /* 0x000fc80003f0f070 */
[----:B------:R-:W-:-:S08]  /*1c50*/  SHF.R.S32.HI R6, RZ, 0x1f, R5 ;  /* 0x0000001fff067819 */ /* 0x000fd00000011405 */
[----:B0-----:R-:W-:-:S04]  /*1c60*/  @!P2 ISETP.GE.U32.AND P1, PT, R28, R5, PT ;  /* 0x000000051c00a20c */ /* 0x001fc80003f26070 */
[----:B------:R-:W-:Y:S01]  /*1c70*/  @!P2 ISETP.GE.AND.EX P1, PT, R29, R6, PT, P1 ;  /* 0x000000061d00a20c */ /* 0x000fe20003f26310 */
        /* <DEDUP_REMOVED lines=14> */
.L_x_1495:
[----:B------:R-:W-:Y:S05]  /*1d60*/  BSYNC B0 ;  /* 0x0000000000007941 */ /* 0x000fea0003800000 */
.L_x_1494:
        /* <DEDUP_REMOVED lines=12> */
.L_x_1497:
[----:B------:R-:W0:Y:S01]  /*1e30*/  DSETP.GTU.AND P0, PT, |R26|, +INF , PT ;  /* 0x7ff000001a00742a */ /* 0x000e220003f0c200 */
[----:B------:R-:W-:-:S05]  /*1e40*/  ISETP.LT.U32.AND P1, PT, R28, R31, PT ;  /* 0x0000001f1c00720c */ /* 0x000fca0003f21070 */
[----:B0-----:R-:W-:-:S08]  /*1e50*/  ISETP.LT.OR.EX P0, PT, R29, R30, !P0, P1 ;  /* 0x0000001e1d00720c */ /* 0x001fd00004701710 */
.L_x_1498:
[----:B------:R-:W-:Y:S05]  /*1e60*/  BSYNC B0 ;  /* 0x0000000000007941 */ /* 0x000fea0003800000 */
.L_x_1496:
        /* <DEDUP_REMOVED lines=16> */
.L_x_1500:
[----:B------:R-:W0:Y:S01]  /*1f70*/  DSETP.GTU.AND P0, PT, |R20|, +INF , PT ;  /* 0x7ff000001400742a */ /* 0x000e220003f0c200 */
[----:B------:R-:W-:-:S05]  /*1f80*/  ISETP.LT.U32.AND P1, PT, R31, R22, PT ;  /* 0x000000161f00720c */ /* 0x000fca0003f21070 */
[----:B0-----:R-:W-:-:S08]  /*1f90*/  ISETP.LT.OR.EX P0, PT, R30, R25, !P0, P1 ;  /* 0x000000191e00720c */ /* 0x001fd00004701710 */
.L_x_1501:
[----:B------:R-:W-:Y:S05]  /*1fa0*/  BSYNC B0 ;  /* 0x0000000000007941 */ /* 0x000fea0003800000 */
.L_x_1499:
        /* <DEDUP_REMOVED lines=16> */
.L_x_1503:
[----:B------:R-:W0:Y:S01]  /*20b0*/  DSETP.GTU.AND P0, PT, |R14|, +INF , PT ;  /* 0x7ff000000e00742a */ /* 0x000e220003f0c200 */
[----:B------:R-:W-:-:S05]  /*20c0*/  ISETP.LT.U32.AND P1, PT, R10, R3, PT ;  /* 0x000000030a00720c */ /* 0x000fca0003f21070 */
[----:B0-----:R-:W-:-:S08]  /*20d0*/  ISETP.LT.OR.EX P0, PT, R11, R0, !P0, P1 ;  /* 0x000000000b00720c */ /* 0x001fd00004701710 */
.L_x_1504:
[----:B------:R-:W-:Y:S05]  /*20e0*/  BSYNC B0 ;  /* 0x0000000000007941 */ /* 0x000fea0003800000 */
.L_x_1502:
[----:B------:R-:W-:Y:S01]  /*20f0*/  FSEL R8, R4, R14, P0 ;  /* 0x0000000e04087208 */ /* 0x000fe20000000000 */
[----:B------:R-:W-:Y:S01]  /*2100*/  CS2R R6, SRZ ;  /* 0x0000000000067805 */ /* 0x000fe2000001ff00 */
[----:B------:R-:W-:Y:S02]  /*2110*/  FSEL R9, R5, R15, P0 ;  /* 0x0000000f05097208 */ /* 0x000fe40000000000 */
[----:B------:R-:W-:Y:S01]  /*2120*/  SEL R10, R10, R3, P0 ;  /* 0x000000030a0a7207 */ /* 0x000fe20000000000 */
[----:B------:R-:W-:Y:S01]  /*2130*/  CS2R R4, SRZ ;  /* 0x0000000000047805 */ /* 0x000fe2000001ff00 */
[----:B------:R-:W-:Y:S01]  /*2140*/  SEL R11, R11, R0, P0 ;  /* 0x000000000b0b7207 */ /* 0x000fe20000000000 */
[----:B------:R-:W-:Y:S05]  /*2150*/  BRA `(.L_x_1472) ;  /* 0x0000d20000007947 */ /* 0x000fea0003800000 */
.L_x_1473:
[----:B------:R-:W-:Y:S02]  /*2160*/  IMAD.MOV.U32 R3, RZ, RZ, c[0x0][0x2e8] ;  /* 0x0000ba00ff037624 */ /* 0x000fe400078e00ff */
[----:B------:R-:W-:-:S03]  /*2170*/  IMAD.MOV.U32 R4, RZ, RZ, 0x1 ;  /* 0x00000001ff047424 */ /* 0x000fc600078e00ff */
        /* <DEDUP_REMOVED lines=42> */
[----:B------:R-:W-:Y:S01]  /*2420*/  IMAD.MOV.U32 R35, RZ, RZ, c[0x0][0x16c] ;  /* 0x00005b00ff237624 */ /* 0x000fe200078e00ff */
[----:B------:R-:W-:Y:S05]  /*2430*/  @P0 BRA `(.L_x_1508) ;  /* 0x0000429000000947 */ /* 0x000fea0003800000 */
[----:B------:R-:W-:Y:S01]  /*2440*/  ISETP.NE.AND P1, PT, RZ, c[0x0][0x1b8], PT ;  /* 0x00006e00ff007a0c */ /* 0x000fe20003f25270 */
[----:B------:R-:W-:Y:S01]  /*2450*/  IMAD.MOV.U32 R53, RZ, RZ, c[0x0][0x170] ;  /* 0x00005c00ff357624 */ /* 0x000fe200078e00ff */
[----:B------:R-:W-:Y:S01]  /*2460*/  MOV R46, c[0x0][0x168] ;  /* 0x00005a00002e7a02 */ /* 0x000fe20000000f00 */
        /* <DEDUP_REMOVED lines=26> */
.L_x_1534:
[----:B------:R-:W-:Y:S02]  /*2610*/  IMAD.MOV.U32 R15, RZ, RZ, RZ ;  /* 0x000000ffff0f7224 */ /* 0x000fe400078e00ff */
[----:B------:R-:W-:Y:S01]  /*2620*/  IMAD.MOV.U32 R11, RZ, RZ, RZ ;  /* 0x000000ffff0b7224 */ /* 0x000fe200078e00ff */
[----:B------:R-:W-:Y:S05]  /*2630*/  @!P1 BRA `(.L_x_1509) ;  /* 0x00000d3000009947 */ /* 0x000fea0003800000 */
[----:B------:R-:W-:Y:S02]  /*2640*/  IMAD.MOV.U32 R8, RZ, RZ, RZ ;  /* 0x000000ffff087224 */ /* 0x000fe400078e00ff */
[----:B------:R-:W-:-:S02]  /*2650*/  IMAD.MOV.U32 R9, RZ, RZ, R56 ;  /* 0x000000ffff097224 */ /* 0x000fc400078e0038 */
        /* <DEDUP_REMOVED lines=209> */
.L_x_1509:
        /* <DEDUP_REMOVED lines=216> */
.L_x_1510:
        /* <DEDUP_REMOVED lines=219> */
.L_x_1511:
        /* <DEDUP_REMOVED lines=217> */
.L_x_1512:
[----:B------:R-:W-:-:S04]  /*5c30*/  LOP3.LUT R25, R27, 0xfffffff0, RZ, 0xc0, !PT ;  /* 0xfffffff01b197812 */ /* 0x000fc800078ec0ff */
[----:B------:R-:W-:-:S05]  /*5c40*/  IADD3 R24, P0, R18, R25, RZ ;  /* 0x0000001912187210 */ /* 0x000fca0007f1e0ff */
[----:B------:R-:W-:-:S06]  /*5c50*/  IMAD.X R25, RZ, RZ, R19, P0 ;  /* 0x000000ffff197224 */ /* 0x000fcc00000e0613 */
[----:B------:R-:W5:Y:S01]  /*5c60*/  LDG.E.128 R24, [R24.64] ;  /* 0x0000002418187981 */ /* 0x000f62000c1e1d00 */
[----:B------:R-:W0:Y:S01]  /*5c70*/  DSETP.GTU.AND P3, PT, |R34|, +INF , PT ;  /* 0x7ff000002200742a */ /* 0x000e220003f6c200 */
[----:B------:R-:W-:Y:S01]  /*5c80*/  PLOP3.LUT P0, PT, PT, PT, PT, 0x80, 0x0 ;  /* 0x000000000000781c */ /* 0x000fe20003f0f070 */
[----:B------:R-:W-:-:S12]  /*5c90*/  BSSY B1, `(.L_x_1513) ;  /* 0x000001f000017945 */ /* 0x000fd80003800000 */
[----:B0----5:R-:W0:Y:S01]  /*5ca0*/  @!P3 DSETP.NEU.AND P4, PT, R34, R8, PT ;  /* 0x000000082200b22a */ /* 0x021e220003f8d000 */
        /* <DEDUP_REMOVED lines=20> */
[----:B------:R-:W-:-:S04]  /*5df0*/  ISETP.GE.AND.EX P0, PT, R4, RZ, PT, P0 ;  /* 0x000000ff0400720c */ /* 0x000fc80003f06300 */
[----:B------:R-:W-:-:S05]  /*5e00*/  SEL R32, RZ, 0xffffffff, P0 ;  /* 0xffffffffff207807 */ /* 0x000fca0000000000 */
[----:B0-----:R-:W-:-:S04]  /*5e10*/  @P2 SEL R32, RZ, 0xffffffff, P3 ;  /* 0xffffffffff202807 */ /* 0x001fc80001800000 */
[----:B------:R-:W-:-:S04]  /*5e20*/  LOP3.LUT R32, R32, 0x1, RZ, 0xc0, !PT ;  /* 0x0000000120207812 */ /* 0x000fc800078ec0ff */
[----:B------:R-:W-:Y:S01]  /*5e30*/  ISETP.EQ.U32.AND P0, PT, R32, 0x1, PT ;  /* 0x000000012000780c */ /* 0x000fe20003f02070 */
[----:B------:R-:W-:Y:S07]  /*5e40*/  BRA `(.L_x_1515) ;  /* 0x0000003000007947 */ /* 0x000fee0003800000 */
.L_x_1514:
[----:B------:R-:W0:Y:S01]  /*5e50*/  DSETP.GTU.AND P0, PT, |R10|, +INF , PT ;  /* 0x7ff000000a00742a */ /* 0x000e220003f0c200 */
[----:B------:R-:W-:-:S05]  /*5e60*/  ISETP.LT.U32.AND P2, PT, R5, R56, PT ;  /* 0x000000380500720c */ /* 0x000fca0003f41070 */
[----:B0-----:R-:W-:-:S08]  /*5e70*/  ISETP.LT.OR.EX P0, PT, R4, RZ, !P0, P2 ;  /* 0x000000ff0400720c */ /* 0x001fd00004701720 */
.L_x_1515:
[----:B------:R-:W-:Y:S05]  /*5e80*/  BSYNC B1 ;  /* 0x0000000000017941 */ /* 0x000fea0003800000 */
.L_x_1513:
[----:B------:R-:W0:Y:S01]  /*5e90*/  DSETP.GTU.AND P2, PT, |R38|, +INF , PT ;  /* 0x7ff000002600742a */ /* 0x000e220003f4c200 */
[----:B------:R-:W-:Y:S01]  /*5ea0*/  BSSY B1, `(.L_x_1516) ;  /* 0x0000012000017945 */ /* 0x000fe20003800000 */
[----:B------:R-:W-:Y:S02]  /*5eb0*/  FSEL R37, R37, R11, P0 ;  /* 0x0000000b25257208 */ /* 0x000fe40000000000 */
[----:B------:R-:W-:Y:S02]  /*5ec0*/  FSEL R36, R36, R10, P0 ;  /* 0x0000000a24247208 */ /* 0x000fe40000000000 */
[----:B------:R-:W-:Y:S02]  /*5ed0*/  SEL R5, R5, R56, P0 ;  /* 0x0000003805057207 */ /* 0x000fe40000000000 */
        /* <DEDUP_REMOVED lines=11> */
.L_x_1517:
[----:B------:R-:W0:Y:S01]  /*5f90*/  DSETP.GTU.AND P0, PT, |R12|, +INF , PT ;  /* 0x7ff000000c00742a */ /* 0x000e220003f0c200 */
[----:B------:R-:W-:-:S05]  /*5fa0*/  ISETP.LT.U32.AND P2, PT, R6, R33, PT ;  /* 0x000000210600720c */ /* 0x000fca0003f41070 */
[----:B0-----:R-:W-:-:S08]  /*5fb0*/  ISETP.LT.OR.EX P0, PT, R7, RZ, !P0, P2 ;  /* 0x000000ff0700720c */ /* 0x001fd00004701720 */
.L_x_1518:
[----:B------:R-:W-:Y:S05]  /*5fc0*/  BSYNC B1 ;  /* 0x0000000000017941 */ /* 0x000fea0003800000 */
.L_x_1516:
        /* <DEDUP_REMOVED lines=16> */
.L_x_1520:
[----:B------:R-:W0:Y:S01]  /*60d0*/  DSETP.GTU.AND P0, PT, |R14|, +INF , PT ;  /* 0x7ff000000e00742a */ /* 0x000e220003f0c200 */
[----:B------:R-:W-:-:S05]  /*60e0*/  ISETP.LT.U32.AND P2, PT, R28, R33, PT ;  /* 0x000000211c00720c */ /* 0x000fca0003f41070 */
[----:B0-----:R-:W-:-:S08]  /*60f0*/  ISETP.LT.OR.EX P0, PT, R29, RZ, !P0, P2 ;  /* 0x000000ff1d00720c */ /* 0x001fd00004701720 */
.L_x_1521:
[----:B------:R-:W-:Y:S05]  /*6100*/  BSYNC B1 ;  /* 0x0000000000017941 */ /* 0x000fea0003800000 */
.L_x_1519:
[----:B------:R-:W0:Y:S01]  /*6110*/  DSETP.GTU.AND P2, PT, |R42|, +INF , PT ;  /* 0x7ff000002a00742a */ /* 0x000e220003f4c200 */
[----:B------:R-:W-:Y:S01]  /*6120*/  BSSY B1, `(.L_x_1522) ;  /* 0x0000013000017945 */ /* 0x000fe20003800000 */
[----:B------:R-:W-:Y:S02]  /*6130*/  FSEL R41, R41, R15, P0 ;  /* 0x0000000f29297208 */ /* 0x000fe40000000000 */
[----:B------:R-:W-:Y:S02]  /*6140*/  FSEL R40, R40, R14, P0 ;  /* 0x0000000e28287208 */ /* 0x000fe40000000000 */
[----:B------:R-:W-:Y:S02]  /*6150*/  SEL R28, R28, R33, P0 ;  /* 0x000000211c1c7207 */ /* 0x000fe40000000000 */
[----:B------:R-:W-:Y:S02]  /*6160*/  IADD3 R32, R33, c[0x0][0x184], RZ ;  /* 0x0000610021207a10 */ /* 0x000fe40007ffe0ff */
[----:B------:R-:W-:-:S04]  /*6170*/  SEL R29, R29, RZ, P0 ;  /* 0x000000ff1d1d7207 */ /* 0x000fc80000000000 */
        /* <DEDUP_REMOVED lines=10> */
.L_x_1523:
[----:B------:R-:W0:Y:S01]  /*6220*/  DSETP.GTU.AND P0, PT, |R20|, +INF , PT ;  /* 0x7ff000001400742a */ /* 0x000e220003f0c200 */
[----:B------:R-:W-:-:S05]  /*6230*/  ISETP.LT.U32.AND P2, PT, R31, R32, PT ;  /* 0x000000201f00720c */ /* 0x000fca0003f41070 */
[----:B0-----:R-:W-:-:S08]  /*6240*/  ISETP.LT.OR.EX P0, PT, R30, RZ, !P0, P2 ;  /* 0x000000ff1e00720c */ /* 0x001fd00004701720 */
.L_x_1524:
[----:B------:R-:W-:Y:S05]  /*6250*/  BSYNC B1 ;  /* 0x0000000000017941 */ /* 0x000fea0003800000 */
.L_x_1522:
        /* <DEDUP_REMOVED lines=16> */
.L_x_1526:
[----:B------:R-:W0:Y:S01]  /*6360*/  DSETP.GTU.AND P0, PT, |R22|, +INF , PT ;  /* 0x7ff000001600742a */ /* 0x000e220003f0c200 */
[----:B------:R-:W-:-:S05]  /*6370*/  ISETP.LT.U32.AND P2, PT, R51, R32, PT ;  /* 0x000000203300720c */ /* 0x000fca0003f41070 */
[----:B0-----:R-:W-:-:S08]  /*6380*/  ISETP.LT.OR.EX P0, PT, R50, RZ, !P0, P2 ;  /* 0x000000ff3200720c */ /* 0x001fd00004701720 */
.L_x_1527:
[----:B------:R-:W-:Y:S05]  /*6390*/  BSYNC B1 ;  /* 0x0000000000017941 */ /* 0x000fea0003800000 */
.L_x_1525:
        /* <DEDUP_REMOVED lines=17> */
.L_x_1529:
[----:B------:R-:W0:Y:S01]  /*64b0*/  DSETP.GTU.AND P0, PT, |R24|, +INF , PT ;  /* 0x7ff000001800742a */ /* 0x000e220003f0c200 */
[----:B------:R-:W-:-:S05]  /*64c0*/  ISETP.LT.U32.AND P2, PT, R53, R32, PT ;  /* 0x000000203500720c */ /* 0x000fca0003f41070 */
[----:B0-----:R-:W-:-:S08]  /*64d0*/  ISETP.LT.OR.EX P0, PT, R52, RZ, !P0, P2 ;  /* 0x000000ff3400720c */ /* 0x001fd00004701720 */
.L_x_1530:
[----:B------:R-:W-:Y:S05]  /*64e0*/  BSYNC B1 ;  /* 0x0000000000017941 */ /* 0x000fea0003800000 */
.L_x_1528:
        /* <DEDUP_REMOVED lines=16> */
.L_x_1532:
[----:B------:R-:W0:Y:S01]  /*65f0*/  DSETP.GTU.AND P0, PT, |R26|, +INF , PT ;  /* 0x7ff000001a00742a */ /* 0x000e220003f0c200 */
[----:B------:R-:W-:-:S05]  /*6600*/  ISETP.LT.U32.AND P2, PT, R55, R32, PT ;  /* 0x000000203700720c */ /* 0x000fca0003f41070 */
[----:B0-----:R-:W-:-:S08]  /*6610*/  ISETP.LT.OR.EX P0, PT, R54, RZ, !P0, P2 ;  /* 0x000000ff3600720c */ /* 0x001fd00004701720 */
.L_x_1533:
[----:B------:R-:W-:Y:S05]  /*6620*/  BSYNC B1 ;  /* 0x0000000000017941 */ /* 0x000fea0003800000 */
.L_x_1531:
[----:B------:R-:W-:Y:S01]  /*6630*/  IADD3 R56, R32, c[0x0][0x184], RZ ;  /* 0x0000610020387a10 */ /* 0x000fe20007ffe0ff */
[----:B------:R-:W-:Y:S01]  /*6640*/  IMAD.MOV.U32 R33, RZ, RZ, c[0x0][0x184] ;  /* 0x00006100ff217624 */ /* 0x000fe200078e00ff */
[----:B------:R-:W-:Y:S02]  /*6650*/  FSEL R49, R49, R27, P0 ;  /* 0x0000001b31317208 */ /* 0x000fe40000000000 */
[----:B------:R-:W-:Y:S01]  /*6660*/  FSEL R48, R48, R26, P0 ;  /* 0x0000001a30307208 */ /* 0x000fe20000000000 */
[----:B------:R-:W-:Y:S01]  /*6670*/  IMAD R33, R33, 0x3, R56 ;  /* 0x0000000321217824 */ /* 0x000fe200078e0238 */
[----:B------:R-:W-:Y:S02]  /*6680*/  SEL R55, R55, R32, P0 ;  /* 0x0000002037377207 */ /* 0x000fe40000000000 */
[----:B------:R-:W-:Y:S02]  /*6690*/  SEL R54, R54, RZ, P0 ;  /* 0x000000ff36367207 */ /* 0x000fe40000000000 */
[----:B------:R-:W-:-:S13]  /*66a0*/  ISETP.GE.U32.AND P2, PT, R33, c[0x0][0x17c], PT ;  /* 0x00005f0021007a0c */ /* 0x000fda0003f46070 */
[----:B------:R-:W-:Y:S01]  /*66b0*/  @P2 CALL.REL.NOINC `(.L_x_1508) ;  /* 0x0000001000002944 */ /* 0x000fe20003c00000 */
[----:B------:R-:W-:Y:S05]  /*66c0*/  BRA `(.L_x_1534) ;  /* 0xffffbf4000007947 */ /* 0x000fea000383ffff */
.L_x_1508:
[----:B------:R-:W-:Y:S05]  /*66d0*/  BSYNC B0 ;  /* 0x0000000000007941 */ /* 0x000fea0003800000 */
.L_x_1507:
        /* <DEDUP_REMOVED lines=198> */
[----:B------:R-:W-:-:S05]  /*7340*/  @P2 IMAD.HI.U32 R8, R11, c[0x0][0x2e0], R10 ;  /* 0x0000b8000b082a27 */ /* 0x000fca00078e000a */
[----:B------:R-:W-:Y:S01]  /*7350*/  @P2 SHF.R.U32.HI R10, RZ, c[0x0][0x2e4], R8 ;  /* 0x0000b900ff0a2a19 */ /* 0x000fe20000011608 */
[----:B------:R-:W-:-:S04]  /*7360*/  IMAD R8, R57, c[0x0][0x2d0], R9 ;  /* 0x0000b40039087a24 */ /* 0x000fc800078e0209 */
[----:B------:R-:W-:Y:S02]  /*7370*/  @P2 IMAD.MOV R10, RZ, RZ, -R10 ;  /* 0x000000ffff0a2224 */ /* 0x000fe400078e0a0a */
[----:B------:R-:W-:Y:S02]  /*7380*/  IMAD R33, R8, c[0x0][0x344], R33 ;  /* 0x0000d10008217a24 */ /* 0x000fe400078e0221 */
[----:B------:R-:W-:-:S04]  /*7390*/  @P2 IMAD R10, R10, c[0x0][0x2dc], R11 ;  /* 0x0000b7000a0a2a24 */ /* 0x000fc800078e020b */
[----:B------:R-:W-:-:S05]  /*73a0*/  @P2 IMAD R33, R10, c[0x0][0x348], R33 ;  /* 0x0000d2000a212a24 */ /* 0x000fca00078e0221 */
.L_x_1537:
        /* <DEDUP_REMOVED lines=207> */
.L_x_1538:
        /* <DEDUP_REMOVED lines=207> */
.L_x_1539:
        /* <DEDUP_REMOVED lines=207> */
.L_x_1540:
[----:B------:R-:W-:-:S04]  /*9a80*/  LOP3.LUT R25, R57, 0xfffffff0, RZ, 0xc0, !PT ;  /* 0xfffffff039197812 */ /* 0x000fc800078ec0ff */
[----:B------:R-:W-:-:S05]  /*9a90*/  IADD3 R24, P1, R18, R25, RZ ;  /* 0x0000001912187210 */ /* 0x000fca0007f3e0ff */
[----:B------:R-:W-:-:S06]  /*9aa0*/  IMAD.X R25, RZ, RZ, R19, P1 ;  /* 0x000000ffff197224 */ /* 0x000fcc00008e0613 */
[----:B------:R-:W5:Y:S02]  /*9ab0*/  LDG.E.128 R24, [R24.64] ;  /* 0x0000002418187981 */ /* 0x000f64000c1e1d00 */
.L_x_1536:
[----:B------:R-:W-:Y:S05]  /*9ac0*/  BSYNC B0 ;  /* 0x0000000000007941 */ /* 0x000fea0003800000 */
.L_x_1535:
        /* <DEDUP_REMOVED lines=14> */
.L_x_1544:
[----:B-----5:R-:W0:Y:S01]  /*9bb0*/  DSETP.GTU.AND P0, PT, |R8|, +INF , PT ;  /* 0x7ff000000800742a */ /* 0x020e220003f0c200 */
[----:B------:R-:W-:-:S05]  /*9bc0*/  ISETP.LT.U32.AND P1, PT, R3, R56, PT ;  /* 0x000000380300720c */ /* 0x000fca0003f21070 */
[----:B0-----:R-:W-:-:S08]  /*9bd0*/  ISETP.LT.OR.EX P0, PT, R0, RZ, !P0, P1 ;  /* 0x000000ff0000720c */ /* 0x001fd00004701710 */
.L_x_1545:
[----:B------:R-:W-:Y:S05]  /*9be0*/  BSYNC B1 ;  /* 0x0000000000017941 */ /* 0x000fea0003800000 */
.L_x_1543:
        /* <DEDUP_REMOVED lines=16> */
.L_x_1547:
[----:B------:R-:W0:Y:S01]  /*9cf0*/  DSETP.GTU.AND P0, PT, |R10|, +INF , PT ;  /* 0x7ff000000a00742a */ /* 0x000e220003f0c200 */
[----:B------:R-:W-:-:S05]  /*9d00*/  ISETP.LT.U32.AND P1, PT, R5, R56, PT ;  /* 0x000000380500720c */ /* 0x000fca0003f21070 */
[----:B0-----:R-:W-:-:S08]  /*9d10*/  ISETP.LT.OR.EX P0, PT, R4, RZ, !P0, P1 ;  /* 0x000000ff0400720c */ /* 0x001fd00004701710 */
.L_x_1548:
[----:B------:R-:W-:Y:S05]  /*9d20*/  BSYNC B1 ;  /* 0x0000000000017941 */ /* 0x000fea0003800000 */
.L_x_1546:
        /* <DEDUP_REMOVED lines=19> */
.L_x_1550:
[----:B------:R-:W0:Y:S01]  /*9e60*/  DSETP.GTU.AND P0, PT, |R12|, +INF , PT ;  /* 0x7ff000000c00742a */ /* 0x000e220003f0c200 */
[----:B------:R-:W-:-:S05]  /*9e70*/  ISETP.LT.U32.AND P1, PT, R6, R9, PT ;  /* 0x000000090600720c */ /* 0x000fca0003f21070 */
[----:B0-----:R-:W-:-:S08]  /*9e80*/  ISETP.LT.OR.EX P0, PT, R7, RZ, !P0, P1 ;  /* 0x000000ff0700720c */ /* 0x001fd00004701710 */
.L_x_1551:
[----:B------:R-:W-:Y:S05]  /*9e90*/  BSYNC B1 ;  /* 0x0000000000017941 */ /* 0x000fea0003800000 */
.L_x_1549:
        /* <DEDUP_REMOVED lines=16> */
.L_x_1553:
[----:B------:R-:W0:Y:S01]  /*9fa0*/  DSETP.GTU.AND P0, PT, |R14|, +INF , PT ;  /* 0x7ff000000e00742a */ /* 0x000e220003f0c200 */
[----:B------:R-:W-:-:S05]  /*9fb0*/  ISETP.LT.U32.AND P1, PT, R28, R9, PT ;  /* 0x000000091c00720c */ /* 0x000fca0003f21070 */
[----:B0-----:R-:W-:-:S08]  /*9fc0*/  ISETP.LT.OR.EX P0, PT, R29, RZ, !P0, P1 ;  /* 0x000000ff1d00720c */ /* 0x001fd00004701710 */
.L_x_1554:
[----:B------:R-:W-:Y:S05]  /*9fd0*/  BSYNC B1 ;  /* 0x0000000000017941 */ /* 0x000fea0003800000 */
.L_x_1552:
        /* <DEDUP_REMOVED lines=19> */
.L_x_1556:
[----:B------:R-:W0:Y:S01]  /*a110*/  DSETP.GTU.AND P0, PT, |R20|, +INF , PT ;  /* 0x7ff000001400742a */ /* 0x000e220003f0c200 */
[----:B------:R-:W-:-:S05]  /*a120*/  ISETP.LT.U32.AND P1, PT, R31, R10, PT ;  /* 0x0000000a1f00720c */ /* 0x000fca0003f21070 */
[----:B0-----:R-:W-:-:S08]  /*a130*/  ISETP.LT.OR.EX P0, PT, R30, RZ, !P0, P1 ;  /* 0x000000ff1e00720c */ /* 0x001fd00004701710 */
.L_x_1557:
[----:B------:R-:W-:Y:S05]  /*a140*/  BSYNC B1 ;  /* 0x0000000000017941 */ /* 0x000fea0003800000 */
.L_x_1555:
        /* <DEDUP_REMOVED lines=16> */
.L_x_1559:
[----:B------:R-:W0:Y:S01]  /*a250*/  DSETP.GTU.AND P0, PT, |R22|, +INF , PT ;  /* 0x7ff000001600742a */ /* 0x000e220003f0c200 */
[----:B------:R-:W-:-:S05]  /*a260*/  ISETP.LT.U32.AND P1, PT, R51, R10, PT ;  /* 0x0000000a3300720c */ /* 0x000fca0003f21070 */
[----:B0-----:R-:W-:-:S08]  /*a270*/  ISETP.LT.OR.EX P0, PT, R50, RZ, !P0, P1 ;  /* 0x000000ff3200720c */ /* 0x001fd00004701710 */
.L_x_1560:
[----:B------:R-:W-:Y:S05]  /*a280*/  BSYNC B1 ;  /* 0x0000000000017941 */ /* 0x000fea0003800000 */
.L_x_1558:
        /* <DEDUP_REMOVED lines=19> */
.L_x_1562:
[----:B------:R-:W0:Y:S01]  /*a3c0*/  DSETP.GTU.AND P0, PT, |R24|, +INF , PT ;  /* 0x7ff000001800742a */ /* 0x000e220003f0c200 */
[----:B------:R-:W-:-:S05]  /*a3d0*/  ISETP.LT.U32.AND P1, PT, R53, R12, PT ;  /* 0x0000000c3500720c */ /* 0x000fca0003f21070 */
[----:B0-----:R-:W-:-:S08]  /*a3e0*/  ISETP.LT.OR.EX P0, PT, R52, RZ, !P0, P1 ;  /* 0x000000ff3400720c */ /* 0x001fd00004701710 */
.L_x_1563:
[----:B------:R-:W-:Y:S05]  /*a3f0*/  BSYNC B1 ;  /* 0x0000000000017941 */ /* 0x000fea0003800000 */
.L_x_1561:
        /* <DEDUP_REMOVED lines=16> */
.L_x_1565:
[----:B------:R-:W0:Y:S01]  /*a500*/  DSETP.GTU.AND P0, PT, |R26|, +INF , PT ;  /* 0x7ff000001a00742a */ /* 0x000e220003f0c200 */
[----:B------:R-:W-:-:S05]  /*a510*/  ISETP.LT.U32.AND P1, PT, R55, R12, PT ;  /* 0x0000000c3700720c */ /* 0x000fca0003f21070 */
[----:B0-----:R-:W-:-:S08]  /*a520*/  ISETP.LT.OR.EX P0, PT, R54, RZ, !P0, P1 ;  /* 0x000000ff3600720c */ /* 0x001fd00004701710 */
.L_x_1566:
[----:B------:R-:W-:Y:S05]  /*a530*/  BSYNC B1 ;  /* 0x0000000000017941 */ /* 0x000fea0003800000 */
.L_x_1564:
[----:B------:R-:W-:Y:S02]  /*a540*/  FSEL R48, R48, R26, P0 ;  /* 0x0000001a30307208 */ /* 0x000fe40000000000 */
[----:B------:R-:W-:Y:S02]  /*a550*/  FSEL R49, R49, R27, P0 ;  /* 0x0000001b31317208 */ /* 0x000fe40000000000 */
[----:B------:R-:W-:Y:S02]  /*a560*/  SEL R55, R55, R12, P0 ;  /* 0x0000000c37377207 */ /* 0x000fe40000000000 */
[----:B------:R-:W-:Y:S02]  /*a570*/  SEL R54, R54, RZ, P0 ;  /* 0x000000ff36367207 */ /* 0x000fe40000000000 */
.L_x_1542:
[----:B------:R-:W-:Y:S05]  /*a580*/  BSYNC B0 ;  /* 0x0000000000007941 */ /* 0x000fea0003800000 */
.L_x_1541:
[----:B------:R-:W0:Y:S01]  /*a590*/  DSETP.GTU.AND P0, PT, |R34|, +INF , PT ;  /* 0x7ff000002200742a */ /* 0x000e220003f0c200 */
[----:B------:R-:W-:-:S13]  /*a5a0*/  BSSY B0, `(.L_x_1567) ;  /* 0x000000e000007945 */ /* 0x000fda0003800000 */
[----:B0-----:R-:W-:Y:S05]  /*a5b0*/  @P0 BRA `(.L_x_1568) ;  /* 0x0000009000000947 */ /* 0x001fea0003800000 */
[----:B------:R-:W-:Y:S01]  /*a5c0*/  DSETP.NEU.AND P1, PT, R34, R38, PT ;  /* 0x000000262200722a */ /* 0x000fe20003f2d000 */
[----:B------:R-:W-:-:S03]  /*a5d0*/  ISETP.GE.U32.AND P0, PT, R3, R6, PT ;  /* 0x000000060300720c */ /* 0x000fc60003f06070 */
[----:B------:R-:W0:Y:S01]  /*a5e0*/  DSETP.GEU.AND P2, PT, R34, R38, PT ;  /* 0x000000262200722a */ /* 0x000e220003f4e000 */
[----:B------:R-:W-:-:S05]  /*a5f0*/  ISETP.GE.AND.EX P0, PT, R0, R7, PT, P0 ;  /* 0x000000070000720c */ /* 0x000fca0003f06300 */
[----:B0----5:R-:W-:-:S04]  /*a600*/  SEL R8, RZ, 0xffffffff, P2 ;  /* 0xffffffffff087807 */ /* 0x021fc80001000000 */
[----:B------:R-:W-:-:S04]  /*a610*/  @!P1 SEL R8, RZ, 0xffffffff, P0 ;  /* 0xffffffffff089807 */ /* 0x000fc80000000000 */
[----:B------:R-:W-:-:S04]  /*a620*/  LOP3.LUT R8, R8, 0x1, RZ, 0xc0, !PT ;  /* 0x0000000108087812 */ /* 0x000fc800078ec0ff */
[----:B------:R-:W-:Y:S01]  /*a630*/  ISETP.EQ.U32.AND P0, PT, R8, 0x1, PT ;  /* 0x000000010800780c */ /* 0x000fe20003f02070 */
[----:B------:R-:W-:Y:S07]  /*a640*/  BRA `(.L_x_1569) ;  /* 0x0000003000007947 */ /* 0x000fee0003800000 */
.L_x_1568:
[----:B------:R-:W0:Y:S01]  /*a650*/  DSETP.GTU.AND P0, PT, |R38|, +INF , PT ;  /* 0x7ff000002600742a */ /* 0x000e220003f0c200 */
[----:B------:R-:W-:-:S05]  /*a660*/  ISETP.LT.U32.AND P1, PT, R3, R6, PT ;  /* 0x000000060300720c */ /* 0x000fca0003f21070 */
[----:B0-----:R-:W-:-:S08]  /*a670*/  ISETP.LT.OR.EX P0, PT, R0, R7, !P0, P1 ;  /* 0x000000070000720c */ /* 0x001fd00004701710 */
.L_x_1569:
[----:B------:R-:W-:Y:S05]  /*a680*/  BSYNC B0 ;  /* 0x0000000000007941 */ /* 0x000fea0003800000 */
.L_x_1567:
[----:B------:R-:W0:Y:S01]  /*a690*/  DSETP.GTU.AND P1, PT, |R36|, +INF , PT ;  /* 0x7ff000002400742a */ /* 0x000e220003f2c200 */
[----:B------:R-:W-:Y:S01]  /*a6a0*/  BSSY B0, `(.L_x_1570) ;  /* 0x0000012000007945 */ /* 0x000fe20003800000 */
[----:B-----5:R-:W-:Y:S02]  /*a6b0*/  SEL R10, R3, R6, P0 ;  /* 0x00000006030a7207 */ /* 0x020fe40000000000 */
[----:B------:R-:W-:Y:S02]  /*a6c0*/  FSEL R8, R34, R38, P0 ;  /* 0x0000002622087208 */ /* 0x000fe40000000000 */
[----:B------:R-:W-:Y:S02]  /*a6d0*/  FSEL R9, R35, R39, P0 ;  /* 0x0000002723097208 */ /* 0x000fe40000000000 */
[----:B------:R-:W-:-:S06]  /*a6e0*/  SEL R3, R0, R7, P0 ;  /* 0x0000000700037207 */ /* 0x000fcc0000000000 */
        /* <DEDUP_REMOVED lines=10> */
.L_x_1571:
[----:B------:R-:W0:Y:S01]  /*a790*/  DSETP.GTU.AND P0, PT, |R40|, +INF , PT ;  /* 0x7ff000002800742a */ /* 0x000e220003f0c200 */
[----:B------:R-:W-:-:S05]  /*a7a0*/  ISETP.LT.U32.AND P1, PT, R5, R28, PT ;  /* 0x0000001c0500720c */ /* 0x000fca0003f21070 */
[----:B0-----:R-:W-:-:S08]  /*a7b0*/  ISETP.LT.OR.EX P0, PT, R4, R29, !P0, P1 ;  /* 0x0000001d0400720c */ /* 0x001fd00004701710 */
.L_x_1572:
[----:B------:R-:W-:Y:S05]  /*a7c0*/  BSYNC B0 ;  /* 0x0000000000007941 */ /* 0x000fea0003800000 */
.L_x_1570:
[----:B------:R-:W0:Y:S01]  /*a7d0*/  DSETP.GTU.AND P1, PT, |R8|, +INF , PT ;  /* 0x7ff000000800742a */ /* 0x000e220003f2c200 */
[----:B------:R-:W-:Y:S01]  /*a7e0*/  BSSY B0, `(.L_x_1573) ;  /* 0x0000012000007945 */ /* 0x000fe20003800000 */
[----:B------:R-:W-:Y:S02]  /*a7f0*/  FSEL R6, R36, R40, P0 ;  /* 0x0000002824067208 */ /* 0x000fe40000000000 */
[----:B------:R-:W-:Y:S02]  /*a800*/  FSEL R7, R37, R41, P0 ;  /* 0x0000002925077208 */ /* 0x000fe40000000000 */
[----:B------:R-:W-:Y:S02]  /*a810*/  SEL R28, R5, R28, P0 ;  /* 0x0000001c051c7207 */ /* 0x000fe40000000000 */
        /* <DEDUP_REMOVED lines=11> */
.L_x_1574:
[----:B------:R-:W0:Y:S01]  /*a8d0*/  DSETP.GTU.AND P0, PT, |R42|, +INF , PT ;  /* 0x7ff000002a00742a */ /* 0x000e220003f0c200 */
[----:B------:R-:W-:-:S05]  /*a8e0*/  ISETP.LT.U32.AND P1, PT, R10, R31, PT ;  /* 0x0000001f0a00720c */ /* 0x000fca0003f21070 */
[----:B0-----:R-:W-:-:S08]  /*a8f0*/  ISETP.LT.OR.EX P0, PT, R3, R30, !P0, P1 ;  /* 0x0000001e0300720c */ /* 0x001fd00004701710 */
.L_x_1575:
[----:B------:R-:W-:Y:S05]  /*a900*/  BSYNC B0 ;  /* 0x0000000000007941 */ /* 0x000fea0003800000 */
.L_x_1573:
        /* <DEDUP_REMOVED lines=16> */
.L_x_1577:
[----:B------:R-:W0:Y:S01]  /*aa10*/  DSETP.GTU.AND P0, PT, |R44|, +INF , PT ;  /* 0x7ff000002c00742a */ /* 0x000e220003f0c200 */
[----:B------:R-:W-:-:S05]  /*aa20*/  ISETP.LT.U32.AND P1, PT, R28, R51, PT ;  /* 0x000000331c00720c */ /* 0x000fca0003f21070 */
[----:B0-----:R-:W-:-:S08]  /*aa30*/  ISETP.LT.OR.EX P0, PT, R29, R50, !P0, P1 ;  /* 0x000000321d00720c */ /* 0x001fd00004701710 */
.L_x_1578:
[----:B------:R-:W-:Y:S05]  /*aa40*/  BSYNC B0 ;  /* 0x0000000000007941 */ /* 0x000fea0003800000 */
.L_x_1576:
        /* <DEDUP_REMOVED lines=16> */
.L_x_1580:
[----:B------:R-:W0:Y:S01]  /*ab50*/  DSETP.GTU.AND P0, PT, |R46|, +INF , PT ;  /* 0x7ff000002e00742a */ /* 0x000e220003f0c200 */
[----:B------:R-:W-:-:S05]  /*ab60*/  ISETP.LT.U32.AND P1, PT, R10, R53, PT ;  /* 0x000000350a00720c */ /* 0x000fca0003f21070 */
[----:B0-----:R-:W-:-:S08]  /*ab70*/  ISETP.LT.OR.EX P0, PT, R3, R52, !P0, P1 ;  /* 0x000000340300720c */ /* 0x001fd00004701710 */
.L_x_1581:
[----:B------:R-:W-:Y:S05]  /*ab80*/  BSYNC B0 ;  /* 0x0000000000007941 */ /* 0x000fea0003800000 */
.L_x_1579:
        /* <DEDUP_REMOVED lines=16> */
.L_x_1583:
[----:B------:R-:W0:Y:S01]  /*ac90*/  DSETP.GTU.AND P0, PT, |R48|, +INF , PT ;  /* 0x7ff000003000742a */ /* 0x000e220003f0c200 */
[----:B------:R-:W-:-:S05]  /*aca0*/  ISETP.LT.U32.AND P1, PT, R28, R55, PT ;  /* 0x000000371c00720c */ /* 0x000fca0003f21070 */
[----:B0-----:R-:W-:-:S08]  /*acb0*/  ISETP.LT.OR.EX P0, PT, R29, R54, !P0, P1 ;  /* 0x000000361d00720c */ /* 0x001fd00004701710 */
.L_x_1584:
[----:B------:R-:W-:Y:S05]  /*acc0*/  BSYNC B0 ;  /* 0x0000000000007941 */ /* 0x000fea0003800000 */
.L_x_1582:
[----:B------:R-:W-:Y:S02]  /*acd0*/  FSEL R4, R6, R48, P0 ;  /* 0x0000003006047208 */ /* 0x000fe40000000000 */
[----:B------:R-:W-:Y:S02]  /*ace0*/  FSEL R5, R7, R49, P0 ;  /* 0x0000003107057208 */ /* 0x000fe40000000000 */
[----:B------:R-:W-:Y:S02]  /*acf0*/  SEL R6, R28, R55, P0 ;  /* 0x000000371c067207 */ /* 0x000fe40000000000 */
[----:B------:R-:W-:Y:S01]  /*ad00*/  SEL R7, R29, R54, P0 ;  /* 0x000000361d077207 */ /* 0x000fe20000000000 */
[----:B------:R-:W-:Y:S05]  /*ad10*/  BRA `(.L_x_1472) ;  /* 0x0000464000007947 */ /* 0x000fea0003800000 */
.L_x_1506:
[----:B------:R-:W-:Y:S01]  /*ad20*/  ISETP.GE.U32.AND P0, PT, R0, c[0x0][0x17c], PT ;  /* 0x00005f0000007a0c */ /* 0x000fe20003f06070 */
[----:B------:R-:W-:Y:S01]  /*ad30*/  BSSY B0, `(.L_x_1585) ;  /* 0x00000f0000007945 */ /* 0x000fe20003800000 */
        /* <DEDUP_REMOVED lines=57> */
.L_x_1608:
        /* <DEDUP_REMOVED lines=19> */
[----:B------:R-:W0:Y:S01]  /*b200*/  DSETP.GTU.AND P2, PT, |R42|, +INF , PT ;  /* 0x7ff000002a00742a */ /* 0x000e220003f4c200 */
[----:B------:R-:W-:Y:S01]  /*b210*/  PLOP3.LUT P0, PT, PT, PT, PT, 0x80, 0x0 ;  /* 0x000000000000781c */ /* 0x000fe20003f0f070 */
[----:B------:R-:W-:-:S12]  /*b220*/  BSSY B1, `(.L_x_1587) ;  /* 0x000001f000017945 */ /* 0x000fd80003800000 */
[----:B0-----:R-:W-:-:S04]  /*b230*/  @!P2 ISETP.GE.U32.AND P1, PT, R57, R56, PT ;  /* 0x000000383900a20c */ /* 0x001fc80003f26070 */
        /* <DEDUP_REMOVED lines=26> */
.L_x_1588:
[----:B------:R-:W0:Y:S01]  /*b3e0*/  DSETP.GTU.AND P0, PT, |R6|, +INF , PT ;  /* 0x7ff000000600742a */ /* 0x000e220003f0c200 */
[----:B------:R-:W-:-:S05]  /*b3f0*/  ISETP.LT.U32.AND P1, PT, R47, R56, PT ;  /* 0x000000382f00720c */ /* 0x000fca0003f21070 */
[----:B0-----:R-:W-:-:S08]  /*b400*/  ISETP.LT.OR.EX P0, PT, R51, RZ, !P0, P1 ;  /* 0x000000ff3300720c */ /* 0x001fd00004701710 */
.L_x_1589:
[----:B------:R-:W-:Y:S05]  /*b410*/  BSYNC B1 ;  /* 0x0000000000017941 */ /* 0x000fea0003800000 */
.L_x_1587:
[----:B------:R-:W0:Y:S01]  /*b420*/  DSETP.GTU.AND P1, PT, |R38|, +INF , PT ;  /* 0x7ff000002600742a */ /* 0x000e220003f2c200 */
[----:B------:R-:W-:Y:S01]  /*b430*/  BSSY B1, `(.L_x_1590) ;  /* 0x0000012000017945 */ /* 0x000fe20003800000 */
[----:B------:R-:W-:Y:S02]  /*b440*/  SEL R47, R47, R56, P0 ;  /* 0x000000382f2f7207 */ /* 0x000fe40000000000 */
[----:B------:R-:W-:Y:S02]  /*b450*/  FSEL R41, R41, R7, P0 ;  /* 0x0000000729297208 */ /* 0x000fe40000000000 */
[----:B------:R-:W-:Y:S02]  /*b460*/  FSEL R40, R40, R6, P0 ;  /* 0x0000000628287208 */ /* 0x000fe40000000000 */
[----:B------:R-:W-:-:S06]  /*b470*/  SEL R51, R51, RZ, P0 ;  /* 0x000000ff33337207 */ /* 0x000fcc0000000000 */
        /* <DEDUP_REMOVED lines=10> */
.L_x_1591:
[----:B-----5:R-:W0:Y:S01]  /*b520*/  DSETP.GTU.AND P0, PT, |R8|, +INF , PT ;  /* 0x7ff000000800742a */ /* 0x020e220003f0c200 */
[----:B------:R-:W-:-:S05]  /*b530*/  ISETP.LT.U32.AND P1, PT, R45, R50, PT ;  /* 0x000000322d00720c */ /* 0x000fca0003f21070 */
[----:B0-----:R-:W-:-:S08]  /*b540*/  ISETP.LT.OR.EX P0, PT, R46, RZ, !P0, P1 ;  /* 0x000000ff2e00720c */ /* 0x001fd00004701710 */
.L_x_1592:
[----:B------:R-:W-:Y:S05]  /*b550*/  BSYNC B1 ;  /* 0x0000000000017941 */ /* 0x000fea0003800000 */
.L_x_1590:
        /* <DEDUP_REMOVED lines=16> */
.L_x_1594:
[----:B------:R-:W0:Y:S01]  /*b660*/  DSETP.GTU.AND P0, PT, |R10|, +INF , PT ;  /* 0x7ff000000a00742a */ /* 0x000e220003f0c200 */
[----:B------:R-:W-:-:S05]  /*b670*/  ISETP.LT.U32.AND P1, PT, R29, R50, PT ;  /* 0x000000321d00720c */ /* 0x000fca0003f21070 */
[----:B0-----:R-:W-:-:S08]  /*b680*/  ISETP.LT.OR.EX P0, PT, R44, RZ, !P0, P1 ;  /* 0x000000ff2c00720c */ /* 0x001fd00004701710 */
.L_x_1595:
[----:B------:R-:W-:Y:S05]  /*b690*/  BSYNC B1 ;  /* 0x0000000000017941 */ /* 0x000fea0003800000 */
.L_x_1593:
        /* <DEDUP_REMOVED lines=16> */
.L_x_1597:
[----:B------:R-:W0:Y:S01]  /*b7a0*/  DSETP.GTU.AND P0, PT, |R12|, +INF , PT ;  /* 0x7ff000000c00742a */ /* 0x000e220003f0c200 */
[----:B------:R-:W-:-:S05]  /*b7b0*/  ISETP.LT.U32.AND P1, PT, R27, R52, PT ;  /* 0x000000341b00720c */ /* 0x000fca0003f21070 */
[----:B0-----:R-:W-:-:S08]  /*b7c0*/  ISETP.LT.OR.EX P0, PT, R28, RZ, !P0, P1 ;  /* 0x000000ff1c00720c */ /* 0x001fd00004701710 */
.L_x_1598:
[----:B------:R-:W-:Y:S05]  /*b7d0*/  BSYNC B1 ;  /* 0x0000000000017941 */ /* 0x000fea0003800000 */
.L_x_1596:
        /* <DEDUP_REMOVED lines=16> */
.L_x_1600:
[----:B------:R-:W0:Y:S01]  /*b8e0*/  DSETP.GTU.AND P0, PT, |R14|, +INF , PT ;  /* 0x7ff000000e00742a */ /* 0x000e220003f0c200 */
[----:B------:R-:W-:-:S05]  /*b8f0*/  ISETP.LT.U32.AND P1, PT, R25, R52, PT ;  /* 0x000000341900720c */ /* 0x000fca0003f21070 */
[----:B0-----:R-:W-:-:S08]  /*b900*/  ISETP.LT.OR.EX P0, PT, R26, RZ, !P0, P1 ;  /* 0x000000ff1a00720c */ /* 0x001fd00004701710 */
.L_x_1601:
[----:B------:R-:W-:Y:S05]  /*b910*/  BSYNC B1 ;  /* 0x0000000000017941 */ /* 0x000fea0003800000 */
.L_x_1599:
        /* <DEDUP_REMOVED lines=16> */
.L_x_1603:
[----:B------:R-:W0:Y:S01]  /*ba20*/  DSETP.GTU.AND P0, PT, |R20|, +INF , PT ;  /* 0x7ff000001400742a */ /* 0x000e220003f0c200 */
[----:B------:R-:W-:-:S05]  /*ba30*/  ISETP.LT.U32.AND P1, PT, R0, R58, PT ;  /* 0x0000003a0000720c */ /* 0x000fca0003f21070 */
[----:B0-----:R-:W-:-:S08]  /*ba40*/  ISETP.LT.OR.EX P0, PT, R24, RZ, !P0, P1 ;  /* 0x000000ff1800720c */ /* 0x001fd00004701710 */
.L_x_1604:
[----:B------:R-:W-:Y:S05]  /*ba50*/  BSYNC B1 ;  /* 0x0000000000017941 */ /* 0x000fea0003800000 */
.L_x_1602:
        /* <DEDUP_REMOVED lines=16> */
.L_x_1606:
[----:B------:R-:W0:Y:S01]  /*bb60*/  DSETP.GTU.AND P0, PT, |R22|, +INF , PT ;  /* 0x7ff000001600742a */ /* 0x000e220003f0c200 */
[----:B------:R-:W-:-:S05]  /*bb70*/  ISETP.LT.U32.AND P1, PT, R55, R58, PT ;  /* 0x0000003a3700720c */ /* 0x000fca0003f21070 */
[----:B0-----:R-:W-:-:S08]  /*bb80*/  ISETP.LT.OR.EX P0, PT, R54, RZ, !P0, P1 ;  /* 0x000000ff3600720c */ /* 0x001fd00004701710 */
.L_x_1607:
[----:B------:R-:W-:Y:S05]  /*bb90*/  BSYNC B1 ;  /* 0x0000000000017941 */ /* 0x000fea0003800000 */
.L_x_1605:
        /* <DEDUP_REMOVED lines=8> */
[----:B------:R-:W-:Y:S05]  /*bc20*/  @!P1 BRA `(.L_x_1608) ;  /* 0xfffff4a000009947 */ /* 0x000fea000383ffff */
.L_x_1586:
[----:B------:R-:W-:Y:S05]  /*bc30*/  BSYNC B0 ;  /* 0x0000000000007941 */ /* 0x000fea0003800000 */
.L_x_1585:
        /* <DEDUP_REMOVED lines=19> */
[----:B------:R-:W-:Y:S02]  /*bd70*/  ISETP.GE.U32.AND P0, PT, R14, c[0x0][0x17c], PT ;  /* 0x00005f000e007a0c */ /* 0x000fe40003f06070 */
[----:B------:R-:W-:-:S05]  /*bd80*/  SHF.R.U32.HI R13, RZ, 0x1, R12 ;  /* 0x00000001ff0d7819 */ /* 0x000fca000001160c */
[----:B------:R-:W-:-:S06]  /*bd90*/  IMAD.WIDE.U32 R12, R13, 0x10, R18 ;  /* 0x000000100d0c7825 */ /* 0x000fcc00078e0012 */
[----:B------:R-:W-:Y:S02]  /*bda0*/  @!P0 IMAD R3, R3, R14, RZ ;  /* 0x0000000e03038224 */ /* 0x000fe400078e02ff */
[----:B------:R-:W5:Y:S03]  /*bdb0*/  LDG.E.128 R12, [R12.64] ;  /* 0x000000240c0c7981 */ /* 0x000f66000c1e1d00 */
[----:B------:R-:W-:-:S05]  /*bdc0*/  @!P0 SHF.R.U32.HI R3, RZ, 0x1, R3 ;  /* 0x00000001ff038819 */ /* 0x000fca0000011603 */
[----:B------:R-:W-:-:S05]  /*bdd0*/  @!P0 IMAD.WIDE.U32 R18, R3, 0x10, R18 ;  /* 0x0000001003128825 */ /* 0x000fca00078e0012 */
[----:B------:R0:W5:Y:S02]  /*bde0*/  @!P0 LDG.E.128 R20, [R18.64] ;  /* 0x0000002412148981 */ /* 0x000164000c1e1d00 */
.L_x_1610:
[----:B------:R-:W-:Y:S05]  /*bdf0*/  BSYNC B0 ;  /* 0x0000000000007941 */ /* 0x000fea0003800000 */
.L_x_1609:
[----:B------:R-:W-:Y:S01]  /*be00*/  BSSY B0, `(.L_x_1611) ;  /* 0x00000ab000007945 */ /* 0x000fe20003800000 */
[----:B------:R-:W-:Y:S05]  /*be10*/  @P1 BRA `(.L_x_1612) ;  /* 0x00000a9000001947 */ /* 0x000fea0003800000 */
[----:B------:R-:W1:Y:S01]  /*be20*/  DSETP.GTU.AND P0, PT, |R42|, +INF , PT ;  /* 0x7ff000002a00742a */ /* 0x000e620003f0c200 */
[----:B------:R-:W-:-:S13]  /*be30*/  BSSY B1, `(.L_x_1613) ;  /* 0x000000e000017945 */ /* 0x000fda0003800000 */
[----:B-1----:R-:W-:Y:S05]  /*be40*/  @P0 BRA `(.L_x_1614) ;  /* 0x0000009000000947 */ /* 0x002fea0003800000 */
[----:B-----5:R-:W-:Y:S01]  /*be50*/  DSETP.NEU.AND P1, PT, R42, R4, PT ;  /* 0x000000042a00722a */ /* 0x020fe20003f2d000 */
[----:B------:R-:W-:-:S03]  /*be60*/  ISETP.GE.U32.AND P0, PT, R57, R56, PT ;  /* 0x000000383900720c */ /* 0x000fc60003f06070 */
[----:B------:R-:W1:Y:S01]  /*be70*/  DSETP.GEU.AND P2, PT, R42, R4, PT ;  /* 0x000000042a00722a */ /* 0x000e620003f4e000 */
[----:B------:R-:W-:-:S05]  /*be80*/  ISETP.GE.AND.EX P0, PT, R53, RZ, PT, P0 ;  /* 0x000000ff3500720c */ /* 0x000fca0003f06300 */
[----:B-1----:R-:W-:-:S04]  /*be90*/  SEL R3, RZ, 0xffffffff, P2 ;  /* 0xffffffffff037807 */ /* 0x002fc80001000000 */
[----:B------:R-:W-:-:S04]  /*bea0*/  @!P1 SEL R3, RZ, 0xffffffff, P0 ;  /* 0xffffffffff039807 */ /* 0x000fc80000000000 */
[----:B------:R-:W-:-:S04]  /*beb0*/  LOP3.LUT R3, R3, 0x1, RZ, 0xc0, !PT ;  /* 0x0000000103037812 */ /* 0x000fc800078ec0ff */
[----:B------:R-:W-:Y:S01]  /*bec0*/  ISETP.EQ.U32.AND P0, PT, R3, 0x1, PT ;  /* 0x000000010300780c */ /* 0x000fe20003f02070 */
[----:B------:R-:W-:Y:S07]  /*bed0*/  BRA `(.L_x_1615) ;  /* 0x0000003000007947 */ /* 0x000fee0003800000 */
.L_x_1614:
[----:B-----5:R-:W1:Y:S01]  /*bee0*/  DSETP.GTU.AND P0, PT, |R4|, +INF , PT ;  /* 0x7ff000000400742a */ /* 0x020e620003f0c200 */
[----:B------:R-:W-:-:S05]  /*bef0*/  ISETP.LT.U32.AND P1, PT, R57, R56, PT ;  /* 0x000000383900720c */ /* 0x000fca0003f21070 */
[----:B-1----:R-:W-:-:S08]  /*bf00*/  ISETP.LT.OR.EX P0, PT, R53, RZ, !P0, P1 ;  /* 0x000000ff3500720c */ /* 0x002fd00004701710 */
.L_x_1615:
[----:B------:R-:W-:Y:S05]  /*bf10*/  BSYNC B1 ;  /* 0x0000000000017941 */ /* 0x000fea0003800000 */
.L_x_1613:
[----:B------:R-:W1:Y:S01]  /*bf20*/  DSETP.GTU.AND P1, PT, |R40|, +INF , PT ;  /* 0x7ff000002800742a */ /* 0x000e620003f2c200 */
[----:B------:R-:W-:Y:S01]  /*bf30*/  BSSY B1, `(.L_x_1616) ;  /* 0x0000012000017945 */ /* 0x000fe20003800000 */
[----:B------:R-:W-:Y:S02]  /*bf40*/  FSEL R42, R42, R4, P0 ;  /* 0x000000042a2a7208 */ /* 0x000fe40000000000 */
[----:B------:R-:W-:Y:S02]  /*bf50*/  FSEL R43, R43, R5, P0 ;  /* 0x000000052b2b7208 */ /* 0x000fe40000000000 */
[----:B------:R-:W-:Y:S02]  /*bf60*/  SEL R57, R57, R56, P0 ;  /* 0x0000003839397207 */ /* 0x000fe40000000000 */
[----:B------:R-:W-:-:S06]  /*bf70*/  SEL R53, R53, RZ, P0 ;  /* 0x000000ff35357207 */ /* 0x000fcc0000000000 */
[----:B-1----:R-:W-:Y:S05]  /*bf80*/  @P1 BRA `(.L_x_1617) ;  /* 0x0000009000001947 */ /* 0x002fea0003800000 */
[----:B------:R-:W-:Y:S01]  /*bf90*/  DSETP.NEU.AND P1, PT, R40, R6, PT ;  /* 0x000000062800722a */ /* 0x000fe20003f2d000 */
        /* <DEDUP_REMOVED lines=8> */
.L_x_1617:
[----:B------:R-:W1:Y:S01]  /*c020*/  DSETP.GTU.AND P0, PT, |R6|, +INF , PT ;  /* 0x7ff000000600742a */ /* 0x000e620003f0c200 */
[----:B------:R-:W-:-:S05]  /*c030*/  ISETP.LT.U32.AND P1, PT, R47, R56, PT ;  /* 0x000000382f00720c */ /* 0x000fca0003f21070 */
[----:B-1----:R-:W-:-:S08]  /*c040*/  ISETP.LT.OR.EX P0, PT, R51, RZ, !P0, P1 ;  /* 0x000000ff3300720c */ /* 0x002fd00004701710 */
.L_x_1618:
[----:B------:R-:W-:Y:S05]  /*c050*/  BSYNC B1 ;  /* 0x0000000000017941 */ /* 0x000fea0003800000 */
.L_x_1616:
[----:B------:R-:W-:Y:S02]  /*c060*/  IADD3 R4, R56, c[0x0][0x184], RZ ;  /* 0x0000610038047a10 */ /* 0x000fe40007ffe0ff */
[----:B------:R-:W-:Y:S02]  /*c070*/  FSEL R40, R40, R6, P0 ;  /* 0x0000000628287208 */ /* 0x000fe40000000000 */
[----:B------:R-:W-:Y:S02]  /*c080*/  ISETP.GE.U32.AND P1, PT, R4, c[0x0][0x17c], PT ;  /* 0x00005f0004007a0c */ /* 0x000fe40003f26070 */
[----:B------:R-:W-:Y:S02]  /*c090*/  FSEL R41, R41, R7, P0 ;  /* 0x0000000729297208 */ /* 0x000fe40000000000 */
[----:B------:R-:W-:Y:S02]  /*c0a0*/  SEL R47, R47, R56, P0 ;  /* 0x000000382f2f7207 */ /* 0x000fe40000000000 */
[----:B------:R-:W-:-:S07]  /*c0b0*/  SEL R51, R51, RZ, P0 ;  /* 0x000000ff33337207 */ /* 0x000fce0000000000 */
[----:B------:R-:W-:Y:S05]  /*c0c0*/  @P1 BRA `(.L_x_1612) ;  /* 0x000007e000001947 */ /* 0x000fea0003800000 */
[----:B------:R-:W1:Y:S01]  /*c0d0*/  DSETP.GTU.AND P0, PT, |R38|, +INF , PT ;  /* 0x7ff000002600742a */ /* 0x000e620003f0c200 */
[----:B------:R-:W-:-:S13]  /*c0e0*/  BSSY B1, `(.L_x_1619) ;  /* 0x000000e000017945 */ /* 0x000fda0003800000 */
        /* <DEDUP_REMOVED lines=10> */
.L_x_1620:
[----:B------:R-:W1:Y:S01]  /*c190*/  DSETP.GTU.AND P0, PT, |R8|, +INF , PT ;  /* 0x7ff000000800742a */ /* 0x000e620003f0c200 */
[----:B------:R-:W-:-:S05]  /*c1a0*/  ISETP.LT.U32.AND P1, PT, R45, R4, PT ;  /* 0x000000042d00720c */ /* 0x000fca0003f21070 */
[----:B-1----:R-:W-:-:S08]  /*c1b0*/  ISETP.LT.OR.EX P0, PT, R46, RZ, !P0, P1 ;  /* 0x000000ff2e00720c */ /* 0x002fd00004701710 */
.L_x_1621:
[----:B------:R-:W-:Y:S05]  /*c1c0*/  BSYNC B1 ;  /* 0x0000000000017941 */ /* 0x000fea0003800000 */
.L_x_1619:
        /* <DEDUP_REMOVED lines=16> */
.L_x_1623:
[----:B------:R-:W1:Y:S01]  /*c2d0*/  DSETP.GTU.AND P0, PT, |R10|, +INF , PT ;  /* 0x7ff000000a00742a */ /* 0x000e620003f0c200 */
[----:B------:R-:W-:-:S05]  /*c2e0*/  ISETP.LT.U32.AND P1, PT, R29, R4, PT ;  /* 0x000000041d00720c */ /* 0x000fca0003f21070 */
[----:B-1----:R-:W-:-:S08]  /*c2f0*/  ISETP.LT.OR.EX P0, PT, R44, RZ, !P0, P1 ;  /* 0x000000ff2c00720c */ /* 0x002fd00004701710 */
.L_x_1624:
[----:B------:R-:W-:Y:S05]  /*c300*/  BSYNC B1 ;  /* 0x0000000000017941 */ /* 0x000fea0003800000 */
.L_x_1622:
        /* <DEDUP_REMOVED lines=19> */
.L_x_1626:
[----:B------:R-:W1:Y:S01]  /*c440*/  DSETP.GTU.AND P0, PT, |R12|, +INF , PT ;  /* 0x7ff000000c00742a */ /* 0x000e620003f0c200 */
[----:B------:R-:W-:-:S05]  /*c450*/  ISETP.LT.U32.AND P1, PT, R27, R6, PT ;  /* 0x000000061b00720c */ /* 0x000fca0003f21070 */
[----:B-1----:R-:W-:-:S08]  /*c460*/  ISETP.LT.OR.EX P0, PT, R28, RZ, !P0, P1 ;  /* 0x000000ff1c00720c */ /* 0x002fd00004701710 */
.L_x_1627:
[----:B------:R-:W-:Y:S05]  /*c470*/  BSYNC B1 ;  /* 0x0000000000017941 */ /* 0x000fea0003800000 */
.L_x_1625:
        /* <DEDUP_REMOVED lines=16> */
.L_x_1629:
[----:B------:R-:W1:Y:S01]  /*c580*/  DSETP.GTU.AND P0, PT, |R14|, +INF , PT ;  /* 0x7ff000000e00742a */ /* 0x000e620003f0c200 */
[----:B------:R-:W-:-:S05]  /*c590*/  ISETP.LT.U32.AND P1, PT, R25, R6, PT ;  /* 0x000000061900720c */ /* 0x000fca0003f21070 */
[----:B-1----:R-:W-:-:S08]  /*c5a0*/  ISETP.LT.OR.EX P0, PT, R26, RZ, !P0, P1 ;  /* 0x000000ff1a00720c */ /* 0x002fd00004701710 */
.L_x_1630:
[----:B------:R-:W-:Y:S05]  /*c5b0*/  BSYNC B1 ;  /* 0x0000000000017941 */ /* 0x000fea0003800000 */
.L_x_1628:
        /* <DEDUP_REMOVED lines=19> */
.L_x_1632:
[----:B------:R-:W1:Y:S01]  /*c6f0*/  DSETP.GTU.AND P0, PT, |R20|, +INF , PT ;  /* 0x7ff000001400742a */ /* 0x000e620003f0c200 */
[----:B------:R-:W-:-:S05]  /*c700*/  ISETP.LT.U32.AND P1, PT, R0, R4, PT ;  /* 0x000000040000720c */ /* 0x000fca0003f21070 */
[----:B-1----:R-:W-:-:S08]  /*c710*/  ISETP.LT.OR.EX P0, PT, R24, RZ, !P0, P1 ;  /* 0x000000ff1800720c */ /* 0x002fd00004701710 */
.L_x_1633:
[----:B------:R-:W-:Y:S05]  /*c720*/  BSYNC B1 ;  /* 0x0000000000017941 */ /* 0x000fea0003800000 */
.L_x_1631:
        /* <DEDUP_REMOVED lines=16> */
.L_x_1635:
[----:B------:R-:W1:Y:S01]  /*c830*/  DSETP.GTU.AND P0, PT, |R22|, +INF , PT ;  /* 0x7ff000001600742a */ /* 0x000e620003f0c200 */
[----:B------:R-:W-:-:S05]  /*c840*/  ISETP.LT.U32.AND P1, PT, R55, R4, PT ;  /* 0x000000043700720c */ /* 0x000fca0003f21070 */
[----:B-1----:R-:W-:-:S08]  /*c850*/  ISETP.LT.OR.EX P0, PT, R54, RZ, !P0, P1 ;  /* 0x000000ff3600720c */ /* 0x002fd00004701710 */
.L_x_1636:
[----:B------:R-:W-:Y:S05]  /*c860*/  BSYNC B1 ;  /* 0x0000000000017941 */ /* 0x000fea0003800000 */
.L_x_1634:
[----:B------:R-:W-:Y:S02]  /*c870*/  FSEL R48, R48, R22, P0 ;  /* 0x0000001630307208 */ /* 0x000fe40000000000 */
[----:B------:R-:W-:Y:S02]  /*c880*/  FSEL R49, R49, R23, P0 ;  /* 0x0000001731317208 */ /* 0x000fe40000000000 */
[----:B------:R-:W-:Y:S02]  /*c890*/  SEL R55, R55, R4, P0 ;  /* 0x0000000437377207 */ /* 0x000fe40000000000 */
[----:B------:R-:W-:Y:S02]  /*c8a0*/  SEL R54, R54, RZ, P0 ;  /* 0x000000ff36367207 */ /* 0x000fe40000000000 */
.L_x_1612:
[----:B------:R-:W-:Y:S05]  /*c8b0*/  BSYNC B0 ;  /* 0x0000000000007941 */ /* 0x000fea0003800000 */
.L_x_1611:
        /* <DEDUP_REMOVED lines=12> */
.L_x_1638:
[----:B------:R-:W1:Y:S01]  /*c980*/  DSETP.GTU.AND P0, PT, |R38|, +INF , PT ;  /* 0x7ff000002600742a */ /* 0x000e620003f0c200 */
[----:B------:R-:W-:-:S05]  /*c990*/  ISETP.LT.U32.AND P1, PT, R57, R45, PT ;  /* 0x0000002d3900720c */ /* 0x000fca0003f21070 */
[----:B-1----:R-:W-:-:S08]  /*c9a0*/  ISETP.LT.OR.EX P0, PT, R53, R46, !P0, P1 ;  /* 0x0000002e3500720c */ /* 0x002fd00004701710 */
.L_x_1639:
[----:B------:R-:W-:Y:S05]  /*c9b0*/  BSYNC B0 ;  /* 0x0000000000007941 */ /* 0x000fea0003800000 */
.L_x_1637:
[----:B------:R-:W1:Y:S01]  /*c9c0*/  DSETP.GTU.AND P1, PT, |R40|, +INF , PT ;  /* 0x7ff000002800742a */ /* 0x000e620003f2c200 */
[----:B------:R-:W-:Y:S01]  /*c9d0*/  BSSY B0, `(.L_x_1640) ;  /* 0x0000012000007945 */ /* 0x000fe20003800000 */
[----:B-----5:R-:W-:Y:S02]  /*c9e0*/  FSEL R4, R42, R38, P0 ;  /* 0x000000262a047208 */ /* 0x020fe40000000000 */
[----:B------:R-:W-:Y:S02]  /*c9f0*/  FSEL R5, R43, R39, P0 ;  /* 0x000000272b057208 */ /* 0x000fe40000000000 */
[----:B------:R-:W-:Y:S02]  /*ca00*/  SEL R8, R57, R45, P0 ;  /* 0x0000002d39087207 */ /* 0x000fe40000000000 */
[----:B------:R-:W-:-:S06]  /*ca10*/  SEL R53, R53, R46, P0 ;  /* 0x0000002e35357207 */ /* 0x000fcc0000000000 */
        /* <DEDUP_REMOVED lines=10> */
.L_x_1641:
[----:B------:R-:W1:Y:S01]  /*cac0*/  DSETP.GTU.AND P0, PT, |R36|, +INF , PT ;  /* 0x7ff000002400742a */ /* 0x000e620003f0c200 */
[----:B------:R-:W-:-:S05]  /*cad0*/  ISETP.LT.U32.AND P1, PT, R47, R29, PT ;  /* 0x0000001d2f00720c */ /* 0x000fca0003f21070 */
[----:B-1----:R-:W-:-:S08]  /*cae0*/  ISETP.LT.OR.EX P0, PT, R51, R44, !P0, P1 ;  /* 0x0000002c3300720c */ /* 0x002fd00004701710 */
.L_x_1642:
[----:B------:R-:W-:Y:S05]  /*caf0*/  BSYNC B0 ;  /* 0x0000000000007941 */ /* 0x000fea0003800000 */
.L_x_1640:
[----:B------:R-:W1:Y:S01]  /*cb00*/  DSETP.GTU.AND P1, PT, |R4|, +INF , PT ;  /* 0x7ff000000400742a */ /* 0x000e620003f2c200 */
[----:B------:R-:W-:Y:S01]  /*cb10*/  BSSY B0, `(.L_x_1643) ;  /* 0x0000012000007945 */ /* 0x000fe20003800000 */
[----:B------:R-:W-:Y:S02]  /*cb20*/  FSEL R6, R40, R36, P0 ;  /* 0x0000002428067208 */ /* 0x000fe40000000000 */
        /* <DEDUP_REMOVED lines=13> */
.L_x_1644:
[----:B------:R-:W1:Y:S01]  /*cc00*/  DSETP.GTU.AND P0, PT, |R34|, +INF , PT ;  /* 0x7ff000002200742a */ /* 0x000e620003f0c200 */
[----:B------:R-:W-:-:S05]  /*cc10*/  ISETP.LT.U32.AND P1, PT, R8, R27, PT ;  /* 0x0000001b0800720c */ /* 0x000fca0003f21070 */
[----:B-1----:R-:W-:-:S08]  /*cc20*/  ISETP.LT.OR.EX P0, PT, R53, R28, !P0, P1 ;  /* 0x0000001c3500720c */ /* 0x002fd00004701710 */
.L_x_1645:
[----:B------:R-:W-:Y:S05]  /*cc30*/  BSYNC B0 ;  /* 0x0000000000007941 */ /* 0x000fea0003800000 */
.L_x_1643:
        /* <DEDUP_REMOVED lines=16> */
.L_x_1647:
[----:B------:R-:W1:Y:S01]  /*cd40*/  DSETP.GTU.AND P0, PT, |R32|, +INF , PT ;  /* 0x7ff000002000742a */ /* 0x000e620003f0c200 */
[----:B------:R-:W-:-:S05]  /*cd50*/  ISETP.LT.U32.AND P1, PT, R10, R25, PT ;  /* 0x000000190a00720c */ /* 0x000fca0003f21070 */
[----:B-1----:R-:W-:-:S08]  /*cd60*/  ISETP.LT.OR.EX P0, PT, R51, R26, !P0, P1 ;  /* 0x0000001a3300720c */ /* 0x002fd00004701710 */
.L_x_1648:
[----:B------:R-:W-:Y:S05]  /*cd70*/  BSYNC B0 ;  /* 0x0000000000007941 */ /* 0x000fea0003800000 */
.L_x_1646:
        /* <DEDUP_REMOVED lines=16> */
.L_x_1650:
[----:B------:R-:W1:Y:S01]  /*ce80*/  DSETP.GTU.AND P0, PT, |R30|, +INF , PT ;  /* 0x7ff000001e00742a */ /* 0x000e620003f0c200 */
[----:B------:R-:W-:-:S05]  /*ce90*/  ISETP.LT.U32.AND P1, PT, R27, R0, PT ;  /* 0x000000001b00720c */ /* 0x000fca0003f21070 */
[----:B-1----:R-:W-:-:S08]  /*cea0*/  ISETP.LT.OR.EX P0, PT, R11, R24, !P0, P1 ;  /* 0x000000180b00720c */ /* 0x002fd00004701710 */
.L_x_1651:
[----:B------:R-:W-:Y:S05]  /*ceb0*/  BSYNC B0 ;  /* 0x0000000000007941 */ /* 0x000fea0003800000 */
.L_x_1649:
        /* <DEDUP_REMOVED lines=16> */
.L_x_1653:
[----:B------:R-:W1:Y:S01]  /*cfc0*/  DSETP.GTU.AND P0, PT, |R48|, +INF , PT ;  /* 0x7ff000003000742a */ /* 0x000e620003f0c200 */
[----:B------:R-:W-:-:S05]  /*cfd0*/  ISETP.LT.U32.AND P1, PT, R12, R55, PT ;  /* 0x000000370c00720c */ /* 0x000fca0003f21070 */
[----:B-1----:R-:W-:-:S08]  /*cfe0*/  ISETP.LT.OR.EX P0, PT, R51, R54, !P0, P1 ;  /* 0x000000363300720c */ /* 0x002fd00004701710 */
.L_x_1654:
[----:B------:R-:W-:Y:S05]  /*cff0*/  BSYNC B0 ;  /* 0x0000000000007941 */ /* 0x000fea0003800000 */
.L_x_1652:
[----:B------:R-:W-:Y:S02]  /*d000*/  FSEL R4, R6, R48, P0 ;  /* 0x0000003006047208 */ /* 0x000fe40000000000 */
[----:B------:R-:W-:Y:S02]  /*d010*/  FSEL R5, R7, R49, P0 ;  /* 0x0000003107057208 */ /* 0x000fe40000000000 */
[----:B------:R-:W-:Y:S02]  /*d020*/  SEL R6, R12, R55, P0 ;  /* 0x000000370c067207 */ /* 0x000fe40000000000 */
[----:B------:R-:W-:Y:S01]  /*d030*/  SEL R7, R51, R54, P0 ;  /* 0x0000003633077207 */ /* 0x000fe20000000000 */
[----:B------:R-:W-:Y:S05]  /*d040*/  BRA `(.L_x_1472) ;  /* 0x0000231000007947 */ /* 0x000fea0003800000 */
.L_x_1505:
[----:B------:R-:W-:Y:S01]  /*d050*/  IMAD.MOV.U32 R3, RZ, RZ, c[0x0][0x184] ;  /* 0x00006100ff037624 */ /* 0x000fe200078e00ff */
[----:B------:R-:W-:Y:S01]  /*d060*/  BSSY B0, `(.L_x_1655) ;  /* 0x00000f2000007945 */ /* 0x000fe20003800000 */
[----:B------:R-:W-:Y:S01]  /*d070*/  IMAD.MOV.U32 R5, RZ, RZ, c[0x0][0x170] ;  /* 0x00005c00ff057624 */ /* 0x000fe200078e00ff */
[----:B------:R-:W-:Y:S01]  /*d080*/  MOV R49, c[0x0][0x170] ;  /* 0x00005c0000317a02 */ /* 0x000fe20000000f00 */
[----:B------:R-:W-:Y:S01]  /*d090*/  IMAD R4, R3, 0x3, R0 ;  /* 0x0000000303047824 */ /* 0x000fe200078e0200 */
[----:B------:R-:W-:Y:S01]  /*d0a0*/  MOV R47, c[0x0][0x16c] ;  /* 0x00005b00002f7a02 */ /* 0x000fe20000000f00 */
[----:B------:R-:W-:-:S02]  /*d0b0*/  IMAD.MOV.U32 R3, RZ, RZ, c[0x0][0x170] ;  /* 0x00005c00ff037624 */ /* 0x000fc400078e00ff */
        /* <DEDUP_REMOVED lines=58> */
.L_x_1678:
        /* <DEDUP_REMOVED lines=15> */
[----:B------:R-:W0:Y:S01]  /*d550*/  DSETP.GTU.AND P2, PT, |R46|, +INF , PT ;  /* 0x7ff000002e00742a */ /* 0x000e220003f4c200 */
[----:B------:R-:W-:-:S13]  /*d560*/  PLOP3.LUT P0, PT, PT, PT, PT, 0x80, 0x0 ;  /* 0x000000000000781c */ /* 0x000fda0003f0f070 */
[----:B0-----:R-:W-:-:S04]  /*d570*/  @!P2 ISETP.GE.U32.AND P1, PT, R57, R0, PT ;  /* 0x000000003900a20c */ /* 0x001fc80003f26070 */
[----:B------:R-:W-:Y:S01]  /*d580*/  @!P2 ISETP.GE.AND.EX P1, PT, R55, RZ, PT, P1 ;  /* 0x000000ff3700a20c */ /* 0x000fe20003f26310 */
[----:B------:R-:W-:Y:S01]  /*d590*/  BSSY B1, `(.L_x_1657) ;  /* 0x000001d000017945 */ /* 0x000fe20003800000 */
[----:B--2---:R-:W0:-:S06]  /*d5a0*/  @!P2 DSETP.NEU.AND P3, PT, R46, R8, PT ;  /* 0x000000082e00a22a */ /* 0x004e0c0003f6d000 */
[----:B0-----:R-:W-:Y:S01]  /*d5b0*/  @!P2 PLOP3.LUT P0, PT, P3, PT, PT, 0x80, 0x0 ;  /* 0x000000000000a81c */ /* 0x001fe20001f0f070 */
[----:B------:R-:W0:-:S06]  /*d5c0*/  @!P2 DSETP.GEU.AND P3, PT, R46, R8, PT ;  /* 0x000000082e00a22a */ /* 0x000e0c0003f6e000 */
[----:B0-----:R-:W-:-:S06]  /*d5d0*/  @!P2 SEL R58, RZ, 0xffffffff, P3 ;  /* 0xffffffffff3aa807 */ /* 0x001fcc0001800000 */
[----:B------:R-:W-:Y:S01]  /*d5e0*/  @!P0 SEL R58, RZ, 0xffffffff, P1 ;  /* 0xffffffffff3a8807 */ /* 0x000fe20000800000 */
[----:B------:R-:W0:Y:S01]  /*d5f0*/  @P2 DSETP.GTU.AND P1, PT, |R8|, +INF , PT ;  /* 0x7ff000000800242a */ /* 0x000e220003f2c200 */
[----:B------:R-:W-:Y:S02]  /*d600*/  @P2 ISETP.LT.U32.AND P3, PT, R57, R0, PT ;  /* 0x000000003900220c */ /* 0x000fe40003f61070 */
        /* <DEDUP_REMOVED lines=18> */
.L_x_1658:
[----:B------:R-:W0:Y:S01]  /*d730*/  DSETP.GTU.AND P0, PT, |R10|, +INF , PT ;  /* 0x7ff000000a00742a */ /* 0x000e220003f0c200 */
[----:B------:R-:W-:-:S05]  /*d740*/  ISETP.LT.U32.AND P1, PT, R51, R0, PT ;  /* 0x000000003300720c */ /* 0x000fca0003f21070 */
[----:B0-----:R-:W-:-:S08]  /*d750*/  ISETP.LT.OR.EX P0, PT, R53, RZ, !P0, P1 ;  /* 0x000000ff3500720c */ /* 0x001fd00004701710 */
.L_x_1659:
[----:B------:R-:W-:Y:S05]  /*d760*/  BSYNC B1 ;  /* 0x0000000000017941 */ /* 0x000fea0003800000 */
.L_x_1657:
[----:B------:R-:W0:Y:S01]  /*d770*/  DSETP.GTU.AND P1, PT, |R42|, +INF , PT ;  /* 0x7ff000002a00742a */ /* 0x000e220003f2c200 */
[----:B------:R-:W-:Y:S01]  /*d780*/  BSSY B1, `(.L_x_1660) ;  /* 0x0000012000017945 */ /* 0x000fe20003800000 */
[----:B------:R-:W-:Y:S02]  /*d790*/  FSEL R45, R45, R11, P0 ;  /* 0x0000000b2d2d7208 */ /* 0x000fe40000000000 */
[----:B------:R-:W-:Y:S02]  /*d7a0*/  FSEL R44, R44, R10, P0 ;  /* 0x0000000a2c2c7208 */ /* 0x000fe40000000000 */
[----:B------:R-:W-:Y:S02]  /*d7b0*/  SEL R51, R51, R0, P0 ;  /* 0x0000000033337207 */ /* 0x000fe40000000000 */
        /* <DEDUP_REMOVED lines=11> */
.L_x_1661:
[----:B-----5:R-:W0:Y:S01]  /*d870*/  DSETP.GTU.AND P0, PT, |R12|, +INF , PT ;  /* 0x7ff000000c00742a */ /* 0x020e220003f0c200 */
[----:B------:R-:W-:-:S05]  /*d880*/  ISETP.LT.U32.AND P1, PT, R49, R52, PT ;  /* 0x000000343100720c */ /* 0x000fca0003f21070 */
[----:B0-----:R-:W-:-:S08]  /*d890*/  ISETP.LT.OR.EX P0, PT, R50, RZ, !P0, P1 ;  /* 0x000000ff3200720c */ /* 0x001fd00004701710 */
.L_x_1662:
[----:B------:R-:W-:Y:S05]  /*d8a0*/  BSYNC B1 ;  /* 0x0000000000017941 */ /* 0x000fea0003800000 */
.L_x_1660:
        /* <DEDUP_REMOVED lines=16> */
.L_x_1664:
[----:B------:R-:W0:Y:S01]  /*d9b0*/  DSETP.GTU.AND P0, PT, |R14|, +INF , PT ;  /* 0x7ff000000e00742a */ /* 0x000e220003f0c200 */
[----:B------:R-:W-:-:S05]  /*d9c0*/  ISETP.LT.U32.AND P1, PT, R31, R52, PT ;  /* 0x000000341f00720c */ /* 0x000fca0003f21070 */
[----:B0-----:R-:W-:-:S08]  /*d9d0*/  ISETP.LT.OR.EX P0, PT, R48, RZ, !P0, P1 ;  /* 0x000000ff3000720c */ /* 0x001fd00004701710 */
.L_x_1665:
[----:B------:R-:W-:Y:S05]  /*d9e0*/  BSYNC B1 ;  /* 0x0000000000017941 */ /* 0x000fea0003800000 */
.L_x_1663:
        /* <DEDUP_REMOVED lines=16> */
.L_x_1667:
[----:B------:R-:W0:Y:S01]  /*daf0*/  DSETP.GTU.AND P0, PT, |R20|, +INF , PT ;  /* 0x7ff000001400742a */ /* 0x000e220003f0c200 */
[----:B------:R-:W-:-:S05]  /*db00*/  ISETP.LT.U32.AND P1, PT, R29, R54, PT ;  /* 0x000000361d00720c */ /* 0x000fca0003f21070 */
[----:B0-----:R-:W-:-:S08]  /*db10*/  ISETP.LT.OR.EX P0, PT, R30, RZ, !P0, P1 ;  /* 0x000000ff1e00720c */ /* 0x001fd00004701710 */
.L_x_1668:
[----:B------:R-:W-:Y:S05]  /*db20*/  BSYNC B1 ;  /* 0x0000000000017941 */ /* 0x000fea0003800000 */
.L_x_1666:
        /* <DEDUP_REMOVED lines=16> */
.L_x_1670:
[----:B------:R-:W0:Y:S01]  /*dc30*/  DSETP.GTU.AND P0, PT, |R22|, +INF , PT ;  /* 0x7ff000001600742a */ /* 0x000e220003f0c200 */
[----:B------:R-:W-:-:S05]  /*dc40*/  ISETP.LT.U32.AND P1, PT, R7, R54, PT ;  /* 0x000000360700720c */ /* 0x000fca0003f21070 */
[----:B0-----:R-:W-:-:S08]  /*dc50*/  ISETP.LT.OR.EX P0, PT, R28, RZ, !P0, P1 ;  /* 0x000000ff1c00720c */ /* 0x001fd00004701710 */
.L_x_1671:
[----:B------:R-:W-:Y:S05]  /*dc60*/  BSYNC B1 ;  /* 0x0000000000017941 */ /* 0x000fea0003800000 */
.L_x_1669:
        /* <DEDUP_REMOVED lines=16> */
.L_x_1673:
[----:B------:R-:W0:Y:S01]  /*dd70*/  DSETP.GTU.AND P0, PT, |R24|, +INF , PT ;  /* 0x7ff000001800742a */ /* 0x000e220003f0c200 */
[----:B------:R-:W-:-:S05]  /*dd80*/  ISETP.LT.U32.AND P1, PT, R5, R56, PT ;  /* 0x000000380500720c */ /* 0x000fca0003f21070 */
[----:B0-----:R-:W-:-:S08]  /*dd90*/  ISETP.LT.OR.EX P0, PT, R6, RZ, !P0, P1 ;  /* 0x000000ff0600720c */ /* 0x001fd00004701710 */
.L_x_1674:
[----:B------:R-:W-:Y:S05]  /*dda0*/  BSYNC B1 ;  /* 0x0000000000017941 */ /* 0x000fea0003800000 */
.L_x_1672:
        /* <DEDUP_REMOVED lines=16> */
.L_x_1676:
[----:B------:R-:W0:Y:S01]  /*deb0*/  DSETP.GTU.AND P0, PT, |R26|, +INF , PT ;  /* 0x7ff000001a00742a */ /* 0x000e220003f0c200 */
[----:B------:R-:W-:-:S05]  /*dec0*/  ISETP.LT.U32.AND P1, PT, R3, R56, PT ;  /* 0x000000380300720c */ /* 0x000fca0003f21070 */
[----:B0-----:R-:W-:-:S08]  /*ded0*/  ISETP.LT.OR.EX P0, PT, R4, RZ, !P0, P1 ;  /* 0x000000ff0400720c */ /* 0x001fd00004701710 */
.L_x_1677:
[----:B------:R-:W-:Y:S05]  /*dee0*/  BSYNC B1 ;  /* 0x0000000000017941 */ /* 0x000fea0003800000 */
.L_x_1675:
        /* <DEDUP_REMOVED lines=9> */
.L_x_1656:
[----:B------:R-:W-:Y:S05]  /*df80*/  BSYNC B0 ;  /* 0x0000000000007941 */ /* 0x000fea0003800000 */
.L_x_1655:
        /* <DEDUP_REMOVED lines=23> */
.L_x_1680:
[----:B------:R-:W-:Y:S05]  /*e100*/  BSYNC B0 ;  /* 0x0000000000007941 */ /* 0x000fea0003800000 */
.L_x_1679:
        /* <DEDUP_REMOVED lines=9> */
[----:B01----:R-:W-:-:S04]  /*e1a0*/  SEL R18, RZ, 0xffffffff, P2 ;  /* 0xffffffffff127807 */ /* 0x003fc80001000000 */
[----:B------:R-:W-:-:S04]  /*e1b0*/  @!P1 SEL R18, RZ, 0xffffffff, P0 ;  /* 0xffffffffff129807 */ /* 0x000fc80000000000 */
[----:B------:R-:W-:-:S04]  /*e1c0*/  LOP3.LUT R18, R18, 0x1, RZ, 0xc0, !PT ;  /* 0x0000000112127812 */ /* 0x000fc800078ec0ff */
[----:B------:R-:W-:Y:S01]  /*e1d0*/  ISETP.EQ.U32.AND P0, PT, R18, 0x1, PT ;  /* 0x000000011200780c */ /* 0x000fe20003f02070 */
[----:B------:R-:W-:Y:S07]  /*e1e0*/  BRA `(.L_x_1685) ;  /* 0x0000003000007947 */ /* 0x000fee0003800000 */
.L_x_1684:
[----:B-----5:R-:W1:Y:S01]  /*e1f0*/  DSETP.GTU.AND P0, PT, |R8|, +INF , PT ;  /* 0x7ff000000800742a */ /* 0x020e620003f0c200 */
[----:B------:R-:W-:-:S05]  /*e200*/  ISETP.LT.U32.AND P1, PT, R57, R0, PT ;  /* 0x000000003900720c */ /* 0x000fca0003f21070 */
[----:B-1----:R-:W-:-:S08]  /*e210*/  ISETP.LT.OR.EX P0, PT, R55, RZ, !P0, P1 ;  /* 0x000000ff3700720c */ /* 0x002fd00004701710 */
.L_x_1685:
[----:B------:R-:W-:Y:S05]  /*e220*/  BSYNC B1 ;  /* 0x0000000000017941 */ /* 0x000fea0003800000 */
.L_x_1683:
        /* <DEDUP_REMOVED lines=16> */
.L_x_1687:
[----:B------:R-:W1:Y:S01]  /*e330*/  DSETP.GTU.AND P0, PT, |R10|, +INF , PT ;  /* 0x7ff000000a00742a */ /* 0x000e620003f0c200 */
[----:B------:R-:W-:-:S05]  /*e340*/  ISETP.LT.U32.AND P1, PT, R51, R0, PT ;  /* 0x000000003300720c */ /* 0x000fca0003f21070 */
[----:B-1----:R-:W-:-:S08]  /*e350*/  ISETP.LT.OR.EX P0, PT, R53, RZ, !P0, P1 ;  /* 0x000000ff3500720c */ /* 0x002fd00004701710 */
.L_x_1688:
[----:B------:R-:W-:Y:S05]  /*e360*/  BSYNC B1 ;  /* 0x0000000000017941 */ /* 0x000fea0003800000 */
.L_x_1686:
        /* <DEDUP_REMOVED lines=19> */
.L_x_1690:
[----:B------:R-:W1:Y:S01]  /*e4a0*/  DSETP.GTU.AND P0, PT, |R12|, +INF , PT ;  /* 0x7ff000000c00742a */ /* 0x000e620003f0c200 */
[----:B------:R-:W-:-:S05]  /*e4b0*/  ISETP.LT.U32.AND P1, PT, R49, R8, PT ;  /* 0x000000083100720c */ /* 0x000fca0003f21070 */
[----:B-1----:R-:W-:-:S08]  /*e4c0*/  ISETP.LT.OR.EX P0, PT, R50, RZ, !P0, P1 ;  /* 0x000000ff3200720c */ /* 0x002fd00004701710 */
.L_x_1691:
[----:B------:R-:W-:Y:S05]  /*e4d0*/  BSYNC B1 ;  /* 0x0000000000017941 */ /* 0x000fea0003800000 */
.L_x_1689:
        /* <DEDUP_REMOVED lines=16> */
.L_x_1693:
[----:B------:R-:W1:Y:S01]  /*e5e0*/  DSETP.GTU.AND P0, PT, |R14|, +INF , PT ;  /* 0x7ff000000e00742a */ /* 0x000e620003f0c200 */
[----:B------:R-:W-:-:S05]  /*e5f0*/  ISETP.LT.U32.AND P1, PT, R31, R8, PT ;  /* 0x000000081f00720c */ /* 0x000fca0003f21070 */
[----:B-1----:R-:W-:-:S08]  /*e600*/  ISETP.LT.OR.EX P0, PT, R48, RZ, !P0, P1 ;  /* 0x000000ff3000720c */ /* 0x002fd00004701710 */
.L_x_1694:
[----:B------:R-:W-:Y:S05]  /*e610*/  BSYNC B1 ;  /* 0x0000000000017941 */ /* 0x000fea0003800000 */
.L_x_1692:
        /* <DEDUP_REMOVED lines=19> */
.L_x_1696:
[----:B------:R-:W1:Y:S01]  /*e750*/  DSETP.GTU.AND P0, PT, |R20|, +INF , PT ;  /* 0x7ff000001400742a */ /* 0x000e620003f0c200 */
[----:B------:R-:W-:-:S05]  /*e760*/  ISETP.LT.U32.AND P1, PT, R29, R10, PT ;  /* 0x0000000a1d00720c */ /* 0x000fca0003f21070 */
[----:B-1----:R-:W-:-:S08]  /*e770*/  ISETP.LT.OR.EX P0, PT, R30, RZ, !P0, P1 ;  /* 0x000000ff1e00720c */ /* 0x002fd00004701710 */
.L_x_1697:
[----:B------:R-:W-:Y:S05]  /*e780*/  BSYNC B1 ;  /* 0x0000000000017941 */ /* 0x000fea0003800000 */
.L_x_1695:
        /* <DEDUP_REMOVED lines=16> */
.L_x_1699:
[----:B------:R-:W1:Y:S01]  /*e890*/  DSETP.GTU.AND P0, PT, |R22|, +INF , PT ;  /* 0x7ff000001600742a */ /* 0x000e620003f0c200 */
[----:B------:R-:W-:-:S05]  /*e8a0*/  ISETP.LT.U32.AND P1, PT, R7, R10, PT ;  /* 0x0000000a0700720c */ /* 0x000fca0003f21070 */
[----:B-1----:R-:W-:-:S08]  /*e8b0*/  ISETP.LT.OR.EX P0, PT, R28, RZ, !P0, P1 ;  /* 0x000000ff1c00720c */ /* 0x002fd00004701710 */
.L_x_1700:
[----:B------:R-:W-:Y:S05]  /*e8c0*/  BSYNC B1 ;  /* 0x0000000000017941 */ /* 0x000fea0003800000 */
.L_x_1698:
        /* <DEDUP_REMOVED lines=19> */
.L_x_1702:
[----:B------:R-:W1:Y:S01]  /*ea00*/  DSETP.GTU.AND P0, PT, |R24|, +INF , PT ;  /* 0x7ff000001800742a */ /* 0x000e620003f0c200 */
[----:B------:R-:W-:-:S05]  /*ea10*/  ISETP.LT.U32.AND P1, PT, R5, R8, PT ;  /* 0x000000080500720c */ /* 0x000fca0003f21070 */
[----:B-1----:R-:W-:-:S08]  /*ea20*/  ISETP.LT.OR.EX P0, PT, R6, RZ, !P0, P1 ;  /* 0x000000ff0600720c */ /* 0x002fd00004701710 */
.L_x_1703:
[----:B------:R-:W-:Y:S05]  /*ea30*/  BSYNC B1 ;  /* 0x0000000000017941 */ /* 0x000fea0003800000 */
.L_x_1701:
        /* <DEDUP_REMOVED lines=16> */
.L_x_1705:
[----:B------:R-:W1:Y:S01]  /*eb40*/  DSETP.GTU.AND P0, PT, |R26|, +INF , PT ;  /* 0x7ff000001a00742a */ /* 0x000e620003f0c200 */
[----:B------:R-:W-:-:S05]  /*eb50*/  ISETP.LT.U32.AND P1, PT, R3, R8, PT ;  /* 0x000000080300720c */ /* 0x000fca0003f21070 */
[----:B-1----:R-:W-:-:S08]  /*eb60*/  ISETP.LT.OR.EX P0, PT, R4, RZ, !P0, P1 ;  /* 0x000000ff0400720c */ /* 0x002fd00004701710 */
.L_x_1706:
[----:B------:R-:W-:Y:S05]  /*eb70*/  BSYNC B1 ;  /* 0x0000000000017941 */ /* 0x000fea0003800000 */
.L_x_1704:
[----:B------:R-:W-:Y:S02]  /*eb80*/  FSEL R32, R32, R26, P0 ;  /* 0x0000001a20207208 */ /* 0x000fe40000000000 */
[----:B------:R-:W-:Y:S02]  /*eb90*/  FSEL R33, R33, R27, P0 ;  /* 0x0000001b21217208 */ /* 0x000fe40000000000 */
[----:B------:R-:W-:Y:S02]  /*eba0*/  SEL R3, R3, R8, P0 ;  /* 0x0000000803037207 */ /* 0x000fe40000000000 */
[----:B------:R-:W-:Y:S02]  /*ebb0*/  SEL R4, R4, RZ, P0 ;  /* 0x000000ff04047207 */ /* 0x000fe40000000000 */
.L_x_1682:
[----:B------:R-:W-:Y:S05]  /*ebc0*/  BSYNC B0 ;  /* 0x0000000000007941 */ /* 0x000fea0003800000 */
.L_x_1681:
        /* <DEDUP_REMOVED lines=12> */
.L_x_1708:
[----:B------:R-:W1:Y:S01]  /*ec90*/  DSETP.GTU.AND P0, PT, |R42|, +INF , PT ;  /* 0x7ff000002a00742a */ /* 0x000e620003f0c200 */
[----:B------:R-:W-:-:S05]  /*eca0*/  ISETP.LT.U32.AND P1, PT, R57, R49, PT ;  /* 0x000000313900720c */ /* 0x000fca0003f21070 */
[----:B-1----:R-:W-:-:S08]  /*ecb0*/  ISETP.LT.OR.EX P0, PT, R55, R50, !P0, P1 ;  /* 0x000000323700720c */ /* 0x002fd00004701710 */
.L_x_1709:
[----:B------:R-:W-:Y:S05]  /*ecc0*/  BSYNC B0 ;  /* 0x0000000000007941 */ /* 0x000fea0003800000 */
.L_x_1707:
        /* <DEDUP_REMOVED lines=16> */
.L_x_1711:
[----:B------:R-:W1:Y:S01]  /*edd0*/  DSETP.GTU.AND P0, PT, |R40|, +INF , PT ;  /* 0x7ff000002800742a */ /* 0x000e620003f0c200 */
[----:B------:R-:W-:-:S05]  /*ede0*/  ISETP.LT.U32.AND P1, PT, R51, R31, PT ;  /* 0x0000001f3300720c */ /* 0x000fca0003f21070 */
[----:B-1----:R-:W-:-:S08]  /*edf0*/  ISETP.LT.OR.EX P0, PT, R53, R48, !P0, P1 ;  /* 0x000000303500720c */ /* 0x002fd00004701710 */
.L_x_1712:
[----:B------:R-:W-:Y:S05]  /*ee00*/  BSYNC B0 ;  /* 0x0000000000007941 */ /* 0x000fea0003800000 */
.L_x_1710:
        /* <DEDUP_REMOVED lines=16> */
.L_x_1714:
[----:B------:R-:W1:Y:S01]  /*ef10*/  DSETP.GTU.AND P0, PT, |R38|, +INF , PT ;  /* 0x7ff000002600742a */ /* 0x000e620003f0c200 */
[----:B------:R-:W-:-:S05]  /*ef20*/  ISETP.LT.U32.AND P1, PT, R12, R29, PT ;  /* 0x0000001d0c00720c */ /* 0x000fca0003f21070 */
[----:B-1----:R-:W-:-:S08]  /*ef30*/  ISETP.LT.OR.EX P0, PT, R55, R30, !P0, P1 ;  /* 0x0000001e3700720c */ /* 0x002fd00004701710 */
.L_x_1715:
[----:B------:R-:W-:Y:S05]  /*ef40*/  BSYNC B0 ;  /* 0x0000000000007941 */ /* 0x000fea0003800000 */
.L_x_1713:
[----:B------:R-:W1:Y:S01]  /*ef50*/  DSETP.GTU.AND P1, PT, |R10|, +INF , PT ;  /* 0x7ff000000a00742a */ /* 0x000e620003f2c200 */
[----:B------:R-:W-:Y:S01]  /*ef60*/  BSSY B0, `(.L_x_1716) ;  /* 0x0000012000007945 */ /* 0x000fe20003800000 */
[----:B------:R-:W-:Y:S02]  /*ef70*/  FSEL R8, R8, R38, P0 ;  /* 0x0000002608087208 */ /* 0x000fe40000000000 */
[----:B------:R-:W-:Y:S02]  /*ef80*/  FSEL R9, R9, R39, P0 ;  /* 0x0000002709097208 */ /* 0x000fe40000000000 */
[----:B0-----:R-:W-:Y:S02]  /*ef90*/  SEL R18, R12, R29, P0 ;  /* 0x0000001d0c127207 */ /* 0x001fe40000000000 */
[----:B------:R-:W-:-:S06]  /*efa0*/  SEL R55, R55, R30, P0 ;  /* 0x0000001e37377207 */ /* 0x000fcc0000000000 */
[----:B-1----:R-:W-:Y:S05]  /*efb0*/  @P1 BRA `(.L_x_1717) ;  /* 0x0000009000001947 */ /* 0x002fea0003800000 */
        /* <DEDUP_REMOVED lines=9> */
.L_x_1717:
[----:B------:R-:W0:Y:S01]  /*f050*/  DSETP.GTU.AND P0, PT, |R36|, +INF , PT ;  /* 0x7ff000002400742a */ /* 0x000e220003f0c200 */
[----:B------:R-:W-:-:S05]  /*f060*/  ISETP.LT.U32.AND P1, PT, R14, R7, PT ;  /* 0x000000070e00720c */ /* 0x000fca0003f21070 */
[----:B0-----:R-:W-:-:S08]  /*f070*/  ISETP.LT.OR.EX P0, PT, R53, R28, !P0, P1 ;  /* 0x0000001c3500720c */ /* 0x001fd00004701710 */
.L_x_1718:
[----:B------:R-:W-:Y:S05]  /*f080*/  BSYNC B0 ;  /* 0x0000000000007941 */ /* 0x000fea0003800000 */
.L_x_1716:
[----:B------:R-:W0:Y:S01]  /*f090*/  DSETP.GTU.AND P1, PT, |R8|, +INF , PT ;  /* 0x7ff000000800742a */ /* 0x000e220003f2c200 */
[----:B------:R-:W-:Y:S01]  /*f0a0*/  BSSY B0, `(.L_x_1719) ;  /* 0x0000012000007945 */ /* 0x000fe20003800000 */
[----:B------:R-:W-:Y:S02]  /*f0b0*/  SEL R14, R14, R7, P0 ;  /* 0x000000070e0e7207 */ /* 0x000fe40000000000 */
        /* <DEDUP_REMOVED lines=13> */
.L_x_1720:
[----:B------:R-:W0:Y:S01]  /*f190*/  DSETP.GTU.AND P0, PT, |R34|, +INF , PT ;  /* 0x7ff000002200742a */ /* 0x000e220003f0c200 */
[----:B------:R-:W-:-:S05]  /*f1a0*/  ISETP.LT.U32.AND P1, PT, R18, R5, PT ;  /* 0x000000051200720c */ /* 0x000fca0003f21070 */
[----:B0-----:R-:W-:-:S08]  /*f1b0*/  ISETP.LT.OR.EX P0, PT, R55, R6, !P0, P1 ;  /* 0x000000063700720c */ /* 0x001fd00004701710 */
.L_x_1721:
[----:B------:R-:W-:Y:S05]  /*f1c0*/  BSYNC B0 ;  /* 0x0000000000007941 */ /* 0x000fea0003800000 */
.L_x_1719:
        /* <DEDUP_REMOVED lines=16> */
.L_x_1723:
[----:B------:R-:W0:Y:S01]  /*f2d0*/  DSETP.GTU.AND P0, PT, |R32|, +INF , PT ;  /* 0x7ff000002000742a */ /* 0x000e220003f0c200 */
[----:B------:R-:W-:-:S05]  /*f2e0*/  ISETP.LT.U32.AND P1, PT, R14, R3, PT ;  /* 0x000000030e00720c */ /* 0x000fca0003f21070 */
[----:B0-----:R-:W-:-:S08]  /*f2f0*/  ISETP.LT.OR.EX P0, PT, R7, R4, !P0, P1 ;  /* 0x000000040700720c */ /* 0x001fd00004701710 */
.L_x_1724:
[----:B------:R-:W-:Y:S05]  /*f300*/  BSYNC B0 ;  /* 0x0000000000007941 */ /* 0x000fea0003800000 */
.L_x_1722:
[----:B------:R-:W-:Y:S02]  /*f310*/  FSEL R0, R12, R32, P0 ;  /* 0x000000200c007208 */ /* 0x000fe40000000000 */
[----:B------:R-:W-:Y:S02]  /*f320*/  SEL R7, R7, R4, P0 ;  /* 0x0000000407077207 */ /* 0x000fe40000000000 */
[----:B------:R-:W-:Y:S01]  /*f330*/  FSEL R5, R13, R33, P0 ;  /* 0x000000210d057208 */ /* 0x000fe20000000000 */
[----:B------:R-:W-:Y:S01]  /*f340*/  IMAD.MOV.U32 R4, RZ, RZ, R0 ;  /* 0x000000ffff047224 */ /* 0x000fe200078e0000 */
[----:B------:R-:W-:Y:S02]  /*f350*/  SEL R6, R14, R3, P0 ;  /* 0x000000030e067207 */ /* 0x000fe40000000000 */
.L_x_1472:
[----:B------:R-:W-:Y:S05]  /*f360*/  BSYNC B6 ;  /* 0x0000000000067941 */ /* 0x000fea0003800000 */
.L_x_1471:
[----:B------:R-:W-:-:S13]  /*f370*/  ISETP.NE.AND P0, PT, RZ, c[0x0][0x194], PT ;  /* 0x00006500ff007a0c */ /* 0x000fda0003f05270 */
[----:B------:R-:W-:Y:S05]  /*f380*/  @!P0 BRA `(.L_x_1725) ;  /* 0x0000043000008947 */ /* 0x000fea0003800000 */
[----:B------:R-:W-:Y:S01]  /*f390*/  IMAD R0, R17, c[0x0][0x0], R16 ;  /* 0x0000000011007a24 */ /* 0x000fe200078e0210 */
[----:B------:R-:W-:Y:S02]  /*f3a0*/  ULDC UR4, c[0x0][0x4] ;  /* 0x0000010000047ab9 */ /* 0x000fe40000000800 */
[----:B------:R-:W-:Y:S01]  /*f3b0*/  USHF.R.U32.HI UR4, URZ, 0x1, UR4 ;  /* 0x000000013f047899 */ /* 0x000fe20008011604 */
[C---:B------:R-:W-:Y:S01]  /*f3c0*/  IMAD.SHL.U32 R13, R0.reuse, 0x20, RZ ;  /* 0x00000020000d7824 */ /* 0x040fe200078e00ff */
[----:B------:R-:W-:-:S04]  /*f3d0*/  LEA R3, R0, 0x10, 0x5 ;  /* 0x0000001000037811 */ /* 0x000fc800078e28ff */
[----:B------:R1:W-:Y:S01]  /*f3e0*/  STS.128 [R13+0x10], R8 ;  /* 0x000010080d007388 */ /* 0x0003e20000000c00 */
[----:B------:R-:W-:-:S03]  /*f3f0*/  ISETP.NE.AND P0, PT, RZ, UR4, PT ;  /* 0x00000004ff007c0c */ /* 0x000fc6000bf05270 */
[----:B------:R1:W-:Y:S10]  /*f400*/  STS.128 [R13+0x20], R4 ;  /* 0x000020040d007388 */ /* 0x0003f40000000c00 */
[----:B------:R-:W-:Y:S05]  /*f410*/  @!P0 BRA `(.L_x_1725) ;  /* 0x000003a000008947 */ /* 0x000fea0003800000 */
[----:B------:R-:W-:-:S04]  /*f420*/  IMAD.U32 R0, RZ, RZ, UR4 ;  /* 0x00000004ff007e24 */ /* 0x000fc8000f8e00ff */
.L_x_1734:
        /* <DEDUP_REMOVED lines=8> */
[----:B------:R-:W1:Y:S01]  /*f4b0*/  DSETP.GTU.AND P0, PT, |R8|, +INF , PT ;  /* 0x7ff000000800742a */ /* 0x000e620003f0c200 */
[----:B------:R-:W-:Y:S02]  /*f4c0*/  BSSY B1, `(.L_x_1728) ;  /* 0x0000011000017945 */ /* 0x000fe40003800000 */
[----:B0-----:R-:W-:-:S05]  /*f4d0*/  IMAD.SHL.U32 R18, R12, 0x20, RZ ;  /* 0x000000200c127824 */ /* 0x001fca00078e00ff */
[----:B------:R0:W2:Y:S04]  /*f4e0*/  LDS.128 R12, [R18+0x10] ;  /* 0x00001000120c7984 */ /* 0x0000a80000000c00 */
[----:B------:R0:W3:Y:S02]  /*f4f0*/  LDS.128 R20, [R18+0x20] ;  /* 0x0000200012147984 */ /* 0x0000e40000000c00 */
[----:B-1----:R-:W-:Y:S05]  /*f500*/  @P0 BRA `(.L_x_1729) ;  /* 0x0000009000000947 */ /* 0x002fea0003800000 */
[----:B--2---:R-:W-:Y:S01]  /*f510*/  DSETP.NEU.AND P1, PT, R8, R12, PT ;  /* 0x0000000c0800722a */ /* 0x004fe20003f2d000 */
[----:B------:R-:W-:-:S03]  /*f520*/  ISETP.GE.U32.AND P0, PT, R10, R14, PT ;  /* 0x0000000e0a00720c */ /* 0x000fc60003f06070 */
[----:B------:R-:W1:Y:S01]  /*f530*/  DSETP.GEU.AND P2, PT, R8, R12, PT ;  /* 0x0000000c0800722a */ /* 0x000e620003f4e000 */
[----:B------:R-:W-:-:S05]  /*f540*/  ISETP.GE.AND.EX P0, PT, R11, R15, PT, P0 ;  /* 0x0000000f0b00720c */ /* 0x000fca0003f06300 */
[----:B01----:R-:W-:-:S04]  /*f550*/  SEL R18, RZ, 0xffffffff, P2 ;  /* 0xffffffffff127807 */ /* 0x003fc80001000000 */
[----:B------:R-:W-:-:S04]  /*f560*/  @!P1 SEL R18, RZ, 0xffffffff, P0 ;  /* 0xffffffffff129807 */ /* 0x000fc80000000000 */
[----:B------:R-:W-:-:S04]  /*f570*/  LOP3.LUT R18, R18, 0x1, RZ, 0xc0, !PT ;  /* 0x0000000112127812 */ /* 0x000fc800078ec0ff */
[----:B------:R-:W-:Y:S01]  /*f580*/  ISETP.EQ.U32.AND P0, PT, R18, 0x1, PT ;  /* 0x000000011200780c */ /* 0x000fe20003f02070 */
[----:B------:R-:W-:Y:S07]  /*f590*/  BRA `(.L_x_1730) ;  /* 0x0000003000007947 */ /* 0x000fee0003800000 */
.L_x_1729:
[----:B--2---:R-:W1:Y:S01]  /*f5a0*/  DSETP.GTU.AND P0, PT, |R12|, +INF , PT ;  /* 0x7ff000000c00742a */ /* 0x004e620003f0c200 */
[----:B------:R-:W-:-:S05]  /*f5b0*/  ISETP.LT.U32.AND P1, PT, R10, R14, PT ;  /* 0x0000000e0a00720c */ /* 0x000fca0003f21070 */
[----:B-1----:R-:W-:-:S08]  /*f5c0*/  ISETP.LT.OR.EX P0, PT, R11, R15, !P0, P1 ;  /* 0x0000000f0b00720c */ /* 0x002fd00004701710 */
.L_x_1730:
[----:B------:R-:W-:Y:S05]  /*f5d0*/  BSYNC B1 ;  /* 0x0000000000017941 */ /* 0x000fea0003800000 */
.L_x_1728:
[----:B------:R-:W1:Y:S01]  /*f5e0*/  DSETP.GTU.AND P1, PT, |R4|, +INF , PT ;  /* 0x7ff000000400742a */ /* 0x000e620003f2c200 */
[----:B------:R-:W-:Y:S01]  /*f5f0*/  BSSY B1, `(.L_x_1731) ;  /* 0x0000012000017945 */ /* 0x000fe20003800000 */
[----:B------:R-:W-:Y:S02]  /*f600*/  FSEL R8, R8, R12, P0 ;  /* 0x0000000c08087208 */ /* 0x000fe40000000000 */
[----:B------:R-:W-:Y:S02]  /*f610*/  FSEL R9, R9, R13, P0 ;  /* 0x0000000d09097208 */ /* 0x000fe40000000000 */
[----:B------:R-:W-:Y:S02]  /*f620*/  SEL R10, R10, R14, P0 ;  /* 0x0000000e0a0a7207 */ /* 0x000fe40000000000 */
[----:B------:R-:W-:-:S06]  /*f630*/  SEL R11, R11, R15, P0 ;  /* 0x0000000f0b0b7207 */ /* 0x000fcc0000000000 */
[----:B-1----:R-:W-:Y:S05]  /*f640*/  @P1 BRA `(.L_x_1732) ;  /* 0x0000009000001947 */ /* 0x002fea0003800000 */
[----:B---3--:R-:W-:Y:S01]  /*f650*/  DSETP.NEU.AND P1, PT, R4, R20, PT ;  /* 0x000000140400722a */ /* 0x008fe20003f2d000 */
        /* <DEDUP_REMOVED lines=8> */
.L_x_1732:
[----:B---3--:R-:W1:Y:S01]  /*f6e0*/  DSETP.GTU.AND P0, PT, |R20|, +INF , PT ;  /* 0x7ff000001400742a */ /* 0x008e620003f0c200 */
[----:B------:R-:W-:-:S05]  /*f6f0*/  ISETP.LT.U32.AND P1, PT, R6, R22, PT ;  /* 0x000000160600720c */ /* 0x000fca0003f21070 */
[----:B-1----:R-:W-:-:S08]  /*f700*/  ISETP.LT.OR.EX P0, PT, R7, R23, !P0, P1 ;  /* 0x000000170700720c */ /* 0x002fd00004701710 */
.L_x_1733:
[----:B------:R-:W-:Y:S05]  /*f710*/  BSYNC B1 ;  /* 0x0000000000017941 */ /* 0x000fea0003800000 */
.L_x_1731:
[----:B------:R-:W-:Y:S01]  /*f720*/  FSEL R4, R4, R20, P0 ;  /* 0x0000001404047208 */ /* 0x000fe20000000000 */
[----:B------:R1:W-:Y:S01]  /*f730*/  STS.128 [R3], R8 ;  /* 0x0000000803007388 */ /* 0x0003e20000000c00 */
[----:B------:R-:W-:Y:S02]  /*f740*/  FSEL R5, R5, R21, P0 ;  /* 0x0000001505057208 */ /* 0x000fe40000000000 */
[----:B------:R-:W-:Y:S02]  /*f750*/  SEL R6, R6, R22, P0 ;  /* 0x0000001606067207 */ /* 0x000fe40000000000 */
[----:B------:R-:W-:-:S05]  /*f760*/  SEL R7, R7, R23, P0 ;  /* 0x0000001707077207 */ /* 0x000fca0000000000 */
[----:B------:R1:W-:Y:S02]  /*f770*/  STS.128 [R3+0x10], R4 ;  /* 0x0000100403007388 */ /* 0x0003e40000000c00 */
.L_x_1727:
[----:B------:R-:W-:Y:S05]  /*f780*/  BSYNC B0 ;  /* 0x0000000000007941 */ /* 0x000fea0003800000 */
.L_x_1726:
[----:B------:R-:W-:Y:S02]  /*f790*/  ISETP.GT.AND P0, PT, R0, 0x1, PT ;  /* 0x000000010000780c */ /* 0x000fe40003f04270 */
[----:B------:R-:W-:-:S11]  /*f7a0*/  SHF.R.S32.HI R0, RZ, 0x1, R0 ;  /* 0x00000001ff007819 */ /* 0x000fd60000011400 */
[----:B------:R-:W-:Y:S05]  /*f7b0*/  @P0 BRA `(.L_x_1734) ;  /* 0xfffffc7000000947 */ /* 0x000fea000383ffff */
.L_x_1725:
[----:B------:R-:W-:-:S13]  /*f7c0*/  ISETP.NE.AND P0, PT, RZ, c[0x0][0x190], PT ;  /* 0x00006400ff007a0c */ /* 0x000fda0003f05270 */
[----:B------:R-:W-:Y:S05]  /*f7d0*/  @!P0 BRA `(.L_x_1735) ;  /* 0x000007f000008947 */ /* 0x000fea0003800000 */
[----:B-1----:R-:W-:Y:S02]  /*f7e0*/  IMAD.MOV.U32 R3, RZ, RZ, c[0x0][0x0] ;  /* 0x00000000ff037624 */ /* 0x002fe400078e00ff */
        /* <DEDUP_REMOVED lines=9> */
[----:B------:R1:W-:Y:S01]  /*f880*/  STS.128 [R13+0x10], R8 ;  /* 0x000010080d007388 */ /* 0x0003e20000000c00 */
[----:B------:R-:W-:-:S03]  /*f890*/  ISETP.GE.AND P0, PT, R3, 0x20, PT ;  /* 0x000000200300780c */ /* 0x000fc60003f06270 */
[----:B------:R1:W-:Y:S10]  /*f8a0*/  STS.128 [R13+0x20], R4 ;  /* 0x000020040d007388 */ /* 0x0003f40000000c00 */
[----:B------:R-:W-:Y:S05]  /*f8b0*/  @!P0 BRA `(.L_x_1736) ;  /* 0x0000039000008947 */ /* 0x000fea0003800000 */
.L_x_1745:
[----:B---3--:R-:W-:Y:S01]  /*f8c0*/  IMAD.IADD R0, R16, 0x1, R3 ;  /* 0x0000000110007824 */ /* 0x008fe200078e0203 */
[----:B------:R-:W-:Y:S01]  /*f8d0*/  WARPSYNC 0xffffffff ;  /* 0xffffffff00007948 */ /* 0x000fe20003800000 */
[----:B------:R-:W-:Y:S03]  /*f8e0*/  BAR.SYNC.DEFER_BLOCKING 0x0 ;  /* 0x0000000000007b1d */ /* 0x000fe60000010000 */
[----:B------:R-:W-:-:S03]  /*f8f0*/  ISETP.GE.U32.AND P0, PT, R0, c[0x0][0x0], PT ;  /* 0x0000000000007a0c */ /* 0x000fc60003f06070 */
[----:B------:R-:W-:Y:S01]  /*f900*/  BSSY B0, `(.L_x_1737) ;  /* 0x0000030000007945 */ /* 0x000fe20003800000 */
[----:B------:R-:W-:-:S13]  /*f910*/  ISETP.GE.U32.OR P0, PT, R16, R3, P0 ;  /* 0x000000031000720c */ /* 0x000fda0000706470 */
[----:B-1----:R-:W-:Y:S05]  /*f920*/  @P0 BRA `(.L_x_1738) ;  /* 0x000002d000000947 */ /* 0x002fea0003800000 */
[----:B------:R-:W-:Y:S01]  /*f930*/  IMAD R0, R3, 0x20, R17 ;  /* 0x0000002003007824 */ /* 0x000fe200078e0211 */
[----:B------:R-:W2:Y:S01]  /*f940*/  DSETP.GTU.AND P0, PT, |R8|, +INF , PT ;  /* 0x7ff000000800742a */ /* 0x000ea20003f0c200 */
[----:B------:R-:W-:Y:S03]  /*f950*/  BSSY B1, `(.L_x_1739) ;  /* 0x0000010000017945 */ /* 0x000fe60003800000 */
[----:B------:R3:W4:Y:S04]  /*f960*/  LDS.128 R20, [R0] ;  /* 0x0000000000147984 */ /* 0x0007280000000c00 */
[----:B-1----:R3:W1:Y:S06]  /*f970*/  LDS.128 R12, [R0+0x10] ;  /* 0x00001000000c7984 */ /* 0x00266c0000000c00 */
[----:B--2---:R-:W-:Y:S05]  /*f980*/  @P0 BRA `(.L_x_1740) ;  /* 0x0000009000000947 */ /* 0x004fea0003800000 */
[----:B----4-:R-:W-:Y:S01]  /*f990*/  DSETP.NEU.AND P1, PT, R8, R20, PT ;  /* 0x000000140800722a */ /* 0x010fe20003f2d000 */
[----:B------:R-:W-:-:S03]  /*f9a0*/  ISETP.GE.U32.AND P0, PT, R10, R22, PT ;  /* 0x000000160a00720c */ /* 0x000fc60003f06070 */
[----:B------:R-:W2:Y:S01]  /*f9b0*/  DSETP.GEU.AND P2, PT, R8, R20, PT ;  /* 0x000000140800722a */ /* 0x000ea20003f4e000 */
[----:B------:R-:W-:-:S05]  /*f9c0*/  ISETP.GE.AND.EX P0, PT, R11, R23, PT, P0 ;  /* 0x000000170b00720c */ /* 0x000fca0003f06300 */
[----:B--23--:R-:W-:-:S04]  /*f9d0*/  SEL R0, RZ, 0xffffffff, P2 ;  /* 0xffffffffff007807 */ /* 0x00cfc80001000000 */
[----:B------:R-:W-:-:S04]  /*f9e0*/  @!P1 SEL R0, RZ, 0xffffffff, P0 ;  /* 0xffffffffff009807 */ /* 0x000fc80000000000 */
[----:B------:R-:W-:-:S04]  /*f9f0*/  LOP3.LUT R0, R0, 0x1, RZ, 0xc0, !PT ;  /* 0x0000000100007812 */ /* 0x000fc800078ec0ff */
[----:B------:R-:W-:Y:S01]  /*fa00*/  ISETP.EQ.U32.AND P0, PT, R0, 0x1, PT ;  /* 0x000000010000780c */ /* 0x000fe20003f02070 */
[----:B------:R-:W-:Y:S07]  /*fa10*/  BRA `(.L_x_1741) ;  /* 0x0000003000007947 */ /* 0x000fee0003800000 */
.L_x_1740:
[----:B----4-:R-:W2:Y:S01]  /*fa20*/  DSETP.GTU.AND P0, PT, |R20|, +INF , PT ;  /* 0x7ff000001400742a */ /* 0x010ea20003f0c200 */
[----:B------:R-:W-:-:S05]  /*fa30*/  ISETP.LT.U32.AND P1, PT, R10, R22, PT ;  /* 0x000000160a00720c */ /* 0x000fca0003f21070 */
[----:B--2---:R-:W-:-:S08]  /*fa40*/  ISETP.LT.OR.EX P0, PT, R11, R23, !P0, P1 ;  /* 0x000000170b00720c */ /* 0x004fd00004701710 */
.L_x_1741:
[----:B------:R-:W-:Y:S05]  /*fa50*/  BSYNC B1 ;  /* 0x0000000000017941 */ /* 0x000fea0003800000 */
.L_x_1739:
[----:B------:R-:W2:Y:S01]  /*fa60*/  DSETP.GTU.AND P1, PT, |R4|, +INF , PT ;  /* 0x7ff000000400742a */ /* 0x000ea20003f2c200 */
[----:B------:R-:W-:Y:S01]  /*fa70*/  BSSY B1, `(.L_x_1742) ;  /* 0x0000012000017945 */ /* 0x000fe20003800000 */
[----:B------:R-:W-:Y:S02]  /*fa80*/  FSEL R8, R8, R20, P0 ;  /* 0x0000001408087208 */ /* 0x000fe40000000000 */
[----:B------:R-:W-:Y:S02]  /*fa90*/  FSEL R9, R9, R21, P0 ;  /* 0x0000001509097208 */ /* 0x000fe40000000000 */
[----:B------:R-:W-:Y:S02]  /*faa0*/  SEL R10, R10, R22, P0 ;  /* 0x000000160a0a7207 */ /* 0x000fe40000000000 */
[----:B------:R-:W-:-:S06]  /*fab0*/  SEL R11, R11, R23, P0 ;  /* 0x000000170b0b7207 */ /* 0x000fcc0000000000 */
[----:B--2---:R-:W-:Y:S05]  /*fac0*/  @P1 BRA `(.L_x_1743) ;  /* 0x0000009000001947 */ /* 0x004fea0003800000 */
[----:B-1----:R-:W-:Y:S01]  /*fad0*/  DSETP.NEU.AND P1, PT, R4, R12, PT ;  /* 0x0000000c0400722a */ /* 0x002fe20003f2d000 */
[----:B------:R-:W-:-:S03]  /*fae0*/  ISETP.GE.U32.AND P0, PT, R6, R14, PT ;  /* 0x0000000e0600720c */ /* 0x000fc60003f06070 */
[----:B------:R-:W1:Y:S01]  /*faf0*/  DSETP.GEU.AND P2, PT, R4, R12, PT ;  /* 0x0000000c0400722a */ /* 0x000e620003f4e000 */
[----:B------:R-:W-:-:S05]  /*fb00*/  ISETP.GE.AND.EX P0, PT, R7, R15, PT, P0 ;  /* 0x0000000f0700720c */ /* 0x000fca0003f06300 */
[----:B-1-3--:R-:W-:-:S04]  /*fb10*/  SEL R0, RZ, 0xffffffff, P2 ;  /* 0xffffffffff007807 */ /* 0x00afc80001000000 */
[----:B------:R-:W-:-:S04]  /*fb20*/  @!P1 SEL R0, RZ, 0xffffffff, P0 ;  /* 0xffffffffff009807 */ /* 0x000fc80000000000 */
[----:B------:R-:W-:-:S04]  /*fb30*/  LOP3.LUT R0, R0, 0x1, RZ, 0xc0, !PT ;  /* 0x0000000100007812 */ /* 0x000fc800078ec0ff */
[----:B------:R-:W-:Y:S01]  /*fb40*/  ISETP.EQ.U32.AND P0, PT, R0, 0x1, PT ;  /* 0x000000010000780c */ /* 0x000fe20003f02070 */
[----:B------:R-:W-:Y:S07]  /*fb50*/  BRA `(.L_x_1744) ;  /* 0x0000003000007947 */ /* 0x000fee0003800000 */
.L_x_1743:
[----:B-1----:R-:W1:Y:S01]  /*fb60*/  DSETP.GTU.AND P0, PT, |R12|, +INF , PT ;  /* 0x7ff000000c00742a */ /* 0x002e620003f0c200 */
[----:B------:R-:W-:-:S05]  /*fb70*/  ISETP.LT.U32.AND P1, PT, R6, R14, PT ;  /* 0x0000000e0600720c */ /* 0x000fca0003f21070 */
[----:B-1----:R-:W-:-:S08]  /*fb80*/  ISETP.LT.OR.EX P0, PT, R7, R15, !P0, P1 ;  /* 0x0000000f0700720c */ /* 0x002fd00004701710 */
.L_x_1744:
[----:B------:R-:W-:Y:S05]  /*fb90*/  BSYNC B1 ;  /* 0x0000000000017941 */ /* 0x000fea0003800000 */
.L_x_1742:
[----:B------:R-:W-:Y:S01]  /*fba0*/  FSEL R4, R4, R12, P0 ;  /* 0x0000000c04047208 */ /* 0x000fe20000000000 */
[----:B------:R1:W-:Y:S01]  /*fbb0*/  STS.128 [R17], R8 ;  /* 0x0000000811007388 */ /* 0x0003e20000000c00 */
[----:B------:R-:W-:Y:S02]  /*fbc0*/  FSEL R5, R5, R13, P0 ;  /* 0x0000000d05057208 */ /* 0x000fe40000000000 */
[----:B------:R-:W-:Y:S02]  /*fbd0*/  SEL R6, R6, R14, P0 ;  /* 0x0000000e06067207 */ /* 0x000fe40000000000 */
[----:B------:R-:W-:-:S05]  /*fbe0*/  SEL R7, R7, R15, P0 ;  /* 0x0000000f07077207 */ /* 0x000fca0000000000 */
[----:B------:R1:W-:Y:S02]  /*fbf0*/  STS.128 [R17+0x10], R4 ;  /* 0x0000100411007388 */ /* 0x0003e40000000c00 */
.L_x_1738:
[----:B------:R-:W-:Y:S05]  /*fc00*/  BSYNC B0 ;  /* 0x0000000000007941 */ /* 0x000fea0003800000 */
.L_x_1737:
[----:B------:R-:W-:-:S04]  /*fc10*/  SHF.R.S32.HI R3, RZ, 0x1, R3 ;  /* 0x00000001ff037819 */ /* 0x000fc80000011403 */
[----:B------:R-:W-:-:S13]  /*fc20*/  ISETP.GE.AND P0, PT, R3, 0x20, PT ;  /* 0x000000200300780c */ /* 0x000fda0003f06270 */
[----:B------:R-:W-:Y:S05]  /*fc30*/  @P0 BRA `(.L_x_1745) ;  /* 0xfffffc8000000947 */ /* 0x000fea000383ffff */
[----:B---3--:R-:W-:-:S05]  /*fc40*/  IMAD.MOV.U32 R0, RZ, RZ, 0x20 ;  /* 0x00000020ff007424 */ /* 0x008fca00078e00ff */
.L_x_1736:
[----:B------:R-:W-:Y:S01]  /*fc50*/  ISETP.GE.AND P0, PT, R0, 0x2, PT ;  /* 0x000000020000780c */ /* 0x000fe20003f06270 */
[----:B------:R-:W-:Y:S01]  /*fc60*/  WARPSYNC 0xffffffff ;  /* 0xffffffff00007948 */ /* 0x000fe20003800000 */
[----:B------:R-:W-:Y:S11]  /*fc70*/  BAR.SYNC.DEFER_BLOCKING 0x0 ;  /* 0x0000000000007b1d */ /* 0x000ff60000010000 */
[----:B------:R-:W-:Y:S05]  /*fc80*/  @!P0 BRA `(.L_x_1735) ;  /* 0x0000034000008947 */ /* 0x000fea0003800000 */
[----:B------:R-:W-:-:S04]  /*fc90*/  MOV R3, 0x1 ;  /* 0x0000000100037802 */ /* 0x000fc80000000f00 */
.L_x_1752:
[----:B------:R-:W2:Y:S01]  /*fca0*/  DSETP.GTU.AND P0, PT, |R8|, +INF , PT ;  /* 0x7ff000000800742a */ /* 0x000ea20003f0c200 */
[----:B-1----:R1:W3:Y:S01]  /*fcb0*/  SHFL.DOWN PT, R13, R9, R3, 0x1f ;  /* 0x08001f03090d7589 */ /* 0x0022e200000e0000 */
[----:B------:R-:W-:Y:S03]  /*fcc0*/  BSSY B0, `(.L_x_1746) ;  /* 0x0000011000007945 */ /* 0x000fe60003800000 */
[----:B------:R1:W4:Y:S04]  /*fcd0*/  SHFL.DOWN PT, R12, R8, R3, 0x1f ;  /* 0x08001f03080c7589 */ /* 0x00032800000e0000 */
[----:B0-----:R1:W0:Y:S04]  /*fce0*/  SHFL.DOWN PT, R18, R11, R3, 0x1f ;  /* 0x08001f030b127589 */ /* 0x00122800000e0000 */
[----:B------:R1:W0:Y:S01]  /*fcf0*/  SHFL.DOWN PT, R17, R10, R3, 0x1f ;  /* 0x08001f030a117589 */ /* 0x00022200000e0000 */
[----:B--2---:R-:W-:Y:S05]  /*fd00*/  @P0 BRA `(.L_x_1747) ;  /* 0x0000009000000947 */ /* 0x004fea0003800000 */
        /* <DEDUP_REMOVED lines=9> */
.L_x_1747:
[----:B---34-:R-:W2:Y:S01]  /*fda0*/  DSETP.GTU.AND P0, PT, |R12|, +INF , PT ;  /* 0x7ff000000c00742a */ /* 0x018ea20003f0c200 */
[----:B0-----:R-:W-:-:S05]  /*fdb0*/  ISETP.LT.U32.AND P1, PT, R10, R17, PT ;  /* 0x000000110a00720c */ /* 0x001fca0003f21070 */
[----:B--2---:R-:W-:-:S08]  /*fdc0*/  ISETP.LT.OR.EX P0, PT, R11, R18, !P0, P1 ;  /* 0x000000120b00720c */ /* 0x004fd00004701710 */
.L_x_1748:
[----:B------:R-:W-:Y:S05]  /*fdd0*/  BSYNC B0 ;  /* 0x0000000000007941 */ /* 0x000fea0003800000 */
.L_x_1746:
[----:B------:R-:W0:Y:S01]  /*fde0*/  DSETP.GTU.AND P1, PT, |R4|, +INF , PT ;  /* 0x7ff000000400742a */ /* 0x000e220003f2c200 */
[----:B------:R2:W3:Y:S01]  /*fdf0*/  SHFL.DOWN PT, R15, R5, R3, 0x1f ;  /* 0x08001f03050f7589 */ /* 0x0004e200000e0000 */
[----:B------:R-:W-:Y:S01]  /*fe00*/  BSSY B0, `(.L_x_1749) ;  /* 0x0000015000007945 */ /* 0x000fe20003800000 */
[----:B-1----:R-:W-:Y:S02]  /*fe10*/  FSEL R8, R8, R12, P0 ;  /* 0x0000000c08087208 */ /* 0x002fe40000000000 */
[----:B------:R2:W1:Y:S01]  /*fe20*/  SHFL.DOWN PT, R14, R4, R3, 0x1f ;  /* 0x08001f03040e7589 */ /* 0x00046200000e0000 */
[----:B------:R-:W-:Y:S02]  /*fe30*/  FSEL R9, R9, R13, P0 ;  /* 0x0000000d09097208 */ /* 0x000fe40000000000 */
[----:B------:R-:W-:Y:S01]  /*fe40*/  SEL R10, R10, R17, P0 ;  /* 0x000000110a0a7207 */ /* 0x000fe20000000000 */
[----:B------:R2:W4:Y:S01]  /*fe50*/  SHFL.DOWN PT, R20, R7, R3, 0x1f ;  /* 0x08001f0307147589 */ /* 0x00052200000e0000 */
[----:B------:R-:W-:-:S03]  /*fe60*/  SEL R11, R11, R18, P0 ;  /* 0x000000120b0b7207 */ /* 0x000fc60000000000 */
[----:B------:R2:W1:Y:S01]  /*fe70*/  SHFL.DOWN PT, R19, R6, R3, 0x1f ;  /* 0x08001f0306137589 */ /* 0x00046200000e0000 */
[----:B0-----:R-:W-:Y:S05]  /*fe80*/  @P1 BRA `(.L_x_1750) ;  /* 0x0000009000001947 */ /* 0x001fea0003800000 */
[----:B-1-3--:R-:W-:Y:S01]  /*fe90*/  DSETP.NEU.AND P1, PT, R4, R14, PT ;  /* 0x0000000e0400722a */ /* 0x00afe20003f2d000 */
[----:B------:R-:W-:-:S03]  /*fea0*/  ISETP.GE.U32.AND P0, PT, R6, R19, PT ;  /* 0x000000130600720c */ /* 0x000fc60003f06070 */
[----:B------:R-:W0:Y:S01]  /*feb0*/  DSETP.GEU.AND P2, PT, R4, R14, PT ;  /* 0x0000000e0400722a */ /* 0x000e220003f4e000 */
[----:B----4-:R-:W-:-:S05]  /*fec0*/  ISETP.GE.AND.EX P0, PT, R7, R20, PT, P0 ;  /* 0x000000140700720c */ /* 0x010fca0003f06300 */
[----:B0-----:R-:W-:-:S04]  /*fed0*/  SEL R12, RZ, 0xffffffff, P2 ;  /* 0xffffffffff0c7807 */ /* 0x001fc80001000000 */
[----:B------:R-:W-:-:S04]  /*fee0*/  @!P1 SEL R12, RZ, 0xffffffff, P0 ;  /* 0xffffffffff0c9807 */ /* 0x000fc80000000000 */
[----:B------:R-:W-:-:S04]  /*fef0*/  LOP3.LUT R12, R12, 0x1, RZ, 0xc0, !PT ;  /* 0x000000010c0c7812 */ /* 0x000fc800078ec0ff */
[----:B------:R-:W-:Y:S01]  /*ff00*/  ISETP.EQ.U32.AND P0, PT, R12, 0x1, PT ;  /* 0x000000010c00780c */ /* 0x000fe20003f02070 */
[----:B------:R-:W-:Y:S07]  /*ff10*/  BRA `(.L_x_1751) ;  /* 0x0000003000007947 */ /* 0x000fee0003800000 */
.L_x_1750:
[----:B-1-3--:R-:W0:Y:S01]  /*ff20*/  DSETP.GTU.AND P0, PT, |R14|, +INF , PT ;  /* 0x7ff000000e00742a */ /* 0x00ae220003f0c200 */
[----:B------:R-:W-:-:S05]  /*ff30*/  ISETP.LT.U32.AND P1, PT, R6, R19, PT ;  /* 0x000000130600720c */ /* 0x000fca0003f21070 */
[----:B0---4-:R-:W-:-:S08]  /*ff40*/  ISETP.LT.OR.EX P0, PT, R7, R20, !P0, P1 ;  /* 0x000000140700720c */ /* 0x011fd00004701710 */
.L_x_1751:
[----:B------:R-:W-:Y:S05]  /*ff50*/  BSYNC B0 ;  /* 0x0000000000007941 */ /* 0x000fea0003800000 */
.L_x_1749:
[----:B--2---:R-:W-:Y:S01]  /*ff60*/  IMAD.SHL.U32 R3, R3, 0x2, RZ ;  /* 0x0000000203037824 */ /* 0x004fe200078e00ff */
[----:B------:R-:W-:Y:S02]  /*ff70*/  FSEL R4, R4, R14, P0 ;  /* 0x0000000e04047208 */ /* 0x000fe40000000000 */
[----:B------:R-:W-:Y:S02]  /*ff80*/  FSEL R5, R5, R15, P0 ;  /* 0x0000000f05057208 */ /* 0x000fe40000000000 */
[----:B------:R-:W-:Y:S02]  /*ff90*/  ISETP.GE.AND P1, PT, R3, R0, PT ;  /* 0x000000000300720c */ /* 0x000fe40003f26270 */
[----:B------:R-:W-:Y:S02]  /*ffa0*/  SEL R6, R6, R19, P0 ;  /* 0x0000001306067207 */ /* 0x000fe40000000000 */
[----:B------:R-:W-:-:S09]  /*ffb0*/  SEL R7, R7, R20, P0 ;  /* 0x0000001407077207 */ /* 0x000fd20000000000 */
[----:B------:R-:W-:Y:S05]  /*ffc0*/  @!P1 BRA `(.L_x_1752) ;  /* 0xfffffcd000009947 */ /* 0x000fea000383ffff */
.L_x_1735:
[----:B------:R-:W-:Y:S01]  /*ffd0*/  ISETP.NE.AND P0, PT, RZ, c[0x0][0x34c], PT ;  /* 0x0000d300ff007a0c */ /* 0x000fe20003f05270 */
[----:B0-----:R-:W-:-:S12]  /*ffe0*/  CS2R R18, SRZ ;  /* 0x0000000000127805 */ /* 0x001fd8000001ff00 */
[----:B------:R-:W-:Y:S05]  /*fff0*/  @!P0 BRA `(.L_x_1753) ;  /* 0x00000cc000008947 */ /* 0x000fea0003800000 */
[----:B-1----:R-:W0:Y:S01]  /*10000*/  S2R R3, SR_TID.Y ;  /* 0x0000000000037919 */ /* 0x002e220000002200 */
        /* <DEDUP_REMOVED lines=203> */
.L_x_1753:
[----:B-1----:R-:W0:Y:S04]  /*10cc0*/  S2R R17, SR_TID.Y ;  /* 0x0000000000117919 */ /* 0x002e280000002200 */
[----:B------:R-:W1:Y:S01]  /*10cd0*/  S2R R12, SR_CTAID.X ;  /* 0x00000000000c7919 */ /* 0x000e620000002500 */
[----:B0-----:R-:W-:-:S04]  /*10ce0*/  IMAD R3, R17, c[0x0][0x1a0], R2 ;  /* 0x0000680011037a24 */ /* 0x001fc800078e0202 */
[----:B-1----:R-:W-:Y:S01]  /*10cf0*/  IMAD R12, R12, c[0x0][0x188], R3 ;  /* 0x000062000c0c7a24 */ /* 0x002fe200078e0203 */
        /* <DEDUP_REMOVED lines=199> */
[----:B------:R-:W-:Y:S02]  /*11970*/  @P0 IMAD R18, R3, c[0x0][0x53c], R18 ;  /* 0x00014f0003120a24 */ /* 0x000fe400078e0212 */
.L_x_1754:
        /* <DEDUP_REMOVED lines=10> */
.L_x_1760:
[----:B------:R-:W-:Y:S01]  /*11a20*/  LOP3.LUT R0, R21, R15, RZ, 0xfc, !PT ;  /* 0x0000000f15007212 */ /* 0x000fe200078efcff */
[----:B------:R-:W-:Y:S01]  /*11a30*/  BSSY B1, `(.L_x_1757) ;  /* 0x0000021000017945 */ /* 0x000fe20003800000 */
[----:B------:R-:W-:Y:S02]  /*11a40*/  IMAD.MOV.U32 R3, RZ, RZ, R15 ;  /* 0x000000ffff037224 */ /* 0x000fe400078e000f */
[----:B------:R-:W-:Y:S01]  /*11a50*/  ISETP.NE.U32.AND P0, PT, R0, RZ, PT ;  /* 0x000000ff0000720c */ /* 0x000fe20003f05070 */
[----:B------:R-:W-:-:S12]  /*11a60*/  IMAD.MOV.U32 R0, RZ, RZ, R14 ;  /* 0x000000ffff007224 */ /* 0x000fd800078e000e */
[----:B------:R-:W-:Y:S05]  /*11a70*/  @!P0 BRA `(.L_x_1758) ;  /* 0x0000009000008947 */ /* 0x000fea0003800000 */
[----:B------:R-:W-:Y:S01]  /*11a80*/  IMAD.MOV.U32 R2, RZ, RZ, R14 ;  /* 0x000000ffff027224 */ /* 0x000fe200078e000e */
[----:B------:R-:W-:Y:S01]  /*11a90*/  MOV R14, 0x11ae0 ;  /* 0x00011ae0000e7802 */ /* 0x000fe20000000f00 */
[----:B------:R-:W-:Y:S02]  /*11aa0*/  IMAD.MOV.U32 R13, RZ, RZ, R15 ;  /* 0x000000ffff0d7224 */ /* 0x000fe400078e000f */
[----:B------:R-:W-:Y:S02]  /*11ab0*/  IMAD.MOV.U32 R20, RZ, RZ, R22 ;  /* 0x000000ffff147224 */ /* 0x000fe400078e0016 */
[----:B------:R-:W-:Y:S02]  /*11ac0*/  IMAD.MOV.U32 R15, RZ, RZ, R21 ;  /* 0x000000ffff0f7224 */ /* 0x000fe400078e0015 */
[----:B------:R-:W-:Y:S05]  /*11ad0*/  CALL.REL.NOINC `($__internal_9_$__cuda_sm20_rem_u64) ;  /* 0x00005b5000007944 */ /* 0x000fea0003c00000 */
[----:B------:R-:W-:Y:S02]  /*11ae0*/  IMAD.MOV.U32 R14, RZ, RZ, R2 ;  /* 0x000000ffff0e7224 */ /* 0x000fe400078e0002 */
[----:B------:R-:W-:Y:S01]  /*11af0*/  IMAD.MOV.U32 R15, RZ, RZ, R13 ;  /* 0x000000ffff0f7224 */ /* 0x000fe200078e000d */
[----:B------:R-:W-:Y:S05]  /*11b00*/  BRA `(.L_x_1759) ;  /* 0x0000013000007947 */ /* 0x000fea0003800000 */
.L_x_1758:
        /* <DEDUP_REMOVED lines=19> */
.L_x_1759:
[----:B------:R-:W-:Y:S05]  /*11c40*/  BSYNC B1 ;  /* 0x0000000000017941 */ /* 0x000fea0003800000 */
.L_x_1757:
[----:B------:R-:W-:Y:S01]  /*11c50*/  ISETP.NE.U32.AND P0, PT, R14, RZ, PT ;  /* 0x000000ff0e00720c */ /* 0x000fe20003f05070 */
[----:B------:R-:W-:Y:S01]  /*11c60*/  IMAD.MOV.U32 R21, RZ, RZ, R3 ;  /* 0x000000ffff157224 */ /* 0x000fe200078e0003 */
[----:B------:R-:W-:Y:S02]  /*11c70*/  MOV R22, R0 ;  /* 0x0000000000167202 */ /* 0x000fe40000000f00 */
[----:B------:R-:W-:-:S13]  /*11c80*/  ISETP.NE.AND.EX P0, PT, R15, RZ, PT, P0 ;  /* 0x000000ff0f00720c */ /* 0x000fda0003f05300 */
[----:B------:R-:W-:Y:S05]  /*11c90*/  @P0 BRA `(.L_x_1760) ;  /* 0xfffffd8000000947 */ /* 0x000fea000383ffff */
[----:B------:R-:W-:Y:S05]  /*11ca0*/  BSYNC B0 ;  /* 0x0000000000007941 */ /* 0x000fea0003800000 */
.L_x_1756:
[----:B------:R-:W-:Y:S01]  /*11cb0*/  ISETP.NE.U32.AND P2, PT, R3, RZ, PT ;  /* 0x000000ff0300720c */ /* 0x000fe20003f45070 */
[----:B------:R-:W-:-:S12]  /*11cc0*/  BSSY B0, `(.L_x_1761) ;  /* 0x000001c000007945 */ /* 0x000fd80003800000 */
[----:B------:R-:W-:Y:S05]  /*11cd0*/  @!P2 BRA `(.L_x_1762) ;  /* 0x000000700000a947 */ /* 0x000fea0003800000 */
[----:B------:R-:W-:Y:S01]  /*11ce0*/  IMAD.MOV.U32 R2, RZ, RZ, 0x10 ;  /* 0x00000010ff027424 */ /* 0x000fe200078e00ff */
[----:B------:R-:W-:Y:S01]  /*11cf0*/  MOV R20, 0x11d20 ;  /* 0x00011d2000147802 */ /* 0x000fe20000000f00 */
[----:B------:R-:W-:Y:S02]  /*11d00*/  IMAD.MOV.U32 R13, RZ, RZ, RZ ;  /* 0x000000ffff0d7224 */ /* 0x000fe400078e00ff */
[----:B------:R-:W-:Y:S05]  /*11d10*/  CALL.REL.NOINC `($__internal_8_$__cuda_sm20_div_u64) ;  /* 0x000054c000007944 */ /* 0x000fea0003c00000 */
[----:B------:R-:W-:Y:S02]  /*11d20*/  IMAD.MOV.U32 R14, RZ, RZ, R2 ;  /* 0x000000ffff0e7224 */ /* 0x000fe400078e0002 */
[----:B------:R-:W-:Y:S01]  /*11d30*/  IMAD.MOV.U32 R15, RZ, RZ, R13 ;  /* 0x000000ffff0f7224 */ /* 0x000fe200078e000d */
[----:B------:R-:W-:Y:S05]  /*11d40*/  BRA `(.L_x_1763) ;  /* 0x0000013000007947 */ /* 0x000fea0003800000 */
.L_x_1762:
        /* <DEDUP_REMOVED lines=19> */
.L_x_1763:
[----:B------:R-:W-:Y:S05]  /*11e80*/  BSYNC B0 ;  /* 0x0000000000007941 */ /* 0x000fea0003800000 */
.L_x_1761:
[----:B------:R-:W-:Y:S01]  /*11e90*/  BSSY B0, `(.L_x_1764) ;  /* 0x000001c000007945 */ /* 0x000fe20003800000 */
        /* <DEDUP_REMOVED lines=8> */
.L_x_1765:
        /* <DEDUP_REMOVED lines=9> */
[----:B------:R-:W-:-:S04]  /*11fb0*/  IMAD.HI.U32 R20, R21, 0x8, RZ ;  /* 0x0000000815147827 */ /* 0x000fc800078e00ff */
[----:B------:R-:W-:Y:S02]  /*11fc0*/  IMAD.MOV R3, RZ, RZ, -R20 ;  /* 0x000000ffff037224 */ /* 0x000fe400078e0a14 */
[----:B------:R-:W-:Y:S02]  /*11fd0*/  IMAD.MOV.U32 R21, RZ, RZ, RZ ;  /* 0x000000ffff157224 */ /* 0x000fe400078e00ff */
[----:B------:R-:W-:-:S05]  /*11fe0*/  IMAD R3, R0, R3, 0x8 ;  /* 0x0000000800037424 */ /* 0x000fca00078e0203 */
[----:B------:R-:W-:-:S13]  /*11ff0*/  ISETP.GE.U32.AND P0, PT, R3, R0, PT ;  /* 0x000000000300720c */ /* 0x000fda0003f06070 */
[----:B------:R-:W-:Y:S01]  /*12000*/  @P0 IMAD.IADD R3, R3, 0x1, -R0 ;  /* 0x0000000103030824 */ /* 0x000fe200078e0a00 */
[----:B------:R-:W-:-:S04]  /*12010*/  @P0 IADD3 R20, R20, 0x1, RZ ;  /* 0x0000000114140810 */ /* 0x000fc80007ffe0ff */
[----:B------:R-:W-:-:S13]  /*12020*/  ISETP.GE.U32.AND P1, PT, R3, R0, PT ;  /* 0x000000000300720c */ /* 0x000fda0003f26070 */
[----:B------:R-:W-:Y:S02]  /*12030*/  @P1 IADD3 R20, R20, 0x1, RZ ;  /* 0x0000000114141810 */ /* 0x000fe40007ffe0ff */
[----:B------:R-:W-:Y:S02]  /*12040*/  @!P2 LOP3.LUT R20, RZ, R0, RZ, 0x33, !PT ;  /* 0x00000000ff14a212 */ /* 0x000fe400078e33ff */
.L_x_1766:
[----:B------:R-:W-:Y:S05]  /*12050*/  BSYNC B0 ;  /* 0x0000000000007941 */ /* 0x000fea0003800000 */
.L_x_1764:
[-C--:B------:R-:W-:Y:S01]  /*12060*/  IMAD R13, R15, R19.reuse, RZ ;  /* 0x000000130f0d7224 */ /* 0x080fe200078e02ff */
[----:B------:R-:W-:Y:S01]  /*12070*/  BSSY B0, `(.L_x_1767) ;  /* 0x000001f000007945 */ /* 0x000fe20003800000 */
[----:B------:R-:W-:-:S04]  /*12080*/  IMAD.WIDE.U32 R2, R14, R19, RZ ;  /* 0x000000130e027225 */ /* 0x000fc800078e00ff */
[----:B------:R-:W-:-:S05]  /*12090*/  IMAD.IADD R13, R3, 0x1, R13 ;  /* 0x00000001030d7824 */ /* 0x000fca00078e020d */
[----:B------:R-:W-:-:S13]  /*120a0*/  LOP3.LUT P0, RZ, R13, 0x1f, RZ, 0xc0, !PT ;  /* 0x0000001f0dff7812 */ /* 0x000fda000780c0ff */
[----:B------:R-:W-:Y:S05]  /*120b0*/  @!P0 BRA `(.L_x_1768) ;  /* 0x0000006000008947 */ /* 0x000fea0003800000 */
[----:B------:R-:W-:Y:S01]  /*120c0*/  MOV R0, R20 ;  /* 0x0000001400007202 */ /* 0x000fe20000000f00 */
[----:B------:R-:W-:Y:S01]  /*120d0*/  IMAD.MOV.U32 R3, RZ, RZ, R21 ;  /* 0x000000ffff037224 */ /* 0x000fe200078e0015 */
[----:B------:R-:W-:Y:S02]  /*120e0*/  MOV R20, 0x12100 ;  /* 0x0001210000147802 */ /* 0x000fe40000000f00 */
[----:B------:R-:W-:Y:S05]  /*120f0*/  CALL.REL.NOINC `($__internal_8_$__cuda_sm20_div_u64) ;  /* 0x000050e000007944 */ /* 0x000fea0003c00000 */
[----:B------:R-:W-:Y:S01]  /*12100*/  IMAD.MOV.U32 R3, RZ, RZ, R13 ;  /* 0x000000ffff037224 */ /* 0x000fe200078e000d */
[----:B------:R-:W-:Y:S05]  /*12110*/  BRA `(.L_x_1769) ;  /* 0x0000014000007947 */ /* 0x000fea0003800000 */
.L_x_1768:
        /* <DEDUP_REMOVED lines=15> */
[----:B------:R-:W-:Y:S01]  /*12210*/  ISETP.GE.U32.AND P1, PT, R3, R20, PT ;  /* 0x000000140300720c */ /* 0x000fe20003f26070 */
[----:B------:R-:W-:-:S12]  /*12220*/  IMAD.MOV.U32 R3, RZ, RZ, RZ ;  /* 0x000000ffff037224 */ /* 0x000fd800078e00ff */
[----:B------:R-:W-:Y:S02]  /*12230*/  @P1 IADD3 R15, R15, 0x1, RZ ;  /* 0x000000010f0f1810 */ /* 0x000fe40007ffe0ff */
[----:B------:R-:W-:-:S05]  /*12240*/  @!P2 LOP3.LUT R15, RZ, R20, RZ, 0x33, !PT ;  /* 0x00000014ff0fa212 */ /* 0x000fca00078e33ff */
[----:B------:R-:W-:Y:S02]  /*12250*/  IMAD.MOV.U32 R2, RZ, RZ, R15 ;  /* 0x000000ffff027224 */ /* 0x000fe400078e000f */
.L_x_1769:
[----:B------:R-:W-:Y:S05]  /*12260*/  BSYNC B0 ;  /* 0x0000000000007941 */ /* 0x000fea0003800000 */
.L_x_1767:
[----:B------:R-:W-:-:S04]  /*12270*/  IADD3 R2, P0, R2, c[0x0][0x560], RZ ;  /* 0x0001580002027a10 */ /* 0x000fc80007f1e0ff */
[----:B------:R-:W-:-:S05]  /*12280*/  IADD3.X R3, R3, c[0x0][0x564], RZ, P0, !PT ;  /* 0x0001590003037a10 */ /* 0x000fca00007fe4ff */
[----:B------:R-:W-:Y:S02]  /*12290*/  IMAD.MOV.U32 R0, RZ, RZ, R3 ;  /* 0x000000ffff007224 */ /* 0x000fe400078e0003 */
.L_x_1755:
        /* <DEDUP_REMOVED lines=208> */
.L_x_1771:
[----:B------:R-:W-:Y:S05]  /*12fa0*/  @!P0 BRA `(.L_x_1772) ;  /* 0x00000c7000008947 */ /* 0x000fea0003800000 */
[----:B------:R-:W-:Y:S01]  /*12fb0*/  IADD3 R21, R15, 0x1, RZ ;  /* 0x000000010f157810 */ /* 0x000fe20007ffe0ff */
[----:B------:R-:W-:Y:S01]  /*12fc0*/  IMAD.MOV.U32 R20, RZ, RZ, RZ ;  /* 0x000000ffff147224 */ /* 0x000fe200078e00ff */
[----:B------:R-:W-:-:S03]  /*12fd0*/  MOV R13, c[0x0][0x34c] ;  /* 0x0000d300000d7a02 */ /* 0x000fc60000000f00 */
[----:B------:R-:W-:Y:S01]  /*12fe0*/  IMAD.HI.U32 R22, R21, c[0x0][0x354], R20 ;  /* 0x0000d50015167a27 */ /* 0x000fe200078e0014 */
        /* <DEDUP_REMOVED lines=195> */
.L_x_1772:
        /* <DEDUP_REMOVED lines=11> */
.L_x_1774:
[----:B------:R-:W-:Y:S05]  /*13cd0*/  BSYNC B0 ;  /* 0x0000000000007941 */ /* 0x000fea0003800000 */
.L_x_1773:
        /* <DEDUP_REMOVED lines=11> */
[----:B------:R0:W-:Y:S04]  /*13d90*/  STG.E.64 [R14.64], R8 ;  /* 0x000000080e007986 */ /* 0x0001e8000c101b24 */
[----:B------:R0:W-:Y:S04]  /*13da0*/  STG.E.64 [R14.64+0x8], R10 ;  /* 0x0000080a0e007986 */ /* 0x0001e8000c101b24 */
[----:B------:R0:W-:Y:S04]  /*13db0*/  STG.E.64 [R14.64+0x10], R4 ;  /* 0x000010040e007986 */ /* 0x0001e8000c101b24 */
[----:B------:R0:W-:Y:S02]  /*13dc0*/  STG.E.64 [R14.64+0x18], R6 ;  /* 0x000018060e007986 */ /* 0x0001e4000c101b24 */
.L_x_1776:
[----:B------:R-:W-:Y:S05]  /*13dd0*/  BSYNC B0 ;  /* 0x0000000000007941 */ /* 0x000fea0003800000 */
.L_x_1775:
        /* <DEDUP_REMOVED lines=31> */
.L_x_1778:
[----:B------:R-:W-:Y:S05]  /*13fd0*/  BSYNC B0 ;  /* 0x0000000000007941 */ /* 0x000fea0003800000 */
.L_x_1777:
[----:B------:R-:W-:Y:S06]  /*13fe0*/  BAR.SYNC.DEFER_BLOCKING 0x0 ;  /* 0x0000000000007b1d */ /* 0x000fec0000010000 */
[----:B0-----:R-:W0:Y:S02]  /*13ff0*/  LDS.U8 R4, [RZ] ;  /* 0x00000000ff047984 */ /* 0x001e240000000000 */
[----:B0-----:R-:W-:-:S13]  /*14000*/  ISETP.NE.AND P0, PT, R4, RZ, PT ;  /* 0x000000ff0400720c */ /* 0x001fda0003f05270 */
[----:B------:R-:W-:Y:S05]  /*14010*/  @!P0 EXIT ;  /* 0x000000000000894d */ /* 0x000fea0003800000 */
[----:B------:R-:W-:Y:S01]  /*14020*/  ISETP.NE.AND P0, PT, RZ, c[0x0][0x190], PT ;  /* 0x00006400ff007a0c */ /* 0x000fe20003f05270 */
[----:B------:R-:W-:Y:S02]  /*14030*/  IMAD.MOV.U32 R6, RZ, RZ, c[0x0][0x170] ;  /* 0x00005c00ff067624 */ /* 0x000fe400078e00ff */
        /* <DEDUP_REMOVED lines=18> */
[----:B------:R-:W-:-:S10]  /*14160*/  IMAD.MOV.U32 R9, RZ, RZ, c[0x0][0x16c] ;  /* 0x00005b00ff097624 */ /* 0x000fd400078e00ff */
[----:B------:R-:W-:Y:S05]  /*14170*/  @P0 BRA `(.L_x_1782) ;  /* 0x0000035000000947 */ /* 0x000fea0003800000 */
[----:B------:R-:W-:Y:S01]  /*14180*/  IMAD.MOV.U32 R10, RZ, RZ, c[0x0][0x170] ;  /* 0x00005c00ff0a7624 */ /* 0x000fe200078e00ff */
[----:B------:R-:W-:Y:S01]  /*14190*/  MOV R11, c[0x0][0x174] ;  /* 0x00005d00000b7a02 */ /* 0x000fe20000000f00 */
[----:B------:R-:W-:Y:S02]  /*141a0*/  IMAD.MOV.U32 R8, RZ, RZ, c[0x0][0x168] ;  /* 0x00005a00ff087624 */ /* 0x000fe400078e00ff */
[----:B------:R-:W-:Y:S02]  /*141b0*/  IMAD.MOV.U32 R9, RZ, RZ, c[0x0][0x16c] ;  /* 0x00005b00ff097624 */ /* 0x000fe400078e00ff */
.L_x_1786:
[----:B------:R-:W-:Y:S02]  /*141c0*/  IMAD.MOV.U32 R15, RZ, RZ, 0x20 ;  /* 0x00000020ff0f7424 */ /* 0x000fe400078e00ff */
[----:B------:R-:W-:-:S04]  /*141d0*/  IMAD R14, R12, c[0x0][0x10], R13 ;  /* 0x000004000c0e7a24 */ /* 0x000fc800078e020d */
[----:B------:R-:W-:-:S05]  /*141e0*/  IMAD.WIDE.U32 R14, R14, R15, c[0x0][0x568] ;  /* 0x00015a000e0e7625 */ /* 0x000fca00078e000f */
[----:B------:R0:W2:Y:S04]  /*141f0*/  LDG.E.64 R20, [R14.64] ;  /* 0x000000240e147981 */ /* 0x0000a8000c1e1b00 */
[----:B------:R0:W3:Y:S01]  /*14200*/  LDG.E.64 R22, [R14.64+0x8] ;  /* 0x000008240e167981 */ /* 0x0000e2000c1e1b00 */
[----:B------:R-:W2:Y:S01]  /*14210*/  DSETP.GTU.AND P3, PT, |R4|, +INF , PT ;  /* 0x7ff000000400742a */ /* 0x000ea20003f6c200 */
[----:B------:R-:W-:Y:S02]  /*14220*/  PLOP3.LUT P0, PT, PT, PT, PT, 0x80, 0x0 ;  /* 0x000000000000781c */ /* 0x000fe40003f0f070 */
[----:B------:R0:W5:Y:S04]  /*14230*/  LDG.E.64 R24, [R14.64+0x10] ;  /* 0x000010240e187981 */ /* 0x000168000c1e1b00 */
[----:B------:R0:W5:Y:S01]  /*14240*/  LDG.E.64 R26, [R14.64+0x18] ;  /* 0x000018240e1a7981 */ /* 0x000162000c1e1b00 */
[----:B------:R-:W-:Y:S01]  /*14250*/  BSSY B2, `(.L_x_1783) ;  /* 0x0000022000027945 */ /* 0x000fe20003800000 */
[----:B0-----:R-:W-:-:S04]  /*14260*/  IMAD.MOV.U32 R14, RZ, RZ, c[0x0][0x0] ;  /* 0x00000000ff0e7624 */ /* 0x001fc800078e00ff */
[----:B------:R-:W-:Y:S01]  /*14270*/  IMAD R13, R14, c[0x0][0x4], R13 ;  /* 0x000001000e0d7a24 */ /* 0x000fe200078e020d */
[----:B--2---:R-:W0:Y:S01]  /*14280*/  @!P3 DSETP.NEU.AND P4, PT, R4, R20, PT ;  /* 0x000000140400b22a */ /* 0x004e220003f8d000 */
[----:B---3--:R-:W-:-:S05]  /*14290*/  @!P3 ISETP.GE.U32.AND P2, PT, R6, R22, PT ;  /* 0x000000160600b20c */ /* 0x008fca0003f46070 */
        /* <DEDUP_REMOVED lines=9> */
[----:B0-----:R-:W-:Y:S01]  /*14330*/  @P3 ISETP.LT.OR.EX P0, PT, R7, R23, !P2, P4 ;  /* 0x000000170700320c */ /* 0x001fe20005701740 */
[----:B------:R-:W0:Y:S01]  /*14340*/  DSETP.GTU.AND P2, PT, |R8|, +INF , PT ;  /* 0x7ff000000800742a */ /* 0x000e220003f4c200 */
[----:B------:R-:W-:-:S11]  /*14350*/  ISETP.GE.U32.AND P3, PT, R13, c[0x0][0x18c], PT ;  /* 0x000063000d007a0c */ /* 0x000fd60003f66070 */
[----:B------:R-:W-:Y:S02]  /*14360*/  FSEL R4, R4, R20, P0 ;  /* 0x0000001404047208 */ /* 0x000fe40000000000 */
[----:B------:R-:W-:Y:S02]  /*14370*/  FSEL R5, R5, R21, P0 ;  /* 0x0000001505057208 */ /* 0x000fe40000000000 */
[----:B------:R-:W-:Y:S02]  /*14380*/  SEL R6, R6, R22, P0 ;  /* 0x0000001606067207 */ /* 0x000fe40000000000 */
[----:B------:R-:W-:Y:S01]  /*14390*/  SEL R7, R7, R23, P0 ;  /* 0x0000001707077207 */ /* 0x000fe20000000000 */
[----:B0-----:R-:W-:Y:S05]  /*143a0*/  @P2 BRA `(.L_x_1784) ;  /* 0x0000009000002947 */ /* 0x001fea0003800000 */
[----:B-----5:R-:W-:Y:S01]  /*143b0*/  DSETP.NEU.AND P2, PT, R8, R24, PT ;  /* 0x000000180800722a */ /* 0x020fe20003f4d000 */
        /* <DEDUP_REMOVED lines=8> */
.L_x_1784:
[----:B-----5:R-:W0:Y:S01]  /*14440*/  DSETP.GTU.AND P0, PT, |R24|, +INF , PT ;  /* 0x7ff000001800742a */ /* 0x020e220003f0c200 */
[----:B------:R-:W-:-:S05]  /*14450*/  ISETP.LT.U32.AND P2, PT, R10, R26, PT ;  /* 0x0000001a0a00720c */ /* 0x000fca0003f41070 */
[----:B0-----:R-:W-:-:S08]  /*14460*/  ISETP.LT.OR.EX P0, PT, R11, R27, !P0, P2 ;  /* 0x0000001b0b00720c */ /* 0x001fd00004701720 */
.L_x_1785:
[----:B------:R-:W-:Y:S05]  /*14470*/  BSYNC B2 ;  /* 0x0000000000027941 */ /* 0x000fea0003800000 */
.L_x_1783:
[----:B------:R-:W-:Y:S02]  /*14480*/  FSEL R8, R8, R24, P0 ;  /* 0x0000001808087208 */ /* 0x000fe40000000000 */
[----:B------:R-:W-:Y:S02]  /*14490*/  FSEL R9, R9, R25, P0 ;  /* 0x0000001909097208 */ /* 0x000fe40000000000 */
[----:B------:R-:W-:Y:S02]  /*144a0*/  SEL R10, R10, R26, P0 ;  /* 0x0000001a0a0a7207 */ /* 0x000fe40000000000 */
[----:B------:R-:W-:Y:S01]  /*144b0*/  SEL R11, R11, R27, P0 ;  /* 0x0000001b0b0b7207 */ /* 0x000fe20000000000 */
[----:B------:R-:W-:Y:S05]  /*144c0*/  @!P3 BRA `(.L_x_1786) ;  /* 0xfffffcf00000b947 */ /* 0x000fea000383ffff */
.L_x_1782:
[----:B------:R-:W-:Y:S05]  /*144d0*/  BSYNC B1 ;  /* 0x0000000000017941 */ /* 0x000fea0003800000 */
.L_x_1781:
[----:B------:R-:W-:Y:S05]  /*144e0*/  BRA `(.L_x_1787) ;  /* 0x000003c000007947 */ /* 0x000fea0003800000 */
.L_x_1780:
[----:B------:R-:W-:Y:S01]  /*144f0*/  ISETP.GE.U32.AND P0, PT, R17, c[0x0][0x18c], PT ;  /* 0x0000630011007a0c */ /* 0x000fe20003f06070 */
[----:B------:R-:W-:Y:S02]  /*14500*/  IMAD.MOV.U32 R10, RZ, RZ, c[0x0][0x170] ;  /* 0x00005c00ff0a7624 */ /* 0x000fe400078e00ff */
[----:B------:R-:W-:-:S02]  /*14510*/  IMAD.MOV.U32 R11, RZ, RZ, c[0x0][0x174] ;  /* 0x00005d00ff0b7624 */ /* 0x000fc400078e00ff */
[----:B------:R-:W-:Y:S02]  /*14520*/  IMAD.MOV.U32 R8, RZ, RZ, c[0x0][0x168] ;  /* 0x00005a00ff087624 */ /* 0x000fe400078e00ff */
[----:B------:R-:W-:-:S06]  /*14530*/  IMAD.MOV.U32 R9, RZ, RZ, c[0x0][0x16c] ;  /* 0x00005b00ff097624 */ /* 0x000fcc00078e00ff */
[----:B------:R-:W-:Y:S05]  /*14540*/  @P0 BRA `(.L_x_1787) ;  /* 0x0000036000000947 */ /* 0x000fea0003800000 */
[----:B------:R-:W-:Y:S02]  /*14550*/  IMAD.MOV.U32 R10, RZ, RZ, c[0x0][0x170] ;  /* 0x00005c00ff0a7624 */ /* 0x000fe400078e00ff */
[----:B------:R-:W-:Y:S02]  /*14560*/  IMAD.MOV.U32 R11, RZ, RZ, c[0x0][0x174] ;  /* 0x00005d00ff0b7624 */ /* 0x000fe400078e00ff */
[----:B------:R-:W-:Y:S02]  /*14570*/  IMAD.MOV.U32 R13, RZ, RZ, R17 ;  /* 0x000000ffff0d7224 */ /* 0x000fe400078e0011 */
[----:B------:R-:W-:Y:S02]  /*14580*/  IMAD.MOV.U32 R8, RZ, RZ, c[0x0][0x168] ;  /* 0x00005a00ff087624 */ /* 0x000fe400078e00ff */
[----:B------:R-:W-:Y:S02]  /*14590*/  IMAD.MOV.U32 R9, RZ, RZ, c[0x0][0x16c] ;  /* 0x00005b00ff097624 */ /* 0x000fe400078e00ff */
.L_x_1791:
[----:B------:R-:W-:Y:S02]  /*145a0*/  IMAD R15, R12, c[0x0][0x10], R13 ;  /* 0x000004000c0f7a24 */ /* 0x000fe400078e020d */
[----:B------:R-:W-:-:S02]  /*145b0*/  IMAD.MOV.U32 R14, RZ, RZ, 0x20 ;  /* 0x00000020ff0e7424 */ /* 0x000fc400078e00ff */
[----:B------:R-:W-:-:S04]  /*145c0*/  IMAD R15, R15, c[0x0][0x0], R16 ;  /* 0x000000000f0f7a24 */ /* 0x000fc800078e0210 */
[----:B------:R-:W-:-:S05]  /*145d0*/  IMAD.WIDE.U32 R14, R15, R14, c[0x0][0x568] ;  /* 0x00015a000f0e7625 */ /* 0x000fca00078e000e */
[----:B------:R-:W2:Y:S04]  /*145e0*/  LDG.E.64 R20, [R14.64] ;  /* 0x000000240e147981 */ /* 0x000ea8000c1e1b00 */
[----:B------:R-:W3:Y:S04]  /*145f0*/  LDG.E.64 R22, [R14.64+0x8] ;  /* 0x000008240e167981 */ /* 0x000ee8000c1e1b00 */
[----:B------:R0:W5:Y:S04]  /*14600*/  LDG.E.64 R24, [R14.64+0x10] ;  /* 0x000010240e187981 */ /* 0x000168000c1e1b00 */
[----:B------:R0:W5:Y:S01]  /*14610*/  LDG.E.64 R26, [R14.64+0x18] ;  /* 0x000018240e1a7981 */ /* 0x000162000c1e1b00 */
[----:B------:R-:W2:Y:S01]  /*14620*/  DSETP.GTU.AND P3, PT, |R4|, +INF , PT ;  /* 0x7ff000000400742a */ /* 0x000ea20003f6c200 */
[----:B------:R-:W-:Y:S01]  /*14630*/  PLOP3.LUT P0, PT, PT, PT, PT, 0x80, 0x0 ;  /* 0x000000000000781c */ /* 0x000fe20003f0f070 */
[----:B------:R-:W-:Y:S01]  /*14640*/  BSSY B1, `(.L_x_1788) ;  /* 0x0000021000017945 */ /* 0x000fe20003800000 */
        /* <DEDUP_REMOVED lines=12> */
[----:B-1----:R-:W-:Y:S01]  /*14710*/  @P3 ISETP.LT.OR.EX P0, PT, R7, R23, !P2, P4 ;  /* 0x000000170700320c */ /* 0x002fe20005701740 */
[----:B------:R-:W1:Y:S01]  /*14720*/  DSETP.GTU.AND P2, PT, |R8|, +INF , PT ;  /* 0x7ff000000800742a */ /* 0x000e620003f4c200 */
[----:B------:R-:W-:-:S11]  /*14730*/  ISETP.GE.U32.AND P3, PT, R13, c[0x0][0x18c], PT ;  /* 0x000063000d007a0c */ /* 0x000fd60003f66070 */
[----:B------:R-:W-:Y:S02]  /*14740*/  FSEL R4, R4, R20, P0 ;  /* 0x0000001404047208 */ /* 0x000fe40000000000 */
[----:B------:R-:W-:Y:S02]  /*14750*/  FSEL R5, R5, R21, P0 ;  /* 0x0000001505057208 */ /* 0x000fe40000000000 */
[----:B------:R-:W-:Y:S02]  /*14760*/  SEL R6, R6, R22, P0 ;  /* 0x0000001606067207 */ /* 0x000fe40000000000 */
[----:B------:R-:W-:Y:S01]  /*14770*/  SEL R7, R7, R23, P0 ;  /* 0x0000001707077207 */ /* 0x000fe20000000000 */
[----:B-1----:R-:W-:Y:S05]  /*14780*/  @P2 BRA `(.L_x_1789) ;  /* 0x0000009000002947 */ /* 0x002fea0003800000 */
[----:B0----5:R-:W-:Y:S01]  /*14790*/  DSETP.NEU.AND P2, PT, R8, R24, PT ;  /* 0x000000180800722a */ /* 0x021fe20003f4d000 */
        /* <DEDUP_REMOVED lines=8> */
.L_x_1789:
[----:B0----5:R-:W0:Y:S01]  /*14820*/  DSETP.GTU.AND P0, PT, |R24|, +INF , PT ;  /* 0x7ff000001800742a */ /* 0x021e220003f0c200 */
[----:B------:R-:W-:-:S05]  /*14830*/  ISETP.LT.U32.AND P2, PT, R10, R26, PT ;  /* 0x0000001a0a00720c */ /* 0x000fca0003f41070 */
[----:B0-----:R-:W-:-:S08]  /*14840*/  ISETP.LT.OR.EX P0, PT, R11, R27, !P0, P2 ;  /* 0x0000001b0b00720c */ /* 0x001fd00004701720 */
.L_x_1790:
[----:B------:R-:W-:Y:S05]  /*14850*/  BSYNC B1 ;  /* 0x0000000000017941 */ /* 0x000fea0003800000 */
.L_x_1788:
[----:B------:R-:W-:Y:S02]  /*14860*/  FSEL R8, R8, R24, P0 ;  /* 0x0000001808087208 */ /* 0x000fe40000000000 */
[----:B------:R-:W-:Y:S02]  /*14870*/  FSEL R9, R9, R25, P0 ;  /* 0x0000001909097208 */ /* 0x000fe40000000000 */
[----:B------:R-:W-:Y:S02]  /*14880*/  SEL R10, R10, R26, P0 ;  /* 0x0000001a0a0a7207 */ /* 0x000fe40000000000 */
[----:B------:R-:W-:Y:S01]  /*14890*/  SEL R11, R11, R27, P0 ;  /* 0x0000001b0b0b7207 */ /* 0x000fe20000000000 */
[----:B------:R-:W-:Y:S05]  /*148a0*/  @!P3 BRA `(.L_x_1791) ;  /* 0xfffffcf00000b947 */ /* 0x000fea000383ffff */
.L_x_1787:
[----:B------:R-:W-:Y:S05]  /*148b0*/  BSYNC B0 ;  /* 0x0000000000007941 */ /* 0x000fea0003800000 */
.L_x_1779:
        /* <DEDUP_REMOVED lines=10> */
.L_x_1801:
[----:B0-----:R-:W-:Y:S01]  /*14960*/  IMAD.IADD R13, R17, 0x1, R24 ;  /* 0x00000001110d7824 */ /* 0x001fe200078e0218 */
[----:B------:R-:W-:Y:S04]  /*14970*/  BAR.SYNC.DEFER_BLOCKING 0x0 ;  /* 0x0000000000007b1d */ /* 0x000fe80000010000 */
[----:B------:R-:W-:-:S02]  /*14980*/  ISETP.GE.U32.AND P0, PT, R13, c[0x0][0x4], PT ;  /* 0x000001000d007a0c */ /* 0x000fc40003f06070 */
[----:B------:R-:W-:Y:S02]  /*14990*/  BSSY B0, `(.L_x_1793) ;  /* 0x0000031000007945 */ /* 0x000fe40003800000 */
[----:B------:R-:W-:-:S13]  /*149a0*/  ISETP.GE.U32.OR P0, PT, R17, R24, P0 ;  /* 0x000000181100720c */ /* 0x000fda0000706470 */
[----:B-1----:R-:W-:Y:S05]  /*149b0*/  @P0 BRA `(.L_x_1794) ;  /* 0x000002e000000947 */ /* 0x002fea0003800000 */
[----:B------:R-:W-:Y:S01]  /*149c0*/  IMAD R12, R13, c[0x0][0x0], R16 ;  /* 0x000000000d0c7a24 */ /* 0x000fe200078e0210 */
[----:B------:R-:W0:Y:S01]  /*149d0*/  DSETP.GTU.AND P0, PT, |R4|, +INF , PT ;  /* 0x7ff000000400742a */ /* 0x000e220003f0c200 */
[----:B------:R-:W-:Y:S02]  /*149e0*/  BSSY B1, `(.L_x_1795) ;  /* 0x0000011000017945 */ /* 0x000fe40003800000 */
[----:B------:R-:W-:-:S05]  /*149f0*/  IMAD.SHL.U32 R26, R12, 0x20, RZ ;  /* 0x000000200c1a7824 */ /* 0x000fca00078e00ff */
[----:B------:R1:W2:Y:S04]  /*14a00*/  LDS.128 R12, [R26+0x10] ;  /* 0x000010001a0c7984 */ /* 0x0002a80000000c00 */
[----:B------:R1:W3:Y:S02]  /*14a10*/  LDS.128 R20, [R26+0x20] ;  /* 0x000020001a147984 */ /* 0x0002e40000000c00 */
[----:B0-----:R-:W-:Y:S05]  /*14a20*/  @P0 BRA `(.L_x_1796) ;  /* 0x0000009000000947 */ /* 0x001fea0003800000 */
[----:B--2---:R-:W-:Y:S01]  /*14a30*/  DSETP.NEU.AND P2, PT, R4, R12, PT ;  /* 0x0000000c0400722a */ /* 0x004fe20003f4d000 */
[----:B------:R-:W-:-:S03]  /*14a40*/  ISETP.GE.U32.AND P0, PT, R6, R14, PT ;  /* 0x0000000e0600720c */ /* 0x000fc60003f06070 */
[----:B------:R-:W0:Y:S01]  /*14a50*/  DSETP.GEU.AND P3, PT, R4, R12, PT ;  /* 0x0000000c0400722a */ /* 0x000e220003f6e000 */
[----:B------:R-:W-:-:S05]  /*14a60*/  ISETP.GE.AND.EX P0, PT, R7, R15, PT, P0 ;  /* 0x0000000f0700720c */ /* 0x000fca0003f06300 */
[----:B01----:R-:W-:-:S04]  /*14a70*/  SEL R26, RZ, 0xffffffff, P3 ;  /* 0xffffffffff1a7807 */ /* 0x003fc80001800000 */
[----:B------:R-:W-:-:S04]  /*14a80*/  @!P2 SEL R26, RZ, 0xffffffff, P0 ;  /* 0xffffffffff1aa807 */ /* 0x000fc80000000000 */
[----:B------:R-:W-:-:S04]  /*14a90*/  LOP3.LUT R26, R26, 0x1, RZ, 0xc0, !PT ;  /* 0x000000011a1a7812 */ /* 0x000fc800078ec0ff */
[----:B------:R-:W-:Y:S01]  /*14aa0*/  ISETP.EQ.U32.AND P0, PT, R26, 0x1, PT ;  /* 0x000000011a00780c */ /* 0x000fe20003f02070 */
[----:B------:R-:W-:Y:S07]  /*14ab0*/  BRA `(.L_x_1797) ;  /* 0x0000003000007947 */ /* 0x000fee0003800000 */
.L_x_1796:
[----:B--2---:R-:W0:Y:S01]  /*14ac0*/  DSETP.GTU.AND P0, PT, |R12|, +INF , PT ;  /* 0x7ff000000c00742a */ /* 0x004e220003f0c200 */
[----:B------:R-:W-:-:S05]  /*14ad0*/  ISETP.LT.U32.AND P2, PT, R6, R14, PT ;  /* 0x0000000e0600720c */ /* 0x000fca0003f41070 */
[----:B0-----:R-:W-:-:S08]  /*14ae0*/  ISETP.LT.OR.EX P0, PT, R7, R15, !P0, P2 ;  /* 0x0000000f0700720c */ /* 0x001fd00004701720 */
.L_x_1797:
[----:B------:R-:W-:Y:S05]  /*14af0*/  BSYNC B1 ;  /* 0x0000000000017941 */ /* 0x000fea0003800000 */
.L_x_1795:
[----:B------:R-:W0:Y:S01]  /*14b00*/  DSETP.GTU.AND P2, PT, |R8|, +INF , PT ;  /* 0x7ff000000800742a */ /* 0x000e220003f4c200 */
[----:B------:R-:W-:Y:S01]  /*14b10*/  BSSY B1, `(.L_x_1798) ;  /* 0x0000012000017945 */ /* 0x000fe20003800000 */
[----:B------:R-:W-:Y:S02]  /*14b20*/  FSEL R4, R4, R12, P0 ;  /* 0x0000000c04047208 */ /* 0x000fe40000000000 */
[----:B------:R-:W-:Y:S02]  /*14b30*/  FSEL R5, R5, R13, P0 ;  /* 0x0000000d05057208 */ /* 0x000fe40000000000 */
[----:B------:R-:W-:Y:S02]  /*14b40*/  SEL R6, R6, R14, P0 ;  /* 0x0000000e06067207 */ /* 0x000fe40000000000 */
[----:B------:R-:W-:-:S06]  /*14b50*/  SEL R7, R7, R15, P0 ;  /* 0x0000000f07077207 */ /* 0x000fcc0000000000 */
[----:B0-----:R-:W-:Y:S05]  /*14b60*/  @P2 BRA `(.L_x_1799) ;  /* 0x0000009000002947 */ /* 0x001fea0003800000 */
[----:B---3--:R-:W-:Y:S01]  /*14b70*/  DSETP.NEU.AND P2, PT, R8, R20, PT ;  /* 0x000000140800722a */ /* 0x008fe20003f4d000 */
        /* <DEDUP_REMOVED lines=8> */
.L_x_1799:
[----:B---3--:R-:W0:Y:S01]  /*14c00*/  DSETP.GTU.AND P0, PT, |R20|, +INF , PT ;  /* 0x7ff000001400742a */ /* 0x008e220003f0c200 */
[----:B------:R-:W-:-:S05]  /*14c10*/  ISETP.LT.U32.AND P2, PT, R10, R22, PT ;  /* 0x000000160a00720c */ /* 0x000fca0003f41070 */
[----:B0-----:R-:W-:-:S08]  /*14c20*/  ISETP.LT.OR.EX P0, PT, R11, R23, !P0, P2 ;  /* 0x000000170b00720c */ /* 0x001fd00004701720 */
.L_x_1800:
[----:B------:R-:W-:Y:S05]  /*14c30*/  BSYNC B1 ;  /* 0x0000000000017941 */ /* 0x000fea0003800000 */
.L_x_1798:
[----:B------:R-:W-:Y:S01]  /*14c40*/  FSEL R8, R8, R20, P0 ;  /* 0x0000001408087208 */ /* 0x000fe20000000000 */
[----:B------:R0:W-:Y:S01]  /*14c50*/  STS.128 [R25], R4 ;  /* 0x0000000419007388 */ /* 0x0001e20000000c00 */
[----:B------:R-:W-:Y:S02]  /*14c60*/  FSEL R9, R9, R21, P0 ;  /* 0x0000001509097208 */ /* 0x000fe40000000000 */
[----:B------:R-:W-:Y:S02]  /*14c70*/  SEL R10, R10, R22, P0 ;  /* 0x000000160a0a7207 */ /* 0x000fe40000000000 */
[----:B------:R-:W-:-:S05]  /*14c80*/  SEL R11, R11, R23, P0 ;  /* 0x000000170b0b7207 */ /* 0x000fca0000000000 */
[----:B------:R0:W-:Y:S02]  /*14c90*/  STS.128 [R25+0x10], R8 ;  /* 0x0000100819007388 */ /* 0x0001e40000000c00 */
.L_x_1794:
[----:B------:R-:W-:Y:S05]  /*14ca0*/  BSYNC B0 ;  /* 0x0000000000007941 */ /* 0x000fea0003800000 */
.L_x_1793:
[----:B------:R-:W-:Y:S02]  /*14cb0*/  ISETP.GT.AND P0, PT, R24, 0x1, PT ;  /* 0x000000011800780c */ /* 0x000fe40003f04270 */
[----:B------:R-:W-:-:S11]  /*14cc0*/  SHF.R.S32.HI R24, RZ, 0x1, R24 ;  /* 0x00000001ff187819 */ /* 0x000fd60000011418 */
[----:B------:R-:W-:Y:S05]  /*14cd0*/  @P0 BRA `(.L_x_1801) ;  /* 0xfffffc8000000947 */ /* 0x000fea000383ffff */
.L_x_1792:
[----:B------:R-:W-:-:S13]  /*14ce0*/  ISETP.NE.AND P0, PT, RZ, c[0x0][0x190], PT ;  /* 0x00006400ff007a0c */ /* 0x000fda0003f05270 */
[----:B------:R-:W-:Y:S05]  /*14cf0*/  @!P0 BRA `(.L_x_1802) ;  /* 0x000007c000008947 */ /* 0x000fea0003800000 */
[----:B------:R-:W-:Y:S02]  /*14d00*/  IMAD.MOV.U32 R12, RZ, RZ, 0x20 ;  /* 0x00000020ff0c7424 */ /* 0x000fe400078e00ff */
[----:B------:R-:W-:-:S03]  /*14d10*/  IMAD.MOV.U32 R17, RZ, RZ, c[0x0][0x0] ;  /* 0x00000000ff117624 */ /* 0x000fc600078e00ff */
[----:B------:R-:W-:-:S13]  /*14d20*/  ISETP.LT.AND P0, PT, R12, c[0x0][0x0], PT ;  /* 0x000000000c007a0c */ /* 0x000fda0003f01270 */
[----:B------:R-:W-:Y:S05]  /*14d30*/  @!P0 BRA `(.L_x_1803) ;  /* 0x0000041000008947 */ /* 0x000fea0003800000 */
[----:B------:R-:W-:Y:S01]  /*14d40*/  MOV R12, c[0x0][0x0] ;  /* 0x00000000000c7a02 */ /* 0x000fe20000000f00 */
[----:B------:R2:W-:Y:S01]  /*14d50*/  STS.128 [R25], R4 ;  /* 0x0000000419007388 */ /* 0x0005e20000000c00 */
[----:B------:R-:W-:Y:S02]  /*14d60*/  IMAD.MOV.U32 R17, RZ, RZ, 0x20 ;  /* 0x00000020ff117424 */ /* 0x000fe400078e00ff */
[----:B------:R-:W-:Y:S01]  /*14d70*/  LEA.HI R12, R12, c[0x0][0x0], RZ, 0x1 ;  /* 0x000000000c0c7a11 */ /* 0x000fe200078f08ff */
[----:B------:R2:W-:Y:S03]  /*14d80*/  STS.128 [R25+0x10], R8 ;  /* 0x0000100819007388 */ /* 0x0005e60000000c00 */
[----:B------:R-:W-:-:S04]  /*14d90*/  SHF.R.S32.HI R12, RZ, 0x1, R12 ;  /* 0x00000001ff0c7819 */ /* 0x000fc8000001140c */
[----:B------:R-:W-:-:S13]  /*14da0*/  ISETP.GE.AND P0, PT, R12, 0x20, PT ;  /* 0x000000200c00780c */ /* 0x000fda0003f06270 */
[----:B------:R-:W-:Y:S05]  /*14db0*/  @!P0 BRA `(.L_x_1803) ;  /* 0x0000039000008947 */ /* 0x000fea0003800000 */
[----:B--2---:R-:W-:-:S04]  /*14dc0*/  IMAD.MOV.U32 R17, RZ, RZ, R12 ;  /* 0x000000ffff117224 */ /* 0x004fc800078e000c */
.L_x_1812:
[----:B------:R-:W-:Y:S01]  /*14dd0*/  IMAD.IADD R12, R16, 0x1, R17 ;  /* 0x00000001100c7824 */ /* 0x000fe200078e0211 */
[----:B------:R-:W-:Y:S04]  /*14de0*/  BAR.SYNC.DEFER_BLOCKING 0x0 ;  /* 0x0000000000007b1d */ /* 0x000fe80000010000 */
[----:B------:R-:W-:Y:S02]  /*14df0*/  ISETP.GE.U32.AND P0, PT, R12, c[0x0][0x0], PT ;  /* 0x000000000c007a0c */ /* 0x000fe40003f06070 */
[----:B------:R-:W-:Y:S02]  /*14e00*/  BSSY B0, `(.L_x_1804) ;  /* 0x0000030000007945 */ /* 0x000fe40003800000 */
[----:B------:R-:W-:-:S13]  /*14e10*/  ISETP.GE.U32.OR P0, PT, R16, R17, P0 ;  /* 0x000000111000720c */ /* 0x000fda0000706470 */
[----:B0-2---:R-:W-:Y:S05]  /*14e20*/  @P0 BRA `(.L_x_1805) ;  /* 0x000002d000000947 */ /* 0x005fea0003800000 */
[----:B------:R-:W-:Y:S01]  /*14e30*/  IMAD R24, R17, 0x20, R25 ;  /* 0x0000002011187824 */ /* 0x000fe200078e0219 */
[----:B------:R-:W2:Y:S01]  /*14e40*/  DSETP.GTU.AND P0, PT, |R4|, +INF , PT ;  /* 0x7ff000000400742a */ /* 0x000ea20003f0c200 */
[----:B------:R-:W-:Y:S03]  /*14e50*/  BSSY B1, `(.L_x_1806) ;  /* 0x0000010000017945 */ /* 0x000fe60003800000 */
[----:B0-----:R0:W3:Y:S04]  /*14e60*/  LDS.128 R12, [R24] ;  /* 0x00000000180c7984 */ /* 0x0010e80000000c00 */
[----:B------:R0:W4:Y:S06]  /*14e70*/  LDS.128 R20, [R24+0x10] ;  /* 0x0000100018147984 */ /* 0x00012c0000000c00 */
[----:B--2---:R-:W-:Y:S05]  /*14e80*/  @P0 BRA `(.L_x_1807) ;  /* 0x0000009000000947 */ /* 0x004fea0003800000 */
[----:B---3--:R-:W-:Y:S01]  /*14e90*/  DSETP.NEU.AND P2, PT, R4, R12, PT ;  /* 0x0000000c0400722a */ /* 0x008fe20003f4d000 */
[----:B------:R-:W-:-:S03]  /*14ea0*/  ISETP.GE.U32.AND P0, PT, R6, R14, PT ;  /* 0x0000000e0600720c */ /* 0x000fc60003f06070 */
[----:B------:R-:W2:Y:S01]  /*14eb0*/  DSETP.GEU.AND P3, PT, R4, R12, PT ;  /* 0x0000000c0400722a */ /* 0x000ea20003f6e000 */
[----:B------:R-:W-:-:S05]  /*14ec0*/  ISETP.GE.AND.EX P0, PT, R7, R15, PT, P0 ;  /* 0x0000000f0700720c */ /* 0x000fca0003f06300 */
[----:B0-2---:R-:W-:-:S04]  /*14ed0*/  SEL R24, RZ, 0xffffffff, P3 ;  /* 0xffffffffff187807 */ /* 0x005fc80001800000 */
[----:B------:R-:W-:-:S04]  /*14ee0*/  @!P2 SEL R24, RZ, 0xffffffff, P0 ;  /* 0xffffffffff18a807 */ /* 0x000fc80000000000 */
[----:B------:R-:W-:-:S04]  /*14ef0*/  LOP3.LUT R24, R24, 0x1, RZ, 0xc0, !PT ;  /* 0x0000000118187812 */ /* 0x000fc800078ec0ff */
[----:B------:R-:W-:Y:S01]  /*14f00*/  ISETP.EQ.U32.AND P0, PT, R24, 0x1, PT ;  /* 0x000000011800780c */ /* 0x000fe20003f02070 */
[----:B------:R-:W-:Y:S07]  /*14f10*/  BRA `(.L_x_1808) ;  /* 0x0000003000007947 */ /* 0x000fee0003800000 */
.L_x_1807:
[----:B---3--:R-:W2:Y:S01]  /*14f20*/  DSETP.GTU.AND P0, PT, |R12|, +INF , PT ;  /* 0x7ff000000c00742a */ /* 0x008ea20003f0c200 */
[----:B------:R-:W-:-:S05]  /*14f30*/  ISETP.LT.U32.AND P2, PT, R6, R14, PT ;  /* 0x0000000e0600720c */ /* 0x000fca0003f41070 */
[----:B--2---:R-:W-:-:S08]  /*14f40*/  ISETP.LT.OR.EX P0, PT, R7, R15, !P0, P2 ;  /* 0x0000000f0700720c */ /* 0x004fd00004701720 */
.L_x_1808:
[----:B------:R-:W-:Y:S05]  /*14f50*/  BSYNC B1 ;  /* 0x0000000000017941 */ /* 0x000fea0003800000 */
.L_x_1806:
[----:B------:R-:W2:Y:S01]  /*14f60*/  DSETP.GTU.AND P2, PT, |R8|, +INF , PT ;  /* 0x7ff000000800742a */ /* 0x000ea20003f4c200 */
[----:B------:R-:W-:Y:S01]  /*14f70*/  BSSY B1, `(.L_x_1809) ;  /* 0x0000012000017945 */ /* 0x000fe20003800000 */
[----:B------:R-:W-:Y:S02]  /*14f80*/  FSEL R4, R4, R12, P0 ;  /* 0x0000000c04047208 */ /* 0x000fe40000000000 */
[----:B------:R-:W-:Y:S02]  /*14f90*/  FSEL R5, R5, R13, P0 ;  /* 0x0000000d05057208 */ /* 0x000fe40000000000 */
[----:B------:R-:W-:Y:S02]  /*14fa0*/  SEL R6, R6, R14, P0 ;  /* 0x0000000e06067207 */ /* 0x000fe40000000000 */
[----:B------:R-:W-:-:S06]  /*14fb0*/  SEL R7, R7, R15, P0 ;  /* 0x0000000f07077207 */ /* 0x000fcc0000000000 */
[----:B--2---:R-:W-:Y:S05]  /*14fc0*/  @P2 BRA `(.L_x_1810) ;  /* 0x0000009000002947 */ /* 0x004fea0003800000 */
[----:B----4-:R-:W-:Y:S01]  /*14fd0*/  DSETP.NEU.AND P2, PT, R8, R20, PT ;  /* 0x000000140800722a */ /* 0x010fe20003f4d000 */
        /* <DEDUP_REMOVED lines=8> */
.L_x_1810:
[----:B----4-:R-:W2:Y:S01]  /*15060*/  DSETP.GTU.AND P0, PT, |R20|, +INF , PT ;  /* 0x7ff000001400742a */ /* 0x010ea20003f0c200 */
[----:B------:R-:W-:-:S05]  /*15070*/  ISETP.LT.U32.AND P2, PT, R10, R22, PT ;  /* 0x000000160a00720c */ /* 0x000fca0003f41070 */
[----:B--2---:R-:W-:-:S08]  /*15080*/  ISETP.LT.OR.EX P0, PT, R11, R23, !P0, P2 ;  /* 0x000000170b00720c */ /* 0x004fd00004701720 */
.L_x_1811:
[----:B------:R-:W-:Y:S05]  /*15090*/  BSYNC B1 ;  /* 0x0000000000017941 */ /* 0x000fea0003800000 */
.L_x_1809:
[----:B------:R-:W-:Y:S01]  /*150a0*/  FSEL R8, R8, R20, P0 ;  /* 0x0000001408087208 */ /* 0x000fe20000000000 */
[----:B------:R2:W-:Y:S01]  /*150b0*/  STS.128 [R25], R4 ;  /* 0x0000000419007388 */ /* 0x0005e20000000c00 */
[----:B------:R-:W-:Y:S02]  /*150c0*/  FSEL R9, R9, R21, P0 ;  /* 0x0000001509097208 */ /* 0x000fe40000000000 */
[----:B------:R-:W-:Y:S02]  /*150d0*/  SEL R10, R10, R22, P0 ;  /* 0x000000160a0a7207 */ /* 0x000fe40000000000 */
[----:B------:R-:W-:-:S05]  /*150e0*/  SEL R11, R11, R23, P0 ;  /* 0x000000170b0b7207 */ /* 0x000fca0000000000 */
[----:B------:R2:W-:Y:S02]  /*150f0*/  STS.128 [R25+0x10], R8 ;  /* 0x0000100819007388 */ /* 0x0005e40000000c00 */
.L_x_1805:
[----:B------:R-:W-:Y:S05]  /*15100*/  BSYNC B0 ;  /* 0x0000000000007941 */ /* 0x000fea0003800000 */
.L_x_1804:
[----:B------:R-:W-:-:S04]  /*15110*/  SHF.R.S32.HI R17, RZ, 0x1, R17 ;  /* 0x00000001ff117819 */ /* 0x000fc80000011411 */
[----:B------:R-:W-:-:S13]  /*15120*/  ISETP.GE.AND P0, PT, R17, 0x20, PT ;  /* 0x000000201100780c */ /* 0x000fda0003f06270 */
[----:B------:R-:W-:Y:S05]  /*15130*/  @P0 BRA `(.L_x_1812) ;  /* 0xfffffc9000000947 */ /* 0x000fea000383ffff */
[----:B------:R-:W-:-:S04]  /*15140*/  IMAD.MOV.U32 R17, RZ, RZ, 0x20 ;  /* 0x00000020ff117424 */ /* 0x000fc800078e00ff */
.L_x_1803:
[----:B--2---:R-:W-:Y:S01]  /*15150*/  BAR.SYNC.DEFER_BLOCKING 0x0 ;  /* 0x0000000000007b1d */ /* 0x004fe20000010000 */
[----:B------:R-:W-:-:S13]  /*15160*/  ISETP.GE.AND P0, PT, R17, 0x2, PT ;  /* 0x000000021100780c */ /* 0x000fda0003f06270 */
[----:B------:R-:W-:Y:S05]  /*15170*/  @!P0 BRA `(.L_x_1802) ;  /* 0x0000034000008947 */ /* 0x000fea0003800000 */
[----:B------:R-:W-:-:S04]  /*15180*/  IMAD.MOV.U32 R21, RZ, RZ, 0x1 ;  /* 0x00000001ff157424 */ /* 0x000fc800078e00ff */
.L_x_1819:
[----:B------:R-:W2:Y:S01]  /*15190*/  DSETP.GTU.AND P0, PT, |R4|, +INF , PT ;  /* 0x7ff000000400742a */ /* 0x000ea20003f0c200 */
[----:B0-----:R0:W3:Y:S01]  /*151a0*/  SHFL.DOWN PT, R13, R5, R21, 0x1f ;  /* 0x08001f15050d7589 */ /* 0x0010e200000e0000 */
[----:B------:R-:W-:Y:S03]  /*151b0*/  BSSY B0, `(.L_x_1813) ;  /* 0x0000011000007945 */ /* 0x000fe60003800000 */
[----:B------:R0:W4:Y:S04]  /*151c0*/  SHFL.DOWN PT, R12, R4, R21, 0x1f ;  /* 0x08001f15040c7589 */ /* 0x00012800000e0000 */
[----:B------:R0:W1:Y:S04]  /*151d0*/  SHFL.DOWN PT, R16, R7, R21, 0x1f ;  /* 0x08001f1507107589 */ /* 0x00006800000e0000 */
[----:B------:R0:W0:Y:S01]  /*151e0*/  SHFL.DOWN PT, R23, R6, R21, 0x1f ;  /* 0x08001f1506177589 */ /* 0x00002200000e0000 */
[----:B--2---:R-:W-:Y:S05]  /*151f0*/  @P0 BRA `(.L_x_1814) ;  /* 0x0000009000000947 */ /* 0x004fea0003800000 */
[----:B---34-:R-:W-:Y:S01]  /*15200*/  DSETP.NEU.AND P2, PT, R4, R12, PT ;  /* 0x0000000c0400722a */ /* 0x018fe20003f4d000 */
[----:B0-----:R-:W-:-:S03]  /*15210*/  ISETP.GE.U32.AND P0, PT, R6, R23, PT ;  /* 0x000000170600720c */ /* 0x001fc60003f06070 */
[----:B------:R-:W0:Y:S01]  /*15220*/  DSETP.GEU.AND P3, PT, R4, R12, PT ;  /* 0x0000000c0400722a */ /* 0x000e220003f6e000 */
[----:B-1----:R-:W-:-:S05]  /*15230*/  ISETP.GE.AND.EX P0, PT, R7, R16, PT, P0 ;  /* 0x000000100700720c */ /* 0x002fca0003f06300 */
[----:B0-----:R-:W-:-:S04]  /*15240*/  SEL R14, RZ, 0xffffffff, P3 ;  /* 0xffffffffff0e7807 */ /* 0x001fc80001800000 */
[----:B------:R-:W-:-:S04]  /*15250*/  @!P2 SEL R14, RZ, 0xffffffff, P0 ;  /* 0xffffffffff0ea807 */ /* 0x000fc80000000000 */
[----:B------:R-:W-:-:S04]  /*15260*/  LOP3.LUT R14, R14, 0x1, RZ, 0xc0, !PT ;  /* 0x000000010e0e7812 */ /* 0x000fc800078ec0ff */
[----:B------:R-:W-:Y:S01]  /*15270*/  ISETP.EQ.U32.AND P0, PT, R14, 0x1, PT ;  /* 0x000000010e00780c */ /* 0x000fe20003f02070 */
[----:B------:R-:W-:Y:S07]  /*15280*/  BRA `(.L_x_1815) ;  /* 0x0000003000007947 */ /* 0x000fee0003800000 */
.L_x_1814:
[----:B---34-:R-:W2:Y:S01]  /*15290*/  DSETP.GTU.AND P0, PT, |R12|, +INF , PT ;  /* 0x7ff000000c00742a */ /* 0x018ea20003f0c200 */
[----:B0-----:R-:W-:-:S05]  /*152a0*/  ISETP.LT.U32.AND P2, PT, R6, R23, PT ;  /* 0x000000170600720c */ /* 0x001fca0003f41070 */
[----:B-12---:R-:W-:-:S08]  /*152b0*/  ISETP.LT.OR.EX P0, PT, R7, R16, !P0, P2 ;  /* 0x000000100700720c */ /* 0x006fd00004701720 */
.L_x_1815:
[----:B------:R-:W-:Y:S05]  /*152c0*/  BSYNC B0 ;  /* 0x0000000000007941 */ /* 0x000fea0003800000 */
.L_x_1813:
[----:B------:R-:W0:Y:S01]  /*152d0*/  DSETP.GTU.AND P2, PT, |R8|, +INF , PT ;  /* 0x7ff000000800742a */ /* 0x000e220003f4c200 */
[----:B------:R1:W2:Y:S01]  /*152e0*/  SHFL.DOWN PT, R15, R9, R21, 0x1f ;  /* 0x08001f15090f7589 */ /* 0x0002a200000e0000 */
[----:B------:R-:W-:Y:S01]  /*152f0*/  BSSY B0, `(.L_x_1816) ;  /* 0x0000015000007945 */ /* 0x000fe20003800000 */
[----:B------:R-:W-:Y:S02]  /*15300*/  FSEL R4, R4, R12, P0 ;  /* 0x0000000c04047208 */ /* 0x000fe40000000000 */
[----:B------:R1:W3:Y:S01]  /*15310*/  SHFL.DOWN PT, R14, R8, R21, 0x1f ;  /* 0x08001f15080e7589 */ /* 0x0002e200000e0000 */
[----:B------:R-:W-:Y:S02]  /*15320*/  FSEL R5, R5, R13, P0 ;  /* 0x0000000d05057208 */ /* 0x000fe40000000000 */
[----:B------:R-:W-:Y:S01]  /*15330*/  SEL R6, R6, R23, P0 ;  /* 0x0000001706067207 */ /* 0x000fe20000000000 */
[----:B------:R1:W4:Y:S01]  /*15340*/  SHFL.DOWN PT, R20, R11, R21, 0x1f ;  /* 0x08001f150b147589 */ /* 0x00032200000e0000 */
[----:B------:R-:W-:-:S03]  /*15350*/  SEL R7, R7, R16, P0 ;  /* 0x0000001007077207 */ /* 0x000fc60000000000 */
[----:B------:R1:W1:Y:S01]  /*15360*/  SHFL.DOWN PT, R25, R10, R21, 0x1f ;  /* 0x08001f150a197589 */ /* 0x00026200000e0000 */
[----:B0-----:R-:W-:Y:S05]  /*15370*/  @P2 BRA `(.L_x_1817) ;  /* 0x0000009000002947 */ /* 0x001fea0003800000 */
[----:B--23--:R-:W-:Y:S01]  /*15380*/  DSETP.NEU.AND P2, PT, R8, R14, PT ;  /* 0x0000000e0800722a */ /* 0x00cfe20003f4d000 */
[----:B-1----:R-:W-:-:S03]  /*15390*/  ISETP.GE.U32.AND P0, PT, R10, R25, PT ;  /* 0x000000190a00720c */ /* 0x002fc60003f06070 */
[----:B------:R-:W0:Y:S01]  /*153a0*/  DSETP.GEU.AND P3, PT, R8, R14, PT ;  /* 0x0000000e0800722a */ /* 0x000e220003f6e000 */
[----:B----4-:R-:W-:-:S05]  /*153b0*/  ISETP.GE.AND.EX P0, PT, R11, R20, PT, P0 ;  /* 0x000000140b00720c */ /* 0x010fca0003f06300 */
[----:B0-----:R-:W-:-:S04]  /*153c0*/  SEL R12, RZ, 0xffffffff, P3 ;  /* 0xffffffffff0c7807 */ /* 0x001fc80001800000 */
[----:B------:R-:W-:-:S04]  /*153d0*/  @!P2 SEL R12, RZ, 0xffffffff, P0 ;  /* 0xffffffffff0ca807 */ /* 0x000fc80000000000 */
[----:B------:R-:W-:-:S04]  /*153e0*/  LOP3.LUT R12, R12, 0x1, RZ, 0xc0, !PT ;  /* 0x000000010c0c7812 */ /* 0x000fc800078ec0ff */
[----:B------:R-:W-:Y:S01]  /*153f0*/  ISETP.EQ.U32.AND P0, PT, R12, 0x1, PT ;  /* 0x000000010c00780c */ /* 0x000fe20003f02070 */
[----:B------:R-:W-:Y:S07]  /*15400*/  BRA `(.L_x_1818) ;  /* 0x0000003000007947 */ /* 0x000fee0003800000 */
.L_x_1817:
[----:B--23--:R-:W0:Y:S01]  /*15410*/  DSETP.GTU.AND P0, PT, |R14|, +INF , PT ;  /* 0x7ff000000e00742a */ /* 0x00ce220003f0c200 */
[----:B-1----:R-:W-:-:S05]  /*15420*/  ISETP.LT.U32.AND P2, PT, R10, R25, PT ;  /* 0x000000190a00720c */ /* 0x002fca0003f41070 */
[----:B0---4-:R-:W-:-:S08]  /*15430*/  ISETP.LT.OR.EX P0, PT, R11, R20, !P0, P2 ;  /* 0x000000140b00720c */ /* 0x011fd00004701720 */
.L_x_1818:
[----:B------:R-:W-:Y:S05]  /*15440*/  BSYNC B0 ;  /* 0x0000000000007941 */ /* 0x000fea0003800000 */
.L_x_1816:
[----:B------:R-:W-:Y:S01]  /*15450*/  IMAD.SHL.U32 R21, R21, 0x2, RZ ;  /* 0x0000000215157824 */ /* 0x000fe200078e00ff */
[----:B------:R-:W-:Y:S02]  /*15460*/  FSEL R8, R8, R14, P0 ;  /* 0x0000000e08087208 */ /* 0x000fe40000000000 */
[----:B------:R-:W-:Y:S02]  /*15470*/  FSEL R9, R9, R15, P0 ;  /* 0x0000000f09097208 */ /* 0x000fe40000000000 */
[----:B------:R-:W-:Y:S02]  /*15480*/  ISETP.GE.AND P2, PT, R21, R17, PT ;  /* 0x000000111500720c */ /* 0x000fe40003f46270 */
[----:B------:R-:W-:Y:S02]  /*15490*/  SEL R10, R10, R25, P0 ;  /* 0x000000190a0a7207 */ /* 0x000fe40000000000 */
[----:B------:R-:W-:-:S09]  /*154a0*/  SEL R11, R11, R20, P0 ;  /* 0x000000140b0b7207 */ /* 0x000fd20000000000 */
[----:B------:R-:W-:Y:S05]  /*154b0*/  @!P2 BRA `(.L_x_1819) ;  /* 0xfffffcd00000a947 */ /* 0x000fea000383ffff */
.L_x_1802:
[----:B------:R-:W-:Y:S05]  /*154c0*/  @!P1 EXIT ;  /* 0x000000000000994d */ /* 0x000fea0003800000 */
        /* <DEDUP_REMOVED lines=13> */
[----:B------:R-:W-:Y:S11]  /*155a0*/  @!P1 BRA `(.L_x_1821) ;  /* 0x0000028000009947 */ /* 0x000ff60003800000 */
[----:B------:R-:W2:Y:S04]  /*155b0*/  LDG.E.64 R14, [R2.64+0x10] ;  /* 0x00001024020e7981 */ /* 0x000ea8000c1e1b00 */
[----:B0-----:R-:W3:Y:S04]  /*155c0*/  LDG.E.64 R6, [R2.64] ;  /* 0x0000002402067981 */ /* 0x001ee8000c1e1b00 */
[----:B------:R-:W4:Y:S04]  /*155d0*/  LDG.E.64 R12, [R2.64+0x18] ;  /* 0x00001824020c7981 */ /* 0x000f28000c1e1b00 */
[----:B------:R-:W5:Y:S01]  /*155e0*/  LDG.E.64 R10, [R2.64+0x8] ;  /* 0x00000824020a7981 */ /* 0x000f62000c1e1b00 */
[----:B------:R-:W-:Y:S01]  /*155f0*/  PLOP3.LUT P0, PT, PT, PT, PT, 0x80, 0x0 ;  /* 0x000000000000781c */ /* 0x000fe20003f0f070 */
[----:B--2---:R-:W0:-:S04]  /*15600*/  DSETP.GTU.AND P5, PT, |R14|, +INF , PT ;  /* 0x7ff000000e00742a */ /* 0x004e080003fac200 */
[----:B---3--:R-:W-:-:S10]  /*15610*/  DSETP.GTU.AND P6, PT, |R6|, +INF , PT ;  /* 0x7ff000000600742a */ /* 0x008fd40003fcc200 */
[----:B0-----:R-:W0:Y:S01]  /*15620*/  @!P5 DSETP.NEU.AND P3, PT, R14, R8, PT ;  /* 0x000000080e00d22a */ /* 0x001e220003f6d000 */
[----:B----4-:R-:W-:-:S03]  /*15630*/  @!P5 ISETP.GE.U32.AND P2, PT, R12, R21, PT ;  /* 0x000000150c00d20c */ /* 0x010fc60003f46070 */
[----:B------:R-:W2:Y:S01]  /*15640*/  @!P5 DSETP.GEU.AND P1, PT, R14, R8, PT ;  /* 0x000000080e00d22a */ /* 0x000ea20003f2e000 */
[----:B------:R-:W-:Y:S02]  /*15650*/  @!P5 ISETP.GE.AND.EX P2, PT, R13, R17, PT, P2 ;  /* 0x000000110d00d20c */ /* 0x000fe40003f46320 */
[----:B0-----:R-:W-:Y:S01]  /*15660*/  @!P5 PLOP3.LUT P0, PT, P3, PT, PT, 0x80, 0x0 ;  /* 0x000000000000d81c */ /* 0x001fe20001f0f070 */
[----:B------:R-:W0:Y:S02]  /*15670*/  @!P6 DSETP.NEU.AND P3, PT, R6, R4, PT ;  /* 0x000000040600e22a */ /* 0x000e240003f6d000 */
[----:B--2---:R-:W-:Y:S02]  /*15680*/  @!P5 SEL R16, RZ, 0xffffffff, P1 ;  /* 0xffffffffff10d807 */ /* 0x004fe40000800000 */
[----:B------:R-:W-:Y:S02]  /*15690*/  PLOP3.LUT P1, PT, PT, PT, PT, 0x80, 0x0 ;  /* 0x000000000000781c */ /* 0x000fe40003f2f070 */
[----:B0-----:R-:W-:-:S02]  /*156a0*/  @!P6 PLOP3.LUT P1, PT, P3, PT, PT, 0x80, 0x0 ;  /* 0x000000000000e81c */ /* 0x001fc40001f2f070 */
[----:B-----5:R-:W-:-:S04]  /*156b0*/  @!P6 ISETP.GE.U32.AND P3, PT, R10, R22, PT ;  /* 0x000000160a00e20c */ /* 0x020fc80003f66070 */
[----:B------:R-:W-:Y:S02]  /*156c0*/  @!P6 ISETP.GE.AND.EX P3, PT, R11, R23, PT, P3 ;  /* 0x000000170b00e20c */ /* 0x000fe40003f66330 */
[----:B------:R-:W-:Y:S01]  /*156d0*/  @!P0 SEL R16, RZ, 0xffffffff, P2 ;  /* 0xffffffffff108807 */ /* 0x000fe20001000000 */
[----:B------:R-:W0:Y:S01]  /*156e0*/  @!P6 DSETP.GEU.AND P0, PT, R6, R4, PT ;  /* 0x000000040600e22a */ /* 0x000e220003f0e000 */
[----:B------:R-:W-:Y:S02]  /*156f0*/  @P5 ISETP.LT.U32.AND P2, PT, R12, R21, PT ;  /* 0x000000150c00520c */ /* 0x000fe40003f41070 */
[----:B------:R-:W-:-:S03]  /*15700*/  @!P5 LOP3.LUT R16, R16, 0x1, RZ, 0xc0, !PT ;  /* 0x000000011010d812 */ /* 0x000fc600078ec0ff */
[----:B0-----:R-:W-:-:S04]  /*15710*/  @!P6 SEL R0, RZ, 0xffffffff, P0 ;  /* 0xffffffffff00e807 */ /* 0x001fc80000000000 */
[----:B------:R-:W-:Y:S01]  /*15720*/  @!P1 SEL R0, RZ, 0xffffffff, P3 ;  /* 0xffffffffff009807 */ /* 0x000fe20001800000 */
[----:B------:R-:W0:Y:S01]  /*15730*/  @P5 DSETP.GTU.AND P3, PT, |R8|, +INF , PT ;  /* 0x7ff000000800542a */ /* 0x000e220003f6c200 */
[----:B------:R-:W-:Y:S02]  /*15740*/  @!P5 ISETP.EQ.U32.AND P1, PT, R16, 0x1, PT ;  /* 0x000000011000d80c */ /* 0x000fe40003f22070 */
[----:B------:R-:W-:-:S03]  /*15750*/  @!P6 LOP3.LUT R0, R0, 0x1, RZ, 0xc0, !PT ;  /* 0x000000010000e812 */ /* 0x000fc600078ec0ff */
[----:B0-----:R-:W-:Y:S01]  /*15760*/  @P5 ISETP.LT.OR.EX P1, PT, R13, R17, !P3, P2 ;  /* 0x000000110d00520c */ /* 0x001fe20005f21720 */
[----:B------:R-:W0:Y:S01]  /*15770*/  @P6 DSETP.GTU.AND P3, PT, |R4|, +INF , PT ;  /* 0x7ff000000400642a */ /* 0x000e220003f6c200 */
[----:B------:R-:W-:Y:S02]  /*15780*/  @P6 ISETP.LT.U32.AND P2, PT, R10, R22, PT ;  /* 0x000000160a00620c */ /* 0x000fe40003f41070 */
[----:B------:R-:W-:-:S03]  /*15790*/  @!P6 ISETP.EQ.U32.AND P0, PT, R0, 0x1, PT ;  /* 0x000000010000e80c */ /* 0x000fc60003f02070 */
[----:B0-----:R-:W-:-:S06]  /*157a0*/  @P6 ISETP.LT.OR.EX P0, PT, R11, R23, !P3, P2 ;  /* 0x000000170b00620c */ /* 0x001fcc0005f01720 */
[----:B------:R-:W-:Y:S02]  /*157b0*/  FSEL R8, R14, R8, P1 ;  /* 0x000000080e087208 */ /* 0x000fe40000800000 */
[----:B------:R-:W-:Y:S02]  /*157c0*/  FSEL R9, R15, R9, P1 ;  /* 0x000000090f097208 */ /* 0x000fe40000800000 */
[----:B------:R-:W-:Y:S02]  /*157d0*/  SEL R21, R12, R21, P1 ;  /* 0x000000150c157207 */ /* 0x000fe40000800000 */
[----:B------:R-:W-:Y:S02]  /*157e0*/  SEL R17, R13, R17, P1 ;  /* 0x000000110d117207 */ /* 0x000fe40000800000 */
[----:B------:R-:W-:Y:S02]  /*157f0*/  FSEL R4, R6, R4, P0 ;  /* 0x0000000406047208 */ /* 0x000fe40000000000 */
[----:B------:R-:W-:-:S02]  /*15800*/  FSEL R5, R7, R5, P0 ;  /* 0x0000000507057208 */ /* 0x000fc40000000000 */
[----:B------:R-:W-:Y:S02]  /*15810*/  SEL R22, R10, R22, P0 ;  /* 0x000000160a167207 */ /* 0x000fe40000000000 */
[----:B------:R-:W-:Y:S02]  /*15820*/  SEL R23, R11, R23, P0 ;  /* 0x000000170b177207 */ /* 0x000fe40000000000 */
.L_x_1821:
[----:B------:R-:W-:Y:S01]  /*15830*/  IMAD.MOV.U32 R16, RZ, RZ, R21 ;  /* 0x000000ffff107224 */ /* 0x000fe200078e0015 */
[----:B------:R-:W-:Y:S05]  /*15840*/  @!P4 BRA `(.L_x_1822) ;  /* 0x000003300000c947 */ /* 0x000fea0003800000 */
[----:B0-----:R-:W-:-:S05]  /*15850*/  IMAD.MOV.U32 R24, RZ, RZ, 0x1 ;  /* 0x00000001ff187424 */ /* 0x001fca00078e00ff */
[----:B------:R-:W-:-:S04]  /*15860*/  ISETP.NE.AND P0, PT, R24, c[0x0][0x584], PT ;  /* 0x0001610018007a0c */ /* 0x000fc80003f05270 */
[----:B------:R-:W-:-:S09]  /*15870*/  P2R R0, PR, RZ, 0x1 ;  /* 0x00000001ff007803 */ /* 0x000fd20000000000 */
[----:B------:R-:W-:Y:S05]  /*15880*/  @!P0 BRA `(.L_x_1823) ;  /* 0x0000013000008947 */ /* 0x000fea0003800000 */
[----:B------:R-:W-:Y:S01]  /*15890*/  MOV R0, 0x0 ;  /* 0x0000000000007802 */ /* 0x000fe20000000f00 */
[----:B------:R-:W-:Y:S02]  /*158a0*/  IMAD.MOV.U32 R4, RZ, RZ, c[0x4][0x3d8] ;  /* 0x0100f600ff047624 */ /* 0x000fe400078e00ff */
[----:B------:R-:W-:Y:S01]  /*158b0*/  IMAD.MOV.U32 R5, RZ, RZ, c[0x4][0x3dc] ;  /* 0x0100f700ff057624 */ /* 0x000fe200078e00ff */
[----:B------:R0:W2:Y:S01]  /*158c0*/  LDC.64 R2, c[0x4][R0] ;  /* 0x0100000000027b82 */ /* 0x0000a20000000a00 */
        /* <DEDUP_REMOVED lines=14> */
[----:B-12---:R-:W-:Y:S05]  /*159b0*/  CALL.ABS.NOINC R2 ;  /* 0x0000000002007343 */ /* 0x006fea0003c00000 */
.L_x_1823:
[----:B------:R-:W-:Y:S02]  /*159c0*/  IADD3 R2, P0, R19, c[0x0][0x550], RZ ;  /* 0x0001540013027a10 */ /* 0x000fe40007f1e0ff */
[----:B------:R-:W-:Y:S02]  /*159d0*/  ISETP.NE.AND P6, PT, R24, c[0x0][0x584], PT ;  /* 0x0001610018007a0c */ /* 0x000fe40003fc5270 */
[----:B------:R-:W-:-:S05]  /*159e0*/  IADD3.X R3, RZ, c[0x0][0x554], RZ, P0, !PT ;  /* 0x00015500ff037a10 */ /* 0x000fca00007fe4ff */
[----:B------:R0:W-:Y:S06]  /*159f0*/  STG.E.64 [R2.64], R22 ;  /* 0x0000001602007986 */ /* 0x0001ec000c101b24 */
        /* <DEDUP_REMOVED lines=20> */
.L_x_1824:
[----:B------:R-:W-:-:S05]  /*15b40*/  IADD3 R18, P0, R18, c[0x0][0x550], RZ ;  /* 0x0001540012127a10 */ /* 0x000fca0007f1e0ff */
[----:B------:R-:W-:-:S05]  /*15b50*/  IMAD.X R19, RZ, RZ, c[0x0][0x554], P0 ;  /* 0x00015500ff137624 */ /* 0x000fca00000e06ff */
[----:B------:R-:W-:Y:S01]  /*15b60*/  STG.E.64 [R18.64], R16 ;  /* 0x0000001012007986 */ /* 0x000fe2000c101b24 */
[----:B------:R-:W-:Y:S05]  /*15b70*/  EXIT ;  /* 0x000000000000794d */ /* 0x000fea0003800000 */
.L_x_1822:
[----:B------:R-:W-:Y:S04]  /*15b80*/  STG.E.64 [R2.64], R4 ;  /* 0x0000000402007986 */ /* 0x000fe8000c101b24 */
[----:B------:R-:W-:Y:S04]  /*15b90*/  STG.E.64 [R2.64+0x8], R22 ;  /* 0x0000081602007986 */ /* 0x000fe8000c101b24 */
[----:B------:R-:W-:Y:S04]  /*15ba0*/  STG.E.64 [R2.64+0x10], R8 ;  /* 0x0000100802007986 */ /* 0x000fe8000c101b24 */
[----:B------:R-:W-:Y:S01]  /*15bb0*/  STG.E.64 [R2.64+0x18], R16 ;  /* 0x0000181002007986 */ /* 0x000fe2000c101b24 */
[----:B------:R-:W-:Y:S05]  /*15bc0*/  EXIT ;  /* 0x000000000000794d */ /* 0x000fea0003800000 */
.L_x_1820:
[----:B------:R-:W-:Y:S05]  /*15bd0*/  @!P1 BRA `(.L_x_1825) ;  /* 0x0000016000009947 */ /* 0x000fea0003800000 */
[----:B------:R-:W-:Y:S01]  /*15be0*/  MOV R0, 0x0 ;  /* 0x0000000000007802 */ /* 0x000fe20000000f00 */
[----:B0-----:R-:W-:-:S02]  /*15bf0*/  IMAD.MOV.U32 R4, RZ, RZ, c[0x4][0x3c8] ;  /* 0x0100f200ff047624 */ /* 0x001fc400078e00ff */
[----:B------:R-:W-:Y:S01]  /*15c00*/  IMAD.MOV.U32 R5, RZ, RZ, c[0x4][0x3cc] ;  /* 0x0100f300ff057624 */ /* 0x000fe200078e00ff */
[----:B------:R0:W2:Y:S01]  /*15c10*/  LDC.64 R2, c[0x4][R0] ;  /* 0x0100000000027b82 */ /* 0x0000a20000000a00 */
        /* <DEDUP_REMOVED lines=14> */
[----:B-12---:R-:W-:Y:S05]  /*15d00*/  CALL.ABS.NOINC R2 ;  /* 0x0000000002007343 */ /* 0x006fea0003c00000 */
[----:B------:R-:W-:Y:S01]  /*15d10*/  HFMA2.MMA R17, -RZ, RZ, 0, 0 ;  /* 0x00000000ff117435 */ /* 0x000fe200000001ff */
[----:B------:R-:W-:Y:S01]  /*15d20*/  CS2R R22, SRZ ;  /* 0x0000000000167805 */ /* 0x000fe2000001ff00 */
[----:B------:R-:W-:-:S03]  /*15d30*/  IMAD.MOV.U32 R21, RZ, RZ, RZ ;  /* 0x000000ffff157224 */ /* 0x000fc600078e00ff */
.L_x_1825:
[----:B------:R-:W-:Y:S01]  /*15d40*/  ULDC.U8 UR4, c[0x0][0x581] ;  /* 0x0001604000047ab9 */ /* 0x000fe20000000000 */
[----:B------:R-:W-:Y:S01]  /*15d50*/  IMAD.MOV.U32 R16, RZ, RZ, R21 ;  /* 0x000000ffff107224 */ /* 0x000fe200078e0015 */
[----:B------:R-:W-:-:S13]  /*15d60*/  ISETP.NE.AND P0, PT, RZ, UR4, PT ;  /* 0x00000004ff007c0c */ /* 0x000fda000bf05270 */
        /* <DEDUP_REMOVED lines=24> */
.L_x_1827:
[----:B------:R-:W-:Y:S02]  /*15ef0*/  IADD3 R2, P0, R19, c[0x0][0x550], RZ ;  /* 0x0001540013027a10 */ /* 0x000fe40007f1e0ff */
[----:B------:R-:W-:-:S03]  /*15f00*/  ISETP.NE.AND P6, PT, R24, c[0x0][0x584], PT ;  /* 0x0001610018007a0c */ /* 0x000fc60003fc5270 */
[----:B------:R-:W-:-:S05]  /*15f10*/  IMAD.X R3, RZ, RZ, c[0x0][0x554], P0 ;  /* 0x00015500ff037624 */ /* 0x000fca00000e06ff */
[----:B------:R0:W-:Y:S05]  /*15f20*/  STG.E.64 [R2.64], R22 ;  /* 0x0000001602007986 */ /* 0x0001ea000c101b24 */
[----:B------:R-:W-:Y:S05]  /*15f30*/  @!P6 BRA `(.L_x_1828) ;  /* 0x000001300000e947 */ /* 0x000fea0003800000 */
[----:B------:R-:W-:Y:S01]  /*15f40*/  MOV R0, 0x0 ;  /* 0x0000000000007802 */ /* 0x000fe20000000f00 */
[----:B------:R-:W-:Y:S01]  /*15f50*/  HFMA2.MMA R13, -RZ, RZ, 0, 0 ;  /* 0x00000000ff0d7435 */ /* 0x000fe200000001ff */
[----:B------:R-:W-:Y:S02]  /*15f60*/  IMAD.MOV.U32 R4, RZ, RZ, c[0x4][0x3d8] ;  /* 0x0100f600ff047624 */ /* 0x000fe400078e00ff */
[----:B0-----:R0:W2:Y:S01]  /*15f70*/  LDC.64 R2, c[0x4][R0] ;  /* 0x0100000000027b82 */ /* 0x0010a20000000a00 */
[----:B------:R-:W-:-:S02]  /*15f80*/  IMAD.MOV.U32 R5, RZ, RZ, c[0x4][0x3dc] ;  /* 0x0100f700ff057624 */ /* 0x000fc400078e00ff */
[----:B------:R-:W-:Y:S02]  /*15f90*/  IMAD.MOV.U32 R6, RZ, RZ, c[0x4][0x3c0] ;  /* 0x0100f000ff067624 */ /* 0x000fe400078e00ff */
[----:B------:R-:W-:Y:S02]  /*15fa0*/  IMAD.MOV.U32 R7, RZ, RZ, c[0x4][0x3c4] ;  /* 0x0100f100ff077624 */ /* 0x000fe400078e00ff */
[----:B------:R-:W-:Y:S02]  /*15fb0*/  IMAD.MOV.U32 R8, RZ, RZ, 0x2ef ;  /* 0x000002efff087424 */ /* 0x000fe400078e00ff */
[----:B------:R-:W-:Y:S02]  /*15fc0*/  IMAD.MOV.U32 R10, RZ, RZ, c[0x4][0x250] ;  /* 0x01009400ff0a7624 */ /* 0x000fe400078e00ff */
[----:B------:R-:W-:Y:S02]  /*15fd0*/  IMAD.MOV.U32 R11, RZ, RZ, c[0x4][0x254] ;  /* 0x01009500ff0b7624 */ /* 0x000fe400078e00ff */
[----:B------:R-:W-:-:S02]  /*15fe0*/  IMAD.MOV.U32 R12, RZ, RZ, 0x1 ;  /* 0x00000001ff0c7424 */ /* 0x000fc400078e00ff */
        /* <DEDUP_REMOVED lines=8> */
.L_x_1828:
[----:B------:R-:W-:-:S05]  /*16070*/  IADD3 R18, P0, R18, c[0x0][0x550], RZ ;  /* 0x0001540012127a10 */ /* 0x000fca0007f1e0ff */
[----:B------:R-:W-:-:S05]  /*16080*/  IMAD.X R19, RZ, RZ, c[0x0][0x554], P0 ;  /* 0x00015500ff137624 */ /* 0x000fca00000e06ff */
[----:B------:R-:W-:Y:S01]  /*16090*/  STG.E.64 [R18.64], R16 ;  /* 0x0000001012007986 */ /* 0x000fe2000c101b24 */
[----:B------:R-:W-:Y:S05]  /*160a0*/  EXIT ;  /* 0x000000000000794d */ /* 0x000fea0003800000 */
.L_x_1826:
[----:B------:R-:W-:Y:S01]  /*160b0*/  MOV R2, 0x0 ;  /* 0x0000000000027802 */ /* 0x000fe20000000f00 */
[----:B0-----:R-:W-:Y:S02]  /*160c0*/  IMAD.MOV.U32 R4, RZ, RZ, c[0x4][0x3c8] ;  /* 0x0100f200ff047624 */ /* 0x001fe400078e00ff */
[----:B------:R-:W-:Y:S01]  /*160d0*/  IMAD.MOV.U32 R5, RZ, RZ, c[0x4][0x3cc] ;  /* 0x0100f300ff057624 */ /* 0x000fe200078e00ff */
[----:B------:R0:W2:Y:S01]  /*160e0*/  LDC.64 R14, c[0x4][R2] ;  /* 0x01000000020e7b82 */ /* 0x0000a20000000a00 */
        /* <DEDUP_REMOVED lines=14> */
[----:B-12---:R-:W-:Y:S05]  /*161d0*/  CALL.ABS.NOINC R14 ;  /* 0x000000000e007343 */ /* 0x006fea0003c00000 */
        /* <DEDUP_REMOVED lines=19> */
.L_x_1770:
        /* <DEDUP_REMOVED lines=17> */
[----:B------:R-:W-:Y:S01]  /*16420*/  IMAD.X R23, R11, 0x1, R0, P2 ;  /* 0x000000010b177824 */ /* 0x000fe200010e0600 */
[----:B------:R-:W-:Y:S01]  /*16430*/  IADD3.X R17, R7, R0, RZ, P1, !PT ;  /* 0x0000000007117210 */ /* 0x000fe20000ffe4ff */
[----:B------:R-:W-:Y:S05]  /*16440*/  @!P0 BRA `(.L_x_1829) ;  /* 0x0000065000008947 */ /* 0x000fea0003800000 */
[----:B------:R-:W-:Y:S02]  /*16450*/  ULDC.U8 UR4, c[0x0][0x581] ;  /* 0x0001604000047ab9 */ /* 0x000fe40000000000 */
[----:B------:R-:W-:Y:S01]  /*16460*/  ISETP.NE.AND P4, PT, RZ, UR4, PT ;  /* 0x00000004ff007c0c */ /* 0x000fe2000bf85270 */
[----:B------:R-:W-:Y:S11]  /*16470*/  @!P3 BRA `(.L_x_1830) ;  /* 0x000002800000b947 */ /* 0x000ff60003800000 */
[----:B------:R-:W2:Y:S04]  /*16480*/  LDG.E.64 R14, [R2.64+0x10] ;  /* 0x00001024020e7981 */ /* 0x000ea8000c1e1b00 */
[----:B------:R-:W3:Y:S04]  /*16490*/  LDG.E.64 R6, [R2.64] ;  /* 0x0000002402067981 */ /* 0x000ee8000c1e1b00 */
[----:B------:R-:W4:Y:S04]  /*164a0*/  LDG.E.64 R12, [R2.64+0x18] ;  /* 0x00001824020c7981 */ /* 0x000f28000c1e1b00 */
[----:B------:R-:W5:Y:S01]  /*164b0*/  LDG.E.64 R10, [R2.64+0x8] ;  /* 0x00000824020a7981 */ /* 0x000f62000c1e1b00 */
[----:B------:R-:W-:Y:S01]  /*164c0*/  PLOP3.LUT P0, PT, PT, PT, PT, 0x80, 0x0 ;  /* 0x000000000000781c */ /* 0x000fe20003f0f070 */
[----:B--2---:R-:W0:-:S04]  /*164d0*/  DSETP.GTU.AND P5, PT, |R14|, +INF , PT ;  /* 0x7ff000000e00742a */ /* 0x004e080003fac200 */
[----:B---3--:R-:W-:-:S10]  /*164e0*/  DSETP.GTU.AND P6, PT, |R6|, +INF , PT ;  /* 0x7ff000000600742a */ /* 0x008fd40003fcc200 */
[----:B0-----:R-:W0:Y:S01]  /*164f0*/  @!P5 DSETP.NEU.AND P3, PT, R14, R4, PT ;  /* 0x000000040e00d22a */ /* 0x001e220003f6d000 */
[----:B----4-:R-:W-:-:S03]  /*16500*/  @!P5 ISETP.GE.U32.AND P2, PT, R12, R21, PT ;  /* 0x000000150c00d20c */ /* 0x010fc60003f46070 */
[----:B------:R-:W1:Y:S01]  /*16510*/  @!P5 DSETP.GEU.AND P1, PT, R14, R4, PT ;  /* 0x000000040e00d22a */ /* 0x000e620003f2e000 */
[----:B------:R-:W-:Y:S02]  /*16520*/  @!P5 ISETP.GE.AND.EX P2, PT, R13, R17, PT, P2 ;  /* 0x000000110d00d20c */ /* 0x000fe40003f46320 */
[----:B0-----:R-:W-:Y:S01]  /*16530*/  @!P5 PLOP3.LUT P0, PT, P3, PT, PT, 0x80, 0x0 ;  /* 0x000000000000d81c */ /* 0x001fe20001f0f070 */
[----:B------:R-:W0:Y:S02]  /*16540*/  @!P6 DSETP.NEU.AND P3, PT, R6, R8, PT ;  /* 0x000000080600e22a */ /* 0x000e240003f6d000 */
[----:B-1----:R-:W-:Y:S02]  /*16550*/  @!P5 SEL R16, RZ, 0xffffffff, P1 ;  /* 0xffffffffff10d807 */ /* 0x002fe40000800000 */
        /* <DEDUP_REMOVED lines=26> */
.L_x_1830:
[----:B------:R-:W-:Y:S01]  /*16700*/  IMAD.MOV.U32 R16, RZ, RZ, R21 ;  /* 0x000000ffff107224 */ /* 0x000fe200078e0015 */
        /* <DEDUP_REMOVED lines=24> */
.L_x_1832:
[----:B------:R-:W-:Y:S02]  /*16890*/  IADD3 R2, P0, R19, c[0x0][0x550], RZ ;  /* 0x0001540013027a10 */ /* 0x000fe40007f1e0ff */
[----:B------:R-:W-:-:S03]  /*168a0*/  ISETP.NE.AND P6, PT, R24, c[0x0][0x584], PT ;  /* 0x0001610018007a0c */ /* 0x000fc60003fc5270 */
[----:B------:R-:W-:-:S05]  /*168b0*/  IMAD.X R3, RZ, RZ, c[0x0][0x554], P0 ;  /* 0x00015500ff037624 */ /* 0x000fca00000e06ff */
[----:B------:R0:W-:Y:S05]  /*168c0*/  STG.E.64 [R2.64], R22 ;  /* 0x0000001602007986 */ /* 0x0001ea000c101b24 */
[----:B------:R-:W-:Y:S05]  /*168d0*/  @!P6 BRA `(.L_x_1833) ;  /* 0x000001300000e947 */ /* 0x000fea0003800000 */
[----:B------:R-:W-:Y:S01]  /*168e0*/  MOV R0, 0x0 ;  /* 0x0000000000007802 */ /* 0x000fe20000000f00 */
[----:B------:R-:W-:Y:S01]  /*168f0*/  HFMA2.MMA R12, -RZ, RZ, 0, 5.9604644775390625e-08 ;  /* 0x00000001ff0c7435 */ /* 0x000fe200000001ff */
[----:B------:R-:W-:Y:S02]  /*16900*/  IMAD.MOV.U32 R4, RZ, RZ, c[0x4][0x3d8] ;  /* 0x0100f600ff047624 */ /* 0x000fe400078e00ff */
[----:B0-----:R0:W1:Y:S01]  /*16910*/  LDC.64 R2, c[0x4][R0] ;  /* 0x0100000000027b82 */ /* 0x0010620000000a00 */
[----:B------:R-:W-:-:S02]  /*16920*/  IMAD.MOV.U32 R5, RZ, RZ, c[0x4][0x3dc] ;  /* 0x0100f700ff057624 */ /* 0x000fc400078e00ff */
[----:B------:R-:W-:Y:S02]  /*16930*/  IMAD.MOV.U32 R6, RZ, RZ, c[0x4][0x3c0] ;  /* 0x0100f000ff067624 */ /* 0x000fe400078e00ff */
[----:B------:R-:W-:Y:S02]  /*16940*/  IMAD.MOV.U32 R7, RZ, RZ, c[0x4][0x3c4] ;  /* 0x0100f100ff077624 */ /* 0x000fe400078e00ff */
[----:B------:R-:W-:Y:S02]  /*16950*/  IMAD.MOV.U32 R8, RZ, RZ, 0x2ef ;  /* 0x000002efff087424 */ /* 0x000fe400078e00ff */
[----:B------:R-:W-:Y:S02]  /*16960*/  IMAD.MOV.U32 R10, RZ, RZ, c[0x4][0x250] ;  /* 0x01009400ff0a7624 */ /* 0x000fe400078e00ff */
[----:B------:R-:W-:Y:S02]  /*16970*/  IMAD.MOV.U32 R11, RZ, RZ, c[0x4][0x254] ;  /* 0x01009500ff0b7624 */ /* 0x000fe400078e00ff */
        /* <DEDUP_REMOVED lines=9> */
.L_x_1833:
[----:B------:R-:W-:-:S05]  /*16a10*/  IADD3 R18, P0, R18, c[0x0][0x550], RZ ;  /* 0x0001540012127a10 */ /* 0x000fca0007f1e0ff */
[----:B------:R-:W-:-:S05]  /*16a20*/  IMAD.X R19, RZ, RZ, c[0x0][0x554], P0 ;  /* 0x00015500ff137624 */ /* 0x000fca00000e06ff */
[----:B------:R-:W-:Y:S01]  /*16a30*/  STG.E.64 [R18.64], R16 ;  /* 0x0000001012007986 */ /* 0x000fe2000c101b24 */
[----:B------:R-:W-:Y:S05]  /*16a40*/  EXIT ;  /* 0x000000000000794d */ /* 0x000fea0003800000 */
.L_x_1831:
[----:B------:R-:W-:Y:S04]  /*16a50*/  STG.E.64 [R2.64], R8 ;  /* 0x0000000802007986 */ /* 0x000fe8000c101b24 */
[----:B------:R-:W-:Y:S04]  /*16a60*/  STG.E.64 [R2.64+0x8], R22 ;  /* 0x0000081602007986 */ /* 0x000fe8000c101b24 */
[----:B------:R-:W-:Y:S04]  /*16a70*/  STG.E.64 [R2.64+0x10], R4 ;  /* 0x0000100402007986 */ /* 0x000fe8000c101b24 */
[----:B------:R-:W-:Y:S01]  /*16a80*/  STG.E.64 [R2.64+0x18], R16 ;  /* 0x0000181002007986 */ /* 0x000fe2000c101b24 */
[----:B------:R-:W-:Y:S05]  /*16a90*/  EXIT ;  /* 0x000000000000794d */ /* 0x000fea0003800000 */
.L_x_1829:
        /* <DEDUP_REMOVED lines=20> */
[----:B------:R-:W-:Y:S01]  /*16be0*/  IMAD.MOV.U32 R21, RZ, RZ, RZ ;  /* 0x000000ffff157224 */ /* 0x000fe200078e00ff */
[----:B------:R-:W-:Y:S01]  /*16bf0*/  CS2R R22, SRZ ;  /* 0x0000000000167805 */ /* 0x000fe2000001ff00 */
[----:B------:R-:W-:Y:S02]  /*16c00*/  IMAD.MOV.U32 R17, RZ, RZ, RZ ;  /* 0x000000ffff117224 */ /* 0x000fe400078e00ff */
.L_x_1834:
        /* <DEDUP_REMOVED lines=9> */
[----:B------:R-:W-:Y:S01]  /*16ca0*/  IMAD.MOV.U32 R4, RZ, RZ, c[0x4][0x3d8] ;  /* 0x0100f600ff047624 */ /* 0x000fe200078e00ff */
[----:B------:R-:W-:Y:S01]  /*16cb0*/  MOV R10, c[0x4][0x250] ;  /* 0x01009400000a7a02 */ /* 0x000fe20000000f00 */
[----:B------:R-:W-:Y:S01]  /*16cc0*/  IMAD.MOV.U32 R5, RZ, RZ, c[0x4][0x3dc] ;  /* 0x0100f700ff057624 */ /* 0x000fe200078e00ff */
[----:B------:R0:W1:Y:S01]  /*16cd0*/  LDC.64 R2, c[0x4][R0] ;  /* 0x0100000000027b82 */ /* 0x0000620000000a00 */
[----:B------:R-:W-:Y:S02]  /*16ce0*/  IMAD.MOV.U32 R6, RZ, RZ, c[0x4][0x3c0] ;  /* 0x0100f000ff067624 */ /* 0x000fe400078e00ff */
[----:B------:R-:W-:Y:S02]  /*16cf0*/  IMAD.MOV.U32 R7, RZ, RZ, c[0x4][0x3c4] ;  /* 0x0100f100ff077624 */ /* 0x000fe400078e00ff */
[----:B------:R-:W-:Y:S02]  /*16d00*/  IMAD.MOV.U32 R8, RZ, RZ, 0x2ef ;  /* 0x000002efff087424 */ /* 0x000fe400078e00ff */
        /* <DEDUP_REMOVED lines=11> */
.L_x_1836:
        /* <DEDUP_REMOVED lines=24> */
.L_x_1837:
[----:B------:R-:W-:-:S05]  /*16f40*/  IADD3 R18, P0, R18, c[0x0][0x550], RZ ;  /* 0x0001540012127a10 */ /* 0x000fca0007f1e0ff */
[----:B------:R-:W-:-:S05]  /*16f50*/  IMAD.X R19, RZ, RZ, c[0x0][0x554], P0 ;  /* 0x00015500ff137624 */ /* 0x000fca00000e06ff */
[----:B------:R-:W-:Y:S01]  /*16f60*/  STG.E.64 [R18.64], R16 ;  /* 0x0000001012007986 */ /* 0x000fe2000c101b24 */
[----:B------:R-:W-:Y:S05]  /*16f70*/  EXIT ;  /* 0x000000000000794d */ /* 0x000fea0003800000 */
.L_x_1835:
[----:B------:R-:W-:Y:S01]  /*16f80*/  MOV R2, 0x0 ;  /* 0x0000000000027802 */ /* 0x000fe20000000f00 */
[----:B------:R-:W-:Y:S01]  /*16f90*/  IMAD.MOV.U32 R4, RZ, RZ, c[0x4][0x3c8] ;  /* 0x0100f200ff047624 */ /* 0x000fe200078e00ff */
[----:B------:R-:W-:Y:S01]  /*16fa0*/  MOV R11, c[0x4][0x25c] ;  /* 0x01009700000b7a02 */ /* 0x000fe20000000f00 */
[----:B------:R-:W-:Y:S01]  /*16fb0*/  IMAD.MOV.U32 R5, RZ, RZ, c[0x4][0x3cc] ;  /* 0x0100f300ff057624 */ /* 0x000fe200078e00ff */
[----:B------:R0:W1:Y:S01]  /*16fc0*/  LDC.64 R14, c[0x4][R2] ;  /* 0x01000000020e7b82 */ /* 0x0000620000000a00 */
[----:B------:R-:W-:Y:S02]  /*16fd0*/  IMAD.MOV.U32 R6, RZ, RZ, c[0x4][0x3c0] ;  /* 0x0100f000ff067624 */ /* 0x000fe400078e00ff */
[----:B------:R-:W-:Y:S02]  /*16fe0*/  IMAD.MOV.U32 R7, RZ, RZ, c[0x4][0x3c4] ;  /* 0x0100f100ff077624 */ /* 0x000fe400078e00ff */
[----:B------:R-:W-:-:S02]  /*16ff0*/  IMAD.MOV.U32 R8, RZ, RZ, 0x2e9 ;  /* 0x000002e9ff087424 */ /* 0x000fc400078e00ff */
        /* <DEDUP_REMOVED lines=30> */
        .weak           $__internal_8_$__cuda_sm20_div_u64
        .type           $__internal_8_$__cuda_sm20_div_u64,@function
        .size           $__internal_8_$__cuda_sm20_div_u64,($__internal_9_$__cuda_sm20_rem_u64 - $__internal_8_$__cuda_sm20_div_u64)
$__internal_8_$__cuda_sm20_div_u64:
        /* <DEDUP_REMOVED lines=41> */
[----:B------:R-:W-:-:S03]  /*17470*/  IMAD.WIDE.U32 R22, R25, R0, RZ ;  /* 0x0000000019167225 */ /* 0x000fc600078e00ff */
[----:B------:R-:W-:Y:S01]  /*17480*/  IADD3.X R21, RZ, R21, RZ, P1, !PT ;  /* 0x00000015ff157210 */ /* 0x000fe20000ffe4ff */
[----:B------:R-:W-:Y:S01]  /*17490*/  IMAD R23, R25, R3, R23 ;  /* 0x0000000319177224 */ /* 0x000fe200078e0217 */
[----:B------:R-:W-:-:S03]  /*174a0*/  IADD3 R27, P1, -R22, R2, RZ ;  /* 0x00000002161b7210 */ /* 0x000fc60007f3e1ff */
[-C--:B------:R-:W-:Y:S01]  /*174b0*/  IMAD R2, R21, R0.reuse, R23 ;  /* 0x0000000015027224 */ /* 0x080fe200078e0217 */
[----:B------:R-:W-:-:S03]  /*174c0*/  ISETP.GE.U32.AND P0, PT, R27, R0, PT ;  /* 0x000000001b00720c */ /* 0x000fc60003f06070 */
[----:B------:R-:W-:Y:S01]  /*174d0*/  IMAD.X R26, R13, 0x1, ~R2, P1 ;  /* 0x000000010d1a7824 */ /* 0x000fe200008e0e02 */
[----:B------:R-:W-:Y:S02]  /*174e0*/  IADD3 R2, P3, R25, 0x1, RZ ;  /* 0x0000000119027810 */ /* 0x000fe40007f7e0ff */
[----:B------:R-:W-:Y:S02]  /*174f0*/  IADD3 R13, P1, -R0, R27, RZ ;  /* 0x0000001b000d7210 */ /* 0x000fe40007f3e1ff */
[C---:B------:R-:W-:Y:S01]  /*17500*/  ISETP.GE.U32.AND.EX P0, PT, R26.reuse, R3, PT, P0 ;  /* 0x000000031a00720c */ /* 0x040fe20003f06100 */
[----:B------:R-:W-:Y:S02]  /*17510*/  IMAD.X R22, RZ, RZ, R21, P3 ;  /* 0x000000ffff167224 */ /* 0x000fe400018e0615 */
[----:B------:R-:W-:Y:S01]  /*17520*/  IMAD.X R24, R26, 0x1, ~R3, P1 ;  /* 0x000000011a187824 */ /* 0x000fe200008e0e03 */
[----:B------:R-:W-:Y:S02]  /*17530*/  SEL R25, R2, R25, P0 ;  /* 0x0000001902197207 */ /* 0x000fe40000000000 */
[----:B------:R-:W-:-:S02]  /*17540*/  SEL R13, R13, R27, P0 ;  /* 0x0000001b0d0d7207 */ /* 0x000fc40000000000 */
[----:B------:R-:W-:Y:S01]  /*17550*/  SEL R22, R22, R21, P0 ;  /* 0x0000001516167207 */ /* 0x000fe20000000000 */
[----:B------:R-:W-:Y:S01]  /*17560*/  IMAD.MOV.U32 R21, RZ, RZ, 0x0 ;  /* 0x00000000ff157424 */ /* 0x000fe200078e00ff */
[----:B------:R-:W-:Y:S02]  /*17570*/  IADD3 R2, P3, R25, 0x1, RZ ;  /* 0x0000000119027810 */ /* 0x000fe40007f7e0ff */
[----:B------:R-:W-:Y:S02]  /*17580*/  SEL R24, R24, R26, P0 ;  /* 0x0000001a18187207 */ /* 0x000fe40000000000 */
[----:B------:R-:W-:Y:S01]  /*17590*/  ISETP.GE.U32.AND P0, PT, R13, R0, PT ;  /* 0x000000000d00720c */ /* 0x000fe20003f06070 */
[----:B------:R-:W-:Y:S01]  /*175a0*/  IMAD.X R13, RZ, RZ, R22, P3 ;  /* 0x000000ffff0d7224 */ /* 0x000fe200018e0616 */
[----:B------:R-:W-:Y:S02]  /*175b0*/  ISETP.NE.U32.AND P1, PT, R0, RZ, PT ;  /* 0x000000ff0000720c */ /* 0x000fe40003f25070 */
[----:B------:R-:W-:-:S02]  /*175c0*/  ISETP.GE.U32.AND.EX P0, PT, R24, R3, PT, P0 ;  /* 0x000000031800720c */ /* 0x000fc40003f06100 */
[----:B------:R-:W-:Y:S02]  /*175d0*/  ISETP.NE.AND.EX P1, PT, R3, RZ, PT, P1 ;  /* 0x000000ff0300720c */ /* 0x000fe40003f25310 */
[----:B------:R-:W-:Y:S02]  /*175e0*/  SEL R2, R2, R25, P0 ;  /* 0x0000001902027207 */ /* 0x000fe40000000000 */
[----:B------:R-:W-:Y:S02]  /*175f0*/  SEL R13, R13, R22, P0 ;  /* 0x000000160d0d7207 */ /* 0x000fe40000000000 */
[----:B------:R-:W-:Y:S02]  /*17600*/  SEL R2, R2, 0xffffffff, P1 ;  /* 0xffffffff02027807 */ /* 0x000fe40000800000 */
[----:B------:R-:W-:Y:S01]  /*17610*/  SEL R13, R13, 0xffffffff, P1 ;  /* 0xffffffff0d0d7807 */ /* 0x000fe20000800000 */
[----:B------:R-:W-:Y:S06]  /*17620*/  RET.REL.NODEC R20 `(_ZN2at6native13reduce_kernelILi256ELi2ENS0_8ReduceOpIdNS0_9ArgMinOpsIdEEjlLi4ELi4EEEEEvT1_) ;  /* 0xfffe89d014007950 */ /* 0x000fec0003c3ffff */
        .weak           $__internal_9_$__cuda_sm20_rem_u64
        .type           $__internal_9_$__cuda_sm20_rem_u64,@function
        .size           $__internal_9_$__cuda_sm20_rem_u64,(.L_x_6811 - $__internal_9_$__cuda_sm20_rem_u64)
$__internal_9_$__cuda_sm20_rem_u64:
        /* <DEDUP_REMOVED lines=54> */
[----:B------:R-:W-:Y:S02]  /*17990*/  ISETP.GE.U32.AND P0, PT, R21, R2, PT ;  /* 0x000000021500720c */ /* 0x000fe40003f06070 */
[----:B------:R-:W-:-:S02]  /*179a0*/  IADD3 R15, P2, -R2, R21, RZ ;  /* 0x00000015020f7210 */ /* 0x000fc40007f5e1ff */
[C---:B------:R-:W-:Y:S02]  /*179b0*/  ISETP.GE.U32.AND.EX P0, PT, R22.reuse, R13, PT, P0 ;  /* 0x0000000d1600720c */ /* 0x040fe40003f06100 */
[----:B------:R-:W-:Y:S01]  /*179c0*/  ISETP.NE.AND.EX P1, PT, R13, RZ, PT, P1 ;  /* 0x000000ff0d00720c */ /* 0x000fe20003f25310 */
[----:B------:R-:W-:Y:S01]  /*179d0*/  IMAD.X R20, R22, 0x1, ~R13, P2 ;  /* 0x0000000116147824 */ /* 0x000fe200010e0e0d */
[----:B------:R-:W-:Y:S01]  /*179e0*/  SEL R2, R15, R21, P0 ;  /* 0x000000150f027207 */ /* 0x000fe20000000000 */
[----:B------:R-:W-:-:S03]  /*179f0*/  IMAD.MOV.U32 R15, RZ, RZ, 0x0 ;  /* 0x00000000ff0f7424 */ /* 0x000fc600078e00ff */
[----:B------:R-:W-:Y:S02]  /*17a00*/  SEL R13, R20, R22, P0 ;  /* 0x00000016140d7207 */ /* 0x000fe40000000000 */
[----:B------:R-:W-:Y:S02]  /*17a10*/  SEL R2, R2, 0xffffffff, P1 ;  /* 0xffffffff02027807 */ /* 0x000fe40000800000 */
[----:B------:R-:W-:Y:S01]  /*17a20*/  SEL R13, R13, 0xffffffff, P1 ;  /* 0xffffffff0d0d7807 */ /* 0x000fe20000800000 */
[----:B------:R-:W-:Y:S06]  /*17a30*/  RET.REL.NODEC R14 `(_ZN2at6native13reduce_kernelILi256ELi2ENS0_8ReduceOpIdNS0_9ArgMinOpsIdEEjlLi4ELi4EEEEEvT1_) ;  /* 0xfffe85c00e007950 */ /* 0x000fec0003c3ffff */
.L_x_1838:
        /* <DEDUP_REMOVED lines=12> */
.L_x_6811:


//--------------------- .text._ZN2at6native13reduce_kernelILi128ELi4ENS0_8ReduceOpIdNS0_9ArgMinOpsIdEEjlLi4ELi4EEEEEvT1_ --------------------------
	.section	.text._ZN2at6native13reduce_kernelILi128ELi4ENS0_8ReduceOpIdNS0_9ArgMinOpsIdEEjlLi4ELi4EEEEEvT1_,"ax",@progbits
	.sectioninfo	@"SHI_REGISTERS=116"
	.align	128
        .global         _ZN2at6native13reduce_kernelILi128ELi4ENS0_8ReduceOpIdNS0_9ArgMinOpsIdEEjlLi4ELi4EEEEEvT1_
        .type           _ZN2at6native13reduce_kernelILi128ELi4ENS0_8ReduceOpIdNS0_9ArgMinOpsIdEEjlLi4ELi4EEEEEvT1_,@function
        .size           _ZN2at6native13reduce_kernelILi128ELi4ENS0_8ReduceOpIdNS0_9ArgMinOpsIdEEjlLi4ELi4EEEEEvT1_,(.L_x_6813 - _ZN2at6native13reduce_kernelILi128ELi4ENS0_8ReduceOpIdNS0_9ArgMinOpsIdEEjlLi4ELi4EEEEEvT1_)
        .other          _ZN2at6native13reduce_kernelILi128ELi4ENS0_8ReduceOpIdNS0_9ArgMinOpsIdEEjlLi4ELi4EEEEEvT1_,@"STO_CUDA_ENTRY STV_DEFAULT"
_ZN2at6native13reduce_kernelILi128ELi4ENS0_8ReduceOpIdNS0_9ArgMinOpsIdEEjlLi4ELi4EEEEEvT1_:
.text._ZN2at6native13reduce_kernelILi128ELi4ENS0_8ReduceOpIdNS0_9ArgMinOpsIdEEjlLi4ELi4EEEEEvT1_:
        /* <DEDUP_REMOVED lines=213> */
.L_x_1839:
[----:B------:R-:W-:Y:S01]  /*0d50*/  ISETP.GE.U32.AND P0, PT, R104, c[0x0][0x17c], PT ;  /* 0x00005f0068007a0c */ /* 0x000fe20003f06070 */
[----:B------:R-:W-:Y:S01]  /*0d60*/  ULDC.64 UR36, c[0x0][0x118] ;  /* 0x0000460000247ab9 */ /* 0x000fe20000000a00 */
[----:B------:R-:W-:Y:S01]  /*0d70*/  BSSY B6, `(.L_x_1840) ;  /* 0x0001467000067945 */ /* 0x000fe20003800000 */
[----:B------:R-:W-:Y:S01]  /*0d80*/  CS2R R26, SRZ ;  /* 0x00000000001a7805 */ /* 0x000fe2000001ff00 */
[----:B------:R-:W-:Y:S01]  /*0d90*/  ISETP.GE.U32.OR P0, PT, R5, c[0x0][0x180], P0 ;  /* 0x0000600005007a0c */ /* 0x000fe20000706470 */
[----:B------:R-:W-:Y:S01]  /*0da0*/  CS2R R14, SRZ ;  /* 0x00000000000e7805 */ /* 0x000fe2000001ff00 */
[----:B------:R-:W-:Y:S01]  /*0db0*/  CS2R R10, SRZ ;  /* 0x00000000000a7805 */ /* 0x000fe2000001ff00 */
[----:B------:R-:W-:Y:S01]  /*0dc0*/  CS2R R6, SRZ ;  /* 0x0000000000067805 */ /* 0x000fe2000001ff00 */
[----:B------:R-:W-:Y:S01]  /*0dd0*/  CS2R R20, SRZ ;  /* 0x0000000000147805 */ /* 0x000fe2000001ff00 */
[----:B------:R-:W-:Y:S01]  /*0de0*/  CS2R R12, SRZ ;  /* 0x00000000000c7805 */ /* 0x000fe2000001ff00 */
[----:B------:R-:W-:Y:S01]  /*0df0*/  CS2R R8, SRZ ;  /* 0x0000000000087805 */ /* 0x000fe2000001ff00 */
[----:B------:R-:W-:-:S06]  /*0e00*/  CS2R R4, SRZ ;  /* 0x0000000000047805 */ /* 0x000fcc000001ff00 */
        /* <DEDUP_REMOVED lines=33> */
[----:B------:R-:W-:Y:S02]  /*1020*/  IMAD.MOV.U32 R12, RZ, RZ, c[0x0][0x168] ;  /* 0x00005a00ff0c7624 */ /* 0x000fe400078e00ff */
[----:B------:R-:W-:-:S10]  /*1030*/  IMAD.MOV.U32 R13, RZ, RZ, c[0x0][0x16c] ;  /* 0x00005b00ff0d7624 */ /* 0x000fd400078e00ff */
        /* <DEDUP_REMOVED lines=15> */
.L_x_1848:
[----:B------:R-:W-:Y:S05]  /*1130*/  BSYNC B2 ;  /* 0x0000000000027941 */ /* 0x000fea0003800000 */
.L_x_1847:
        /* <DEDUP_REMOVED lines=28> */
.L_x_1846:
[----:B------:R-:W-:Y:S05]  /*1300*/  BSYNC B1 ;  /* 0x0000000000017941 */ /* 0x000fea0003800000 */
.L_x_1845:
[C---:B------:R-:W-:Y:S02]  /*1310*/  IADD3 R3, P0, -R9.reuse, 0x4, RZ ;  /* 0x0000000409037810 */ /* 0x040fe40007f1e1ff */
[----:B------:R-:W-:Y:S02]  /*1320*/  IADD3 R0, R9, c[0x0][0x17c], RZ ;  /* 0x00005f0009007a10 */ /* 0x000fe40007ffe0ff */
[----:B------:R-:W-:Y:S01]  /*1330*/  LEA R62, P1, R3, R62, 0x3 ;  /* 0x0000003e033e7211 */ /* 0x000fe200078218ff */
[----:B------:R-:W-:Y:S01]  /*1340*/  IMAD.X R4, RZ, RZ, -0x1, P0 ;  /* 0xffffffffff047424 */ /* 0x000fe200000e06ff */
[----:B------:R-:W-:-:S02]  /*1350*/  IADD3 R23, -R9, 0x4, RZ ;  /* 0x0000000409177810 */ /* 0x000fc40007ffe1ff */
[----:B------:R-:W-:Y:S02]  /*1360*/  IADD3 R0, R0, -0x4, RZ ;  /* 0xfffffffc00007810 */ /* 0x000fe40007ffe0ff */
[----:B------:R-:W-:Y:S02]  /*1370*/  LEA.HI.X R63, R3, R63, R4, 0x3, P1 ;  /* 0x0000003f033f7211 */ /* 0x000fe400008f1c04 */
.L_x_1844:
[----:B------:R-:W-:Y:S05]  /*1380*/  BSYNC B0 ;  /* 0x0000000000007941 */ /* 0x000fea0003800000 */
.L_x_1843:
        /* <DEDUP_REMOVED lines=28> */
.L_x_1860:
[----:B------:R-:W-:-:S05]  /*1550*/  IMAD.WIDE.U32 R24, R27, 0x20, R62 ;  /* 0x000000201b187825 */ /* 0x000fca00078e003e */
[----:B------:R-:W2:Y:S04]  /*1560*/  LDG.E.128 R8, [R24.64] ;  /* 0x0000002418087981 */ /* 0x000ea8000c1e1d00 */
[----:B------:R0:W5:Y:S01]  /*1570*/  LDG.E.128 R4, [R24.64+0x10] ;  /* 0x0000102418047981 */ /* 0x000162000c1e1d00 */
[----:B------:R-:W1:Y:S01]  /*1580*/  DSETP.GTU.AND P2, PT, |R12|, +INF , PT ;  /* 0x7ff000000c00742a */ /* 0x000e620003f4c200 */
[----:B------:R-:W-:Y:S01]  /*1590*/  IMAD.IADD R34, R3, 0x1, R23 ;  /* 0x0000000103227824 */ /* 0x000fe200078e0217 */
[----:B------:R-:W-:Y:S01]  /*15a0*/  PLOP3.LUT P0, PT, PT, PT, PT, 0x80, 0x0 ;  /* 0x000000000000781c */ /* 0x000fe20003f0f070 */
[----:B------:R-:W-:Y:S11]  /*15b0*/  BSSY B1, `(.L_x_1851) ;  /* 0x0000020000017945 */ /* 0x000ff60003800000 */
[----:B-1----:R-:W-:-:S04]  /*15c0*/  @!P2 ISETP.GE.U32.AND P1, PT, R33, R34, PT ;  /* 0x000000222100a20c */ /* 0x002fc80003f26070 */
[----:B------:R-:W-:Y:S01]  /*15d0*/  @!P2 ISETP.GE.AND.EX P1, PT, R35, RZ, PT, P1 ;  /* 0x000000ff2300a20c */ /* 0x000fe20003f26310 */
[----:B--2---:R-:W1:-:S06]  /*15e0*/  @!P2 DSETP.NEU.AND P3, PT, R12, R8, PT ;  /* 0x000000080c00a22a */ /* 0x004e4c0003f6d000 */
[----:B-1----:R-:W-:Y:S01]  /*15f0*/  @!P2 PLOP3.LUT P0, PT, P3, PT, PT, 0x80, 0x0 ;  /* 0x000000000000a81c */ /* 0x002fe20001f0f070 */
[----:B------:R-:W1:-:S06]  /*1600*/  @!P2 DSETP.GEU.AND P3, PT, R12, R8, PT ;  /* 0x000000080c00a22a */ /* 0x000e4c0003f6e000 */
[----:B-1----:R-:W-:Y:S02]  /*1610*/  @!P2 SEL R3, RZ, 0xffffffff, P3 ;  /* 0xffffffffff03a807 */ /* 0x002fe40001800000 */
[----:B------:R-:W-:-:S04]  /*1620*/  @P2 ISETP.LT.U32.AND P3, PT, R33, R34, PT ;  /* 0x000000222100220c */ /* 0x000fc80003f61070 */
[----:B------:R-:W-:Y:S01]  /*1630*/  @!P0 SEL R3, RZ, 0xffffffff, P1 ;  /* 0xffffffffff038807 */ /* 0x000fe20000800000 */
[----:B------:R-:W1:-:S03]  /*1640*/  @P2 DSETP.GTU.AND P1, PT, |R8|, +INF , PT ;  /* 0x7ff000000800242a */ /* 0x000e460003f2c200 */
[----:B------:R-:W-:-:S04]  /*1650*/  @!P2 LOP3.LUT R3, R3, 0x1, RZ, 0xc0, !PT ;  /* 0x000000010303a812 */ /* 0x000fc800078ec0ff */
[----:B------:R-:W-:Y:S02]  /*1660*/  @!P2 ISETP.EQ.U32.AND P0, PT, R3, 0x1, PT ;  /* 0x000000010300a80c */ /* 0x000fe40003f02070 */
[----:B-1----:R-:W-:Y:S01]  /*1670*/  @P2 ISETP.LT.OR.EX P0, PT, R35, RZ, !P1, P3 ;  /* 0x000000ff2300220c */ /* 0x002fe20004f01730 */
[----:B------:R-:W1:-:S12]  /*1680*/  DSETP.GTU.AND P1, PT, |R20|, +INF , PT ;  /* 0x7ff000001400742a */ /* 0x000e580003f2c200 */
[----:B------:R-:W-:Y:S02]  /*1690*/  FSEL R13, R13, R9, P0 ;  /* 0x000000090d0d7208 */ /* 0x000fe40000000000 */
[----:B------:R-:W-:Y:S02]  /*16a0*/  FSEL R12, R12, R8, P0 ;  /* 0x000000080c0c7208 */ /* 0x000fe40000000000 */
[----:B------:R-:W-:Y:S02]  /*16b0*/  IADD3 R9, R34, 0x1, RZ ;  /* 0x0000000122097810 */ /* 0x000fe40007ffe0ff */
[----:B------:R-:W-:Y:S02]  /*16c0*/  SEL R33, R33, R34, P0 ;  /* 0x0000002221217207 */ /* 0x000fe40000000000 */
[----:B------:R-:W-:Y:S01]  /*16d0*/  SEL R35, R35, RZ, P0 ;  /* 0x000000ff23237207 */ /* 0x000fe20000000000 */
[----:B-1----:R-:W-:Y:S05]  /*16e0*/  @P1 BRA `(.L_x_1852) ;  /* 0x0000009000001947 */ /* 0x002fea0003800000 */
[----:B0-----:R-:W-:Y:S01]  /*16f0*/  DSETP.NEU.AND P1, PT, R20, R10, PT ;  /* 0x0000000a1400722a */ /* 0x001fe20003f2d000 */
        /* <DEDUP_REMOVED lines=8> */
.L_x_1852:
[----:B0-----:R-:W0:Y:S01]  /*1780*/  DSETP.GTU.AND P0, PT, |R10|, +INF , PT ;  /* 0x7ff000000a00742a */ /* 0x001e220003f0c200 */
[----:B------:R-:W-:-:S05]  /*1790*/  ISETP.LT.U32.AND P1, PT, R26, R9, PT ;  /* 0x000000091a00720c */ /* 0x000fca0003f21070 */
[----:B0-----:R-:W-:-:S08]  /*17a0*/  ISETP.LT.OR.EX P0, PT, R28, RZ, !P0, P1 ;  /* 0x000000ff1c00720c */ /* 0x001fd00004701710 */
.L_x_1853:
[----:B------:R-:W-:Y:S05]  /*17b0*/  BSYNC B1 ;  /* 0x0000000000017941 */ /* 0x000fea0003800000 */
.L_x_1851:
        /* <DEDUP_REMOVED lines=17> */
.L_x_1855:
[----:B-----5:R-:W0:Y:S01]  /*18d0*/  DSETP.GTU.AND P0, PT, |R4|, +INF , PT ;  /* 0x7ff000000400742a */ /* 0x020e220003f0c200 */
[----:B------:R-:W-:-:S05]  /*18e0*/  ISETP.LT.U32.AND P1, PT, R29, R8, PT ;  /* 0x000000081d00720c */ /* 0x000fca0003f21070 */
[----:B0-----:R-:W-:-:S08]  /*18f0*/  ISETP.LT.OR.EX P0, PT, R30, RZ, !P0, P1 ;  /* 0x000000ff1e00720c */ /* 0x001fd00004701710 */
.L_x_1856:
[----:B------:R-:W-:Y:S05]  /*1900*/  BSYNC B1 ;  /* 0x0000000000017941 */ /* 0x000fea0003800000 */
.L_x_1854:
        /* <DEDUP_REMOVED lines=17> */
.L_x_1858:
[----:B------:R-:W0:Y:S01]  /*1a20*/  DSETP.GTU.AND P0, PT, |R6|, +INF , PT ;  /* 0x7ff000000600742a */ /* 0x000e220003f0c200 */
[----:B------:R-:W-:-:S05]  /*1a30*/  ISETP.LT.U32.AND P1, PT, R31, R34, PT ;  /* 0x000000221f00720c */ /* 0x000fca0003f21070 */
[----:B0-----:R-:W-:-:S08]  /*1a40*/  ISETP.LT.OR.EX P0, PT, R32, RZ, !P0, P1 ;  /* 0x000000ff2000720c */ /* 0x001fd00004701710 */
.L_x_1859:
[----:B------:R-:W-:Y:S05]  /*1a50*/  BSYNC B1 ;  /* 0x0000000000017941 */ /* 0x000fea0003800000 */
.L_x_1857:
        /* <DEDUP_REMOVED lines=9> */
.L_x_1850:
[----:B------:R-:W-:Y:S05]  /*1af0*/  BSYNC B0 ;  /* 0x0000000000007941 */ /* 0x000fea0003800000 */
.L_x_1849:
        /* <DEDUP_REMOVED lines=10> */
.L_x_1862:
[----:B------:R-:W-:Y:S05]  /*1ba0*/  BSYNC B0 ;  /* 0x0000000000007941 */ /* 0x000fea0003800000 */
.L_x_1861:
        /* <DEDUP_REMOVED lines=30> */
.L_x_1864:
[----:B------:R-:W-:Y:S05]  /*1d90*/  BSYNC B0 ;  /* 0x0000000000007941 */ /* 0x000fea0003800000 */
.L_x_1863:
        /* <DEDUP_REMOVED lines=12> */
.L_x_1866:
[----:B------:R-:W0:Y:S01]  /*1e60*/  DSETP.GTU.AND P0, PT, |R20|, +INF , PT ;  /* 0x7ff000001400742a */ /* 0x000e220003f0c200 */
[----:B------:R-:W-:-:S05]  /*1e70*/  ISETP.LT.U32.AND P1, PT, R33, R26, PT ;  /* 0x0000001a2100720c */ /* 0x000fca0003f21070 */
[----:B0-----:R-:W-:-:S08]  /*1e80*/  ISETP.LT.OR.EX P0, PT, R35, R28, !P0, P1 ;  /* 0x0000001c2300720c */ /* 0x001fd00004701710 */
.L_x_1867:
[----:B------:R-:W-:Y:S05]  /*1e90*/  BSYNC B0 ;  /* 0x0000000000007941 */ /* 0x000fea0003800000 */
.L_x_1865:
        /* <DEDUP_REMOVED lines=16> */
.L_x_1869:
[----:B------:R-:W0:Y:S01]  /*1fa0*/  DSETP.GTU.AND P0, PT, |R18|, +INF , PT ;  /* 0x7ff000001200742a */ /* 0x000e220003f0c200 */
[----:B------:R-:W-:-:S05]  /*1fb0*/  ISETP.LT.U32.AND P1, PT, R26, R29, PT ;  /* 0x0000001d1a00720c */ /* 0x000fca0003f21070 */
[----:B0-----:R-:W-:-:S08]  /*1fc0*/  ISETP.LT.OR.EX P0, PT, R35, R30, !P0, P1 ;  /* 0x0000001e2300720c */ /* 0x001fd00004701710 */
.L_x_1870:
[----:B------:R-:W-:Y:S05]  /*1fd0*/  BSYNC B0 ;  /* 0x0000000000007941 */ /* 0x000fea0003800000 */
.L_x_1868:
        /* <DEDUP_REMOVED lines=16> */
.L_x_1872:
[----:B------:R-:W0:Y:S01]  /*20e0*/  DSETP.GTU.AND P0, PT, |R14|, +INF , PT ;  /* 0x7ff000000e00742a */ /* 0x000e220003f0c200 */
[----:B------:R-:W-:-:S05]  /*20f0*/  ISETP.LT.U32.AND P1, PT, R6, R31, PT ;  /* 0x0000001f0600720c */ /* 0x000fca0003f21070 */
[----:B0-----:R-:W-:-:S08]  /*2100*/  ISETP.LT.OR.EX P0, PT, R7, R32, !P0, P1 ;  /* 0x000000200700720c */ /* 0x001fd00004701710 */
.L_x_1873:
[----:B------:R-:W-:Y:S05]  /*2110*/  BSYNC B0 ;  /* 0x0000000000007941 */ /* 0x000fea0003800000 */
.L_x_1871:
[----:B------:R-:W-:Y:S01]  /*2120*/  FSEL R4, R4, R14, P0 ;  /* 0x0000000e04047208 */ /* 0x000fe20000000000 */
[----:B------:R-:W-:Y:S01]  /*2130*/  CS2R R10, SRZ ;  /* 0x00000000000a7805 */ /* 0x000fe2000001ff00 */
[----:B------:R-:W-:Y:S01]  /*2140*/  FSEL R5, R5, R15, P0 ;  /* 0x0000000f05057208 */ /* 0x000fe20000000000 */
[----:B------:R-:W-:Y:S01]  /*2150*/  CS2R R26, SRZ ;  /* 0x00000000001a7805 */ /* 0x000fe2000001ff00 */
[----:B------:R-:W-:Y:S01]  /*2160*/  SEL R6, R6, R31, P0 ;  /* 0x0000001f06067207 */ /* 0x000fe20000000000 */
[----:B------:R-:W-:Y:S01]  /*2170*/  CS2R R14, SRZ ;  /* 0x00000000000e7805 */ /* 0x000fe2000001ff00 */
[----:B------:R-:W-:Y:S01]  /*2180*/  SEL R7, R7, R32, P0 ;  /* 0x0000002007077207 */ /* 0x000fe20000000000 */
[----:B------:R-:W-:Y:S01]  /*2190*/  CS2R R8, SRZ ;  /* 0x0000000000087805 */ /* 0x000fe2000001ff00 */
[----:B------:R-:W-:Y:S01]  /*21a0*/  CS2R R12, SRZ ;  /* 0x00000000000c7805 */ /* 0x000fe2000001ff00 */
[----:B------:R-:W-:Y:S01]  /*21b0*/  CS2R R20, SRZ ;  /* 0x0000000000147805 */ /* 0x000fe2000001ff00 */
[----:B------:R-:W-:Y:S05]  /*21c0*/  BRA `(.L_x_1841) ;  /* 0x0001321000007947 */ /* 0x000fea0003800000 */
.L_x_1842:
        /* <DEDUP_REMOVED lines=77> */
[----:B------:R-:W-:Y:S01]  /*26a0*/  ISETP.NE.AND P1, PT, RZ, c[0x0][0x1b8], PT ;  /* 0x00006e00ff007a0c */ /* 0x000fe20003f25270 */
        /* <DEDUP_REMOVED lines=60> */
.L_x_1927:
        /* <DEDUP_REMOVED lines=214> */
.L_x_1878:
[----:B------:R-:W-:-:S04]  /*37d0*/  LOP3.LUT R35, R24, 0xffffffe0, RZ, 0xc0, !PT ;  /* 0xffffffe018237812 */ /* 0x000fc800078ec0ff */
[----:B------:R-:W-:-:S05]  /*37e0*/  IADD3 R34, P0, R62, R35, RZ ;  /* 0x000000233e227210 */ /* 0x000fca0007f1e0ff */
[----:B------:R-:W-:-:S05]  /*37f0*/  IMAD.X R35, RZ, RZ, R63, P0 ;  /* 0x000000ffff237224 */ /* 0x000fca00000e063f */
[----:B------:R0:W5:Y:S04]  /*3800*/  LDG.E.128 R24, [R34.64] ;  /* 0x0000002422187981 */ /* 0x000168000c1e1d00 */
[----:B------:R0:W5:Y:S01]  /*3810*/  LDG.E.128 R28, [R34.64+0x10] ;  /* 0x00001024221c7981 */ /* 0x000162000c1e1d00 */
[----:B------:R-:W-:Y:S05]  /*3820*/  @!P1 BRA `(.L_x_1879) ;  /* 0x00000d3000009947 */ /* 0x000fea0003800000 */
[----:B------:R-:W-:Y:S01]  /*3830*/  IADD3 R33, R104, c[0x0][0x184], RZ ;  /* 0x0000610068217a10 */ /* 0x000fe20007ffe0ff */
[----:B------:R-:W-:Y:S02]  /*3840*/  IMAD.MOV.U32 R32, RZ, RZ, RZ ;  /* 0x000000ffff207224 */ /* 0x000fe400078e00ff */
[----:B------:R-:W-:Y:S02]  /*3850*/  IMAD.MOV.U32 R36, RZ, RZ, c[0x0][0x1b8] ;  /* 0x00006e00ff247624 */ /* 0x000fe400078e00ff */
[----:B------:R-:W-:-:S03]  /*3860*/  IMAD.HI.U32 R32, R33, c[0x0][0x1c0], R32 ;  /* 0x0000700021207a27 */ /* 0x000fc600078e0020 */
[----:B------:R-:W-:Y:S02]  /*3870*/  ISETP.NE.AND P0, PT, R36, 0x1, PT ;  /* 0x000000012400780c */ /* 0x000fe40003f05270 */
[----:B0-----:R-:W-:-:S05]  /*3880*/  SHF.R.U32.HI R35, RZ, c[0x0][0x1c4], R32 ;  /* 0x00007100ff237a19 */ /* 0x001fca0000011620 */
        /* <DEDUP_REMOVED lines=205> */
.L_x_1879:
[----:B------:R-:W-:-:S04]  /*4560*/  LOP3.LUT R41, R32, 0xffffffe0, RZ, 0xc0, !PT ;  /* 0xffffffe020297812 */ /* 0x000fc800078ec0ff */
[----:B------:R-:W-:-:S05]  /*4570*/  IADD3 R40, P0, R62, R41, RZ ;  /* 0x000000293e287210 */ /* 0x000fca0007f1e0ff */
[----:B------:R-:W-:-:S05]  /*4580*/  IMAD.X R41, RZ, RZ, R63, P0 ;  /* 0x000000ffff297224 */ /* 0x000fca00000e063f */
[----:B0-----:R0:W5:Y:S04]  /*4590*/  LDG.E.128 R32, [R40.64] ;  /* 0x0000002428207981 */ /* 0x001168000c1e1d00 */
[----:B------:R0:W5:Y:S01]  /*45a0*/  LDG.E.128 R36, [R40.64+0x10] ;  /* 0x0000102428247981 */ /* 0x000162000c1e1d00 */
[----:B------:R-:W-:Y:S01]  /*45b0*/  IADD3 R97, R104, c[0x0][0x184], RZ ;  /* 0x0000610068617a10 */ /* 0x000fe20007ffe0ff */
[----:B------:R-:W-:Y:S02]  /*45c0*/  IMAD.MOV.U32 R51, RZ, RZ, RZ ;  /* 0x000000ffff337224 */ /* 0x000fe400078e00ff */
[----:B------:R-:W-:Y:S01]  /*45d0*/  IMAD.MOV.U32 R43, RZ, RZ, RZ ;  /* 0x000000ffff2b7224 */ /* 0x000fe200078e00ff */
[----:B------:R-:W-:Y:S05]  /*45e0*/  @!P1 BRA `(.L_x_1880) ;  /* 0x00000d3000009947 */ /* 0x000fea0003800000 */
[----:B0-----:R-:W-:Y:S01]  /*45f0*/  IADD3 R41, R97, c[0x0][0x184], RZ ;  /* 0x0000610061297a10 */ /* 0x001fe20007ffe0ff */
[----:B------:R-:W-:-:S02]  /*4600*/  IMAD.MOV.U32 R40, RZ, RZ, RZ ;  /* 0x000000ffff287224 */ /* 0x000fc400078e00ff */
        /* <DEDUP_REMOVED lines=209> */
.L_x_1880:
[----:B------:R-:W-:-:S04]  /*5320*/  LOP3.LUT R43, R43, 0xffffffe0, RZ, 0xc0, !PT ;  /* 0xffffffe02b2b7812 */ /* 0x000fc800078ec0ff */
[----:B------:R-:W-:-:S05]  /*5330*/  IADD3 R48, P0, R62, R43, RZ ;  /* 0x0000002b3e307210 */ /* 0x000fca0007f1e0ff */
[----:B------:R-:W-:-:S05]  /*5340*/  IMAD.X R49, RZ, RZ, R63, P0 ;  /* 0x000000ffff317224 */ /* 0x000fca00000e063f */
[----:B0-----:R0:W5:Y:S04]  /*5350*/  LDG.E.128 R40, [R48.64] ;  /* 0x0000002430287981 */ /* 0x001168000c1e1d00 */
[----:B------:R0:W5:Y:S01]  /*5360*/  LDG.E.128 R44, [R48.64+0x10] ;  /* 0x00001024302c7981 */ /* 0x000162000c1e1d00 */
[----:B------:R-:W-:Y:S05]  /*5370*/  @!P1 BRA `(.L_x_1881) ;  /* 0x00000d4000009947 */ /* 0x000fea0003800000 */
[----:B0-----:R-:W-:Y:S01]  /*5380*/  IADD3 R48, R97, c[0x0][0x184], RZ ;  /* 0x0000610061307a10 */ /* 0x001fe20007ffe0ff */
        /* <DEDUP_REMOVED lines=211> */
.L_x_1881:
[----:B------:R-:W-:-:S04]  /*60c0*/  LOP3.LUT R51, R51, 0xffffffe0, RZ, 0xc0, !PT ;  /* 0xffffffe033337812 */ /* 0x000fc800078ec0ff */
[----:B------:R-:W-:-:S05]  /*60d0*/  IADD3 R106, P0, R62, R51, RZ ;  /* 0x000000333e6a7210 */ /* 0x000fca0007f1e0ff */
[----:B------:R-:W-:-:S05]  /*60e0*/  IMAD.X R107, RZ, RZ, R63, P0 ;  /* 0x000000ffff6b7224 */ /* 0x000fca00000e063f */
[----:B0-----:R0:W5:Y:S04]  /*60f0*/  LDG.E.128 R48, [R106.64] ;  /* 0x000000246a307981 */ /* 0x001168000c1e1d00 */
[----:B------:R0:W5:Y:S01]  /*6100*/  LDG.E.128 R52, [R106.64+0x10] ;  /* 0x000010246a347981 */ /* 0x000162000c1e1d00 */
[----:B------:R-:W1:Y:S01]  /*6110*/  DSETP.GTU.AND P3, PT, |R64|, +INF , PT ;  /* 0x7ff000004000742a */ /* 0x000e620003f6c200 */
[----:B------:R-:W-:Y:S01]  /*6120*/  PLOP3.LUT P0, PT, PT, PT, PT, 0x80, 0x0 ;  /* 0x000000000000781c */ /* 0x000fe20003f0f070 */
[----:B------:R-:W-:-:S12]  /*6130*/  BSSY B1, `(.L_x_1882) ;  /* 0x000001f000017945 */ /* 0x000fd80003800000 */
[----:B-1---5:R-:W1:Y:S01]  /*6140*/  @!P3 DSETP.NEU.AND P4, PT, R64, R24, PT ;  /* 0x000000184000b22a */ /* 0x022e620003f8d000 */
[----:B------:R-:W-:-:S04]  /*6150*/  @!P3 ISETP.GE.U32.AND P2, PT, R3, R104, PT ;  /* 0x000000680300b20c */ /* 0x000fc80003f46070 */
[----:B------:R-:W-:Y:S02]  /*6160*/  @!P3 ISETP.GE.AND.EX P2, PT, R0, RZ, PT, P2 ;  /* 0x000000ff0000b20c */ /* 0x000fe40003f46320 */
        /* <DEDUP_REMOVED lines=12> */
[----:B------:R-:W-:Y:S02]  /*6230*/  SEL R3, R3, R104, P0 ;  /* 0x0000006803037207 */ /* 0x000fe40000000000 */
[----:B------:R-:W-:Y:S01]  /*6240*/  SEL R0, R0, RZ, P0 ;  /* 0x000000ff00007207 */ /* 0x000fe20000000000 */
[----:B-1----:R-:W-:Y:S05]  /*6250*/  @P2 BRA `(.L_x_1883) ;  /* 0x0000009000002947 */ /* 0x002fea0003800000 */
[----:B0-----:R-:W-:Y:S01]  /*6260*/  DSETP.NEU.AND P2, PT, R66, R26, PT ;  /* 0x0000001a4200722a */ /* 0x001fe20003f4d000 */
        /* <DEDUP_REMOVED lines=8> */
.L_x_1883:
[----:B0-----:R-:W0:Y:S01]  /*62f0*/  DSETP.GTU.AND P0, PT, |R26|, +INF , PT ;  /* 0x7ff000001a00742a */ /* 0x001e220003f0c200 */
[----:B------:R-:W-:-:S05]  /*6300*/  ISETP.LT.U32.AND P2, PT, R5, R104, PT ;  /* 0x000000680500720c */ /* 0x000fca0003f41070 */
[----:B0-----:R-:W-:-:S08]  /*6310*/  ISETP.LT.OR.EX P0, PT, R4, RZ, !P0, P2 ;  /* 0x000000ff0400720c */ /* 0x001fd00004701720 */
.L_x_1884:
[----:B------:R-:W-:Y:S05]  /*6320*/  BSYNC B1 ;  /* 0x0000000000017941 */ /* 0x000fea0003800000 */
.L_x_1882:
        /* <DEDUP_REMOVED lines=16> */
.L_x_1886:
[----:B------:R-:W0:Y:S01]  /*6430*/  DSETP.GTU.AND P0, PT, |R28|, +INF , PT ;  /* 0x7ff000001c00742a */ /* 0x000e220003f0c200 */
[----:B------:R-:W-:-:S05]  /*6440*/  ISETP.LT.U32.AND P2, PT, R7, R104, PT ;  /* 0x000000680700720c */ /* 0x000fca0003f41070 */
[----:B0-----:R-:W-:-:S08]  /*6450*/  ISETP.LT.OR.EX P0, PT, R6, RZ, !P0, P2 ;  /* 0x000000ff0600720c */ /* 0x001fd00004701720 */
.L_x_1887:
[----:B------:R-:W-:Y:S05]  /*6460*/  BSYNC B1 ;  /* 0x0000000000017941 */ /* 0x000fea0003800000 */
.L_x_1885:
        /* <DEDUP_REMOVED lines=16> */
.L_x_1889:
[----:B------:R-:W0:Y:S01]  /*6570*/  DSETP.GTU.AND P0, PT, |R30|, +INF , PT ;  /* 0x7ff000001e00742a */ /* 0x000e220003f0c200 */
[----:B------:R-:W-:-:S05]  /*6580*/  ISETP.LT.U32.AND P2, PT, R9, R104, PT ;  /* 0x000000680900720c */ /* 0x000fca0003f41070 */
[----:B0-----:R-:W-:-:S08]  /*6590*/  ISETP.LT.OR.EX P0, PT, R8, RZ, !P0, P2 ;  /* 0x000000ff0800720c */ /* 0x001fd00004701720 */
.L_x_1890:
[----:B------:R-:W-:Y:S05]  /*65a0*/  BSYNC B1 ;  /* 0x0000000000017941 */ /* 0x000fea0003800000 */
.L_x_1888:
        /* <DEDUP_REMOVED lines=16> */
.L_x_1892:
[----:B------:R-:W0:Y:S01]  /*66b0*/  DSETP.GTU.AND P0, PT, |R32|, +INF , PT ;  /* 0x7ff000002000742a */ /* 0x000e220003f0c200 */
[----:B------:R-:W-:-:S05]  /*66c0*/  ISETP.LT.U32.AND P2, PT, R10, R97, PT ;  /* 0x000000610a00720c */ /* 0x000fca0003f41070 */
[----:B0-----:R-:W-:-:S08]  /*66d0*/  ISETP.LT.OR.EX P0, PT, R11, RZ, !P0, P2 ;  /* 0x000000ff0b00720c */ /* 0x001fd00004701720 */
.L_x_1893:
[----:B------:R-:W-:Y:S05]  /*66e0*/  BSYNC B1 ;  /* 0x0000000000017941 */ /* 0x000fea0003800000 */
.L_x_1891:
        /* <DEDUP_REMOVED lines=16> */
.L_x_1895:
[----:B------:R-:W0:Y:S01]  /*67f0*/  DSETP.GTU.AND P0, PT, |R34|, +INF , PT ;  /* 0x7ff000002200742a */ /* 0x000e220003f0c200 */
[----:B------:R-:W-:-:S05]  /*6800*/  ISETP.LT.U32.AND P2, PT, R12, R97, PT ;  /* 0x000000610c00720c */ /* 0x000fca0003f41070 */
[----:B0-----:R-:W-:-:S08]  /*6810*/  ISETP.LT.OR.EX P0, PT, R13, RZ, !P0, P2 ;  /* 0x000000ff0d00720c */ /* 0x001fd00004701720 */
.L_x_1896:
[----:B------:R-:W-:Y:S05]  /*6820*/  BSYNC B1 ;  /* 0x0000000000017941 */ /* 0x000fea0003800000 */
.L_x_1894:
        /* <DEDUP_REMOVED lines=16> */
.L_x_1898:
[----:B------:R-:W0:Y:S01]  /*6930*/  DSETP.GTU.AND P0, PT, |R36|, +INF , PT ;  /* 0x7ff000002400742a */ /* 0x000e220003f0c200 */
[----:B------:R-:W-:-:S05]  /*6940*/  ISETP.LT.U32.AND P2, PT, R14, R97, PT ;  /* 0x000000610e00720c */ /* 0x000fca0003f41070 */
[----:B0-----:R-:W-:-:S08]  /*6950*/  ISETP.LT.OR.EX P0, PT, R15, RZ, !P0, P2 ;  /* 0x000000ff0f00720c */ /* 0x001fd00004701720 */
.L_x_1899:
[----:B------:R-:W-:Y:S05]  /*6960*/  BSYNC B1 ;  /* 0x0000000000017941 */ /* 0x000fea0003800000 */
.L_x_1897:
        /* <DEDUP_REMOVED lines=16> */
.L_x_1901:
[----:B------:R-:W0:Y:S01]  /*6a70*/  DSETP.GTU.AND P0, PT, |R38|, +INF , PT ;  /* 0x7ff000002600742a */ /* 0x000e220003f0c200 */
[----:B------:R-:W-:-:S05]  /*6a80*/  ISETP.LT.U32.AND P2, PT, R18, R97, PT ;  /* 0x000000611200720c */ /* 0x000fca0003f41070 */
[----:B0-----:R-:W-:-:S08]  /*6a90*/  ISETP.LT.OR.EX P0, PT, R19, RZ, !P0, P2 ;  /* 0x000000ff1300720c */ /* 0x001fd00004701720 */
.L_x_1902:
[----:B------:R-:W-:Y:S05]  /*6aa0*/  BSYNC B1 ;  /* 0x0000000000017941 */ /* 0x000fea0003800000 */
.L_x_1900:
        /* <DEDUP_REMOVED lines=17> */
.L_x_1904:
[----:B------:R-:W0:Y:S01]  /*6bc0*/  DSETP.GTU.AND P0, PT, |R40|, +INF , PT ;  /* 0x7ff000002800742a */ /* 0x000e220003f0c200 */
[----:B------:R-:W-:-:S05]  /*6bd0*/  ISETP.LT.U32.AND P2, PT, R21, R104, PT ;  /* 0x000000681500720c */ /* 0x000fca0003f41070 */
[----:B0-----:R-:W-:-:S08]  /*6be0*/  ISETP.LT.OR.EX P0, PT, R20, RZ, !P0, P2 ;  /* 0x000000ff1400720c */ /* 0x001fd00004701720 */
.L_x_1905:
[----:B------:R-:W-:Y:S05]  /*6bf0*/  BSYNC B1 ;  /* 0x0000000000017941 */ /* 0x000fea0003800000 */
.L_x_1903:
        /* <DEDUP_REMOVED lines=16> */
.L_x_1907:
[----:B------:R-:W0:Y:S01]  /*6d00*/  DSETP.GTU.AND P0, PT, |R42|, +INF , PT ;  /* 0x7ff000002a00742a */ /* 0x000e220003f0c200 */
[----:B------:R-:W-:-:S05]  /*6d10*/  ISETP.LT.U32.AND P2, PT, R23, R104, PT ;  /* 0x000000681700720c */ /* 0x000fca0003f41070 */
[----:B0-----:R-:W-:-:S08]  /*6d20*/  ISETP.LT.OR.EX P0, PT, R22, RZ, !P0, P2 ;  /* 0x000000ff1600720c */ /* 0x001fd00004701720 */
.L_x_1908:
[----:B------:R-:W-:Y:S05]  /*6d30*/  BSYNC B1 ;  /* 0x0000000000017941 */ /* 0x000fea0003800000 */
.L_x_1906:
        /* <DEDUP_REMOVED lines=16> */
.L_x_1910:
[----:B------:R-:W0:Y:S01]  /*6e40*/  DSETP.GTU.AND P0, PT, |R44|, +INF , PT ;  /* 0x7ff000002c00742a */ /* 0x000e220003f0c200 */
[----:B------:R-:W-:-:S05]  /*6e50*/  ISETP.LT.U32.AND P2, PT, R57, R104, PT ;  /* 0x000000683900720c */ /* 0x000fca0003f41070 */
[----:B0-----:R-:W-:-:S08]  /*6e60*/  ISETP.LT.OR.EX P0, PT, R56, RZ, !P0, P2 ;  /* 0x000000ff3800720c */ /* 0x001fd00004701720 */
.L_x_1911:
[----:B------:R-:W-:Y:S05]  /*6e70*/  BSYNC B1 ;  /* 0x0000000000017941 */ /* 0x000fea0003800000 */
.L_x_1909:
        /* <DEDUP_REMOVED lines=16> */
.L_x_1913:
[----:B------:R-:W0:Y:S01]  /*6f80*/  DSETP.GTU.AND P0, PT, |R46|, +INF , PT ;  /* 0x7ff000002e00742a */ /* 0x000e220003f0c200 */
[----:B------:R-:W-:-:S05]  /*6f90*/  ISETP.LT.U32.AND P2, PT, R59, R104, PT ;  /* 0x000000683b00720c */ /* 0x000fca0003f41070 */
[----:B0-----:R-:W-:-:S08]  /*6fa0*/  ISETP.LT.OR.EX P0, PT, R58, RZ, !P0, P2 ;  /* 0x000000ff3a00720c */ /* 0x001fd00004701720 */
.L_x_1914:
[----:B------:R-:W-:Y:S05]  /*6fb0*/  BSYNC B1 ;  /* 0x0000000000017941 */ /* 0x000fea0003800000 */
.L_x_1912:
        /* <DEDUP_REMOVED lines=17> */
.L_x_1916:
[----:B------:R-:W0:Y:S01]  /*70d0*/  DSETP.GTU.AND P0, PT, |R48|, +INF , PT ;  /* 0x7ff000003000742a */ /* 0x000e220003f0c200 */
[----:B------:R-:W-:-:S05]  /*70e0*/  ISETP.LT.U32.AND P2, PT, R61, R106, PT ;  /* 0x0000006a3d00720c */ /* 0x000fca0003f41070 */
[----:B0-----:R-:W-:-:S08]  /*70f0*/  ISETP.LT.OR.EX P0, PT, R60, RZ, !P0, P2 ;  /* 0x000000ff3c00720c */ /* 0x001fd00004701720 */
.L_x_1917:
[----:B------:R-:W-:Y:S05]  /*7100*/  BSYNC B1 ;  /* 0x0000000000017941 */ /* 0x000fea0003800000 */
.L_x_1915:
        /* <DEDUP_REMOVED lines=16> */
.L_x_1919:
[----:B------:R-:W0:Y:S01]  /*7210*/  DSETP.GTU.AND P0, PT, |R50|, +INF , PT ;  /* 0x7ff000003200742a */ /* 0x000e220003f0c200 */
[----:B------:R-:W-:-:S05]  /*7220*/  ISETP.LT.U32.AND P2, PT, R99, R106, PT ;  /* 0x0000006a6300720c */ /* 0x000fca0003f41070 */
[----:B0-----:R-:W-:-:S08]  /*7230*/  ISETP.LT.OR.EX P0, PT, R98, RZ, !P0, P2 ;  /* 0x000000ff6200720c */ /* 0x001fd00004701720 */
.L_x_1920:
[----:B------:R-:W-:Y:S05]  /*7240*/  BSYNC B1 ;  /* 0x0000000000017941 */ /* 0x000fea0003800000 */
.L_x_1918:
        /* <DEDUP_REMOVED lines=16> */
.L_x_1922:
[----:B------:R-:W0:Y:S01]  /*7350*/  DSETP.GTU.AND P0, PT, |R52|, +INF , PT ;  /* 0x7ff000003400742a */ /* 0x000e220003f0c200 */
[----:B------:R-:W-:-:S05]  /*7360*/  ISETP.LT.U32.AND P2, PT, R101, R106, PT ;  /* 0x0000006a6500720c */ /* 0x000fca0003f41070 */
[----:B0-----:R-:W-:-:S08]  /*7370*/  ISETP.LT.OR.EX P0, PT, R100, RZ, !P0, P2 ;  /* 0x000000ff6400720c */ /* 0x001fd00004701720 */
.L_x_1923:
[----:B------:R-:W-:Y:S05]  /*7380*/  BSYNC B1 ;  /* 0x0000000000017941 */ /* 0x000fea0003800000 */
.L_x_1921:
        /* <DEDUP_REMOVED lines=16> */
.L_x_1925:
[----:B------:R-:W0:Y:S01]  /*7490*/  DSETP.GTU.AND P0, PT, |R54|, +INF , PT ;  /* 0x7ff000003600742a */ /* 0x000e220003f0c200 */
[----:B------:R-:W-:-:S05]  /*74a0*/  ISETP.LT.U32.AND P2, PT, R103, R106, PT ;  /* 0x0000006a6700720c */ /* 0x000fca0003f41070 */
[----:B0-----:R-:W-:-:S08]  /*74b0*/  ISETP.LT.OR.EX P0, PT, R102, RZ, !P0, P2 ;  /* 0x000000ff6600720c */ /* 0x001fd00004701720 */
.L_x_1926:
[----:B------:R-:W-:Y:S05]  /*74c0*/  BSYNC B1 ;  /* 0x0000000000017941 */ /* 0x000fea0003800000 */
.L_x_1924:
        /* <DEDUP_REMOVED lines=10> */
.L_x_1877:
[----:B------:R-:W-:Y:S05]  /*7570*/  BSYNC B0 ;  /* 0x0000000000007941 */ /* 0x000fea0003800000 */
.L_x_1876:
        /* <DEDUP_REMOVED lines=205> */
.L_x_1930:
[----:B------:R-:W-:-:S04]  /*8250*/  LOP3.LUT R29, R29, 0xffffffe0, RZ, 0xc0, !PT ;  /* 0xffffffe01d1d7812 */ /* 0x000fc800078ec0ff */
[----:B------:R-:W-:-:S05]  /*8260*/  IADD3 R106, P2, R62, R29, RZ ;  /* 0x0000001d3e6a7210 */ /* 0x000fca0007f5e0ff */
[----:B------:R-:W-:-:S05]  /*8270*/  IMAD.X R107, RZ, RZ, R63, P2 ;  /* 0x000000ffff6b7224 */ /* 0x000fca00010e063f */
[----:B------:R0:W5:Y:S04]  /*8280*/  LDG.E.128 R24, [R106.64] ;  /* 0x000000246a187981 */ /* 0x000168000c1e1d00 */
[----:B------:R0:W5:Y:S01]  /*8290*/  LDG.E.128 R28, [R106.64+0x10] ;  /* 0x000010246a1c7981 */ /* 0x000162000c1e1d00 */
        /* <DEDUP_REMOVED lines=203> */
.L_x_1931:
        /* <DEDUP_REMOVED lines=208> */
.L_x_1932:
        /* <DEDUP_REMOVED lines=208> */
.L_x_1933:
[----:B------:R-:W-:-:S04]  /*a950*/  LOP3.LUT R53, R53, 0xffffffe0, RZ, 0xc0, !PT ;  /* 0xffffffe035357812 */ /* 0x000fc800078ec0ff */
[----:B------:R-:W-:-:S05]  /*a960*/  IADD3 R62, P1, R62, R53, RZ ;  /* 0x000000353e3e7210 */ /* 0x000fca0007f3e0ff */
[----:B------:R-:W-:-:S05]  /*a970*/  IMAD.X R63, RZ, RZ, R63, P1 ;  /* 0x000000ffff3f7224 */ /* 0x000fca00008e063f */
[----:B------:R0:W5:Y:S04]  /*a980*/  LDG.E.128 R48, [R62.64] ;  /* 0x000000243e307981 */ /* 0x000168000c1e1d00 */
[----:B------:R0:W5:Y:S02]  /*a990*/  LDG.E.128 R52, [R62.64+0x10] ;  /* 0x000010243e347981 */ /* 0x000164000c1e1d00 */
.L_x_1929:
[----:B0-----:R-:W-:Y:S05]  /*a9a0*/  BSYNC B0 ;  /* 0x0000000000007941 */ /* 0x001fea0003800000 */
.L_x_1928:
        /* <DEDUP_REMOVED lines=14> */
.L_x_1937:
[----:B-----5:R-:W0:Y:S01]  /*aa90*/  DSETP.GTU.AND P0, PT, |R24|, +INF , PT ;  /* 0x7ff000001800742a */ /* 0x020e220003f0c200 */
[----:B------:R-:W-:-:S05]  /*aaa0*/  ISETP.LT.U32.AND P1, PT, R3, R104, PT ;  /* 0x000000680300720c */ /* 0x000fca0003f21070 */
[----:B0-----:R-:W-:-:S08]  /*aab0*/  ISETP.LT.OR.EX P0, PT, R0, RZ, !P0, P1 ;  /* 0x000000ff0000720c */ /* 0x001fd00004701710 */
.L_x_1938:
[----:B------:R-:W-:Y:S05]  /*aac0*/  BSYNC B1 ;  /* 0x0000000000017941 */ /* 0x000fea0003800000 */
.L_x_1936:
        /* <DEDUP_REMOVED lines=16> */
.L_x_1940:
[----:B------:R-:W0:Y:S01]  /*abd0*/  DSETP.GTU.AND P0, PT, |R26|, +INF , PT ;  /* 0x7ff000001a00742a */ /* 0x000e220003f0c200 */
[----:B------:R-:W-:-:S05]  /*abe0*/  ISETP.LT.U32.AND P1, PT, R5, R104, PT ;  /* 0x000000680500720c */ /* 0x000fca0003f21070 */
[----:B0-----:R-:W-:-:S08]  /*abf0*/  ISETP.LT.OR.EX P0, PT, R4, RZ, !P0, P1 ;  /* 0x000000ff0400720c */ /* 0x001fd00004701710 */
.L_x_1941:
[----:B------:R-:W-:Y:S05]  /*ac00*/  BSYNC B1 ;  /* 0x0000000000017941 */ /* 0x000fea0003800000 */
.L_x_1939:
        /* <DEDUP_REMOVED lines=16> */
.L_x_1943:
[----:B------:R-:W0:Y:S01]  /*ad10*/  DSETP.GTU.AND P0, PT, |R28|, +INF , PT ;  /* 0x7ff000001c00742a */ /* 0x000e220003f0c200 */
[----:B------:R-:W-:-:S05]  /*ad20*/  ISETP.LT.U32.AND P1, PT, R7, R104, PT ;  /* 0x000000680700720c */ /* 0x000fca0003f21070 */
[----:B0-----:R-:W-:-:S08]  /*ad30*/  ISETP.LT.OR.EX P0, PT, R6, RZ, !P0, P1 ;  /* 0x000000ff0600720c */ /* 0x001fd00004701710 */
.L_x_1944:
[----:B------:R-:W-:Y:S05]  /*ad40*/  BSYNC B1 ;  /* 0x0000000000017941 */ /* 0x000fea0003800000 */
.L_x_1942:
        /* <DEDUP_REMOVED lines=16> */
.L_x_1946:
[----:B------:R-:W0:Y:S01]  /*ae50*/  DSETP.GTU.AND P0, PT, |R30|, +INF , PT ;  /* 0x7ff000001e00742a */ /* 0x000e220003f0c200 */
[----:B------:R-:W-:-:S05]  /*ae60*/  ISETP.LT.U32.AND P1, PT, R9, R104, PT ;  /* 0x000000680900720c */ /* 0x000fca0003f21070 */
[----:B0-----:R-:W-:-:S08]  /*ae70*/  ISETP.LT.OR.EX P0, PT, R8, RZ, !P0, P1 ;  /* 0x000000ff0800720c */ /* 0x001fd00004701710 */
.L_x_1947:
[----:B------:R-:W-:Y:S05]  /*ae80*/  BSYNC B1 ;  /* 0x0000000000017941 */ /* 0x000fea0003800000 */
.L_x_1945:
        /* <DEDUP_REMOVED lines=19> */
.L_x_1949:
[----:B------:R-:W0:Y:S01]  /*afc0*/  DSETP.GTU.AND P0, PT, |R32|, +INF , PT ;  /* 0x7ff000002000742a */ /* 0x000e220003f0c200 */
[----:B------:R-:W-:-:S05]  /*afd0*/  ISETP.LT.U32.AND P1, PT, R10, R25, PT ;  /* 0x000000190a00720c */ /* 0x000fca0003f21070 */
[----:B0-----:R-:W-:-:S08]  /*afe0*/  ISETP.LT.OR.EX P0, PT, R11, RZ, !P0, P1 ;  /* 0x000000ff0b00720c */ /* 0x001fd00004701710 */
.L_x_1950:
[----:B------:R-:W-:Y:S05]  /*aff0*/  BSYNC B1 ;  /* 0x0000000000017941 */ /* 0x000fea0003800000 */
.L_x_1948:
        /* <DEDUP_REMOVED lines=16> */
.L_x_1952:
[----:B------:R-:W0:Y:S01]  /*b100*/  DSETP.GTU.AND P0, PT, |R34|, +INF , PT ;  /* 0x7ff000002200742a */ /* 0x000e220003f0c200 */
[----:B------:R-:W-:-:S05]  /*b110*/  ISETP.LT.U32.AND P1, PT, R12, R25, PT ;  /* 0x000000190c00720c */ /* 0x000fca0003f21070 */
[----:B0-----:R-:W-:-:S08]  /*b120*/  ISETP.LT.OR.EX P0, PT, R13, RZ, !P0, P1 ;  /* 0x000000ff0d00720c */ /* 0x001fd00004701710 */
.L_x_1953:
[----:B------:R-:W-:Y:S05]  /*b130*/  BSYNC B1 ;  /* 0x0000000000017941 */ /* 0x000fea0003800000 */
.L_x_1951:
        /* <DEDUP_REMOVED lines=16> */
.L_x_1955:
[----:B------:R-:W0:Y:S01]  /*b240*/  DSETP.GTU.AND P0, PT, |R36|, +INF , PT ;  /* 0x7ff000002400742a */ /* 0x000e220003f0c200 */
[----:B------:R-:W-:-:S05]  /*b250*/  ISETP.LT.U32.AND P1, PT, R14, R25, PT ;  /* 0x000000190e00720c */ /* 0x000fca0003f21070 */
[----:B0-----:R-:W-:-:S08]  /*b260*/  ISETP.LT.OR.EX P0, PT, R15, RZ, !P0, P1 ;  /* 0x000000ff0f00720c */ /* 0x001fd00004701710 */
.L_x_1956:
[----:B------:R-:W-:Y:S05]  /*b270*/  BSYNC B1 ;  /* 0x0000000000017941 */ /* 0x000fea0003800000 */
.L_x_1954:
        /* <DEDUP_REMOVED lines=16> */
.L_x_1958:
[----:B------:R-:W0:Y:S01]  /*b380*/  DSETP.GTU.AND P0, PT, |R38|, +INF , PT ;  /* 0x7ff000002600742a */ /* 0x000e220003f0c200 */
[----:B------:R-:W-:-:S05]  /*b390*/  ISETP.LT.U32.AND P1, PT, R18, R25, PT ;  /* 0x000000191200720c */ /* 0x000fca0003f21070 */
[----:B0-----:R-:W-:-:S08]  /*b3a0*/  ISETP.LT.OR.EX P0, PT, R19, RZ, !P0, P1 ;  /* 0x000000ff1300720c */ /* 0x001fd00004701710 */
.L_x_1959:
[----:B------:R-:W-:Y:S05]  /*b3b0*/  BSYNC B1 ;  /* 0x0000000000017941 */ /* 0x000fea0003800000 */
.L_x_1957:
        /* <DEDUP_REMOVED lines=19> */
.L_x_1961:
[----:B------:R-:W0:Y:S01]  /*b4f0*/  DSETP.GTU.AND P0, PT, |R40|, +INF , PT ;  /* 0x7ff000002800742a */ /* 0x000e220003f0c200 */
[----:B------:R-:W-:-:S05]  /*b500*/  ISETP.LT.U32.AND P1, PT, R21, R26, PT ;  /* 0x0000001a1500720c */ /* 0x000fca0003f21070 */
[----:B0-----:R-:W-:-:S08]  /*b510*/  ISETP.LT.OR.EX P0, PT, R20, RZ, !P0, P1 ;  /* 0x000000ff1400720c */ /* 0x001fd00004701710 */
.L_x_1962:
[----:B------:R-:W-:Y:S05]  /*b520*/  BSYNC B1 ;  /* 0x0000000000017941 */ /* 0x000fea0003800000 */
.L_x_1960:
        /* <DEDUP_REMOVED lines=16> */
.L_x_1964:
[----:B------:R-:W0:Y:S01]  /*b630*/  DSETP.GTU.AND P0, PT, |R42|, +INF , PT ;  /* 0x7ff000002a00742a */ /* 0x000e220003f0c200 */
[----:B------:R-:W-:-:S05]  /*b640*/  ISETP.LT.U32.AND P1, PT, R23, R26, PT ;  /* 0x0000001a1700720c */ /* 0x000fca0003f21070 */
[----:B0-----:R-:W-:-:S08]  /*b650*/  ISETP.LT.OR.EX P0, PT, R22, RZ, !P0, P1 ;  /* 0x000000ff1600720c */ /* 0x001fd00004701710 */
.L_x_1965:
[----:B------:R-:W-:Y:S05]  /*b660*/  BSYNC B1 ;  /* 0x0000000000017941 */ /* 0x000fea0003800000 */
.L_x_1963:
        /* <DEDUP_REMOVED lines=16> */
.L_x_1967:
[----:B------:R-:W0:Y:S01]  /*b770*/  DSETP.GTU.AND P0, PT, |R44|, +INF , PT ;  /* 0x7ff000002c00742a */ /* 0x000e220003f0c200 */
[----:B------:R-:W-:-:S05]  /*b780*/  ISETP.LT.U32.AND P1, PT, R57, R26, PT ;  /* 0x0000001a3900720c */ /* 0x000fca0003f21070 */
[----:B0-----:R-:W-:-:S08]  /*b790*/  ISETP.LT.OR.EX P0, PT, R56, RZ, !P0, P1 ;  /* 0x000000ff3800720c */ /* 0x001fd00004701710 */
.L_x_1968:
[----:B------:R-:W-:Y:S05]  /*b7a0*/  BSYNC B1 ;  /* 0x0000000000017941 */ /* 0x000fea0003800000 */
.L_x_1966:
        /* <DEDUP_REMOVED lines=16> */
.L_x_1970:
[----:B------:R-:W0:Y:S01]  /*b8b0*/  DSETP.GTU.AND P0, PT, |R46|, +INF , PT ;  /* 0x7ff000002e00742a */ /* 0x000e220003f0c200 */
[----:B------:R-:W-:-:S05]  /*b8c0*/  ISETP.LT.U32.AND P1, PT, R59, R26, PT ;  /* 0x0000001a3b00720c */ /* 0x000fca0003f21070 */
[----:B0-----:R-:W-:-:S08]  /*b8d0*/  ISETP.LT.OR.EX P0, PT, R58, RZ, !P0, P1 ;  /* 0x000000ff3a00720c */ /* 0x001fd00004701710 */
.L_x_1971:
[----:B------:R-:W-:Y:S05]  /*b8e0*/  BSYNC B1 ;  /* 0x0000000000017941 */ /* 0x000fea0003800000 */
.L_x_1969:
        /* <DEDUP_REMOVED lines=19> */
.L_x_1973:
[----:B------:R-:W0:Y:S01]  /*ba20*/  DSETP.GTU.AND P0, PT, |R48|, +INF , PT ;  /* 0x7ff000003000742a */ /* 0x000e220003f0c200 */
[----:B------:R-:W-:-:S05]  /*ba30*/  ISETP.LT.U32.AND P1, PT, R61, R28, PT ;  /* 0x0000001c3d00720c */ /* 0x000fca0003f21070 */
[----:B0-----:R-:W-:-:S08]  /*ba40*/  ISETP.LT.OR.EX P0, PT, R60, RZ, !P0, P1 ;  /* 0x000000ff3c00720c */ /* 0x001fd00004701710 */
.L_x_1974:
[----:B------:R-:W-:Y:S05]  /*ba50*/  BSYNC B1 ;  /* 0x0000000000017941 */ /* 0x000fea0003800000 */
.L_x_1972:
        /* <DEDUP_REMOVED lines=16> */
.L_x_1976:
[----:B------:R-:W0:Y:S01]  /*bb60*/  DSETP.GTU.AND P0, PT, |R50|, +INF , PT ;  /* 0x7ff000003200742a */ /* 0x000e220003f0c200 */
[----:B------:R-:W-:-:S05]  /*bb70*/  ISETP.LT.U32.AND P1, PT, R99, R28, PT ;  /* 0x0000001c6300720c */ /* 0x000fca0003f21070 */
[----:B0-----:R-:W-:-:S08]  /*bb80*/  ISETP.LT.OR.EX P0, PT, R98, RZ, !P0, P1 ;  /* 0x000000ff6200720c */ /* 0x001fd00004701710 */
.L_x_1977:
[----:B------:R-:W-:Y:S05]  /*bb90*/  BSYNC B1 ;  /* 0x0000000000017941 */ /* 0x000fea0003800000 */
.L_x_1975:
        /* <DEDUP_REMOVED lines=16> */
.L_x_1979:
[----:B------:R-:W0:Y:S01]  /*bca0*/  DSETP.GTU.AND P0, PT, |R52|, +INF , PT ;  /* 0x7ff000003400742a */ /* 0x000e220003f0c200 */
[----:B------:R-:W-:-:S05]  /*bcb0*/  ISETP.LT.U32.AND P1, PT, R101, R28, PT ;  /* 0x0000001c6500720c */ /* 0x000fca0003f21070 */
[----:B0-----:R-:W-:-:S08]  /*bcc0*/  ISETP.LT.OR.EX P0, PT, R100, RZ, !P0, P1 ;  /* 0x000000ff6400720c */ /* 0x001fd00004701710 */
.L_x_1980:
[----:B------:R-:W-:Y:S05]  /*bcd0*/  BSYNC B1 ;  /* 0x0000000000017941 */ /* 0x000fea0003800000 */
.L_x_1978:
        /* <DEDUP_REMOVED lines=16> */
.L_x_1982:
[----:B------:R-:W0:Y:S01]  /*bde0*/  DSETP.GTU.AND P0, PT, |R54|, +INF , PT ;  /* 0x7ff000003600742a */ /* 0x000e220003f0c200 */
[----:B------:R-:W-:-:S05]  /*bdf0*/  ISETP.LT.U32.AND P1, PT, R103, R28, PT ;  /* 0x0000001c6700720c */ /* 0x000fca0003f21070 */
[----:B0-----:R-:W-:-:S08]  /*be00*/  ISETP.LT.OR.EX P0, PT, R102, RZ, !P0, P1 ;  /* 0x000000ff6600720c */ /* 0x001fd00004701710 */
.L_x_1983:
[----:B------:R-:W-:Y:S05]  /*be10*/  BSYNC B1 ;  /* 0x0000000000017941 */ /* 0x000fea0003800000 */
.L_x_1981:
[----:B------:R-:W-:Y:S02]  /*be20*/  FSEL R94, R94, R54, P0 ;  /* 0x000000365e5e7208 */ /* 0x000fe40000000000 */
[----:B------:R-:W-:Y:S02]  /*be30*/  FSEL R95, R95, R55, P0 ;  /* 0x000000375f5f7208 */ /* 0x000fe40000000000 */
[----:B------:R-:W-:Y:S02]  /*be40*/  SEL R103, R103, R28, P0 ;  /* 0x0000001c67677207 */ /* 0x000fe40000000000 */
[----:B------:R-:W-:Y:S02]  /*be50*/  SEL R102, R102, RZ, P0 ;  /* 0x000000ff66667207 */ /* 0x000fe40000000000 */
.L_x_1935:
[----:B------:R-:W-:Y:S05]  /*be60*/  BSYNC B0 ;  /* 0x0000000000007941 */ /* 0x000fea0003800000 */
.L_x_1934:
        /* <DEDUP_REMOVED lines=12> */
.L_x_1985:
[----:B------:R-:W0:Y:S01]  /*bf30*/  DSETP.GTU.AND P0, PT, |R72|, +INF , PT ;  /* 0x7ff000004800742a */ /* 0x000e220003f0c200 */
[----:B------:R-:W-:-:S05]  /*bf40*/  ISETP.LT.U32.AND P1, PT, R3, R10, PT ;  /* 0x0000000a0300720c */ /* 0x000fca0003f21070 */
[----:B0-----:R-:W-:-:S08]  /*bf50*/  ISETP.LT.OR.EX P0, PT, R0, R11, !P0, P1 ;  /* 0x0000000b0000720c */ /* 0x001fd00004701710 */
.L_x_1986:
[----:B------:R-:W-:Y:S05]  /*bf60*/  BSYNC B0 ;  /* 0x0000000000007941 */ /* 0x000fea0003800000 */
.L_x_1984:
        /* <DEDUP_REMOVED lines=16> */
.L_x_1988:
[----:B------:R-:W0:Y:S01]  /*c070*/  DSETP.GTU.AND P0, PT, |R74|, +INF , PT ;  /* 0x7ff000004a00742a */ /* 0x000e220003f0c200 */
[----:B------:R-:W-:-:S05]  /*c080*/  ISETP.LT.U32.AND P1, PT, R5, R12, PT ;  /* 0x0000000c0500720c */ /* 0x000fca0003f21070 */
[----:B0-----:R-:W-:-:S08]  /*c090*/  ISETP.LT.OR.EX P0, PT, R4, R13, !P0, P1 ;  /* 0x0000000d0400720c */ /* 0x001fd00004701710 */
.L_x_1989:
[----:B------:R-:W-:Y:S05]  /*c0a0*/  BSYNC B0 ;  /* 0x0000000000007941 */ /* 0x000fea0003800000 */
.L_x_1987:
        /* <DEDUP_REMOVED lines=16> */
.L_x_1991:
[----:B------:R-:W0:Y:S01]  /*c1b0*/  DSETP.GTU.AND P0, PT, |R76|, +INF , PT ;  /* 0x7ff000004c00742a */ /* 0x000e220003f0c200 */
[----:B------:R-:W-:-:S05]  /*c1c0*/  ISETP.LT.U32.AND P1, PT, R7, R14, PT ;  /* 0x0000000e0700720c */ /* 0x000fca0003f21070 */
[----:B0-----:R-:W-:-:S08]  /*c1d0*/  ISETP.LT.OR.EX P0, PT, R6, R15, !P0, P1 ;  /* 0x0000000f0600720c */ /* 0x001fd00004701710 */
.L_x_1992:
[----:B------:R-:W-:Y:S05]  /*c1e0*/  BSYNC B0 ;  /* 0x0000000000007941 */ /* 0x000fea0003800000 */
.L_x_1990:
        /* <DEDUP_REMOVED lines=16> */
.L_x_1994:
[----:B------:R-:W0:Y:S01]  /*c2f0*/  DSETP.GTU.AND P0, PT, |R78|, +INF , PT ;  /* 0x7ff000004e00742a */ /* 0x000e220003f0c200 */
[----:B------:R-:W-:-:S05]  /*c300*/  ISETP.LT.U32.AND P1, PT, R9, R18, PT ;  /* 0x000000120900720c */ /* 0x000fca0003f21070 */
[----:B0-----:R-:W-:-:S08]  /*c310*/  ISETP.LT.OR.EX P0, PT, R8, R19, !P0, P1 ;  /* 0x000000130800720c */ /* 0x001fd00004701710 */
.L_x_1995:
[----:B------:R-:W-:Y:S05]  /*c320*/  BSYNC B0 ;  /* 0x0000000000007941 */ /* 0x000fea0003800000 */
.L_x_1993:
        /* <DEDUP_REMOVED lines=16> */
.L_x_1997:
[----:B------:R-:W0:Y:S01]  /*c430*/  DSETP.GTU.AND P0, PT, |R80|, +INF , PT ;  /* 0x7ff000005000742a */ /* 0x000e220003f0c200 */
[----:B------:R-:W-:-:S05]  /*c440*/  ISETP.LT.U32.AND P1, PT, R26, R21, PT ;  /* 0x000000151a00720c */ /* 0x000fca0003f21070 */
[----:B0-----:R-:W-:-:S08]  /*c450*/  ISETP.LT.OR.EX P0, PT, R3, R20, !P0, P1 ;  /* 0x000000140300720c */ /* 0x001fd00004701710 */
.L_x_1998:
[----:B------:R-:W-:Y:S05]  /*c460*/  BSYNC B0 ;  /* 0x0000000000007941 */ /* 0x000fea0003800000 */
.L_x_1996:
        /* <DEDUP_REMOVED lines=16> */
.L_x_2000:
[----:B------:R-:W0:Y:S01]  /*c570*/  DSETP.GTU.AND P0, PT, |R82|, +INF , PT ;  /* 0x7ff000005200742a */ /* 0x000e220003f0c200 */
[----:B------:R-:W-:-:S05]  /*c580*/  ISETP.LT.U32.AND P1, PT, R12, R23, PT ;  /* 0x000000170c00720c */ /* 0x000fca0003f21070 */
[----:B0-----:R-:W-:-:S08]  /*c590*/  ISETP.LT.OR.EX P0, PT, R13, R22, !P0, P1 ;  /* 0x000000160d00720c */ /* 0x001fd00004701710 */
.L_x_2001:
[----:B------:R-:W-:Y:S05]  /*c5a0*/  BSYNC B0 ;  /* 0x0000000000007941 */ /* 0x000fea0003800000 */
.L_x_1999:
        /* <DEDUP_REMOVED lines=16> */
.L_x_2003:
[----:B------:R-:W0:Y:S01]  /*c6b0*/  DSETP.GTU.AND P0, PT, |R84|, +INF , PT ;  /* 0x7ff000005400742a */ /* 0x000e220003f0c200 */
[----:B------:R-:W-:-:S05]  /*c6c0*/  ISETP.LT.U32.AND P1, PT, R14, R57, PT ;  /* 0x000000390e00720c */ /* 0x000fca0003f21070 */
[----:B0-----:R-:W-:-:S08]  /*c6d0*/  ISETP.LT.OR.EX P0, PT, R15, R56, !P0, P1 ;  /* 0x000000380f00720c */ /* 0x001fd00004701710 */
.L_x_2004:
[----:B------:R-:W-:Y:S05]  /*c6e0*/  BSYNC B0 ;  /* 0x0000000000007941 */ /* 0x000fea0003800000 */
.L_x_2002:
        /* <DEDUP_REMOVED lines=16> */
.L_x_2006:
[----:B------:R-:W0:Y:S01]  /*c7f0*/  DSETP.GTU.AND P0, PT, |R86|, +INF , PT ;  /* 0x7ff000005600742a */ /* 0x000e220003f0c200 */
[----:B------:R-:W-:-:S05]  /*c800*/  ISETP.LT.U32.AND P1, PT, R28, R59, PT ;  /* 0x0000003b1c00720c */ /* 0x000fca0003f21070 */
[----:B0-----:R-:W-:-:S08]  /*c810*/  ISETP.LT.OR.EX P0, PT, R27, R58, !P0, P1 ;  /* 0x0000003a1b00720c */ /* 0x001fd00004701710 */
.L_x_2007:
[----:B------:R-:W-:Y:S05]  /*c820*/  BSYNC B0 ;  /* 0x0000000000007941 */ /* 0x000fea0003800000 */
.L_x_2005:
        /* <DEDUP_REMOVED lines=16> */
.L_x_2009:
[----:B------:R-:W0:Y:S01]  /*c930*/  DSETP.GTU.AND P0, PT, |R88|, +INF , PT ;  /* 0x7ff000005800742a */ /* 0x000e220003f0c200 */
[----:B------:R-:W-:-:S05]  /*c940*/  ISETP.LT.U32.AND P1, PT, R26, R61, PT ;  /* 0x0000003d1a00720c */ /* 0x000fca0003f21070 */
[----:B0-----:R-:W-:-:S08]  /*c950*/  ISETP.LT.OR.EX P0, PT, R3, R60, !P0, P1 ;  /* 0x0000003c0300720c */ /* 0x001fd00004701710 */
.L_x_2010:
[----:B------:R-:W-:Y:S05]  /*c960*/  BSYNC B0 ;  /* 0x0000000000007941 */ /* 0x000fea0003800000 */
.L_x_2008:
        /* <DEDUP_REMOVED lines=16> */
.L_x_2012:
[----:B------:R-:W0:Y:S01]  /*ca70*/  DSETP.GTU.AND P0, PT, |R90|, +INF , PT ;  /* 0x7ff000005a00742a */ /* 0x000e220003f0c200 */
[----:B------:R-:W-:-:S05]  /*ca80*/  ISETP.LT.U32.AND P1, PT, R20, R99, PT ;  /* 0x000000631400720c */ /* 0x000fca0003f21070 */
[----:B0-----:R-:W-:-:S08]  /*ca90*/  ISETP.LT.OR.EX P0, PT, R21, R98, !P0, P1 ;  /* 0x000000621500720c */ /* 0x001fd00004701710 */
.L_x_2013:
[----:B------:R-:W-:Y:S05]  /*caa0*/  BSYNC B0 ;  /* 0x0000000000007941 */ /* 0x000fea0003800000 */
.L_x_2011:
        /* <DEDUP_REMOVED lines=16> */
.L_x_2015:
[----:B------:R-:W0:Y:S01]  /*cbb0*/  DSETP.GTU.AND P0, PT, |R92|, +INF , PT ;  /* 0x7ff000005c00742a */ /* 0x000e220003f0c200 */
[----:B------:R-:W-:-:S05]  /*cbc0*/  ISETP.LT.U32.AND P1, PT, R14, R101, PT ;  /* 0x000000650e00720c */ /* 0x000fca0003f21070 */
[----:B0-----:R-:W-:-:S08]  /*cbd0*/  ISETP.LT.OR.EX P0, PT, R15, R100, !P0, P1 ;  /* 0x000000640f00720c */ /* 0x001fd00004701710 */
.L_x_2016:
[----:B------:R-:W-:Y:S05]  /*cbe0*/  BSYNC B0 ;  /* 0x0000000000007941 */ /* 0x000fea0003800000 */
.L_x_2014:
        /* <DEDUP_REMOVED lines=16> */
.L_x_2018:
[----:B------:R-:W0:Y:S01]  /*ccf0*/  DSETP.GTU.AND P0, PT, |R94|, +INF , PT ;  /* 0x7ff000005e00742a */ /* 0x000e220003f0c200 */
[----:B------:R-:W-:-:S05]  /*cd00*/  ISETP.LT.U32.AND P1, PT, R28, R103, PT ;  /* 0x000000671c00720c */ /* 0x000fca0003f21070 */
[----:B0-----:R-:W-:-:S08]  /*cd10*/  ISETP.LT.OR.EX P0, PT, R27, R102, !P0, P1 ;  /* 0x000000661b00720c */ /* 0x001fd00004701710 */
.L_x_2019:
[----:B------:R-:W-:Y:S05]  /*cd20*/  BSYNC B0 ;  /* 0x0000000000007941 */ /* 0x000fea0003800000 */
.L_x_2017:
[----:B------:R-:W-:Y:S02]  /*cd30*/  FSEL R20, R18, R94, P0 ;  /* 0x0000005e12147208 */ /* 0x000fe40000000000 */
[----:B------:R-:W-:Y:S02]  /*cd40*/  FSEL R21, R19, R95, P0 ;  /* 0x0000005f13157208 */ /* 0x000fe40000000000 */
[----:B------:R-:W-:Y:S02]  /*cd50*/  SEL R26, R28, R103, P0 ;  /* 0x000000671c1a7207 */ /* 0x000fe40000000000 */
[----:B------:R-:W-:Y:S01]  /*cd60*/  SEL R27, R27, R102, P0 ;  /* 0x000000661b1b7207 */ /* 0x000fe20000000000 */
[----:B------:R-:W-:Y:S05]  /*cd70*/  BRA `(.L_x_1841) ;  /* 0x0000866000007947 */ /* 0x000fea0003800000 */
.L_x_1875:
[----:B------:R-:W-:Y:S01]  /*cd80*/  ISETP.GE.U32.AND P0, PT, R0, c[0x0][0x17c], PT ;  /* 0x00005f0000007a0c */ /* 0x000fe20003f06070 */
[----:B------:R-:W-:Y:S01]  /*cd90*/  BSSY B0, `(.L_x_2020) ;  /* 0x00001d5000007945 */ /* 0x000fe20003800000 */
        /* <DEDUP_REMOVED lines=121> */
.L_x_2067:
[----:B------:R-:W-:-:S05]  /*d530*/  IMAD R4, R111, R104, RZ ;  /* 0x000000686f047224 */ /* 0x000fca00078e02ff */
[----:B------:R-:W-:-:S05]  /*d540*/  SHF.R.U32.HI R9, RZ, 0x2, R4 ;  /* 0x00000002ff097819 */ /* 0x000fca0000011604 */
[----:B------:R-:W-:-:S05]  /*d550*/  IMAD.WIDE.U32 R8, R9, 0x20, R62 ;  /* 0x0000002009087825 */ /* 0x000fca00078e003e */
[----:B------:R0:W2:Y:S01]  /*d560*/  LDG.E.128 R4, [R8.64] ;  /* 0x0000002408047981 */ /* 0x0000a2000c1e1d00 */
        /* <DEDUP_REMOVED lines=8> */
[----:B------:R-:W1:Y:S01]  /*d5f0*/  DSETP.GTU.AND P2, PT, |R68|, +INF , PT ;  /* 0x7ff000004400742a */ /* 0x000e620003f4c200 */
[----:B------:R-:W-:Y:S01]  /*d600*/  PLOP3.LUT P0, PT, PT, PT, PT, 0x80, 0x0 ;  /* 0x000000000000781c */ /* 0x000fe20003f0f070 */
[----:B------:R-:W-:Y:S01]  /*d610*/  IMAD.WIDE.U32 R74, R75, 0x20, R62 ;  /* 0x000000204b4a7825 */ /* 0x000fe200078e003e */
[----:B------:R-:W-:-:S03]  /*d620*/  SHF.R.U32.HI R71, RZ, 0x2, R12 ;  /* 0x00000002ff477819 */ /* 0x000fc6000001160c */
[--C-:B------:R-:W-:Y:S01]  /*d630*/  IMAD.WIDE.U32 R72, R11, 0x20, R62.reuse ;  /* 0x000000200b487825 */ /* 0x100fe200078e003e */
[----:B------:R3:W5:Y:S03]  /*d640*/  LDG.E.128 R12, [R74.64] ;  /* 0x000000244a0c7981 */ /* 0x000766000c1e1d00 */
[----:B------:R-:W-:Y:S01]  /*d650*/  IMAD.WIDE.U32 R70, R71, 0x20, R62 ;  /* 0x0000002047467825 */ /* 0x000fe200078e003e */
[----:B0-----:R-:W5:Y:S04]  /*d660*/  LDG.E.128 R8, [R8.64+0x10] ;  /* 0x0000102408087981 */ /* 0x001f68000c1e1d00 */
[----:B------:R0:W5:Y:S04]  /*d670*/  LDG.E.128 R24, [R72.64] ;  /* 0x0000002448187981 */ /* 0x000168000c1e1d00 */
[----:B------:R0:W5:Y:S04]  /*d680*/  LDG.E.128 R28, [R72.64+0x10] ;  /* 0x00001024481c7981 */ /* 0x000168000c1e1d00 */
[----:B------:R0:W5:Y:S04]  /*d690*/  LDG.E.128 R32, [R70.64] ;  /* 0x0000002446207981 */ /* 0x000168000c1e1d00 */
[----:B------:R0:W5:Y:S01]  /*d6a0*/  LDG.E.128 R36, [R70.64+0x10] ;  /* 0x0000102446247981 */ /* 0x000162000c1e1d00 */
[----:B-1----:R-:W-:-:S03]  /*d6b0*/  @!P2 ISETP.GE.U32.AND P1, PT, R109, R104, PT ;  /* 0x000000686d00a20c */ /* 0x002fc60003f26070 */
[----:B------:R3:W5:Y:S01]  /*d6c0*/  LDG.E.128 R20, [R74.64+0x10] ;  /* 0x000010244a147981 */ /* 0x000762000c1e1d00 */
[----:B------:R-:W-:Y:S01]  /*d6d0*/  @!P2 ISETP.GE.AND.EX P1, PT, R107, RZ, PT, P1 ;  /* 0x000000ff6b00a20c */ /* 0x000fe20003f26310 */
[----:B------:R-:W-:Y:S01]  /*d6e0*/  BSSY B1, `(.L_x_2022) ;  /* 0x000001d000017945 */ /* 0x000fe20003800000 */
[----:B--2---:R-:W1:-:S06]  /*d6f0*/  @!P2 DSETP.NEU.AND P3, PT, R68, R4, PT ;  /* 0x000000044400a22a */ /* 0x004e4c0003f6d000 */
[----:B-1----:R-:W-:Y:S01]  /*d700*/  @!P2 PLOP3.LUT P0, PT, P3, PT, PT, 0x80, 0x0 ;  /* 0x000000000000a81c */ /* 0x002fe20001f0f070 */
[----:B------:R-:W3:-:S06]  /*d710*/  @!P2 DSETP.GEU.AND P3, PT, R68, R4, PT ;  /* 0x000000044400a22a */ /* 0x000ecc0003f6e000 */
[----:B---3--:R-:W-:-:S06]  /*d720*/  @!P2 SEL R74, RZ, 0xffffffff, P3 ;  /* 0xffffffffff4aa807 */ /* 0x008fcc0001800000 */
[----:B------:R-:W-:Y:S01]  /*d730*/  @!P0 SEL R74, RZ, 0xffffffff, P1 ;  /* 0xffffffffff4a8807 */ /* 0x000fe20000800000 */
[----:B------:R-:W1:Y:S01]  /*d740*/  @P2 DSETP.GTU.AND P1, PT, |R4|, +INF , PT ;  /* 0x7ff000000400242a */ /* 0x000e620003f2c200 */
[----:B------:R-:W-:Y:S02]  /*d750*/  @P2 ISETP.LT.U32.AND P3, PT, R109, R104, PT ;  /* 0x000000686d00220c */ /* 0x000fe40003f61070 */
        /* <DEDUP_REMOVED lines=18> */
.L_x_2023:
[----:B0-----:R-:W0:Y:S01]  /*d880*/  DSETP.GTU.AND P0, PT, |R6|, +INF , PT ;  /* 0x7ff000000600742a */ /* 0x001e220003f0c200 */
[----:B------:R-:W-:-:S05]  /*d890*/  ISETP.LT.U32.AND P1, PT, R79, R104, PT ;  /* 0x000000684f00720c */ /* 0x000fca0003f21070 */
[----:B0-----:R-:W-:-:S08]  /*d8a0*/  ISETP.LT.OR.EX P0, PT, R78, RZ, !P0, P1 ;  /* 0x000000ff4e00720c */ /* 0x001fd00004701710 */
.L_x_2024:
[----:B------:R-:W-:Y:S05]  /*d8b0*/  BSYNC B1 ;  /* 0x0000000000017941 */ /* 0x000fea0003800000 */
.L_x_2022:
        /* <DEDUP_REMOVED lines=16> */
.L_x_2026:
[----:B-----5:R-:W0:Y:S01]  /*d9c0*/  DSETP.GTU.AND P0, PT, |R8|, +INF , PT ;  /* 0x7ff000000800742a */ /* 0x020e220003f0c200 */
[----:B------:R-:W-:-:S05]  /*d9d0*/  ISETP.LT.U32.AND P1, PT, R81, R104, PT ;  /* 0x000000685100720c */ /* 0x000fca0003f21070 */
[----:B0-----:R-:W-:-:S08]  /*d9e0*/  ISETP.LT.OR.EX P0, PT, R80, RZ, !P0, P1 ;  /* 0x000000ff5000720c */ /* 0x001fd00004701710 */
.L_x_2027:
[----:B------:R-:W-:Y:S05]  /*d9f0*/  BSYNC B1 ;  /* 0x0000000000017941 */ /* 0x000fea0003800000 */
.L_x_2025:
        /* <DEDUP_REMOVED lines=16> */
.L_x_2029:
[----:B------:R-:W0:Y:S01]  /*db00*/  DSETP.GTU.AND P0, PT, |R10|, +INF , PT ;  /* 0x7ff000000a00742a */ /* 0x000e220003f0c200 */
[----:B------:R-:W-:-:S05]  /*db10*/  ISETP.LT.U32.AND P1, PT, R83, R104, PT ;  /* 0x000000685300720c */ /* 0x000fca0003f21070 */
[----:B0-----:R-:W-:-:S08]  /*db20*/  ISETP.LT.OR.EX P0, PT, R82, RZ, !P0, P1 ;  /* 0x000000ff5200720c */ /* 0x001fd00004701710 */
.L_x_2030:
[----:B------:R-:W-:Y:S05]  /*db30*/  BSYNC B1 ;  /* 0x0000000000017941 */ /* 0x000fea0003800000 */
.L_x_2028:
        /* <DEDUP_REMOVED lines=16> */
.L_x_2032:
[----:B------:R-:W0:Y:S01]  /*dc40*/  DSETP.GTU.AND P0, PT, |R12|, +INF , PT ;  /* 0x7ff000000c00742a */ /* 0x000e220003f0c200 */
[----:B------:R-:W-:-:S05]  /*dc50*/  ISETP.LT.U32.AND P1, PT, R105, R113, PT ;  /* 0x000000716900720c */ /* 0x000fca0003f21070 */
[----:B0-----:R-:W-:-:S08]  /*dc60*/  ISETP.LT.OR.EX P0, PT, R106, RZ, !P0, P1 ;  /* 0x000000ff6a00720c */ /* 0x001fd00004701710 */
.L_x_2033:
[----:B------:R-:W-:Y:S05]  /*dc70*/  BSYNC B1 ;  /* 0x0000000000017941 */ /* 0x000fea0003800000 */
.L_x_2031:
        /* <DEDUP_REMOVED lines=16> */
.L_x_2035:
[----:B------:R-:W0:Y:S01]  /*dd80*/  DSETP.GTU.AND P0, PT, |R14|, +INF , PT ;  /* 0x7ff000000e00742a */ /* 0x000e220003f0c200 */
[----:B------:R-:W-:-:S05]  /*dd90*/  ISETP.LT.U32.AND P1, PT, R84, R113, PT ;  /* 0x000000715400720c */ /* 0x000fca0003f21070 */
[----:B0-----:R-:W-:-:S08]  /*dda0*/  ISETP.LT.OR.EX P0, PT, R85, RZ, !P0, P1 ;  /* 0x000000ff5500720c */ /* 0x001fd00004701710 */
.L_x_2036:
[----:B------:R-:W-:Y:S05]  /*ddb0*/  BSYNC B1 ;  /* 0x0000000000017941 */ /* 0x000fea0003800000 */
.L_x_2034:
        /* <DEDUP_REMOVED lines=16> */
.L_x_2038:
[----:B------:R-:W0:Y:S01]  /*dec0*/  DSETP.GTU.AND P0, PT, |R20|, +INF , PT ;  /* 0x7ff000001400742a */ /* 0x000e220003f0c200 */
[----:B------:R-:W-:-:S05]  /*ded0*/  ISETP.LT.U32.AND P1, PT, R86, R113, PT ;  /* 0x000000715600720c */ /* 0x000fca0003f21070 */
[----:B0-----:R-:W-:-:S08]  /*dee0*/  ISETP.LT.OR.EX P0, PT, R87, RZ, !P0, P1 ;  /* 0x000000ff5700720c */ /* 0x001fd00004701710 */
.L_x_2039:
[----:B------:R-:W-:Y:S05]  /*def0*/  BSYNC B1 ;  /* 0x0000000000017941 */ /* 0x000fea0003800000 */
.L_x_2037:
        /* <DEDUP_REMOVED lines=16> */
.L_x_2041:
[----:B------:R-:W0:Y:S01]  /*e000*/  DSETP.GTU.AND P0, PT, |R22|, +INF , PT ;  /* 0x7ff000001600742a */ /* 0x000e220003f0c200 */
[----:B------:R-:W-:-:S05]  /*e010*/  ISETP.LT.U32.AND P1, PT, R88, R113, PT ;  /* 0x000000715800720c */ /* 0x000fca0003f21070 */
[----:B0-----:R-:W-:-:S08]  /*e020*/  ISETP.LT.OR.EX P0, PT, R89, RZ, !P0, P1 ;  /* 0x000000ff5900720c */ /* 0x001fd00004701710 */
.L_x_2042:
[----:B------:R-:W-:Y:S05]  /*e030*/  BSYNC B1 ;  /* 0x0000000000017941 */ /* 0x000fea0003800000 */
.L_x_2040:
        /* <DEDUP_REMOVED lines=16> */
.L_x_2044:
[----:B------:R-:W0:Y:S01]  /*e140*/  DSETP.GTU.AND P0, PT, |R24|, +INF , PT ;  /* 0x7ff000001800742a */ /* 0x000e220003f0c200 */
[----:B------:R-:W-:-:S05]  /*e150*/  ISETP.LT.U32.AND P1, PT, R91, R108, PT ;  /* 0x0000006c5b00720c */ /* 0x000fca0003f21070 */
[----:B0-----:R-:W-:-:S08]  /*e160*/  ISETP.LT.OR.EX P0, PT, R90, RZ, !P0, P1 ;  /* 0x000000ff5a00720c */ /* 0x001fd00004701710 */
.L_x_2045:
[----:B------:R-:W-:Y:S05]  /*e170*/  BSYNC B1 ;  /* 0x0000000000017941 */ /* 0x000fea0003800000 */
.L_x_2043:
        /* <DEDUP_REMOVED lines=16> */
.L_x_2047:
[----:B------:R-:W0:Y:S01]  /*e280*/  DSETP.GTU.AND P0, PT, |R26|, +INF , PT ;  /* 0x7ff000001a00742a */ /* 0x000e220003f0c200 */
[----:B------:R-:W-:-:S05]  /*e290*/  ISETP.LT.U32.AND P1, PT, R93, R108, PT ;  /* 0x0000006c5d00720c */ /* 0x000fca0003f21070 */
[----:B0-----:R-:W-:-:S08]  /*e2a0*/  ISETP.LT.OR.EX P0, PT, R92, RZ, !P0, P1 ;  /* 0x000000ff5c00720c */ /* 0x001fd00004701710 */
.L_x_2048:
[----:B------:R-:W-:Y:S05]  /*e2b0*/  BSYNC B1 ;  /* 0x0000000000017941 */ /* 0x000fea0003800000 */
.L_x_2046:
        /* <DEDUP_REMOVED lines=16> */
.L_x_2050:
[----:B------:R-:W0:Y:S01]  /*e3c0*/  DSETP.GTU.AND P0, PT, |R28|, +INF , PT ;  /* 0x7ff000001c00742a */ /* 0x000e220003f0c200 */
[----:B------:R-:W-:-:S05]  /*e3d0*/  ISETP.LT.U32.AND P1, PT, R97, R108, PT ;  /* 0x0000006c6100720c */ /* 0x000fca0003f21070 */
[----:B0-----:R-:W-:-:S08]  /*e3e0*/  ISETP.LT.OR.EX P0, PT, R96, RZ, !P0, P1 ;  /* 0x000000ff6000720c */ /* 0x001fd00004701710 */
.L_x_2051:
[----:B------:R-:W-:Y:S05]  /*e3f0*/  BSYNC B1 ;  /* 0x0000000000017941 */ /* 0x000fea0003800000 */
.L_x_2049:
        /* <DEDUP_REMOVED lines=16> */
.L_x_2053:
[----:B------:R-:W0:Y:S01]  /*e500*/  DSETP.GTU.AND P0, PT, |R30|, +INF , PT ;  /* 0x7ff000001e00742a */ /* 0x000e220003f0c200 */
[----:B------:R-:W-:-:S05]  /*e510*/  ISETP.LT.U32.AND P1, PT, R99, R108, PT ;  /* 0x0000006c6300720c */ /* 0x000fca0003f21070 */
[----:B0-----:R-:W-:-:S08]  /*e520*/  ISETP.LT.OR.EX P0, PT, R98, RZ, !P0, P1 ;  /* 0x000000ff6200720c */ /* 0x001fd00004701710 */
.L_x_2054:
[----:B------:R-:W-:Y:S05]  /*e530*/  BSYNC B1 ;  /* 0x0000000000017941 */ /* 0x000fea0003800000 */
.L_x_2052:
        /* <DEDUP_REMOVED lines=16> */
.L_x_2056:
[----:B------:R-:W0:Y:S01]  /*e640*/  DSETP.GTU.AND P0, PT, |R32|, +INF , PT ;  /* 0x7ff000002000742a */ /* 0x000e220003f0c200 */
[----:B------:R-:W-:-:S05]  /*e650*/  ISETP.LT.U32.AND P1, PT, R101, R110, PT ;  /* 0x0000006e6500720c */ /* 0x000fca0003f21070 */
[----:B0-----:R-:W-:-:S08]  /*e660*/  ISETP.LT.OR.EX P0, PT, R100, RZ, !P0, P1 ;  /* 0x000000ff6400720c */ /* 0x001fd00004701710 */
.L_x_2057:
[----:B------:R-:W-:Y:S05]  /*e670*/  BSYNC B1 ;  /* 0x0000000000017941 */ /* 0x000fea0003800000 */
.L_x_2055:
        /* <DEDUP_REMOVED lines=16> */
.L_x_2059:
[----:B------:R-:W0:Y:S01]  /*e780*/  DSETP.GTU.AND P0, PT, |R34|, +INF , PT ;  /* 0x7ff000002200742a */ /* 0x000e220003f0c200 */
[----:B------:R-:W-:-:S05]  /*e790*/  ISETP.LT.U32.AND P1, PT, R77, R110, PT ;  /* 0x0000006e4d00720c */ /* 0x000fca0003f21070 */
[----:B0-----:R-:W-:-:S08]  /*e7a0*/  ISETP.LT.OR.EX P0, PT, R76, RZ, !P0, P1 ;  /* 0x000000ff4c00720c */ /* 0x001fd00004701710 */
.L_x_2060:
[----:B------:R-:W-:Y:S05]  /*e7b0*/  BSYNC B1 ;  /* 0x0000000000017941 */ /* 0x000fea0003800000 */
.L_x_2058:
        /* <DEDUP_REMOVED lines=16> */
.L_x_2062:
[----:B------:R-:W0:Y:S01]  /*e8c0*/  DSETP.GTU.AND P0, PT, |R36|, +INF , PT ;  /* 0x7ff000002400742a */ /* 0x000e220003f0c200 */
[----:B------:R-:W-:-:S05]  /*e8d0*/  ISETP.LT.U32.AND P1, PT, R0, R110, PT ;  /* 0x0000006e0000720c */ /* 0x000fca0003f21070 */
[----:B0-----:R-:W-:-:S08]  /*e8e0*/  ISETP.LT.OR.EX P0, PT, R3, RZ, !P0, P1 ;  /* 0x000000ff0300720c */ /* 0x001fd00004701710 */
.L_x_2063:
[----:B------:R-:W-:Y:S05]  /*e8f0*/  BSYNC B1 ;  /* 0x0000000000017941 */ /* 0x000fea0003800000 */
.L_x_2061:
        /* <DEDUP_REMOVED lines=16> */
.L_x_2065:
[----:B------:R-:W0:Y:S01]  /*ea00*/  DSETP.GTU.AND P0, PT, |R38|, +INF , PT ;  /* 0x7ff000002600742a */ /* 0x000e220003f0c200 */
[----:B------:R-:W-:-:S05]  /*ea10*/  ISETP.LT.U32.AND P1, PT, R103, R110, PT ;  /* 0x0000006e6700720c */ /* 0x000fca0003f21070 */
[----:B0-----:R-:W-:-:S08]  /*ea20*/  ISETP.LT.OR.EX P0, PT, R102, RZ, !P0, P1 ;  /* 0x000000ff6600720c */ /* 0x001fd00004701710 */
.L_x_2066:
[----:B------:R-:W-:Y:S05]  /*ea30*/  BSYNC B1 ;  /* 0x0000000000017941 */ /* 0x000fea0003800000 */
.L_x_2064:
        /* <DEDUP_REMOVED lines=10> */
.L_x_2021:
[----:B------:R-:W-:Y:S05]  /*eae0*/  BSYNC B0 ;  /* 0x0000000000007941 */ /* 0x000fea0003800000 */
.L_x_2020:
[----:B------:R-:W-:Y:S01]  /*eaf0*/  ISETP.GE.U32.AND P1, PT, R104, c[0x0][0x17c], PT ;  /* 0x00005f0068007a0c */ /* 0x000fe20003f26070 */
[----:B------:R-:W-:-:S12]  /*eb00*/  BSSY B0, `(.L_x_2068) ;  /* 0x000001e000007945 */ /* 0x000fd80003800000 */
[----:B------:R-:W-:Y:S05]  /*eb10*/  @P1 BRA `(.L_x_2069) ;  /* 0x000001c000001947 */ /* 0x000fea0003800000 */
[----:B------:R-:W-:-:S05]  /*eb20*/  IMAD R4, R111, R104, RZ ;  /* 0x000000686f047224 */ /* 0x000fca00078e02ff */
[----:B------:R-:W-:-:S05]  /*eb30*/  SHF.R.U32.HI R71, RZ, 0x2, R4 ;  /* 0x00000002ff477819 */ /* 0x000fca0000011604 */
[----:B------:R-:W-:-:S05]  /*eb40*/  IMAD.WIDE.U32 R70, R71, 0x20, R62 ;  /* 0x0000002047467825 */ /* 0x000fca00078e003e */
[----:B------:R0:W5:Y:S04]  /*eb50*/  LDG.E.128 R4, [R70.64] ;  /* 0x0000002446047981 */ /* 0x000168000c1e1d00 */
[----:B------:R0:W5:Y:S01]  /*eb60*/  LDG.E.128 R8, [R70.64+0x10] ;  /* 0x0000102446087981 */ /* 0x000162000c1e1d00 */
[----:B------:R-:W-:-:S04]  /*eb70*/  IADD3 R72, R104, c[0x0][0x184], RZ ;  /* 0x0000610068487a10 */ /* 0x000fc80007ffe0ff */
[----:B------:R-:W-:-:S13]  /*eb80*/  ISETP.GE.U32.AND P0, PT, R72, c[0x0][0x17c], PT ;  /* 0x00005f0048007a0c */ /* 0x000fda0003f06070 */
[----:B------:R-:W-:Y:S05]  /*eb90*/  @P0 BRA `(.L_x_2069) ;  /* 0x0000014000000947 */ /* 0x000fea0003800000 */
[----:B0-----:R-:W-:-:S05]  /*eba0*/  IMAD R12, R111, R72, RZ ;  /* 0x000000486f0c7224 */ /* 0x001fca00078e02ff */
[----:B------:R-:W-:-:S05]  /*ebb0*/  SHF.R.U32.HI R71, RZ, 0x2, R12 ;  /* 0x00000002ff477819 */ /* 0x000fca000001160c */
[----:B------:R-:W-:-:S05]  /*ebc0*/  IMAD.WIDE.U32 R70, R71, 0x20, R62 ;  /* 0x0000002047467825 */ /* 0x000fca00078e003e */
[----:B------:R0:W5:Y:S04]  /*ebd0*/  LDG.E.128 R12, [R70.64] ;  /* 0x00000024460c7981 */ /* 0x000168000c1e1d00 */
[----:B------:R0:W5:Y:S01]  /*ebe0*/  LDG.E.128 R20, [R70.64+0x10] ;  /* 0x0000102446147981 */ /* 0x000162000c1e1d00 */
[----:B------:R-:W-:-:S04]  /*ebf0*/  IADD3 R72, R72, c[0x0][0x184], RZ ;  /* 0x0000610048487a10 */ /* 0x000fc80007ffe0ff */
[----:B------:R-:W-:-:S13]  /*ec00*/  ISETP.GE.U32.AND P0, PT, R72, c[0x0][0x17c], PT ;  /* 0x00005f0048007a0c */ /* 0x000fda0003f06070 */
[----:B------:R-:W-:Y:S05]  /*ec10*/  @P0 BRA `(.L_x_2069) ;  /* 0x000000c000000947 */ /* 0x000fea0003800000 */
[----:B0-----:R-:W-:Y:S01]  /*ec20*/  IADD3 R26, R72, c[0x0][0x184], RZ ;  /* 0x00006100481a7a10 */ /* 0x001fe20007ffe0ff */
[----:B------:R-:W-:-:S03]  /*ec30*/  IMAD R24, R111, R72, RZ ;  /* 0x000000486f187224 */ /* 0x000fc600078e02ff */
[----:B------:R-:W-:Y:S02]  /*ec40*/  ISETP.GE.U32.AND P0, PT, R26, c[0x0][0x17c], PT ;  /* 0x00005f001a007a0c */ /* 0x000fe40003f06070 */
[----:B------:R-:W-:-:S05]  /*ec50*/  SHF.R.U32.HI R71, RZ, 0x2, R24 ;  /* 0x00000002ff477819 */ /* 0x000fca0000011618 */
[----:B------:R-:W-:-:S05]  /*ec60*/  IMAD.WIDE.U32 R70, R71, 0x20, R62 ;  /* 0x0000002047467825 */ /* 0x000fca00078e003e */
[----:B------:R0:W5:Y:S01]  /*ec70*/  LDG.E.128 R28, [R70.64+0x10] ;  /* 0x00001024461c7981 */ /* 0x000162000c1e1d00 */
[----:B------:R-:W-:-:S03]  /*ec80*/  @!P0 IMAD R111, R111, R26, RZ ;  /* 0x0000001a6f6f8224 */ /* 0x000fc600078e02ff */
[----:B------:R0:W5:Y:S02]  /*ec90*/  LDG.E.128 R24, [R70.64] ;  /* 0x0000002446187981 */ /* 0x000164000c1e1d00 */
[----:B------:R-:W-:-:S05]  /*eca0*/  @!P0 SHF.R.U32.HI R111, RZ, 0x2, R111 ;  /* 0x00000002ff6f8819 */ /* 0x000fca000001166f */
[----:B------:R-:W-:-:S05]  /*ecb0*/  @!P0 IMAD.WIDE.U32 R62, R111, 0x20, R62 ;  /* 0x000000206f3e8825 */ /* 0x000fca00078e003e */
[----:B------:R0:W5:Y:S04]  /*ecc0*/  @!P0 LDG.E.128 R32, [R62.64] ;  /* 0x000000243e208981 */ /* 0x000168000c1e1d00 */
[----:B------:R0:W5:Y:S02]  /*ecd0*/  @!P0 LDG.E.128 R36, [R62.64+0x10] ;  /* 0x000010243e248981 */ /* 0x000164000c1e1d00 */
.L_x_2069:
[----:B0-----:R-:W-:Y:S05]  /*ece0*/  BSYNC B0 ;  /* 0x0000000000007941 */ /* 0x001fea0003800000 */
.L_x_2068:
        /* <DEDUP_REMOVED lines=14> */
.L_x_2073:
[----:B-----5:R-:W0:Y:S01]  /*edd0*/  DSETP.GTU.AND P0, PT, |R4|, +INF , PT ;  /* 0x7ff000000400742a */ /* 0x020e220003f0c200 */
[----:B------:R-:W-:-:S05]  /*ede0*/  ISETP.LT.U32.AND P1, PT, R109, R104, PT ;  /* 0x000000686d00720c */ /* 0x000fca0003f21070 */
[----:B0-----:R-:W-:-:S08]  /*edf0*/  ISETP.LT.OR.EX P0, PT, R107, RZ, !P0, P1 ;  /* 0x000000ff6b00720c */ /* 0x001fd00004701710 */
.L_x_2074:
[----:B------:R-:W-:Y:S05]  /*ee00*/  BSYNC B1 ;  /* 0x0000000000017941 */ /* 0x000fea0003800000 */
.L_x_2072:
        /* <DEDUP_REMOVED lines=16> */
.L_x_2076:
[----:B------:R-:W0:Y:S01]  /*ef10*/  DSETP.GTU.AND P0, PT, |R6|, +INF , PT ;  /* 0x7ff000000600742a */ /* 0x000e220003f0c200 */
[----:B------:R-:W-:-:S05]  /*ef20*/  ISETP.LT.U32.AND P1, PT, R79, R104, PT ;  /* 0x000000684f00720c */ /* 0x000fca0003f21070 */
[----:B0-----:R-:W-:-:S08]  /*ef30*/  ISETP.LT.OR.EX P0, PT, R78, RZ, !P0, P1 ;  /* 0x000000ff4e00720c */ /* 0x001fd00004701710 */
.L_x_2077:
[----:B------:R-:W-:Y:S05]  /*ef40*/  BSYNC B1 ;  /* 0x0000000000017941 */ /* 0x000fea0003800000 */
.L_x_2075:
        /* <DEDUP_REMOVED lines=16> */
.L_x_2079:
[----:B------:R-:W0:Y:S01]  /*f050*/  DSETP.GTU.AND P0, PT, |R8|, +INF , PT ;  /* 0x7ff000000800742a */ /* 0x000e220003f0c200 */
[----:B------:R-:W-:-:S05]  /*f060*/  ISETP.LT.U32.AND P1, PT, R81, R104, PT ;  /* 0x000000685100720c */ /* 0x000fca0003f21070 */
[----:B0-----:R-:W-:-:S08]  /*f070*/  ISETP.LT.OR.EX P0, PT, R80, RZ, !P0, P1 ;  /* 0x000000ff5000720c */ /* 0x001fd00004701710 */
.L_x_2080:
[----:B------:R-:W-:Y:S05]  /*f080*/  BSYNC B1 ;  /* 0x0000000000017941 */ /* 0x000fea0003800000 */
.L_x_2078:
        /* <DEDUP_REMOVED lines=16> */
.L_x_2082:
[----:B------:R-:W0:Y:S01]  /*f190*/  DSETP.GTU.AND P0, PT, |R10|, +INF , PT ;  /* 0x7ff000000a00742a */ /* 0x000e220003f0c200 */
[----:B------:R-:W-:-:S05]  /*f1a0*/  ISETP.LT.U32.AND P1, PT, R83, R104, PT ;  /* 0x000000685300720c */ /* 0x000fca0003f21070 */
[----:B0-----:R-:W-:-:S08]  /*f1b0*/  ISETP.LT.OR.EX P0, PT, R82, RZ, !P0, P1 ;  /* 0x000000ff5200720c */ /* 0x001fd00004701710 */
.L_x_2083:
[----:B------:R-:W-:Y:S05]  /*f1c0*/  BSYNC B1 ;  /* 0x0000000000017941 */ /* 0x000fea0003800000 */
.L_x_2081:
        /* <DEDUP_REMOVED lines=19> */
.L_x_2085:
[----:B------:R-:W0:Y:S01]  /*f300*/  DSETP.GTU.AND P0, PT, |R12|, +INF , PT ;  /* 0x7ff000000c00742a */ /* 0x000e220003f0c200 */
[----:B------:R-:W-:-:S05]  /*f310*/  ISETP.LT.U32.AND P1, PT, R105, R5, PT ;  /* 0x000000056900720c */ /* 0x000fca0003f21070 */
[----:B0-----:R-:W-:-:S08]  /*f320*/  ISETP.LT.OR.EX P0, PT, R106, RZ, !P0, P1 ;  /* 0x000000ff6a00720c */ /* 0x001fd00004701710 */
.L_x_2086:
[----:B------:R-:W-:Y:S05]  /*f330*/  BSYNC B1 ;  /* 0x0000000000017941 */ /* 0x000fea0003800000 */
.L_x_2084:
        /* <DEDUP_REMOVED lines=16> */
.L_x_2088:
[----:B------:R-:W0:Y:S01]  /*f440*/  DSETP.GTU.AND P0, PT, |R14|, +INF , PT ;  /* 0x7ff000000e00742a */ /* 0x000e220003f0c200 */
[----:B------:R-:W-:-:S05]  /*f450*/  ISETP.LT.U32.AND P1, PT, R84, R5, PT ;  /* 0x000000055400720c */ /* 0x000fca0003f21070 */
[----:B0-----:R-:W-:-:S08]  /*f460*/  ISETP.LT.OR.EX P0, PT, R85, RZ, !P0, P1 ;  /* 0x000000ff5500720c */ /* 0x001fd00004701710 */
.L_x_2089:
[----:B------:R-:W-:Y:S05]  /*f470*/  BSYNC B1 ;  /* 0x0000000000017941 */ /* 0x000fea0003800000 */
.L_x_2087:
        /* <DEDUP_REMOVED lines=16> */
.L_x_2091:
[----:B------:R-:W0:Y:S01]  /*f580*/  DSETP.GTU.AND P0, PT, |R20|, +INF , PT ;  /* 0x7ff000001400742a */ /* 0x000e220003f0c200 */
[----:B------:R-:W-:-:S05]  /*f590*/  ISETP.LT.U32.AND P1, PT, R86, R5, PT ;  /* 0x000000055600720c */ /* 0x000fca0003f21070 */
[----:B0-----:R-:W-:-:S08]  /*f5a0*/  ISETP.LT.OR.EX P0, PT, R87, RZ, !P0, P1 ;  /* 0x000000ff5700720c */ /* 0x001fd00004701710 */
.L_x_2092:
[----:B------:R-:W-:Y:S05]  /*f5b0*/  BSYNC B1 ;  /* 0x0000000000017941 */ /* 0x000fea0003800000 */
.L_x_2090:
        /* <DEDUP_REMOVED lines=16> */
.L_x_2094:
[----:B------:R-:W0:Y:S01]  /*f6c0*/  DSETP.GTU.AND P0, PT, |R22|, +INF , PT ;  /* 0x7ff000001600742a */ /* 0x000e220003f0c200 */
[----:B------:R-:W-:-:S05]  /*f6d0*/  ISETP.LT.U32.AND P1, PT, R88, R5, PT ;  /* 0x000000055800720c */ /* 0x000fca0003f21070 */
[----:B0-----:R-:W-:-:S08]  /*f6e0*/  ISETP.LT.OR.EX P0, PT, R89, RZ, !P0, P1 ;  /* 0x000000ff5900720c */ /* 0x001fd00004701710 */
.L_x_2095:
[----:B------:R-:W-:Y:S05]  /*f6f0*/  BSYNC B1 ;  /* 0x0000000000017941 */ /* 0x000fea0003800000 */
.L_x_2093:
        /* <DEDUP_REMOVED lines=19> */
.L_x_2097:
[----:B------:R-:W0:Y:S01]  /*f830*/  DSETP.GTU.AND P0, PT, |R24|, +INF , PT ;  /* 0x7ff000001800742a */ /* 0x000e220003f0c200 */
[----:B------:R-:W-:-:S05]  /*f840*/  ISETP.LT.U32.AND P1, PT, R91, R6, PT ;  /* 0x000000065b00720c */ /* 0x000fca0003f21070 */
[----:B0-----:R-:W-:-:S08]  /*f850*/  ISETP.LT.OR.EX P0, PT, R90, RZ, !P0, P1 ;  /* 0x000000ff5a00720c */ /* 0x001fd00004701710 */
.L_x_2098:
[----:B------:R-:W-:Y:S05]  /*f860*/  BSYNC B1 ;  /* 0x0000000000017941 */ /* 0x000fea0003800000 */
.L_x_2096:
        /* <DEDUP_REMOVED lines=16> */
.L_x_2100:
[----:B------:R-:W0:Y:S01]  /*f970*/  DSETP.GTU.AND P0, PT, |R26|, +INF , PT ;  /* 0x7ff000001a00742a */ /* 0x000e220003f0c200 */
[----:B------:R-:W-:-:S05]  /*f980*/  ISETP.LT.U32.AND P1, PT, R93, R6, PT ;  /* 0x000000065d00720c */ /* 0x000fca0003f21070 */
[----:B0-----:R-:W-:-:S08]  /*f990*/  ISETP.LT.OR.EX P0, PT, R92, RZ, !P0, P1 ;  /* 0x000000ff5c00720c */ /* 0x001fd00004701710 */
.L_x_2101:
[----:B------:R-:W-:Y:S05]  /*f9a0*/  BSYNC B1 ;  /* 0x0000000000017941 */ /* 0x000fea0003800000 */
.L_x_2099:
        /* <DEDUP_REMOVED lines=16> */
.L_x_2103:
[----:B------:R-:W0:Y:S01]  /*fab0*/  DSETP.GTU.AND P0, PT, |R28|, +INF , PT ;  /* 0x7ff000001c00742a */ /* 0x000e220003f0c200 */
[----:B------:R-:W-:-:S05]  /*fac0*/  ISETP.LT.U32.AND P1, PT, R97, R6, PT ;  /* 0x000000066100720c */ /* 0x000fca0003f21070 */
[----:B0-----:R-:W-:-:S08]  /*fad0*/  ISETP.LT.OR.EX P0, PT, R96, RZ, !P0, P1 ;  /* 0x000000ff6000720c */ /* 0x001fd00004701710 */
.L_x_2104:
[----:B------:R-:W-:Y:S05]  /*fae0*/  BSYNC B1 ;  /* 0x0000000000017941 */ /* 0x000fea0003800000 */
.L_x_2102:
        /* <DEDUP_REMOVED lines=16> */
.L_x_2106:
[----:B------:R-:W0:Y:S01]  /*fbf0*/  DSETP.GTU.AND P0, PT, |R30|, +INF , PT ;  /* 0x7ff000001e00742a */ /* 0x000e220003f0c200 */
[----:B------:R-:W-:-:S05]  /*fc00*/  ISETP.LT.U32.AND P1, PT, R99, R6, PT ;  /* 0x000000066300720c */ /* 0x000fca0003f21070 */
[----:B0-----:R-:W-:-:S08]  /*fc10*/  ISETP.LT.OR.EX P0, PT, R98, RZ, !P0, P1 ;  /* 0x000000ff6200720c */ /* 0x001fd00004701710 */
.L_x_2107:
[----:B------:R-:W-:Y:S05]  /*fc20*/  BSYNC B1 ;  /* 0x0000000000017941 */ /* 0x000fea0003800000 */
.L_x_2105:
        /* <DEDUP_REMOVED lines=19> */
.L_x_2109:
[----:B------:R-:W0:Y:S01]  /*fd60*/  DSETP.GTU.AND P0, PT, |R32|, +INF , PT ;  /* 0x7ff000002000742a */ /* 0x000e220003f0c200 */
[----:B------:R-:W-:-:S05]  /*fd70*/  ISETP.LT.U32.AND P1, PT, R101, R8, PT ;  /* 0x000000086500720c */ /* 0x000fca0003f21070 */
[----:B0-----:R-:W-:-:S08]  /*fd80*/  ISETP.LT.OR.EX P0, PT, R100, RZ, !P0, P1 ;  /* 0x000000ff6400720c */ /* 0x001fd00004701710 */
.L_x_2110:
[----:B------:R-:W-:Y:S05]  /*fd90*/  BSYNC B1 ;  /* 0x0000000000017941 */ /* 0x000fea0003800000 */
.L_x_2108:
        /* <DEDUP_REMOVED lines=16> */
.L_x_2112:
[----:B------:R-:W0:Y:S01]  /*fea0*/  DSETP.GTU.AND P0, PT, |R34|, +INF , PT ;  /* 0x7ff000002200742a */ /* 0x000e220003f0c200 */
[----:B------:R-:W-:-:S05]  /*feb0*/  ISETP.LT.U32.AND P1, PT, R77, R8, PT ;  /* 0x000000084d00720c */ /* 0x000fca0003f21070 */
[----:B0-----:R-:W-:-:S08]  /*fec0*/  ISETP.LT.OR.EX P0, PT, R76, RZ, !P0, P1 ;  /* 0x000000ff4c00720c */ /* 0x001fd00004701710 */
.L_x_2113:
[----:B------:R-:W-:Y:S05]  /*fed0*/  BSYNC B1 ;  /* 0x0000000000017941 */ /* 0x000fea0003800000 */
.L_x_2111:
        /* <DEDUP_REMOVED lines=16> */
.L_x_2115:
[----:B------:R-:W0:Y:S01]  /*ffe0*/  DSETP.GTU.AND P0, PT, |R36|, +INF , PT ;  /* 0x7ff000002400742a */ /* 0x000e220003f0c200 */
[----:B------:R-:W-:-:S05]  /*fff0*/  ISETP.LT.U32.AND P1, PT, R0, R8, PT ;  /* 0x000000080000720c */ /* 0x000fca0003f21070 */
[----:B0-----:R-:W-:-:S08]  /*10000*/  ISETP.LT.OR.EX P0, PT, R3, RZ, !P0, P1 ;  /* 0x000000ff0300720c */ /* 0x001fd00004701710 */
.L_x_2116:
[----:B------:R-:W-:Y:S05]  /*10010*/  BSYNC B1 ;  /* 0x0000000000017941 */ /* 0x000fea0003800000 */
.L_x_2114:
        /* <DEDUP_REMOVED lines=16> */
.L_x_2118:
[----:B------:R-:W0:Y:S01]  /*10120*/  DSETP.GTU.AND P0, PT, |R38|, +INF , PT ;  /* 0x7ff000002600742a */ /* 0x000e220003f0c200 */
[----:B------:R-:W-:-:S05]  /*10130*/  ISETP.LT.U32.AND P1, PT, R103, R8, PT ;  /* 0x000000086700720c */ /* 0x000fca0003f21070 */
[----:B0-----:R-:W-:-:S08]  /*10140*/  ISETP.LT.OR.EX P0, PT, R102, RZ, !P0, P1 ;  /* 0x000000ff6600720c */ /* 0x001fd00004701710 */
.L_x_2119:
[----:B------:R-:W-:Y:S05]  /*10150*/  BSYNC B1 ;  /* 0x0000000000017941 */ /* 0x000fea0003800000 */
.L_x_2117:
[----:B------:R-:W-:Y:S02]  /*10160*/  FSEL R94, R94, R38, P0 ;  /* 0x000000265e5e7208 */ /* 0x000fe40000000000 */
[----:B------:R-:W-:Y:S02]  /*10170*/  FSEL R95, R95, R39, P0 ;  /* 0x000000275f5f7208 */ /* 0x000fe40000000000 */
[----:B------:R-:W-:Y:S02]  /*10180*/  SEL R103, R103, R8, P0 ;  /* 0x0000000867677207 */ /* 0x000fe40000000000 */
[----:B------:R-:W-:Y:S02]  /*10190*/  SEL R102, R102, RZ, P0 ;  /* 0x000000ff66667207 */ /* 0x000fe40000000000 */
.L_x_2071:
[----:B------:R-:W-:Y:S05]  /*101a0*/  BSYNC B0 ;  /* 0x0000000000007941 */ /* 0x000fea0003800000 */
.L_x_2070:
        /* <DEDUP_REMOVED lines=12> */
.L_x_2121:
[----:B------:R-:W0:Y:S01]  /*10270*/  DSETP.GTU.AND P0, PT, |R58|, +INF , PT ;  /* 0x7ff000003a00742a */ /* 0x000e220003f0c200 */
[----:B------:R-:W-:-:S05]  /*10280*/  ISETP.LT.U32.AND P1, PT, R109, R105, PT ;  /* 0x000000696d00720c */ /* 0x000fca0003f21070 */
[----:B0-----:R-:W-:-:S08]  /*10290*/  ISETP.LT.OR.EX P0, PT, R107, R106, !P0, P1 ;  /* 0x0000006a6b00720c */ /* 0x001fd00004701710 */
.L_x_2122:
[----:B------:R-:W-:Y:S05]  /*102a0*/  BSYNC B0 ;  /* 0x0000000000007941 */ /* 0x000fea0003800000 */
.L_x_2120:
[----:B------:R-:W0:Y:S01]  /*102b0*/  DSETP.GTU.AND P1, PT, |R66|, +INF , PT ;  /* 0x7ff000004200742a */ /* 0x000e220003f2c200 */
[----:B------:R-:W-:Y:S01]  /*102c0*/  BSSY B0, `(.L_x_2123) ;  /* 0x0000012000007945 */ /* 0x000fe20003800000 */
[----:B-----5:R-:W-:Y:S02]  /*102d0*/  FSEL R4, R68, R58, P0 ;  /* 0x0000003a44047208 */ /* 0x020fe40000000000 */
        /* <DEDUP_REMOVED lines=13> */
.L_x_2124:
[----:B------:R-:W0:Y:S01]  /*103b0*/  DSETP.GTU.AND P0, PT, |R56|, +INF , PT ;  /* 0x7ff000003800742a */ /* 0x000e220003f0c200 */
[----:B------:R-:W-:-:S05]  /*103c0*/  ISETP.LT.U32.AND P1, PT, R79, R84, PT ;  /* 0x000000544f00720c */ /* 0x000fca0003f21070 */
[----:B0-----:R-:W-:-:S08]  /*103d0*/  ISETP.LT.OR.EX P0, PT, R78, R85, !P0, P1 ;  /* 0x000000554e00720c */ /* 0x001fd00004701710 */
.L_x_2125:
[----:B------:R-:W-:Y:S05]  /*103e0*/  BSYNC B0 ;  /* 0x0000000000007941 */ /* 0x000fea0003800000 */
.L_x_2123:
        /* <DEDUP_REMOVED lines=16> */
.L_x_2127:
[----:B------:R-:W0:Y:S01]  /*104f0*/  DSETP.GTU.AND P0, PT, |R54|, +INF , PT ;  /* 0x7ff000003600742a */ /* 0x000e220003f0c200 */
[----:B------:R-:W-:-:S05]  /*10500*/  ISETP.LT.U32.AND P1, PT, R81, R86, PT ;  /* 0x000000565100720c */ /* 0x000fca0003f21070 */
[----:B0-----:R-:W-:-:S08]  /*10510*/  ISETP.LT.OR.EX P0, PT, R80, R87, !P0, P1 ;  /* 0x000000575000720c */ /* 0x001fd00004701710 */
.L_x_2128:
[----:B------:R-:W-:Y:S05]  /*10520*/  BSYNC B0 ;  /* 0x0000000000007941 */ /* 0x000fea0003800000 */
.L_x_2126:
        /* <DEDUP_REMOVED lines=16> */
.L_x_2130:
[----:B------:R-:W0:Y:S01]  /*10630*/  DSETP.GTU.AND P0, PT, |R52|, +INF , PT ;  /* 0x7ff000003400742a */ /* 0x000e220003f0c200 */
[----:B------:R-:W-:-:S05]  /*10640*/  ISETP.LT.U32.AND P1, PT, R83, R88, PT ;  /* 0x000000585300720c */ /* 0x000fca0003f21070 */
[----:B0-----:R-:W-:-:S08]  /*10650*/  ISETP.LT.OR.EX P0, PT, R82, R89, !P0, P1 ;  /* 0x000000595200720c */ /* 0x001fd00004701710 */
.L_x_2131:
[----:B------:R-:W-:Y:S05]  /*10660*/  BSYNC B0 ;  /* 0x0000000000007941 */ /* 0x000fea0003800000 */
.L_x_2129:
        /* <DEDUP_REMOVED lines=16> */
.L_x_2133:
[----:B------:R-:W0:Y:S01]  /*10770*/  DSETP.GTU.AND P0, PT, |R50|, +INF , PT ;  /* 0x7ff000003200742a */ /* 0x000e220003f0c200 */
[----:B------:R-:W-:-:S05]  /*10780*/  ISETP.LT.U32.AND P1, PT, R14, R91, PT ;  /* 0x0000005b0e00720c */ /* 0x000fca0003f21070 */
[----:B0-----:R-:W-:-:S08]  /*10790*/  ISETP.LT.OR.EX P0, PT, R107, R90, !P0, P1 ;  /* 0x0000005a6b00720c */ /* 0x001fd00004701710 */
.L_x_2134:
[----:B------:R-:W-:Y:S05]  /*107a0*/  BSYNC B0 ;  /* 0x0000000000007941 */ /* 0x000fea0003800000 */
.L_x_2132:
        /* <DEDUP_REMOVED lines=16> */
.L_x_2136:
[----:B------:R-:W0:Y:S01]  /*108b0*/  DSETP.GTU.AND P0, PT, |R48|, +INF , PT ;  /* 0x7ff000003000742a */ /* 0x000e220003f0c200 */
[----:B------:R-:W-:-:S05]  /*108c0*/  ISETP.LT.U32.AND P1, PT, R84, R93, PT ;  /* 0x0000005d5400720c */ /* 0x000fca0003f21070 */
[----:B0-----:R-:W-:-:S08]  /*108d0*/  ISETP.LT.OR.EX P0, PT, R85, R92, !P0, P1 ;  /* 0x0000005c5500720c */ /* 0x001fd00004701710 */
.L_x_2137:
[----:B------:R-:W-:Y:S05]  /*108e0*/  BSYNC B0 ;  /* 0x0000000000007941 */ /* 0x000fea0003800000 */
.L_x_2135:
        /* <DEDUP_REMOVED lines=16> */
.L_x_2139:
[----:B------:R-:W0:Y:S01]  /*109f0*/  DSETP.GTU.AND P0, PT, |R46|, +INF , PT ;  /* 0x7ff000002e00742a */ /* 0x000e220003f0c200 */
[----:B------:R-:W-:-:S05]  /*10a00*/  ISETP.LT.U32.AND P1, PT, R86, R97, PT ;  /* 0x000000615600720c */ /* 0x000fca0003f21070 */
[----:B0-----:R-:W-:-:S08]  /*10a10*/  ISETP.LT.OR.EX P0, PT, R87, R96, !P0, P1 ;  /* 0x000000605700720c */ /* 0x001fd00004701710 */
.L_x_2140:
[----:B------:R-:W-:Y:S05]  /*10a20*/  BSYNC B0 ;  /* 0x0000000000007941 */ /* 0x000fea0003800000 */
.L_x_2138:
        /* <DEDUP_REMOVED lines=16> */
.L_x_2142:
[----:B------:R-:W0:Y:S01]  /*10b30*/  DSETP.GTU.AND P0, PT, |R44|, +INF , PT ;  /* 0x7ff000002c00742a */ /* 0x000e220003f0c200 */
[----:B------:R-:W-:-:S05]  /*10b40*/  ISETP.LT.U32.AND P1, PT, R88, R99, PT ;  /* 0x000000635800720c */ /* 0x000fca0003f21070 */
[----:B0-----:R-:W-:-:S08]  /*10b50*/  ISETP.LT.OR.EX P0, PT, R89, R98, !P0, P1 ;  /* 0x000000625900720c */ /* 0x001fd00004701710 */
.L_x_2143:
[----:B------:R-:W-:Y:S05]  /*10b60*/  BSYNC B0 ;  /* 0x0000000000007941 */ /* 0x000fea0003800000 */
.L_x_2141:
        /* <DEDUP_REMOVED lines=16> */
.L_x_2145:
[----:B------:R-:W0:Y:S01]  /*10c70*/  DSETP.GTU.AND P0, PT, |R42|, +INF , PT ;  /* 0x7ff000002a00742a */ /* 0x000e220003f0c200 */
[----:B------:R-:W-:-:S05]  /*10c80*/  ISETP.LT.U32.AND P1, PT, R22, R101, PT ;  /* 0x000000651600720c */ /* 0x000fca0003f21070 */
[----:B0-----:R-:W-:-:S08]  /*10c90*/  ISETP.LT.OR.EX P0, PT, R107, R100, !P0, P1 ;  /* 0x000000646b00720c */ /* 0x001fd00004701710 */
.L_x_2146:
[----:B------:R-:W-:Y:S05]  /*10ca0*/  BSYNC B0 ;  /* 0x0000000000007941 */ /* 0x000fea0003800000 */
.L_x_2144:
        /* <DEDUP_REMOVED lines=16> */
.L_x_2148:
[----:B------:R-:W0:Y:S01]  /*10db0*/  DSETP.GTU.AND P0, PT, |R40|, +INF , PT ;  /* 0x7ff000002800742a */ /* 0x000e220003f0c200 */
[----:B------:R-:W-:-:S05]  /*10dc0*/  ISETP.LT.U32.AND P1, PT, R84, R77, PT ;  /* 0x0000004d5400720c */ /* 0x000fca0003f21070 */
[----:B0-----:R-:W-:-:S08]  /*10dd0*/  ISETP.LT.OR.EX P0, PT, R85, R76, !P0, P1 ;  /* 0x0000004c5500720c */ /* 0x001fd00004701710 */
.L_x_2149:
[----:B------:R-:W-:Y:S05]  /*10de0*/  BSYNC B0 ;  /* 0x0000000000007941 */ /* 0x000fea0003800000 */
.L_x_2147:
        /* <DEDUP_REMOVED lines=16> */
.L_x_2151:
[----:B------:R-:W0:Y:S01]  /*10ef0*/  DSETP.GTU.AND P0, PT, |R18|, +INF , PT ;  /* 0x7ff000001200742a */ /* 0x000e220003f0c200 */
[----:B------:R-:W-:-:S05]  /*10f00*/  ISETP.LT.U32.AND P1, PT, R97, R0, PT ;  /* 0x000000006100720c */ /* 0x000fca0003f21070 */
[----:B0-----:R-:W-:-:S08]  /*10f10*/  ISETP.LT.OR.EX P0, PT, R96, R3, !P0, P1 ;  /* 0x000000036000720c */ /* 0x001fd00004701710 */
.L_x_2152:
[----:B------:R-:W-:Y:S05]  /*10f20*/  BSYNC B0 ;  /* 0x0000000000007941 */ /* 0x000fea0003800000 */
.L_x_2150:
        /* <DEDUP_REMOVED lines=16> */
.L_x_2154:
[----:B------:R-:W0:Y:S01]  /*11030*/  DSETP.GTU.AND P0, PT, |R94|, +INF , PT ;  /* 0x7ff000005e00742a */ /* 0x000e220003f0c200 */
[----:B------:R-:W-:-:S05]  /*11040*/  ISETP.LT.U32.AND P1, PT, R26, R103, PT ;  /* 0x000000671a00720c */ /* 0x000fca0003f21070 */
[----:B0-----:R-:W-:-:S08]  /*11050*/  ISETP.LT.OR.EX P0, PT, R27, R102, !P0, P1 ;  /* 0x000000661b00720c */ /* 0x001fd00004701710 */
.L_x_2155:
[----:B------:R-:W-:Y:S05]  /*11060*/  BSYNC B0 ;  /* 0x0000000000007941 */ /* 0x000fea0003800000 */
.L_x_2153:
[----:B------:R-:W-:Y:S02]  /*11070*/  FSEL R20, R20, R94, P0 ;  /* 0x0000005e14147208 */ /* 0x000fe40000000000 */
[----:B------:R-:W-:Y:S02]  /*11080*/  FSEL R21, R21, R95, P0 ;  /* 0x0000005f15157208 */ /* 0x000fe40000000000 */
[----:B------:R-:W-:Y:S02]  /*11090*/  SEL R26, R26, R103, P0 ;  /* 0x000000671a1a7207 */ /* 0x000fe40000000000 */
[----:B------:R-:W-:Y:S01]  /*110a0*/  SEL R27, R27, R102, P0 ;  /* 0x000000661b1b7207 */ /* 0x000fe20000000000 */
[----:B------:R-:W-:Y:S05]  /*110b0*/  BRA `(.L_x_1841) ;  /* 0x0000432000007947 */ /* 0x000fea0003800000 */
.L_x_1874:
[----:B------:R-:W-:Y:S01]  /*110c0*/  IMAD.MOV.U32 R3, RZ, RZ, c[0x0][0x184] ;  /* 0x00006100ff037624 */ /* 0x000fe200078e00ff */
[----:B------:R-:W-:Y:S01]  /*110d0*/  BSSY B0, `(.L_x_2156) ;  /* 0x00001d8000007945 */ /* 0x000fe20003800000 */
[--C-:B------:R-:W-:Y:S02]  /*110e0*/  IMAD.MOV.U32 R110, RZ, RZ, R104.reuse ;  /* 0x000000ffff6e7224 */ /* 0x100fe400078e0068 */
        /* <DEDUP_REMOVED lines=127> */
.L_x_2203:
[----:B------:R-:W-:-:S05]  /*118e0*/  SHF.R.U32.HI R109, RZ, 0x2, R110 ;  /* 0x00000002ff6d7819 */ /* 0x000fca000001166e */
[----:B------:R-:W-:-:S05]  /*118f0*/  IMAD.WIDE.U32 R108, R109, 0x20, R62 ;  /* 0x000000206d6c7825 */ /* 0x000fca00078e003e */
[----:B------:R-:W2:Y:S01]  /*11900*/  LDG.E.128 R4, [R108.64] ;  /* 0x000000246c047981 */ /* 0x000ea2000c1e1d00 */
[----:B------:R-:W-:-:S03]  /*11910*/  IADD3 R111, R110, c[0x0][0x184], RZ ;  /* 0x000061006e6f7a10 */ /* 0x000fc60007ffe0ff */
[----:B------:R0:W5:Y:S01]  /*11920*/  LDG.E.128 R28, [R108.64+0x10] ;  /* 0x000010246c1c7981 */ /* 0x000162000c1e1d00 */
[----:B------:R-:W-:Y:S01]  /*11930*/  IADD3 R113, R111, c[0x0][0x184], RZ ;  /* 0x000061006f717a10 */ /* 0x000fe20007ffe0ff */
[----:B------:R-:W1:Y:S01]  /*11940*/  DSETP.GTU.AND P2, PT, |R70|, +INF , PT ;  /* 0x7ff000004600742a */ /* 0x000e620003f4c200 */
[----:B------:R-:W-:Y:S02]  /*11950*/  PLOP3.LUT P0, PT, PT, PT, PT, 0x80, 0x0 ;  /* 0x000000000000781c */ /* 0x000fe40003f0f070 */
[----:B------:R-:W-:Y:S02]  /*11960*/  IADD3 R112, R113, c[0x0][0x184], RZ ;  /* 0x0000610071707a10 */ /* 0x000fe40007ffe0ff */
[----:B------:R-:W-:Y:S02]  /*11970*/  SHF.R.U32.HI R75, RZ, 0x2, R113 ;  /* 0x00000002ff4b7819 */ /* 0x000fe40000011671 */
[----:B------:R-:W-:Y:S02]  /*11980*/  SHF.R.U32.HI R73, RZ, 0x2, R112 ;  /* 0x00000002ff497819 */ /* 0x000fe40000011670 */
[----:B------:R-:W-:Y:S01]  /*11990*/  SHF.R.U32.HI R79, RZ, 0x2, R111 ;  /* 0x00000002ff4f7819 */ /* 0x000fe2000001166f */
[----:B------:R-:W-:-:S04]  /*119a0*/  IMAD.WIDE.U32 R74, R75, 0x20, R62 ;  /* 0x000000204b4a7825 */ /* 0x000fc800078e003e */
[--C-:B------:R-:W-:Y:S01]  /*119b0*/  IMAD.WIDE.U32 R72, R73, 0x20, R62.reuse ;  /* 0x0000002049487825 */ /* 0x100fe200078e003e */
[----:B------:R0:W5:Y:S01]  /*119c0*/  LDG.E.128 R20, [R74.64] ;  /* 0x000000244a147981 */ /* 0x000162000c1e1d00 */
[----:B-1----:R-:W-:Y:S02]  /*119d0*/  @!P2 ISETP.GE.U32.AND P1, PT, R107, R110, PT ;  /* 0x0000006e6b00a20c */ /* 0x002fe40003f26070 */
[----:B------:R-:W-:Y:S01]  /*119e0*/  IMAD.WIDE.U32 R78, R79, 0x20, R62 ;  /* 0x000000204f4e7825 */ /* 0x000fe200078e003e */
[----:B------:R0:W5:Y:S04]  /*119f0*/  LDG.E.128 R36, [R74.64+0x10] ;  /* 0x000010244a247981 */ /* 0x000168000c1e1d00 */
[----:B------:R0:W5:Y:S04]  /*11a00*/  LDG.E.128 R24, [R72.64] ;  /* 0x0000002448187981 */ /* 0x000168000c1e1d00 */
[----:B------:R0:W5:Y:S01]  /*11a10*/  LDG.E.128 R32, [R72.64+0x10] ;  /* 0x0000102448207981 */ /* 0x000162000c1e1d00 */
[----:B------:R-:W-:-:S03]  /*11a20*/  @!P2 ISETP.GE.AND.EX P1, PT, R106, RZ, PT, P1 ;  /* 0x000000ff6a00a20c */ /* 0x000fc60003f26310 */
[----:B------:R1:W5:Y:S04]  /*11a30*/  LDG.E.128 R8, [R78.64] ;  /* 0x000000244e087981 */ /* 0x000368000c1e1d00 */
[----:B------:R1:W5:Y:S01]  /*11a40*/  LDG.E.128 R12, [R78.64+0x10] ;  /* 0x000010244e0c7981 */ /* 0x000362000c1e1d00 */
[----:B------:R-:W-:Y:S01]  /*11a50*/  BSSY B1, `(.L_x_2158) ;  /* 0x000001d000017945 */ /* 0x000fe20003800000 */
[----:B--2---:R-:W2:-:S06]  /*11a60*/  @!P2 DSETP.NEU.AND P3, PT, R70, R4, PT ;  /* 0x000000044600a22a */ /* 0x004e8c0003f6d000 */
[----:B--2---:R-:W-:Y:S01]  /*11a70*/  @!P2 PLOP3.LUT P0, PT, P3, PT, PT, 0x80, 0x0 ;  /* 0x000000000000a81c */ /* 0x004fe20001f0f070 */
[----:B------:R-:W1:-:S06]  /*11a80*/  @!P2 DSETP.GEU.AND P3, PT, R70, R4, PT ;  /* 0x000000044600a22a */ /* 0x000e4c0003f6e000 */
[----:B-1----:R-:W-:-:S06]  /*11a90*/  @!P2 SEL R78, RZ, 0xffffffff, P3 ;  /* 0xffffffffff4ea807 */ /* 0x002fcc0001800000 */
        /* <DEDUP_REMOVED lines=21> */
.L_x_2159:
[----:B0-----:R-:W0:Y:S01]  /*11bf0*/  DSETP.GTU.AND P0, PT, |R6|, +INF , PT ;  /* 0x7ff000000600742a */ /* 0x001e220003f0c200 */
[----:B------:R-:W-:-:S05]  /*11c00*/  ISETP.LT.U32.AND P1, PT, R103, R110, PT ;  /* 0x0000006e6700720c */ /* 0x000fca0003f21070 */
[----:B0-----:R-:W-:-:S08]  /*11c10*/  ISETP.LT.OR.EX P0, PT, R102, RZ, !P0, P1 ;  /* 0x000000ff6600720c */ /* 0x001fd00004701710 */
.L_x_2160:
[----:B------:R-:W-:Y:S05]  /*11c20*/  BSYNC B1 ;  /* 0x0000000000017941 */ /* 0x000fea0003800000 */
.L_x_2158:
        /* <DEDUP_REMOVED lines=16> */
.L_x_2162:
[----:B-----5:R-:W0:Y:S01]  /*11d30*/  DSETP.GTU.AND P0, PT, |R28|, +INF , PT ;  /* 0x7ff000001c00742a */ /* 0x020e220003f0c200 */
[----:B------:R-:W-:-:S05]  /*11d40*/  ISETP.LT.U32.AND P1, PT, R84, R110, PT ;  /* 0x0000006e5400720c */ /* 0x000fca0003f21070 */
[----:B0-----:R-:W-:-:S08]  /*11d50*/  ISETP.LT.OR.EX P0, PT, R83, RZ, !P0, P1 ;  /* 0x000000ff5300720c */ /* 0x001fd00004701710 */
.L_x_2163:
[----:B------:R-:W-:Y:S05]  /*11d60*/  BSYNC B1 ;  /* 0x0000000000017941 */ /* 0x000fea0003800000 */
.L_x_2161:
        /* <DEDUP_REMOVED lines=16> */
.L_x_2165:
[----:B------:R-:W0:Y:S01]  /*11e70*/  DSETP.GTU.AND P0, PT, |R30|, +INF , PT ;  /* 0x7ff000001e00742a */ /* 0x000e220003f0c200 */
[----:B------:R-:W-:-:S05]  /*11e80*/  ISETP.LT.U32.AND P1, PT, R86, R110, PT ;  /* 0x0000006e5600720c */ /* 0x000fca0003f21070 */
[----:B0-----:R-:W-:-:S08]  /*11e90*/  ISETP.LT.OR.EX P0, PT, R85, RZ, !P0, P1 ;  /* 0x000000ff5500720c */ /* 0x001fd00004701710 */
.L_x_2166:
[----:B------:R-:W-:Y:S05]  /*11ea0*/  BSYNC B1 ;  /* 0x0000000000017941 */ /* 0x000fea0003800000 */
.L_x_2164:
        /* <DEDUP_REMOVED lines=16> */
.L_x_2168:
[----:B------:R-:W0:Y:S01]  /*11fb0*/  DSETP.GTU.AND P0, PT, |R8|, +INF , PT ;  /* 0x7ff000000800742a */ /* 0x000e220003f0c200 */
[----:B------:R-:W-:-:S05]  /*11fc0*/  ISETP.LT.U32.AND P1, PT, R104, R111, PT ;  /* 0x0000006f6800720c */ /* 0x000fca0003f21070 */
[----:B0-----:R-:W-:-:S08]  /*11fd0*/  ISETP.LT.OR.EX P0, PT, R105, RZ, !P0, P1 ;  /* 0x000000ff6900720c */ /* 0x001fd00004701710 */
.L_x_2169:
[----:B------:R-:W-:Y:S05]  /*11fe0*/  BSYNC B1 ;  /* 0x0000000000017941 */ /* 0x000fea0003800000 */
.L_x_2167:
        /* <DEDUP_REMOVED lines=16> */
.L_x_2171:
[----:B------:R-:W0:Y:S01]  /*120f0*/  DSETP.GTU.AND P0, PT, |R10|, +INF , PT ;  /* 0x7ff000000a00742a */ /* 0x000e220003f0c200 */
[----:B------:R-:W-:-:S05]  /*12100*/  ISETP.LT.U32.AND P1, PT, R100, R111, PT ;  /* 0x0000006f6400720c */ /* 0x000fca0003f21070 */
[----:B0-----:R-:W-:-:S08]  /*12110*/  ISETP.LT.OR.EX P0, PT, R101, RZ, !P0, P1 ;  /* 0x000000ff6500720c */ /* 0x001fd00004701710 */
.L_x_2172:
[----:B------:R-:W-:Y:S05]  /*12120*/  BSYNC B1 ;  /* 0x0000000000017941 */ /* 0x000fea0003800000 */
.L_x_2170:
        /* <DEDUP_REMOVED lines=16> */
.L_x_2174:
[----:B------:R-:W0:Y:S01]  /*12230*/  DSETP.GTU.AND P0, PT, |R12|, +INF , PT ;  /* 0x7ff000000c00742a */ /* 0x000e220003f0c200 */
[----:B------:R-:W-:-:S05]  /*12240*/  ISETP.LT.U32.AND P1, PT, R87, R111, PT ;  /* 0x0000006f5700720c */ /* 0x000fca0003f21070 */
[----:B0-----:R-:W-:-:S08]  /*12250*/  ISETP.LT.OR.EX P0, PT, R88, RZ, !P0, P1 ;  /* 0x000000ff5800720c */ /* 0x001fd00004701710 */
.L_x_2175:
[----:B------:R-:W-:Y:S05]  /*12260*/  BSYNC B1 ;  /* 0x0000000000017941 */ /* 0x000fea0003800000 */
.L_x_2173:
        /* <DEDUP_REMOVED lines=16> */
.L_x_2177:
[----:B------:R-:W0:Y:S01]  /*12370*/  DSETP.GTU.AND P0, PT, |R14|, +INF , PT ;  /* 0x7ff000000e00742a */ /* 0x000e220003f0c200 */
[----:B------:R-:W-:-:S05]  /*12380*/  ISETP.LT.U32.AND P1, PT, R89, R111, PT ;  /* 0x0000006f5900720c */ /* 0x000fca0003f21070 */
[----:B0-----:R-:W-:-:S08]  /*12390*/  ISETP.LT.OR.EX P0, PT, R90, RZ, !P0, P1 ;  /* 0x000000ff5a00720c */ /* 0x001fd00004701710 */
.L_x_2178:
[----:B------:R-:W-:Y:S05]  /*123a0*/  BSYNC B1 ;  /* 0x0000000000017941 */ /* 0x000fea0003800000 */
.L_x_2176:
        /* <DEDUP_REMOVED lines=16> */
.L_x_2180:
[----:B------:R-:W0:Y:S01]  /*124b0*/  DSETP.GTU.AND P0, PT, |R20|, +INF , PT ;  /* 0x7ff000001400742a */ /* 0x000e220003f0c200 */
[----:B------:R-:W-:-:S05]  /*124c0*/  ISETP.LT.U32.AND P1, PT, R92, R113, PT ;  /* 0x000000715c00720c */ /* 0x000fca0003f21070 */
[----:B0-----:R-:W-:-:S08]  /*124d0*/  ISETP.LT.OR.EX P0, PT, R91, RZ, !P0, P1 ;  /* 0x000000ff5b00720c */ /* 0x001fd00004701710 */
.L_x_2181:
[----:B------:R-:W-:Y:S05]  /*124e0*/  BSYNC B1 ;  /* 0x0000000000017941 */ /* 0x000fea0003800000 */
.L_x_2179:
        /* <DEDUP_REMOVED lines=16> */
.L_x_2183:
[----:B------:R-:W0:Y:S01]  /*125f0*/  DSETP.GTU.AND P0, PT, |R22|, +INF , PT ;  /* 0x7ff000001600742a */ /* 0x000e220003f0c200 */
[----:B------:R-:W-:-:S05]  /*12600*/  ISETP.LT.U32.AND P1, PT, R94, R113, PT ;  /* 0x000000715e00720c */ /* 0x000fca0003f21070 */
[----:B0-----:R-:W-:-:S08]  /*12610*/  ISETP.LT.OR.EX P0, PT, R93, RZ, !P0, P1 ;  /* 0x000000ff5d00720c */ /* 0x001fd00004701710 */
.L_x_2184:
[----:B------:R-:W-:Y:S05]  /*12620*/  BSYNC B1 ;  /* 0x0000000000017941 */ /* 0x000fea0003800000 */
.L_x_2182:
        /* <DEDUP_REMOVED lines=16> */
.L_x_2186:
[----:B------:R-:W0:Y:S01]  /*12730*/  DSETP.GTU.AND P0, PT, |R36|, +INF , PT ;  /* 0x7ff000002400742a */ /* 0x000e220003f0c200 */
[----:B------:R-:W-:-:S05]  /*12740*/  ISETP.LT.U32.AND P1, PT, R96, R113, PT ;  /* 0x000000716000720c */ /* 0x000fca0003f21070 */
[----:B0-----:R-:W-:-:S08]  /*12750*/  ISETP.LT.OR.EX P0, PT, R95, RZ, !P0, P1 ;  /* 0x000000ff5f00720c */ /* 0x001fd00004701710 */
.L_x_2187:
[----:B------:R-:W-:Y:S05]  /*12760*/  BSYNC B1 ;  /* 0x0000000000017941 */ /* 0x000fea0003800000 */
.L_x_2185:
        /* <DEDUP_REMOVED lines=16> */
.L_x_2189:
[----:B------:R-:W0:Y:S01]  /*12870*/  DSETP.GTU.AND P0, PT, |R38|, +INF , PT ;  /* 0x7ff000002600742a */ /* 0x000e220003f0c200 */
[----:B------:R-:W-:-:S05]  /*12880*/  ISETP.LT.U32.AND P1, PT, R98, R113, PT ;  /* 0x000000716200720c */ /* 0x000fca0003f21070 */
[----:B0-----:R-:W-:-:S08]  /*12890*/  ISETP.LT.OR.EX P0, PT, R97, RZ, !P0, P1 ;  /* 0x000000ff6100720c */ /* 0x001fd00004701710 */
.L_x_2190:
[----:B------:R-:W-:Y:S05]  /*128a0*/  BSYNC B1 ;  /* 0x0000000000017941 */ /* 0x000fea0003800000 */
.L_x_2188:
        /* <DEDUP_REMOVED lines=16> */
.L_x_2192:
[----:B------:R-:W0:Y:S01]  /*129b0*/  DSETP.GTU.AND P0, PT, |R24|, +INF , PT ;  /* 0x7ff000001800742a */ /* 0x000e220003f0c200 */
[----:B------:R-:W-:-:S05]  /*129c0*/  ISETP.LT.U32.AND P1, PT, R99, R112, PT ;  /* 0x000000706300720c */ /* 0x000fca0003f21070 */
[----:B0-----:R-:W-:-:S08]  /*129d0*/  ISETP.LT.OR.EX P0, PT, R82, RZ, !P0, P1 ;  /* 0x000000ff5200720c */ /* 0x001fd00004701710 */
.L_x_2193:
[----:B------:R-:W-:Y:S05]  /*129e0*/  BSYNC B1 ;  /* 0x0000000000017941 */ /* 0x000fea0003800000 */
.L_x_2191:
        /* <DEDUP_REMOVED lines=16> */
.L_x_2195:
[----:B------:R-:W0:Y:S01]  /*12af0*/  DSETP.GTU.AND P0, PT, |R26|, +INF , PT ;  /* 0x7ff000001a00742a */ /* 0x000e220003f0c200 */
[----:B------:R-:W-:-:S05]  /*12b00*/  ISETP.LT.U32.AND P1, PT, R81, R112, PT ;  /* 0x000000705100720c */ /* 0x000fca0003f21070 */
[----:B0-----:R-:W-:-:S08]  /*12b10*/  ISETP.LT.OR.EX P0, PT, R80, RZ, !P0, P1 ;  /* 0x000000ff5000720c */ /* 0x001fd00004701710 */
.L_x_2196:
[----:B------:R-:W-:Y:S05]  /*12b20*/  BSYNC B1 ;  /* 0x0000000000017941 */ /* 0x000fea0003800000 */
.L_x_2194:
        /* <DEDUP_REMOVED lines=16> */
.L_x_2198:
[----:B------:R-:W0:Y:S01]  /*12c30*/  DSETP.GTU.AND P0, PT, |R32|, +INF , PT ;  /* 0x7ff000002000742a */ /* 0x000e220003f0c200 */
[----:B------:R-:W-:-:S05]  /*12c40*/  ISETP.LT.U32.AND P1, PT, R77, R112, PT ;  /* 0x000000704d00720c */ /* 0x000fca0003f21070 */
[----:B0-----:R-:W-:-:S08]  /*12c50*/  ISETP.LT.OR.EX P0, PT, R76, RZ, !P0, P1 ;  /* 0x000000ff4c00720c */ /* 0x001fd00004701710 */
.L_x_2199:
[----:B------:R-:W-:Y:S05]  /*12c60*/  BSYNC B1 ;  /* 0x0000000000017941 */ /* 0x000fea0003800000 */
.L_x_2197:
        /* <DEDUP_REMOVED lines=16> */
.L_x_2201:
[----:B------:R-:W0:Y:S01]  /*12d70*/  DSETP.GTU.AND P0, PT, |R34|, +INF , PT ;  /* 0x7ff000002200742a */ /* 0x000e220003f0c200 */
[----:B------:R-:W-:-:S05]  /*12d80*/  ISETP.LT.U32.AND P1, PT, R3, R112, PT ;  /* 0x000000700300720c */ /* 0x000fca0003f21070 */
[----:B0-----:R-:W-:-:S08]  /*12d90*/  ISETP.LT.OR.EX P0, PT, R0, RZ, !P0, P1 ;  /* 0x000000ff0000720c */ /* 0x001fd00004701710 */
.L_x_2202:
[----:B------:R-:W-:Y:S05]  /*12da0*/  BSYNC B1 ;  /* 0x0000000000017941 */ /* 0x000fea0003800000 */
.L_x_2200:
        /* <DEDUP_REMOVED lines=10> */
.L_x_2157:
[----:B------:R-:W-:Y:S05]  /*12e50*/  BSYNC B0 ;  /* 0x0000000000007941 */ /* 0x000fea0003800000 */
.L_x_2156:
[----:B------:R-:W-:Y:S01]  /*12e60*/  ISETP.GE.U32.AND P1, PT, R110, c[0x0][0x17c], PT ;  /* 0x00005f006e007a0c */ /* 0x000fe20003f26070 */
[----:B------:R-:W-:-:S12]  /*12e70*/  BSSY B0, `(.L_x_2204) ;  /* 0x000001a000007945 */ /* 0x000fd80003800000 */
[----:B------:R-:W-:Y:S05]  /*12e80*/  @P1 BRA `(.L_x_2205) ;  /* 0x0000018000001947 */ /* 0x000fea0003800000 */
[----:B------:R-:W-:-:S05]  /*12e90*/  SHF.R.U32.HI R73, RZ, 0x2, R110 ;  /* 0x00000002ff497819 */ /* 0x000fca000001166e */
[----:B------:R-:W-:-:S05]  /*12ea0*/  IMAD.WIDE.U32 R72, R73, 0x20, R62 ;  /* 0x0000002049487825 */ /* 0x000fca00078e003e */
[----:B------:R0:W5:Y:S04]  /*12eb0*/  LDG.E.128 R4, [R72.64] ;  /* 0x0000002448047981 */ /* 0x000168000c1e1d00 */
[----:B------:R0:W5:Y:S01]  /*12ec0*/  LDG.E.128 R28, [R72.64+0x10] ;  /* 0x00001024481c7981 */ /* 0x000162000c1e1d00 */
[----:B------:R-:W-:-:S04]  /*12ed0*/  IADD3 R74, R110, c[0x0][0x184], RZ ;  /* 0x000061006e4a7a10 */ /* 0x000fc80007ffe0ff */
[----:B------:R-:W-:-:S13]  /*12ee0*/  ISETP.GE.U32.AND P0, PT, R74, c[0x0][0x17c], PT ;  /* 0x00005f004a007a0c */ /* 0x000fda0003f06070 */
[----:B------:R-:W-:Y:S05]  /*12ef0*/  @P0 BRA `(.L_x_2205) ;  /* 0x0000011000000947 */ /* 0x000fea0003800000 */
[----:B0-----:R-:W-:-:S05]  /*12f00*/  SHF.R.U32.HI R73, RZ, 0x2, R74 ;  /* 0x00000002ff497819 */ /* 0x001fca000001164a */
[----:B------:R-:W-:-:S05]  /*12f10*/  IMAD.WIDE.U32 R72, R73, 0x20, R62 ;  /* 0x0000002049487825 */ /* 0x000fca00078e003e */
[----:B------:R0:W5:Y:S04]  /*12f20*/  LDG.E.128 R8, [R72.64] ;  /* 0x0000002448087981 */ /* 0x000168000c1e1d00 */
[----:B------:R0:W5:Y:S01]  /*12f30*/  LDG.E.128 R12, [R72.64+0x10] ;  /* 0x00001024480c7981 */ /* 0x000162000c1e1d00 */
[----:B------:R-:W-:-:S04]  /*12f40*/  IADD3 R74, R74, c[0x0][0x184], RZ ;  /* 0x000061004a4a7a10 */ /* 0x000fc80007ffe0ff */
[----:B------:R-:W-:-:S13]  /*12f50*/  ISETP.GE.U32.AND P0, PT, R74, c[0x0][0x17c], PT ;  /* 0x00005f004a007a0c */ /* 0x000fda0003f06070 */
[----:B------:R-:W-:Y:S05]  /*12f60*/  @P0 BRA `(.L_x_2205) ;  /* 0x000000a000000947 */ /* 0x000fea0003800000 */
[----:B0-----:R-:W-:Y:S02]  /*12f70*/  IADD3 R21, R74, c[0x0][0x184], RZ ;  /* 0x000061004a157a10 */ /* 0x001fe40007ffe0ff */
[----:B------:R-:W-:Y:S02]  /*12f80*/  SHF.R.U32.HI R73, RZ, 0x2, R74 ;  /* 0x00000002ff497819 */ /* 0x000fe4000001164a */
[----:B------:R-:W-:-:S03]  /*12f90*/  ISETP.GE.U32.AND P0, PT, R21, c[0x0][0x17c], PT ;  /* 0x00005f0015007a0c */ /* 0x000fc60003f06070 */
[----:B------:R-:W-:-:S05]  /*12fa0*/  IMAD.WIDE.U32 R72, R73, 0x20, R62 ;  /* 0x0000002049487825 */ /* 0x000fca00078e003e */
[----:B------:R0:W5:Y:S05]  /*12fb0*/  LDG.E.128 R36, [R72.64+0x10] ;  /* 0x0000102448247981 */ /* 0x00016a000c1e1d00 */
[----:B------:R-:W-:-:S05]  /*12fc0*/  @!P0 SHF.R.U32.HI R21, RZ, 0x2, R21 ;  /* 0x00000002ff158819 */ /* 0x000fca0000011615 */
[----:B------:R-:W-:Y:S02]  /*12fd0*/  @!P0 IMAD.WIDE.U32 R62, R21, 0x20, R62 ;  /* 0x00000020153e8825 */ /* 0x000fe400078e003e */
[----:B------:R0:W5:Y:S04]  /*12fe0*/  LDG.E.128 R20, [R72.64] ;  /* 0x0000002448147981 */ /* 0x000168000c1e1d00 */
[----:B------:R0:W5:Y:S04]  /*12ff0*/  @!P0 LDG.E.128 R24, [R62.64] ;  /* 0x000000243e188981 */ /* 0x000168000c1e1d00 */
[----:B------:R0:W5:Y:S02]  /*13000*/  @!P0 LDG.E.128 R32, [R62.64+0x10] ;  /* 0x000010243e208981 */ /* 0x000164000c1e1d00 */
.L_x_2205:
[----:B0-----:R-:W-:Y:S05]  /*13010*/  BSYNC B0 ;  /* 0x0000000000007941 */ /* 0x001fea0003800000 */
.L_x_2204:
        /* <DEDUP_REMOVED lines=14> */
.L_x_2209:
[----:B-----5:R-:W0:Y:S01]  /*13100*/  DSETP.GTU.AND P0, PT, |R4|, +INF , PT ;  /* 0x7ff000000400742a */ /* 0x020e220003f0c200 */
[----:B------:R-:W-:-:S05]  /*13110*/  ISETP.LT.U32.AND P1, PT, R107, R110, PT ;  /* 0x0000006e6b00720c */ /* 0x000fca0003f21070 */
[----:B0-----:R-:W-:-:S08]  /*13120*/  ISETP.LT.OR.EX P0, PT, R106, RZ, !P0, P1 ;  /* 0x000000ff6a00720c */ /* 0x001fd00004701710 */
.L_x_2210:
[----:B------:R-:W-:Y:S05]  /*13130*/  BSYNC B1 ;  /* 0x0000000000017941 */ /* 0x000fea0003800000 */
.L_x_2208:
        /* <DEDUP_REMOVED lines=16> */
.L_x_2212:
[----:B------:R-:W0:Y:S01]  /*13240*/  DSETP.GTU.AND P0, PT, |R6|, +INF , PT ;  /* 0x7ff000000600742a */ /* 0x000e220003f0c200 */
[----:B------:R-:W-:-:S05]  /*13250*/  ISETP.LT.U32.AND P1, PT, R103, R110, PT ;  /* 0x0000006e6700720c */ /* 0x000fca0003f21070 */
[----:B0-----:R-:W-:-:S08]  /*13260*/  ISETP.LT.OR.EX P0, PT, R102, RZ, !P0, P1 ;  /* 0x000000ff6600720c */ /* 0x001fd00004701710 */
.L_x_2213:
[----:B------:R-:W-:Y:S05]  /*13270*/  BSYNC B1 ;  /* 0x0000000000017941 */ /* 0x000fea0003800000 */
.L_x_2211:
        /* <DEDUP_REMOVED lines=16> */
.L_x_2215:
[----:B------:R-:W0:Y:S01]  /*13380*/  DSETP.GTU.AND P0, PT, |R28|, +INF , PT ;  /* 0x7ff000001c00742a */ /* 0x000e220003f0c200 */
[----:B------:R-:W-:-:S05]  /*13390*/  ISETP.LT.U32.AND P1, PT, R84, R110, PT ;  /* 0x0000006e5400720c */ /* 0x000fca0003f21070 */
[----:B0-----:R-:W-:-:S08]  /*133a0*/  ISETP.LT.OR.EX P0, PT, R83, RZ, !P0, P1 ;  /* 0x000000ff5300720c */ /* 0x001fd00004701710 */
.L_x_2216:
[----:B------:R-:W-:Y:S05]  /*133b0*/  BSYNC B1 ;  /* 0x0000000000017941 */ /* 0x000fea0003800000 */
.L_x_2214:
        /* <DEDUP_REMOVED lines=16> */
.L_x_2218:
[----:B------:R-:W0:Y:S01]  /*134c0*/  DSETP.GTU.AND P0, PT, |R30|, +INF , PT ;  /* 0x7ff000001e00742a */ /* 0x000e220003f0c200 */
[----:B------:R-:W-:-:S05]  /*134d0*/  ISETP.LT.U32.AND P1, PT, R86, R110, PT ;  /* 0x0000006e5600720c */ /* 0x000fca0003f21070 */
[----:B0-----:R-:W-:-:S08]  /*134e0*/  ISETP.LT.OR.EX P0, PT, R85, RZ, !P0, P1 ;  /* 0x000000ff5500720c */ /* 0x001fd00004701710 */
.L_x_2219:
[----:B------:R-:W-:Y:S05]  /*134f0*/  BSYNC B1 ;  /* 0x0000000000017941 */ /* 0x000fea0003800000 */
.L_x_2217:
        /* <DEDUP_REMOVED lines=19> */
.L_x_2221:
[----:B------:R-:W0:Y:S01]  /*13630*/  DSETP.GTU.AND P0, PT, |R8|, +INF , PT ;  /* 0x7ff000000800742a */ /* 0x000e220003f0c200 */
[----:B------:R-:W-:-:S05]  /*13640*/  ISETP.LT.U32.AND P1, PT, R104, R6, PT ;  /* 0x000000066800720c */ /* 0x000fca0003f21070 */
[----:B0-----:R-:W-:-:S08]  /*13650*/  ISETP.LT.OR.EX P0, PT, R105, RZ, !P0, P1 ;  /* 0x000000ff6900720c */ /* 0x001fd00004701710 */
.L_x_2222:
[----:B------:R-:W-:Y:S05]  /*13660*/  BSYNC B1 ;  /* 0x0000000000017941 */ /* 0x000fea0003800000 */
.L_x_2220:
        /* <DEDUP_REMOVED lines=16> */
.L_x_2224:
[----:B------:R-:W0:Y:S01]  /*13770*/  DSETP.GTU.AND P0, PT, |R10|, +INF , PT ;  /* 0x7ff000000a00742a */ /* 0x000e220003f0c200 */
[----:B------:R-:W-:-:S05]  /*13780*/  ISETP.LT.U32.AND P1, PT, R100, R6, PT ;  /* 0x000000066400720c */ /* 0x000fca0003f21070 */
[----:B0-----:R-:W-:-:S08]  /*13790*/  ISETP.LT.OR.EX P0, PT, R101, RZ, !P0, P1 ;  /* 0x000000ff6500720c */ /* 0x001fd00004701710 */
.L_x_2225:
[----:B------:R-:W-:Y:S05]  /*137a0*/  BSYNC B1 ;  /* 0x0000000000017941 */ /* 0x000fea0003800000 */
.L_x_2223:
        /* <DEDUP_REMOVED lines=16> */
.L_x_2227:
[----:B------:R-:W0:Y:S01]  /*138b0*/  DSETP.GTU.AND P0, PT, |R12|, +INF , PT ;  /* 0x7ff000000c00742a */ /* 0x000e220003f0c200 */
[----:B------:R-:W-:-:S05]  /*138c0*/  ISETP.LT.U32.AND P1, PT, R87, R6, PT ;  /* 0x000000065700720c */ /* 0x000fca0003f21070 */
[----:B0-----:R-:W-:-:S08]  /*138d0*/  ISETP.LT.OR.EX P0, PT, R88, RZ, !P0, P1 ;  /* 0x000000ff5800720c */ /* 0x001fd00004701710 */
.L_x_2228:
[----:B------:R-:W-:Y:S05]  /*138e0*/  BSYNC B1 ;  /* 0x0000000000017941 */ /* 0x000fea0003800000 */
.L_x_2226:
        /* <DEDUP_REMOVED lines=16> */
.L_x_2230:
[----:B------:R-:W0:Y:S01]  /*139f0*/  DSETP.GTU.AND P0, PT, |R14|, +INF , PT ;  /* 0x7ff000000e00742a */ /* 0x000e220003f0c200 */
[----:B------:R-:W-:-:S05]  /*13a00*/  ISETP.LT.U32.AND P1, PT, R89, R6, PT ;  /* 0x000000065900720c */ /* 0x000fca0003f21070 */
[----:B0-----:R-:W-:-:S08]  /*13a10*/  ISETP.LT.OR.EX P0, PT, R90, RZ, !P0, P1 ;  /* 0x000000ff5a00720c */ /* 0x001fd00004701710 */
.L_x_2231:
[----:B------:R-:W-:Y:S05]  /*13a20*/  BSYNC B1 ;  /* 0x0000000000017941 */ /* 0x000fea0003800000 */
.L_x_2229:
        /* <DEDUP_REMOVED lines=19> */
.L_x_2233:
[----:B------:R-:W0:Y:S01]  /*13b60*/  DSETP.GTU.AND P0, PT, |R20|, +INF , PT ;  /* 0x7ff000001400742a */ /* 0x000e220003f0c200 */
[----:B------:R-:W-:-:S05]  /*13b70*/  ISETP.LT.U32.AND P1, PT, R92, R5, PT ;  /* 0x000000055c00720c */ /* 0x000fca0003f21070 */
[----:B0-----:R-:W-:-:S08]  /*13b80*/  ISETP.LT.OR.EX P0, PT, R91, RZ, !P0, P1 ;  /* 0x000000ff5b00720c */ /* 0x001fd00004701710 */
.L_x_2234:
[----:B------:R-:W-:Y:S05]  /*13b90*/  BSYNC B1 ;  /* 0x0000000000017941 */ /* 0x000fea0003800000 */
.L_x_2232:
        /* <DEDUP_REMOVED lines=16> */
.L_x_2236:
[----:B------:R-:W0:Y:S01]  /*13ca0*/  DSETP.GTU.AND P0, PT, |R22|, +INF , PT ;  /* 0x7ff000001600742a */ /* 0x000e220003f0c200 */
[----:B------:R-:W-:-:S05]  /*13cb0*/  ISETP.LT.U32.AND P1, PT, R94, R5, PT ;  /* 0x000000055e00720c */ /* 0x000fca0003f21070 */
[----:B0-----:R-:W-:-:S08]  /*13cc0*/  ISETP.LT.OR.EX P0, PT, R93, RZ, !P0, P1 ;  /* 0x000000ff5d00720c */ /* 0x001fd00004701710 */
.L_x_2237:
[----:B------:R-:W-:Y:S05]  /*13cd0*/  BSYNC B1 ;  /* 0x0000000000017941 */ /* 0x000fea0003800000 */
.L_x_2235:
        /* <DEDUP_REMOVED lines=16> */
.L_x_2239:
[----:B------:R-:W0:Y:S01]  /*13de0*/  DSETP.GTU.AND P0, PT, |R36|, +INF , PT ;  /* 0x7ff000002400742a */ /* 0x000e220003f0c200 */
[----:B------:R-:W-:-:S05]  /*13df0*/  ISETP.LT.U32.AND P1, PT, R96, R5, PT ;  /* 0x000000056000720c */ /* 0x000fca0003f21070 */
[----:B0-----:R-:W-:-:S08]  /*13e00*/  ISETP.LT.OR.EX P0, PT, R95, RZ, !P0, P1 ;  /* 0x000000ff5f00720c */ /* 0x001fd00004701710 */
.L_x_2240:
[----:B------:R-:W-:Y:S05]  /*13e10*/  BSYNC B1 ;  /* 0x0000000000017941 */ /* 0x000fea0003800000 */
.L_x_2238:
        /* <DEDUP_REMOVED lines=16> */
.L_x_2242:
[----:B------:R-:W0:Y:S01]  /*13f20*/  DSETP.GTU.AND P0, PT, |R38|, +INF , PT ;  /* 0x7ff000002600742a */ /* 0x000e220003f0c200 */
[----:B------:R-:W-:-:S05]  /*13f30*/  ISETP.LT.U32.AND P1, PT, R98, R5, PT ;  /* 0x000000056200720c */ /* 0x000fca0003f21070 */
[----:B0-----:R-:W-:-:S08]  /*13f40*/  ISETP.LT.OR.EX P0, PT, R97, RZ, !P0, P1 ;  /* 0x000000ff6100720c */ /* 0x001fd00004701710 */
.L_x_2243:
[----:B------:R-:W-:Y:S05]  /*13f50*/  BSYNC B1 ;  /* 0x0000000000017941 */ /* 0x000fea0003800000 */
.L_x_2241:
        /* <DEDUP_REMOVED lines=19> */
.L_x_2245:
[----:B------:R-:W0:Y:S01]  /*14090*/  DSETP.GTU.AND P0, PT, |R24|, +INF , PT ;  /* 0x7ff000001800742a */ /* 0x000e220003f0c200 */
[----:B------:R-:W-:-:S05]  /*140a0*/  ISETP.LT.U32.AND P1, PT, R99, R6, PT ;  /* 0x000000066300720c */ /* 0x000fca0003f21070 */
[----:B0-----:R-:W-:-:S08]  /*140b0*/  ISETP.LT.OR.EX P0, PT, R82, RZ, !P0, P1 ;  /* 0x000000ff5200720c */ /* 0x001fd00004701710 */
.L_x_2246:
[----:B------:R-:W-:Y:S05]  /*140c0*/  BSYNC B1 ;  /* 0x0000000000017941 */ /* 0x000fea0003800000 */
.L_x_2244:
        /* <DEDUP_REMOVED lines=16> */
.L_x_2248:
[----:B------:R-:W0:Y:S01]  /*141d0*/  DSETP.GTU.AND P0, PT, |R26|, +INF , PT ;  /* 0x7ff000001a00742a */ /* 0x000e220003f0c200 */
[----:B------:R-:W-:-:S05]  /*141e0*/  ISETP.LT.U32.AND P1, PT, R81, R6, PT ;  /* 0x000000065100720c */ /* 0x000fca0003f21070 */
[----:B0-----:R-:W-:-:S08]  /*141f0*/  ISETP.LT.OR.EX P0, PT, R80, RZ, !P0, P1 ;  /* 0x000000ff5000720c */ /* 0x001fd00004701710 */
.L_x_2249:
[----:B------:R-:W-:Y:S05]  /*14200*/  BSYNC B1 ;  /* 0x0000000000017941 */ /* 0x000fea0003800000 */
.L_x_2247:
        /* <DEDUP_REMOVED lines=16> */
.L_x_2251:
[----:B------:R-:W0:Y:S01]  /*14310*/  DSETP.GTU.AND P0, PT, |R32|, +INF , PT ;  /* 0x7ff000002000742a */ /* 0x000e220003f0c200 */
[----:B------:R-:W-:-:S05]  /*14320*/  ISETP.LT.U32.AND P1, PT, R77, R6, PT ;  /* 0x000000064d00720c */ /* 0x000fca0003f21070 */
[----:B0-----:R-:W-:-:S08]  /*14330*/  ISETP.LT.OR.EX P0, PT, R76, RZ, !P0, P1 ;  /* 0x000000ff4c00720c */ /* 0x001fd00004701710 */
.L_x_2252:
[----:B------:R-:W-:Y:S05]  /*14340*/  BSYNC B1 ;  /* 0x0000000000017941 */ /* 0x000fea0003800000 */
.L_x_2250:
        /* <DEDUP_REMOVED lines=16> */
.L_x_2254:
[----:B------:R-:W0:Y:S01]  /*14450*/  DSETP.GTU.AND P0, PT, |R34|, +INF , PT ;  /* 0x7ff000002200742a */ /* 0x000e220003f0c200 */
[----:B------:R-:W-:-:S05]  /*14460*/  ISETP.LT.U32.AND P1, PT, R3, R6, PT ;  /* 0x000000060300720c */ /* 0x000fca0003f21070 */
[----:B0-----:R-:W-:-:S08]  /*14470*/  ISETP.LT.OR.EX P0, PT, R0, RZ, !P0, P1 ;  /* 0x000000ff0000720c */ /* 0x001fd00004701710 */
.L_x_2255:
[----:B------:R-:W-:Y:S05]  /*14480*/  BSYNC B1 ;  /* 0x0000000000017941 */ /* 0x000fea0003800000 */
.L_x_2253:
[----:B------:R-:W-:Y:S02]  /*14490*/  FSEL R18, R18, R34, P0 ;  /* 0x0000002212127208 */ /* 0x000fe40000000000 */
[----:B------:R-:W-:Y:S02]  /*144a0*/  FSEL R19, R19, R35, P0 ;  /* 0x0000002313137208 */ /* 0x000fe40000000000 */
[----:B------:R-:W-:Y:S02]  /*144b0*/  SEL R3, R3, R6, P0 ;  /* 0x0000000603037207 */ /* 0x000fe40000000000 */
[----:B------:R-:W-:Y:S02]  /*144c0*/  SEL R0, R0, RZ, P0 ;  /* 0x000000ff00007207 */ /* 0x000fe40000000000 */
.L_x_2207:
[----:B------:R-:W-:Y:S05]  /*144d0*/  BSYNC B0 ;  /* 0x0000000000007941 */ /* 0x000fea0003800000 */
.L_x_2206:
        /* <DEDUP_REMOVED lines=12> */
.L_x_2257:
[----:B------:R-:W0:Y:S01]  /*145a0*/  DSETP.GTU.AND P0, PT, |R60|, +INF , PT ;  /* 0x7ff000003c00742a */ /* 0x000e220003f0c200 */
[----:B------:R-:W-:-:S05]  /*145b0*/  ISETP.LT.U32.AND P1, PT, R107, R104, PT ;  /* 0x000000686b00720c */ /* 0x000fca0003f21070 */
[----:B0-----:R-:W-:-:S08]  /*145c0*/  ISETP.LT.OR.EX P0, PT, R106, R105, !P0, P1 ;  /* 0x000000696a00720c */ /* 0x001fd00004701710 */
.L_x_2258:
[----:B------:R-:W-:Y:S05]  /*145d0*/  BSYNC B0 ;  /* 0x0000000000007941 */ /* 0x000fea0003800000 */
.L_x_2256:
        /* <DEDUP_REMOVED lines=16> */
.L_x_2260:
[----:B------:R-:W0:Y:S01]  /*146e0*/  DSETP.GTU.AND P0, PT, |R58|, +INF , PT ;  /* 0x7ff000003a00742a */ /* 0x000e220003f0c200 */
[----:B------:R-:W-:-:S05]  /*146f0*/  ISETP.LT.U32.AND P1, PT, R103, R100, PT ;  /* 0x000000646700720c */ /* 0x000fca0003f21070 */
[----:B0-----:R-:W-:-:S08]  /*14700*/  ISETP.LT.OR.EX P0, PT, R102, R101, !P0, P1 ;  /* 0x000000656600720c */ /* 0x001fd00004701710 */
.L_x_2261:
[----:B------:R-:W-:Y:S05]  /*14710*/  BSYNC B0 ;  /* 0x0000000000007941 */ /* 0x000fea0003800000 */
.L_x_2259:
        /* <DEDUP_REMOVED lines=16> */
.L_x_2263:
[----:B------:R-:W0:Y:S01]  /*14820*/  DSETP.GTU.AND P0, PT, |R56|, +INF , PT ;  /* 0x7ff000003800742a */ /* 0x000e220003f0c200 */
[----:B------:R-:W-:-:S05]  /*14830*/  ISETP.LT.U32.AND P1, PT, R84, R87, PT ;  /* 0x000000575400720c */ /* 0x000fca0003f21070 */
[----:B0-----:R-:W-:-:S08]  /*14840*/  ISETP.LT.OR.EX P0, PT, R83, R88, !P0, P1 ;  /* 0x000000585300720c */ /* 0x001fd00004701710 */
.L_x_2264:
[----:B------:R-:W-:Y:S05]  /*14850*/  BSYNC B0 ;  /* 0x0000000000007941 */ /* 0x000fea0003800000 */
.L_x_2262:
        /* <DEDUP_REMOVED lines=16> */
.L_x_2266:
[----:B------:R-:W0:Y:S01]  /*14960*/  DSETP.GTU.AND P0, PT, |R54|, +INF , PT ;  /* 0x7ff000003600742a */ /* 0x000e220003f0c200 */
[----:B------:R-:W-:-:S05]  /*14970*/  ISETP.LT.U32.AND P1, PT, R86, R89, PT ;  /* 0x000000595600720c */ /* 0x000fca0003f21070 */
[----:B0-----:R-:W-:-:S08]  /*14980*/  ISETP.LT.OR.EX P0, PT, R85, R90, !P0, P1 ;  /* 0x0000005a5500720c */ /* 0x001fd00004701710 */
.L_x_2267:
[----:B------:R-:W-:Y:S05]  /*14990*/  BSYNC B0 ;  /* 0x0000000000007941 */ /* 0x000fea0003800000 */
.L_x_2265:
        /* <DEDUP_REMOVED lines=16> */
.L_x_2269:
[----:B------:R-:W0:Y:S01]  /*14aa0*/  DSETP.GTU.AND P0, PT, |R52|, +INF , PT ;  /* 0x7ff000003400742a */ /* 0x000e220003f0c200 */
[----:B------:R-:W-:-:S05]  /*14ab0*/  ISETP.LT.U32.AND P1, PT, R107, R92, PT ;  /* 0x0000005c6b00720c */ /* 0x000fca0003f21070 */
[----:B0-----:R-:W-:-:S08]  /*14ac0*/  ISETP.LT.OR.EX P0, PT, R106, R91, !P0, P1 ;  /* 0x0000005b6a00720c */ /* 0x001fd00004701710 */
.L_x_2270:
[----:B------:R-:W-:Y:S05]  /*14ad0*/  BSYNC B0 ;  /* 0x0000000000007941 */ /* 0x000fea0003800000 */
.L_x_2268:
        /* <DEDUP_REMOVED lines=16> */
.L_x_2272:
[----:B------:R-:W0:Y:S01]  /*14be0*/  DSETP.GTU.AND P0, PT, |R50|, +INF , PT ;  /* 0x7ff000003200742a */ /* 0x000e220003f0c200 */
[----:B------:R-:W-:-:S05]  /*14bf0*/  ISETP.LT.U32.AND P1, PT, R103, R94, PT ;  /* 0x0000005e6700720c */ /* 0x000fca0003f21070 */
[----:B0-----:R-:W-:-:S08]  /*14c00*/  ISETP.LT.OR.EX P0, PT, R102, R93, !P0, P1 ;  /* 0x0000005d6600720c */ /* 0x001fd00004701710 */
.L_x_2273:
[----:B------:R-:W-:Y:S05]  /*14c10*/  BSYNC B0 ;  /* 0x0000000000007941 */ /* 0x000fea0003800000 */
.L_x_2271:
        /* <DEDUP_REMOVED lines=16> */
.L_x_2275:
[----:B------:R-:W0:Y:S01]  /*14d20*/  DSETP.GTU.AND P0, PT, |R48|, +INF , PT ;  /* 0x7ff000003000742a */ /* 0x000e220003f0c200 */
[----:B------:R-:W-:-:S05]  /*14d30*/  ISETP.LT.U32.AND P1, PT, R87, R96, PT ;  /* 0x000000605700720c */ /* 0x000fca0003f21070 */
[----:B0-----:R-:W-:-:S08]  /*14d40*/  ISETP.LT.OR.EX P0, PT, R88, R95, !P0, P1 ;  /* 0x0000005f5800720c */ /* 0x001fd00004701710 */
.L_x_2276:
[----:B------:R-:W-:Y:S05]  /*14d50*/  BSYNC B0 ;  /* 0x0000000000007941 */ /* 0x000fea0003800000 */
.L_x_2274:
        /* <DEDUP_REMOVED lines=16> */
.L_x_2278:
[----:B------:R-:W0:Y:S01]  /*14e60*/  DSETP.GTU.AND P0, PT, |R46|, +INF , PT ;  /* 0x7ff000002e00742a */ /* 0x000e220003f0c200 */
[----:B------:R-:W-:-:S05]  /*14e70*/  ISETP.LT.U32.AND P1, PT, R89, R98, PT ;  /* 0x000000625900720c */ /* 0x000fca0003f21070 */
[----:B0-----:R-:W-:-:S08]  /*14e80*/  ISETP.LT.OR.EX P0, PT, R90, R97, !P0, P1 ;  /* 0x000000615a00720c */ /* 0x001fd00004701710 */
.L_x_2279:
[----:B------:R-:W-:Y:S05]  /*14e90*/  BSYNC B0 ;  /* 0x0000000000007941 */ /* 0x000fea0003800000 */
.L_x_2277:
        /* <DEDUP_REMOVED lines=16> */
.L_x_2281:
[----:B------:R-:W0:Y:S01]  /*14fa0*/  DSETP.GTU.AND P0, PT, |R44|, +INF , PT ;  /* 0x7ff000002c00742a */ /* 0x000e220003f0c200 */
[----:B------:R-:W-:-:S05]  /*14fb0*/  ISETP.LT.U32.AND P1, PT, R92, R99, PT ;  /* 0x000000635c00720c */ /* 0x000fca0003f21070 */
[----:B0-----:R-:W-:-:S08]  /*14fc0*/  ISETP.LT.OR.EX P0, PT, R91, R82, !P0, P1 ;  /* 0x000000525b00720c */ /* 0x001fd00004701710 */
.L_x_2282:
[----:B------:R-:W-:Y:S05]  /*14fd0*/  BSYNC B0 ;  /* 0x0000000000007941 */ /* 0x000fea0003800000 */
.L_x_2280:
        /* <DEDUP_REMOVED lines=16> */
.L_x_2284:
[----:B------:R-:W0:Y:S01]  /*150e0*/  DSETP.GTU.AND P0, PT, |R42|, +INF , PT ;  /* 0x7ff000002a00742a */ /* 0x000e220003f0c200 */
[----:B------:R-:W-:-:S05]  /*150f0*/  ISETP.LT.U32.AND P1, PT, R94, R81, PT ;  /* 0x000000515e00720c */ /* 0x000fca0003f21070 */
[----:B0-----:R-:W-:-:S08]  /*15100*/  ISETP.LT.OR.EX P0, PT, R93, R80, !P0, P1 ;  /* 0x000000505d00720c */ /* 0x001fd00004701710 */
.L_x_2285:
[----:B------:R-:W-:Y:S05]  /*15110*/  BSYNC B0 ;  /* 0x0000000000007941 */ /* 0x000fea0003800000 */
.L_x_2283:
        /* <DEDUP_REMOVED lines=16> */
.L_x_2287:
[----:B------:R-:W0:Y:S01]  /*15220*/  DSETP.GTU.AND P0, PT, |R40|, +INF , PT ;  /* 0x7ff000002800742a */ /* 0x000e220003f0c200 */
[----:B------:R-:W-:-:S05]  /*15230*/  ISETP.LT.U32.AND P1, PT, R96, R77, PT ;  /* 0x0000004d6000720c */ /* 0x000fca0003f21070 */
[----:B0-----:R-:W-:-:S08]  /*15240*/  ISETP.LT.OR.EX P0, PT, R95, R76, !P0, P1 ;  /* 0x0000004c5f00720c */ /* 0x001fd00004701710 */
.L_x_2288:
[----:B------:R-:W-:Y:S05]  /*15250*/  BSYNC B0 ;  /* 0x0000000000007941 */ /* 0x000fea0003800000 */
.L_x_2286:
        /* <DEDUP_REMOVED lines=16> */
.L_x_2290:
[----:B------:R-:W0:Y:S01]  /*15360*/  DSETP.GTU.AND P0, PT, |R18|, +INF , PT ;  /* 0x7ff000001200742a */ /* 0x000e220003f0c200 */
[----:B------:R-:W-:-:S05]  /*15370*/  ISETP.LT.U32.AND P1, PT, R26, R3, PT ;  /* 0x000000031a00720c */ /* 0x000fca0003f21070 */
[----:B0-----:R-:W-:-:S08]  /*15380*/  ISETP.LT.OR.EX P0, PT, R27, R0, !P0, P1 ;  /* 0x000000001b00720c */ /* 0x001fd00004701710 */
.L_x_2291:
[----:B------:R-:W-:Y:S05]  /*15390*/  BSYNC B0 ;  /* 0x0000000000007941 */ /* 0x000fea0003800000 */
.L_x_2289:
[----:B------:R-:W-:Y:S02]  /*153a0*/  FSEL R20, R20, R18, P0 ;  /* 0x0000001214147208 */ /* 0x000fe40000000000 */
[----:B------:R-:W-:Y:S02]  /*153b0*/  FSEL R21, R21, R19, P0 ;  /* 0x0000001315157208 */ /* 0x000fe40000000000 */
[----:B------:R-:W-:Y:S02]  /*153c0*/  SEL R26, R26, R3, P0 ;  /* 0x000000031a1a7207 */ /* 0x000fe40000000000 */
[----:B------:R-:W-:Y:S02]  /*153d0*/  SEL R27, R27, R0, P0 ;  /* 0x000000001b1b7207 */ /* 0x000fe40000000000 */
.L_x_1841:
[----:B------:R-:W-:Y:S05]  /*153e0*/  BSYNC B6 ;  /* 0x0000000000067941 */ /* 0x000fea0003800000 */
.L_x_1840:
[----:B------:R-:W-:-:S13]  /*153f0*/  ISETP.NE.AND P0, PT, RZ, c[0x0][0x194], PT ;  /* 0x00006500ff007a0c */ /* 0x000fda0003f05270 */
[----:B------:R-:W-:Y:S05]  /*15400*/  @!P0 BRA `(.L_x_2292) ;  /* 0x0000075000008947 */ /* 0x000fea0003800000 */
[----:B------:R-:W-:Y:S01]  /*15410*/  IMAD R0, R17, c[0x0][0x0], R16 ;  /* 0x0000000011007a24 */ /* 0x000fe200078e0210 */
[----:B------:R-:W-:Y:S01]  /*15420*/  ULDC UR4, c[0x0][0x4] ;  /* 0x0000010000047ab9 */ /* 0x000fe20000000800 */
[----:B------:R-:W-:Y:S01]  /*15430*/  IMAD.MOV.U32 R24, RZ, RZ, R20 ;  /* 0x000000ffff187224 */ /* 0x000fe200078e0014 */
[----:B------:R-:W-:Y:S01]  /*15440*/  USHF.R.U32.HI UR4, URZ, 0x1, UR4 ;  /* 0x000000013f047899 */ /* 0x000fe20008011604 */
[C---:B------:R-:W-:Y:S01]  /*15450*/  IMAD.SHL.U32 R19, R0.reuse, 0x40, RZ ;  /* 0x0000004000137824 */ /* 0x040fe200078e00ff */
[----:B------:R-:W-:Y:S01]  /*15460*/  LEA R3, R0, 0x10, 0x6 ;  /* 0x0000001000037811 */ /* 0x000fe200078e30ff */
[----:B------:R-:W-:-:S03]  /*15470*/  IMAD.MOV.U32 R25, RZ, RZ, R21 ;  /* 0x000000ffff197224 */ /* 0x000fc600078e0015 */
[----:B------:R0:W-:Y:S01]  /*15480*/  STS.128 [R19+0x10], R4 ;  /* 0x0000100413007388 */ /* 0x0001e20000000c00 */
[----:B------:R-:W-:-:S03]  /*15490*/  ISETP.NE.AND P0, PT, RZ, UR4, PT ;  /* 0x00000004ff007c0c */ /* 0x000fc6000bf05270 */
[----:B------:R0:W-:Y:S04]  /*154a0*/  STS.128 [R19+0x20], R8 ;  /* 0x0000200813007388 */ /* 0x0001e80000000c00 */
[----:B------:R0:W-:Y:S04]  /*154b0*/  STS.128 [R19+0x30], R12 ;  /* 0x0000300c13007388 */ /* 0x0001e80000000c00 */
[----:B------:R0:W-:Y:S02]  /*154c0*/  STS.128 [R19+0x40], R24 ;  /* 0x0000401813007388 */ /* 0x0001e40000000c00 */
[----:B------:R-:W-:Y:S05]  /*154d0*/  @!P0 BRA `(.L_x_2292) ;  /* 0x0000068000008947 */ /* 0x000fea0003800000 */
[----:B------:R-:W-:-:S04]  /*154e0*/  IMAD.U32 R0, RZ, RZ, UR4 ;  /* 0x00000004ff007e24 */ /* 0x000fc8000f8e00ff */
.L_x_2307:
        /* <DEDUP_REMOVED lines=8> */
[----:B------:R-:W0:Y:S01]  /*15570*/  DSETP.GTU.AND P0, PT, |R4|, +INF , PT ;  /* 0x7ff000000400742a */ /* 0x000e220003f0c200 */
[----:B------:R-:W-:Y:S02]  /*15580*/  BSSY B1, `(.L_x_2295) ;  /* 0x0000013000017945 */ /* 0x000fe40003800000 */
[----:B------:R-:W-:-:S05]  /*15590*/  IMAD.SHL.U32 R18, R18, 0x40, RZ ;  /* 0x0000004012127824 */ /* 0x000fca00078e00ff */
[----:B------:R1:W2:Y:S04]  /*155a0*/  LDS.128 R36, [R18+0x10] ;  /* 0x0000100012247984 */ /* 0x0002a80000000c00 */
[----:B------:R1:W3:Y:S04]  /*155b0*/  LDS.128 R40, [R18+0x20] ;  /* 0x0000200012287984 */ /* 0x0002e80000000c00 */
[----:B------:R1:W4:Y:S04]  /*155c0*/  LDS.128 R32, [R18+0x30] ;  /* 0x0000300012207984 */ /* 0x0003280000000c00 */
[----:B------:R1:W1:Y:S01]  /*155d0*/  LDS.128 R28, [R18+0x40] ;  /* 0x00004000121c7984 */ /* 0x0002620000000c00 */
        /* <DEDUP_REMOVED lines=10> */
.L_x_2296:
[----:B--2---:R-:W0:Y:S01]  /*15680*/  DSETP.GTU.AND P0, PT, |R36|, +INF , PT ;  /* 0x7ff000002400742a */ /* 0x004e220003f0c200 */
[----:B------:R-:W-:-:S05]  /*15690*/  ISETP.LT.U32.AND P1, PT, R6, R38, PT ;  /* 0x000000260600720c */ /* 0x000fca0003f21070 */
[----:B0-----:R-:W-:-:S08]  /*156a0*/  ISETP.LT.OR.EX P0, PT, R7, R39, !P0, P1 ;  /* 0x000000270700720c */ /* 0x001fd00004701710 */
.L_x_2297:
[----:B------:R-:W-:Y:S05]  /*156b0*/  BSYNC B1 ;  /* 0x0000000000017941 */ /* 0x000fea0003800000 */
.L_x_2295:
        /* <DEDUP_REMOVED lines=16> */
.L_x_2299:
[----:B---3--:R-:W0:Y:S01]  /*157c0*/  DSETP.GTU.AND P0, PT, |R40|, +INF , PT ;  /* 0x7ff000002800742a */ /* 0x008e220003f0c200 */
[----:B------:R-:W-:-:S05]  /*157d0*/  ISETP.LT.U32.AND P1, PT, R10, R42, PT ;  /* 0x0000002a0a00720c */ /* 0x000fca0003f21070 */
[----:B0-----:R-:W-:-:S08]  /*157e0*/  ISETP.LT.OR.EX P0, PT, R11, R43, !P0, P1 ;  /* 0x0000002b0b00720c */ /* 0x001fd00004701710 */
.L_x_2300:
[----:B------:R-:W-:Y:S05]  /*157f0*/  BSYNC B1 ;  /* 0x0000000000017941 */ /* 0x000fea0003800000 */
.L_x_2298:
[----:B------:R-:W0:Y:S01]  /*15800*/  DSETP.GTU.AND P1, PT, |R12|, +INF , PT ;  /* 0x7ff000000c00742a */ /* 0x000e220003f2c200 */
[----:B------:R-:W-:Y:S01]  /*15810*/  BSSY B1, `(.L_x_2301) ;  /* 0x0000012000017945 */ /* 0x000fe20003800000 */
[----:B------:R-:W-:Y:S02]  /*15820*/  FSEL R8, R8, R40, P0 ;  /* 0x0000002808087208 */ /* 0x000fe40000000000 */
[----:B------:R-:W-:Y:S02]  /*15830*/  FSEL R9, R9, R41, P0 ;  /* 0x0000002909097208 */ /* 0x000fe40000000000 */
[----:B------:R-:W-:Y:S02]  /*15840*/  SEL R10, R10, R42, P0 ;  /* 0x0000002a0a0a7207 */ /* 0x000fe40000000000 */
[----:B------:R-:W-:-:S06]  /*15850*/  SEL R11, R11, R43, P0 ;  /* 0x0000002b0b0b7207 */ /* 0x000fcc0000000000 */
[----:B0-----:R-:W-:Y:S05]  /*15860*/  @P1 BRA `(.L_x_2302) ;  /* 0x0000009000001947 */ /* 0x001fea0003800000 */
[----:B----4-:R-:W-:Y:S01]  /*15870*/  DSETP.NEU.AND P1, PT, R12, R32, PT ;  /* 0x000000200c00722a */ /* 0x010fe20003f2d000 */
        /* <DEDUP_REMOVED lines=8> */
.L_x_2302:
[----:B----4-:R-:W0:Y:S01]  /*15900*/  DSETP.GTU.AND P0, PT, |R32|, +INF , PT ;  /* 0x7ff000002000742a */ /* 0x010e220003f0c200 */
[----:B------:R-:W-:-:S05]  /*15910*/  ISETP.LT.U32.AND P1, PT, R14, R34, PT ;  /* 0x000000220e00720c */ /* 0x000fca0003f21070 */
[----:B0-----:R-:W-:-:S08]  /*15920*/  ISETP.LT.OR.EX P0, PT, R15, R35, !P0, P1 ;  /* 0x000000230f00720c */ /* 0x001fd00004701710 */
.L_x_2303:
[----:B------:R-:W-:Y:S05]  /*15930*/  BSYNC B1 ;  /* 0x0000000000017941 */ /* 0x000fea0003800000 */
.L_x_2301:
[----:B------:R-:W0:Y:S01]  /*15940*/  DSETP.GTU.AND P1, PT, |R20|, +INF , PT ;  /* 0x7ff000001400742a */ /* 0x000e220003f2c200 */
[----:B------:R-:W-:Y:S01]  /*15950*/  BSSY B1, `(.L_x_2304) ;  /* 0x0000012000017945 */ /* 0x000fe20003800000 */
[----:B------:R-:W-:Y:S02]  /*15960*/  FSEL R12, R12, R32, P0 ;  /* 0x000000200c0c7208 */ /* 0x000fe40000000000 */
[----:B------:R-:W-:Y:S02]  /*15970*/  FSEL R13, R13, R33, P0 ;  /* 0x000000210d0d7208 */ /* 0x000fe40000000000 */
[----:B------:R-:W-:Y:S02]  /*15980*/  SEL R14, R14, R34, P0 ;  /* 0x000000220e0e7207 */ /* 0x000fe40000000000 */
[----:B------:R-:W-:-:S06]  /*15990*/  SEL R15, R15, R35, P0 ;  /* 0x000000230f0f7207 */ /* 0x000fcc0000000000 */
[----:B0-----:R-:W-:Y:S05]  /*159a0*/  @P1 BRA `(.L_x_2305) ;  /* 0x0000009000001947 */ /* 0x001fea0003800000 */
[----:B-1----:R-:W-:Y:S01]  /*159b0*/  DSETP.NEU.AND P1, PT, R20, R28, PT ;  /* 0x0000001c1400722a */ /* 0x002fe20003f2d000 */
        /* <DEDUP_REMOVED lines=8> */
.L_x_2305:
[----:B-1----:R-:W0:Y:S01]  /*15a40*/  DSETP.GTU.AND P0, PT, |R28|, +INF , PT ;  /* 0x7ff000001c00742a */ /* 0x002e220003f0c200 */
[----:B------:R-:W-:-:S05]  /*15a50*/  ISETP.LT.U32.AND P1, PT, R26, R30, PT ;  /* 0x0000001e1a00720c */ /* 0x000fca0003f21070 */
[----:B0-----:R-:W-:-:S08]  /*15a60*/  ISETP.LT.OR.EX P0, PT, R27, R31, !P0, P1 ;  /* 0x0000001f1b00720c */ /* 0x001fd00004701710 */
.L_x_2306:
[----:B------:R-:W-:Y:S05]  /*15a70*/  BSYNC B1 ;  /* 0x0000000000017941 */ /* 0x000fea0003800000 */
.L_x_2304:
[----:B------:R-:W-:Y:S01]  /*15a80*/  SEL R26, R26, R30, P0 ;  /* 0x0000001e1a1a7207 */ /* 0x000fe20000000000 */
[----:B------:R0:W-:Y:S01]  /*15a90*/  STS.128 [R3], R4 ;  /* 0x0000000403007388 */ /* 0x0001e20000000c00 */
[----:B------:R-:W-:Y:S02]  /*15aa0*/  SEL R27, R27, R31, P0 ;  /* 0x0000001f1b1b7207 */ /* 0x000fe40000000000 */
[----:B------:R-:W-:Y:S01]  /*15ab0*/  FSEL R20, R20, R28, P0 ;  /* 0x0000001c14147208 */ /* 0x000fe20000000000 */
[----:B------:R-:W-:Y:S01]  /*15ac0*/  IMAD.MOV.U32 R22, RZ, RZ, R26 ;  /* 0x000000ffff167224 */ /* 0x000fe200078e001a */
[----:B------:R-:W-:Y:S01]  /*15ad0*/  FSEL R21, R21, R29, P0 ;  /* 0x0000001d15157208 */ /* 0x000fe20000000000 */
[----:B------:R-:W-:Y:S01]  /*15ae0*/  IMAD.MOV.U32 R23, RZ, RZ, R27 ;  /* 0x000000ffff177224 */ /* 0x000fe200078e001b */
[----:B------:R0:W-:Y:S04]  /*15af0*/  STS.128 [R3+0x10], R8 ;  /* 0x0000100803007388 */ /* 0x0001e80000000c00 */
[----:B------:R0:W-:Y:S04]  /*15b00*/  STS.128 [R3+0x20], R12 ;  /* 0x0000200c03007388 */ /* 0x0001e80000000c00 */
[----:B------:R0:W-:Y:S02]  /*15b10*/  STS.128 [R3+0x30], R20 ;  /* 0x0000301403007388 */ /* 0x0001e40000000c00 */
.L_x_2294:
[----:B------:R-:W-:Y:S05]  /*15b20*/  BSYNC B0 ;  /* 0x0000000000007941 */ /* 0x000fea0003800000 */
.L_x_2293:
[----:B------:R-:W-:Y:S02]  /*15b30*/  ISETP.GT.AND P0, PT, R0, 0x1, PT ;  /* 0x000000010000780c */ /* 0x000fe40003f04270 */
[----:B------:R-:W-:-:S11]  /*15b40*/  SHF.R.S32.HI R0, RZ, 0x1, R0 ;  /* 0x00000001ff007819 */ /* 0x000fd60000011400 */
[----:B------:R-:W-:Y:S05]  /*15b50*/  @P0 BRA `(.L_x_2307) ;  /* 0xfffff99000000947 */ /* 0x000fea000383ffff */
.L_x_2292:
[----:B------:R-:W-:-:S13]  /*15b60*/  ISETP.NE.AND P0, PT, RZ, c[0x0][0x190], PT ;  /* 0x00006400ff007a0c */ /* 0x000fda0003f05270 */
[----:B------:R-:W-:Y:S05]  /*15b70*/  @!P0 BRA `(.L_x_2308) ;  /* 0x00000e1000008947 */ /* 0x000fea0003800000 */
[----:B0-----:R-:W-:Y:S02]  /*15b80*/  IMAD.MOV.U32 R3, RZ, RZ, c[0x0][0x0] ;  /* 0x00000000ff037624 */ /* 0x001fe400078e00ff */
[----:B------:R-:W-:-:S03]  /*15b90*/  IMAD.MOV.U32 R0, RZ, RZ, c[0x0][0x0] ;  /* 0x00000000ff007624 */ /* 0x000fc600078e00ff */
[----:B------:R-:W-:-:S13]  /*15ba0*/  ISETP.GT.AND P0, PT, R3, 0x20, PT ;  /* 0x000000200300780c */ /* 0x000fda0003f04270 */
[----:B------:R-:W-:Y:S05]  /*15bb0*/  @!P0 BRA `(.L_x_2309) ;  /* 0x0000075000008947 */ /* 0x000fea0003800000 */
[----:B------:R-:W-:Y:S01]  /*15bc0*/  IMAD R17, R17, c[0x0][0x0], R16 ;  /* 0x0000000011117a24 */ /* 0x000fe200078e0210 */
[----:B------:R-:W-:Y:S01]  /*15bd0*/  LEA.HI R0, R3, c[0x0][0x0], RZ, 0x1 ;  /* 0x0000000003007a11 */ /* 0x000fe200078f08ff */
[----:B------:R-:W-:Y:S02]  /*15be0*/  IMAD.MOV.U32 R24, RZ, RZ, R20 ;  /* 0x000000ffff187224 */ /* 0x000fe400078e0014 */
[C---:B------:R-:W-:Y:S01]  /*15bf0*/  IMAD.SHL.U32 R19, R17.reuse, 0x40, RZ ;  /* 0x0000004011137824 */ /* 0x040fe200078e00ff */
[----:B------:R-:W-:Y:S01]  /*15c00*/  SHF.R.S32.HI R3, RZ, 0x1, R0 ;  /* 0x00000001ff037819 */ /* 0x000fe20000011400 */
[----:B------:R-:W-:Y:S01]  /*15c10*/  IMAD.MOV.U32 R25, RZ, RZ, R21 ;  /* 0x000000ffff197224 */ /* 0x000fe200078e0015 */
[----:B------:R-:W-:Y:S01]  /*15c20*/  LEA R17, R17, 0x10, 0x6 ;  /* 0x0000001011117811 */ /* 0x000fe200078e30ff */
[----:B------:R-:W-:Y:S01]  /*15c30*/  IMAD.MOV.U32 R0, RZ, RZ, 0x20 ;  /* 0x00000020ff007424 */ /* 0x000fe200078e00ff */
[----:B------:R0:W-:Y:S01]  /*15c40*/  STS.128 [R19+0x10], R4 ;  /* 0x0000100413007388 */ /* 0x0001e20000000c00 */
[----:B------:R-:W-:-:S03]  /*15c50*/  ISETP.GE.AND P0, PT, R3, 0x20, PT ;  /* 0x000000200300780c */ /* 0x000fc60003f06270 */
[----:B------:R0:W-:Y:S04]  /*15c60*/  STS.128 [R19+0x20], R8 ;  /* 0x0000200813007388 */ /* 0x0001e80000000c00 */
[----:B------:R0:W-:Y:S04]  /*15c70*/  STS.128 [R19+0x30], R12 ;  /* 0x0000300c13007388 */ /* 0x0001e80000000c00 */
[----:B------:R0:W-:Y:S02]  /*15c80*/  STS.128 [R19+0x40], R24 ;  /* 0x0000401813007388 */ /* 0x0001e40000000c00 */
[----:B------:R-:W-:Y:S05]  /*15c90*/  @!P0 BRA `(.L_x_2309) ;  /* 0x0000067000008947 */ /* 0x000fea0003800000 */
.L_x_2324:
[----:B--2---:R-:W-:Y:S01]  /*15ca0*/  IMAD.IADD R0, R16, 0x1, R3 ;  /* 0x0000000110007824 */ /* 0x004fe200078e0203 */
[----:B------:R-:W-:Y:S01]  /*15cb0*/  WARPSYNC 0xffffffff ;  /* 0xffffffff00007948 */ /* 0x000fe20003800000 */
[----:B------:R-:W-:Y:S03]  /*15cc0*/  BAR.SYNC.DEFER_BLOCKING 0x0 ;  /* 0x0000000000007b1d */ /* 0x000fe60000010000 */
[----:B------:R-:W-:-:S03]  /*15cd0*/  ISETP.GE.U32.AND P0, PT, R0, c[0x0][0x0], PT ;  /* 0x0000000000007a0c */ /* 0x000fc60003f06070 */
[----:B------:R-:W-:Y:S01]  /*15ce0*/  BSSY B0, `(.L_x_2310) ;  /* 0x000005e000007945 */ /* 0x000fe20003800000 */
[----:B------:R-:W-:-:S13]  /*15cf0*/  ISETP.GE.U32.OR P0, PT, R16, R3, P0 ;  /* 0x000000031000720c */ /* 0x000fda0000706470 */
[----:B0-----:R-:W-:Y:S05]  /*15d00*/  @P0 BRA `(.L_x_2311) ;  /* 0x000005b000000947 */ /* 0x001fea0003800000 */
[----:B------:R-:W-:Y:S01]  /*15d10*/  IMAD R0, R3, 0x40, R17 ;  /* 0x0000004003007824 */ /* 0x000fe200078e0211 */
[----:B------:R-:W1:Y:S01]  /*15d20*/  DSETP.GTU.AND P0, PT, |R4|, +INF , PT ;  /* 0x7ff000000400742a */ /* 0x000e620003f0c200 */
[----:B------:R-:W-:Y:S03]  /*15d30*/  BSSY B1, `(.L_x_2312) ;  /* 0x0000012000017945 */ /* 0x000fe60003800000 */
[----:B------:R2:W3:Y:S04]  /*15d40*/  LDS.128 R36, [R0] ;  /* 0x0000000000247984 */ /* 0x0004e80000000c00 */
[----:B------:R2:W4:Y:S04]  /*15d50*/  LDS.128 R40, [R0+0x10] ;  /* 0x0000100000287984 */ /* 0x0005280000000c00 */
[----:B------:R2:W0:Y:S04]  /*15d60*/  LDS.128 R32, [R0+0x20] ;  /* 0x0000200000207984 */ /* 0x0004280000000c00 */
[----:B------:R2:W0:Y:S01]  /*15d70*/  LDS.128 R28, [R0+0x30] ;  /* 0x00003000001c7984 */ /* 0x0004220000000c00 */
[----:B-1----:R-:W-:Y:S05]  /*15d80*/  @P0 BRA `(.L_x_2313) ;  /* 0x0000009000000947 */ /* 0x002fea0003800000 */
[----:B---3--:R-:W-:Y:S01]  /*15d90*/  DSETP.NEU.AND P1, PT, R4, R36, PT ;  /* 0x000000240400722a */ /* 0x008fe20003f2d000 */
[----:B------:R-:W-:-:S03]  /*15da0*/  ISETP.GE.U32.AND P0, PT, R6, R38, PT ;  /* 0x000000260600720c */ /* 0x000fc60003f06070 */
[----:B------:R-:W1:Y:S01]  /*15db0*/  DSETP.GEU.AND P2, PT, R4, R36, PT ;  /* 0x000000240400722a */ /* 0x000e620003f4e000 */
[----:B------:R-:W-:-:S05]  /*15dc0*/  ISETP.GE.AND.EX P0, PT, R7, R39, PT, P0 ;  /* 0x000000270700720c */ /* 0x000fca0003f06300 */
[----:B-12---:R-:W-:-:S04]  /*15dd0*/  SEL R0, RZ, 0xffffffff, P2 ;  /* 0xffffffffff007807 */ /* 0x006fc80001000000 */
[----:B------:R-:W-:-:S04]  /*15de0*/  @!P1 SEL R0, RZ, 0xffffffff, P0 ;  /* 0xffffffffff009807 */ /* 0x000fc80000000000 */
[----:B------:R-:W-:-:S04]  /*15df0*/  LOP3.LUT R0, R0, 0x1, RZ, 0xc0, !PT ;  /* 0x0000000100007812 */ /* 0x000fc800078ec0ff */
[----:B------:R-:W-:Y:S01]  /*15e00*/  ISETP.EQ.U32.AND P0, PT, R0, 0x1, PT ;  /* 0x000000010000780c */ /* 0x000fe20003f02070 */
[----:B------:R-:W-:Y:S07]  /*15e10*/  BRA `(.L_x_2314) ;  /* 0x0000003000007947 */ /* 0x000fee0003800000 */
.L_x_2313:
[----:B---3--:R-:W1:Y:S01]  /*15e20*/  DSETP.GTU.AND P0, PT, |R36|, +INF , PT ;  /* 0x7ff000002400742a */ /* 0x008e620003f0c200 */
[----:B------:R-:W-:-:S05]  /*15e30*/  ISETP.LT.U32.AND P1, PT, R6, R38, PT ;  /* 0x000000260600720c */ /* 0x000fca0003f21070 */
[----:B-1----:R-:W-:-:S08]  /*15e40*/  ISETP.LT.OR.EX P0, PT, R7, R39, !P0, P1 ;  /* 0x000000270700720c */ /* 0x002fd00004701710 */
.L_x_2314:
[----:B------:R-:W-:Y:S05]  /*15e50*/  BSYNC B1 ;  /* 0x0000000000017941 */ /* 0x000fea0003800000 */
.L_x_2312:
[----:B------:R-:W1:Y:S01]  /*15e60*/  DSETP.GTU.AND P1, PT, |R8|, +INF , PT ;  /* 0x7ff000000800742a */ /* 0x000e620003f2c200 */
[----:B------:R-:W-:Y:S01]  /*15e70*/  BSSY B1, `(.L_x_2315) ;  /* 0x0000012000017945 */ /* 0x000fe20003800000 */
[----:B0-----:R-:W-:Y:S02]  /*15e80*/  FSEL R4, R4, R36, P0 ;  /* 0x0000002404047208 */ /* 0x001fe40000000000 */
[----:B------:R-:W-:Y:S02]  /*15e90*/  FSEL R5, R5, R37, P0 ;  /* 0x0000002505057208 */ /* 0x000fe40000000000 */
[----:B------:R-:W-:Y:S02]  /*15ea0*/  SEL R6, R6, R38, P0 ;  /* 0x0000002606067207 */ /* 0x000fe40000000000 */
[----:B------:R-:W-:-:S06]  /*15eb0*/  SEL R7, R7, R39, P0 ;  /* 0x0000002707077207 */ /* 0x000fcc0000000000 */
[----:B-1----:R-:W-:Y:S05]  /*15ec0*/  @P1 BRA `(.L_x_2316) ;  /* 0x0000009000001947 */ /* 0x002fea0003800000 */
[----:B----4-:R-:W-:Y:S01]  /*15ed0*/  DSETP.NEU.AND P1, PT, R8, R40, PT ;  /* 0x000000280800722a */ /* 0x010fe20003f2d000 */
[----:B------:R-:W-:-:S03]  /*15ee0*/  ISETP.GE.U32.AND P0, PT, R10, R42, PT ;  /* 0x0000002a0a00720c */ /* 0x000fc60003f06070 */
[----:B------:R-:W0:Y:S01]  /*15ef0*/  DSETP.GEU.AND P2, PT, R8, R40, PT ;  /* 0x000000280800722a */ /* 0x000e220003f4e000 */
[----:B------:R-:W-:-:S05]  /*15f00*/  ISETP.GE.AND.EX P0, PT, R11, R43, PT, P0 ;  /* 0x0000002b0b00720c */ /* 0x000fca0003f06300 */
[----:B0-2---:R-:W-:-:S04]  /*15f10*/  SEL R0, RZ, 0xffffffff, P2 ;  /* 0xffffffffff007807 */ /* 0x005fc80001000000 */
[----:B------:R-:W-:-:S04]  /*15f20*/  @!P1 SEL R0, RZ, 0xffffffff, P0 ;  /* 0xffffffffff009807 */ /* 0x000fc80000000000 */
[----:B------:R-:W-:-:S04]  /*15f30*/  LOP3.LUT R0, R0, 0x1, RZ, 0xc0, !PT ;  /* 0x0000000100007812 */ /* 0x000fc800078ec0ff */
[----:B------:R-:W-:Y:S01]  /*15f40*/  ISETP.EQ.U32.AND P0, PT, R0, 0x1, PT ;  /* 0x000000010000780c */ /* 0x000fe20003f02070 */
[----:B------:R-:W-:Y:S07]  /*15f50*/  BRA `(.L_x_2317) ;  /* 0x0000003000007947 */ /* 0x000fee0003800000 */
.L_x_2316:
[----:B----4-:R-:W0:Y:S01]  /*15f60*/  DSETP.GTU.AND P0, PT, |R40|, +INF , PT ;  /* 0x7ff000002800742a */ /* 0x010e220003f0c200 */
[----:B------:R-:W-:-:S05]  /*15f70*/  ISETP.LT.U32.AND P1, PT, R10, R42, PT ;  /* 0x0000002a0a00720c */ /* 0x000fca0003f21070 */
[----:B0-----:R-:W-:-:S08]  /*15f80*/  ISETP.LT.OR.EX P0, PT, R11, R43, !P0, P1 ;  /* 0x0000002b0b00720c */ /* 0x001fd00004701710 */
.L_x_2317:
[----:B------:R-:W-:Y:S05]  /*15f90*/  BSYNC B1 ;  /* 0x0000000000017941 */ /* 0x000fea0003800000 */
.L_x_2315:
        /* <DEDUP_REMOVED lines=16> */
.L_x_2319:
[----:B------:R-:W0:Y:S01]  /*160a0*/  DSETP.GTU.AND P0, PT, |R32|, +INF , PT ;  /* 0x7ff000002000742a */ /* 0x000e220003f0c200 */
[----:B------:R-:W-:-:S05]  /*160b0*/  ISETP.LT.U32.AND P1, PT, R14, R34, PT ;  /* 0x000000220e00720c */ /* 0x000fca0003f21070 */
[----:B0-----:R-:W-:-:S08]  /*160c0*/  ISETP.LT.OR.EX P0, PT, R15, R35, !P0, P1 ;  /* 0x000000230f00720c */ /* 0x001fd00004701710 */
.L_x_2320:
[----:B------:R-:W-:Y:S05]  /*160d0*/  BSYNC B1 ;  /* 0x0000000000017941 */ /* 0x000fea0003800000 */
.L_x_2318:
        /* <DEDUP_REMOVED lines=16> */
.L_x_2322:
[----:B------:R-:W0:Y:S01]  /*161e0*/  DSETP.GTU.AND P0, PT, |R28|, +INF , PT ;  /* 0x7ff000001c00742a */ /* 0x000e220003f0c200 */
[----:B------:R-:W-:-:S05]  /*161f0*/  ISETP.LT.U32.AND P1, PT, R26, R30, PT ;  /* 0x0000001e1a00720c */ /* 0x000fca0003f21070 */
[----:B0-----:R-:W-:-:S08]  /*16200*/  ISETP.LT.OR.EX P0, PT, R27, R31, !P0, P1 ;  /* 0x0000001f1b00720c */ /* 0x001fd00004701710 */
.L_x_2323:
[----:B------:R-:W-:Y:S05]  /*16210*/  BSYNC B1 ;  /* 0x0000000000017941 */ /* 0x000fea0003800000 */
.L_x_2321:
[----:B------:R-:W-:Y:S01]  /*16220*/  FSEL R20, R20, R28, P0 ;  /* 0x0000001c14147208 */ /* 0x000fe20000000000 */
[----:B------:R0:W-:Y:S01]  /*16230*/  STS.128 [R17], R4 ;  /* 0x0000000411007388 */ /* 0x0001e20000000c00 */
[----:B------:R-:W-:Y:S02]  /*16240*/  FSEL R21, R21, R29, P0 ;  /* 0x0000001d15157208 */ /* 0x000fe40000000000 */
[----:B------:R-:W-:Y:S01]  /*16250*/  SEL R26, R26, R30, P0 ;  /* 0x0000001e1a1a7207 */ /* 0x000fe20000000000 */
[----:B------:R-:W-:Y:S01]  /*16260*/  IMAD.MOV.U32 R24, RZ, RZ, R20 ;  /* 0x000000ffff187224 */ /* 0x000fe200078e0014 */
[----:B------:R-:W-:Y:S01]  /*16270*/  SEL R27, R27, R31, P0 ;  /* 0x0000001f1b1b7207 */ /* 0x000fe20000000000 */
[----:B------:R-:W-:Y:S01]  /*16280*/  IMAD.MOV.U32 R25, RZ, RZ, R21 ;  /* 0x000000ffff197224 */ /* 0x000fe200078e0015 */
[----:B------:R0:W-:Y:S04]  /*16290*/  STS.128 [R17+0x10], R8 ;  /* 0x0000100811007388 */ /* 0x0001e80000000c00 */
[----:B------:R0:W-:Y:S04]  /*162a0*/  STS.128 [R17+0x20], R12 ;  /* 0x0000200c11007388 */ /* 0x0001e80000000c00 */
[----:B------:R0:W-:Y:S02]  /*162b0*/  STS.128 [R17+0x30], R24 ;  /* 0x0000301811007388 */ /* 0x0001e40000000c00 */
.L_x_2311:
[----:B------:R-:W-:Y:S05]  /*162c0*/  BSYNC B0 ;  /* 0x0000000000007941 */ /* 0x000fea0003800000 */
.L_x_2310:
[----:B------:R-:W-:-:S04]  /*162d0*/  SHF.R.S32.HI R3, RZ, 0x1, R3 ;  /* 0x00000001ff037819 */ /* 0x000fc80000011403 */
[----:B------:R-:W-:-:S13]  /*162e0*/  ISETP.GE.AND P0, PT, R3, 0x20, PT ;  /* 0x000000200300780c */ /* 0x000fda0003f06270 */
[----:B------:R-:W-:Y:S05]  /*162f0*/  @P0 BRA `(.L_x_2324) ;  /* 0xfffff9a000000947 */ /* 0x000fea000383ffff */
[----:B--2---:R-:W-:-:S05]  /*16300*/  IMAD.MOV.U32 R0, RZ, RZ, 0x20 ;  /* 0x00000020ff007424 */ /* 0x004fca00078e00ff */
.L_x_2309:
[----:B------:R-:W-:Y:S01]  /*16310*/  ISETP.GE.AND P0, PT, R0, 0x2, PT ;  /* 0x000000020000780c */ /* 0x000fe20003f06270 */
[----:B------:R-:W-:Y:S01]  /*16320*/  WARPSYNC 0xffffffff ;  /* 0xffffffff00007948 */ /* 0x000fe20003800000 */
[----:B------:R-:W-:Y:S11]  /*16330*/  BAR.SYNC.DEFER_BLOCKING 0x0 ;  /* 0x0000000000007b1d */ /* 0x000ff60000010000 */
[----:B------:R-:W-:Y:S05]  /*16340*/  @!P0 BRA `(.L_x_2308) ;  /* 0x0000064000008947 */ /* 0x000fea0003800000 */
[----:B------:R-:W-:-:S04]  /*16350*/  IMAD.MOV.U32 R3, RZ, RZ, 0x1 ;  /* 0x00000001ff037424 */ /* 0x000fc800078e00ff */
.L_x_2337:
[----:B------:R-:W1:Y:S01]  /*16360*/  DSETP.GTU.AND P0, PT, |R4|, +INF , PT ;  /* 0x7ff000000400742a */ /* 0x000e620003f0c200 */
[----:B0-----:R0:W2:Y:S01]  /*16370*/  SHFL.DOWN PT, R19, R5, R3, 0x1f ;  /* 0x08001f0305137589 */ /* 0x0010a200000e0000 */
[----:B------:R-:W-:Y:S03]  /*16380*/  BSSY B0, `(.L_x_2325) ;  /* 0x0000011000007945 */ /* 0x000fe60003800000 */
[----:B------:R0:W3:Y:S04]  /*16390*/  SHFL.DOWN PT, R18, R4, R3, 0x1f ;  /* 0x08001f0304127589 */ /* 0x0000e800000e0000 */
[----:B------:R0:W4:Y:S04]  /*163a0*/  SHFL.DOWN PT, R24, R7, R3, 0x1f ;  /* 0x08001f0307187589 */ /* 0x00012800000e0000 */
[----:B------:R0:W0:Y:S01]  /*163b0*/  SHFL.DOWN PT, R25, R6, R3, 0x1f ;  /* 0x08001f0306197589 */ /* 0x00002200000e0000 */
[----:B-1----:R-:W-:Y:S05]  /*163c0*/  @P0 BRA `(.L_x_2326) ;  /* 0x0000009000000947 */ /* 0x002fea0003800000 */
[----:B--23--:R-:W-:Y:S01]  /*163d0*/  DSETP.NEU.AND P1, PT, R4, R18, PT ;  /* 0x000000120400722a */ /* 0x00cfe20003f2d000 */
[----:B0-----:R-:W-:-:S03]  /*163e0*/  ISETP.GE.U32.AND P0, PT, R6, R25, PT ;  /* 0x000000190600720c */ /* 0x001fc60003f06070 */
[----:B------:R-:W0:Y:S01]  /*163f0*/  DSETP.GEU.AND P2, PT, R4, R18, PT ;  /* 0x000000120400722a */ /* 0x000e220003f4e000 */
[----:B----4-:R-:W-:-:S05]  /*16400*/  ISETP.GE.AND.EX P0, PT, R7, R24, PT, P0 ;  /* 0x000000180700720c */ /* 0x010fca0003f06300 */
[----:B0-----:R-:W-:-:S04]  /*16410*/  SEL R17, RZ, 0xffffffff, P2 ;  /* 0xffffffffff117807 */ /* 0x001fc80001000000 */
[----:B------:R-:W-:-:S04]  /*16420*/  @!P1 SEL R17, RZ, 0xffffffff, P0 ;  /* 0xffffffffff119807 */ /* 0x000fc80000000000 */
[----:B------:R-:W-:-:S04]  /*16430*/  LOP3.LUT R17, R17, 0x1, RZ, 0xc0, !PT ;  /* 0x0000000111117812 */ /* 0x000fc800078ec0ff */
[----:B------:R-:W-:Y:S01]  /*16440*/  ISETP.EQ.U32.AND P0, PT, R17, 0x1, PT ;  /* 0x000000011100780c */ /* 0x000fe20003f02070 */
[----:B------:R-:W-:Y:S07]  /*16450*/  BRA `(.L_x_2327) ;  /* 0x0000003000007947 */ /* 0x000fee0003800000 */
.L_x_2326:
[----:B--23--:R-:W1:Y:S01]  /*16460*/  DSETP.GTU.AND P0, PT, |R18|, +INF , PT ;  /* 0x7ff000001200742a */ /* 0x00ce620003f0c200 */
[----:B0-----:R-:W-:-:S05]  /*16470*/  ISETP.LT.U32.AND P1, PT, R6, R25, PT ;  /* 0x000000190600720c */ /* 0x001fca0003f21070 */
[----:B-1--4-:R-:W-:-:S08]  /*16480*/  ISETP.LT.OR.EX P0, PT, R7, R24, !P0, P1 ;  /* 0x000000180700720c */ /* 0x012fd00004701710 */
.L_x_2327:
[----:B------:R-:W-:Y:S05]  /*16490*/  BSYNC B0 ;  /* 0x0000000000007941 */ /* 0x000fea0003800000 */
.L_x_2325:
        /* <DEDUP_REMOVED lines=20> */
.L_x_2329:
[----:B--23--:R-:W0:Y:S01]  /*165e0*/  DSETP.GTU.AND P0, PT, |R22|, +INF , PT ;  /* 0x7ff000001600742a */ /* 0x00ce220003f0c200 */
[----:B-1----:R-:W-:-:S05]  /*165f0*/  ISETP.LT.U32.AND P1, PT, R10, R29, PT ;  /* 0x0000001d0a00720c */ /* 0x002fca0003f21070 */
[----:B0---4-:R-:W-:-:S08]  /*16600*/  ISETP.LT.OR.EX P0, PT, R11, R28, !P0, P1 ;  /* 0x0000001c0b00720c */ /* 0x011fd00004701710 */
.L_x_2330:
[----:B------:R-:W-:Y:S05]  /*16610*/  BSYNC B0 ;  /* 0x0000000000007941 */ /* 0x000fea0003800000 */
.L_x_2328:
        /* <DEDUP_REMOVED lines=20> */
.L_x_2332:
[----:B--23--:R-:W0:Y:S01]  /*16760*/  DSETP.GTU.AND P0, PT, |R18|, +INF , PT ;  /* 0x7ff000001200742a */ /* 0x00ce220003f0c200 */
[----:B-1----:R-:W-:-:S05]  /*16770*/  ISETP.LT.U32.AND P1, PT, R14, R25, PT ;  /* 0x000000190e00720c */ /* 0x002fca0003f21070 */
[----:B0---4-:R-:W-:-:S08]  /*16780*/  ISETP.LT.OR.EX P0, PT, R15, R24, !P0, P1 ;  /* 0x000000180f00720c */ /* 0x011fd00004701710 */
.L_x_2333:
[----:B------:R-:W-:Y:S05]  /*16790*/  BSYNC B0 ;  /* 0x0000000000007941 */ /* 0x000fea0003800000 */
.L_x_2331:
        /* <DEDUP_REMOVED lines=20> */
.L_x_2335:
[----:B--23--:R-:W0:Y:S01]  /*168e0*/  DSETP.GTU.AND P0, PT, |R22|, +INF , PT ;  /* 0x7ff000001600742a */ /* 0x00ce220003f0c200 */
[----:B-1----:R-:W-:-:S05]  /*168f0*/  ISETP.LT.U32.AND P1, PT, R26, R29, PT ;  /* 0x0000001d1a00720c */ /* 0x002fca0003f21070 */
[----:B0---4-:R-:W-:-:S08]  /*16900*/  ISETP.LT.OR.EX P0, PT, R27, R28, !P0, P1 ;  /* 0x0000001c1b00720c */ /* 0x011fd00004701710 */
.L_x_2336:
[----:B------:R-:W-:Y:S05]  /*16910*/  BSYNC B0 ;  /* 0x0000000000007941 */ /* 0x000fea0003800000 */
.L_x_2334:
[----:B------:R-:W-:Y:S01]  /*16920*/  IMAD.SHL.U32 R3, R3, 0x2, RZ ;  /* 0x0000000203037824 */ /* 0x000fe200078e00ff */
[----:B------:R-:W-:Y:S02]  /*16930*/  FSEL R20, R20, R22, P0 ;  /* 0x0000001614147208 */ /* 0x000fe40000000000 */
[----:B------:R-:W-:Y:S02]  /*16940*/  FSEL R21, R21, R23, P0 ;  /* 0x0000001715157208 */ /* 0x000fe40000000000 */
[----:B------:R-:W-:Y:S02]  /*16950*/  ISETP.GE.AND P1, PT, R3, R0, PT ;  /* 0x000000000300720c */ /* 0x000fe40003f26270 */
[----:B------:R-:W-:Y:S02]  /*16960*/  SEL R26, R26, R29, P0 ;  /* 0x0000001d1a1a7207 */ /* 0x000fe40000000000 */
[----:B------:R-:W-:-:S09]  /*16970*/  SEL R27, R27, R28, P0 ;  /* 0x0000001c1b1b7207 */ /* 0x000fd20000000000 */
[----:B------:R-:W-:Y:S05]  /*16980*/  @!P1 BRA `(.L_x_2337) ;  /* 0xfffff9d000009947 */ /* 0x000fea000383ffff */
.L_x_2308:
[----:B------:R-:W-:Y:S01]  /*16990*/  ISETP.NE.AND P0, PT, RZ, c[0x0][0x34c], PT ;  /* 0x0000d300ff007a0c */ /* 0x000fe20003f05270 */
[----:B0-----:R-:W-:Y:S02]  /*169a0*/  IMAD.MOV.U32 R19, RZ, RZ, RZ ;  /* 0x000000ffff137224 */ /* 0x001fe400078e00ff */
[----:B------:R-:W-:-:S10]  /*169b0*/  IMAD.MOV.U32 R24, RZ, RZ, RZ ;  /* 0x000000ffff187224 */ /* 0x000fd400078e00ff */
[----:B------:R-:W-:Y:S05]  /*169c0*/  @!P0 BRA `(.L_x_2338) ;  /* 0x00000cc000008947 */ /* 0x000fea0003800000 */
[----:B------:R-:W0:Y:S01]  /*169d0*/  S2R R3, SR_TID.Y ;  /* 0x0000000000037919 */ /* 0x000e220000002200 */
        /* <DEDUP_REMOVED lines=203> */
.L_x_2338:
[----:B------:R-:W0:Y:S04]  /*17690*/  S2R R23, SR_TID.Y ;  /* 0x0000000000177919 */ /* 0x000e280000002200 */
        /* <DEDUP_REMOVED lines=203> */
.L_x_2339:
[----:B------:R-:W-:Y:S02]  /*18350*/  IMAD.MOV.U32 R17, RZ, RZ, RZ ;  /* 0x000000ffff117224 */ /* 0x000fe400078e00ff */
[----:B------:R-:W-:Y:S01]  /*18360*/  IMAD.MOV.U32 R18, RZ, RZ, RZ ;  /* 0x000000ffff127224 */ /* 0x000fe200078e00ff */
        /* <DEDUP_REMOVED lines=200> */
.L_x_2340:
        /* <DEDUP_REMOVED lines=200> */
.L_x_2341:
        /* <DEDUP_REMOVED lines=10> */
.L_x_2347:
        /* <DEDUP_REMOVED lines=9> */
[----:B------:R-:W-:Y:S05]  /*19da0*/  CALL.REL.NOINC `($__internal_11_$__cuda_sm20_rem_u64) ;  /* 0x00009d3000007944 */ /* 0x000fea0003c00000 */
[----:B------:R-:W-:Y:S02]  /*19db0*/  IMAD.MOV.U32 R28, RZ, RZ, R2 ;  /* 0x000000ffff1c7224 */ /* 0x000fe400078e0002 */
[----:B------:R-:W-:Y:S01]  /*19dc0*/  IMAD.MOV.U32 R29, RZ, RZ, R25 ;  /* 0x000000ffff1d7224 */ /* 0x000fe200078e0019 */
[----:B------:R-:W-:Y:S05]  /*19dd0*/  BRA `(.L_x_2346) ;  /* 0x0000013000007947 */ /* 0x000fea0003800000 */
.L_x_2345:
        /* <DEDUP_REMOVED lines=19> */
.L_x_2346:
[----:B------:R-:W-:Y:S05]  /*19f10*/  BSYNC B1 ;  /* 0x0000000000017941 */ /* 0x000fea0003800000 */
.L_x_2344:
[----:B------:R-:W-:Y:S01]  /*19f20*/  ISETP.NE.U32.AND P0, PT, R28, RZ, PT ;  /* 0x000000ff1c00720c */ /* 0x000fe20003f05070 */
[----:B------:R-:W-:Y:S02]  /*19f30*/  IMAD.MOV.U32 R34, RZ, RZ, R0 ;  /* 0x000000ffff227224 */ /* 0x000fe400078e0000 */
[----:B------:R-:W-:Y:S01]  /*19f40*/  IMAD.MOV.U32 R36, RZ, RZ, R3 ;  /* 0x000000ffff247224 */ /* 0x000fe200078e0003 */
[----:B------:R-:W-:-:S13]  /*19f50*/  ISETP.NE.AND.EX P0, PT, R29, RZ, PT, P0 ;  /* 0x000000ff1d00720c */ /* 0x000fda0003f05300 */
[----:B------:R-:W-:Y:S05]  /*19f60*/  @P0 BRA `(.L_x_2347) ;  /* 0xfffffda000000947 */ /* 0x000fea000383ffff */
[----:B------:R-:W-:Y:S05]  /*19f70*/  BSYNC B0 ;  /* 0x0000000000007941 */ /* 0x000fea0003800000 */
.L_x_2343:
[----:B------:R-:W-:Y:S01]  /*19f80*/  ISETP.NE.U32.AND P2, PT, R3, RZ, PT ;  /* 0x000000ff0300720c */ /* 0x000fe20003f45070 */
[----:B------:R-:W-:-:S12]  /*19f90*/  BSSY B0, `(.L_x_2348) ;  /* 0x000001c000007945 */ /* 0x000fd80003800000 */
[----:B------:R-:W-:Y:S05]  /*19fa0*/  @!P2 BRA `(.L_x_2349) ;  /* 0x000000700000a947 */ /* 0x000fea0003800000 */
[----:B------:R-:W-:Y:S01]  /*19fb0*/  IMAD.MOV.U32 R36, RZ, RZ, 0x10 ;  /* 0x00000010ff247424 */ /* 0x000fe200078e00ff */
[----:B------:R-:W-:Y:S01]  /*19fc0*/  MOV R37, 0x19ff0 ;  /* 0x00019ff000257802 */ /* 0x000fe20000000f00 */
[----:B------:R-:W-:Y:S02]  /*19fd0*/  IMAD.MOV.U32 R38, RZ, RZ, RZ ;  /* 0x000000ffff267224 */ /* 0x000fe400078e00ff */
[----:B------:R-:W-:Y:S05]  /*19fe0*/  CALL.REL.NOINC `($__internal_10_$__cuda_sm20_div_u64) ;  /* 0x0000969000007944 */ /* 0x000fea0003c00000 */
[----:B------:R-:W-:Y:S02]  /*19ff0*/  IMAD.MOV.U32 R28, RZ, RZ, R2 ;  /* 0x000000ffff1c7224 */ /* 0x000fe400078e0002 */
[----:B------:R-:W-:Y:S01]  /*1a000*/  IMAD.MOV.U32 R29, RZ, RZ, R25 ;  /* 0x000000ffff1d7224 */ /* 0x000fe200078e0019 */
[----:B------:R-:W-:Y:S05]  /*1a010*/  BRA `(.L_x_2350) ;  /* 0x0000013000007947 */ /* 0x000fea0003800000 */
.L_x_2349:
        /* <DEDUP_REMOVED lines=19> */
.L_x_2350:
[----:B------:R-:W-:Y:S05]  /*1a150*/  BSYNC B0 ;  /* 0x0000000000007941 */ /* 0x000fea0003800000 */
.L_x_2348:
[----:B------:R-:W-:Y:S01]  /*1a160*/  BSSY B0, `(.L_x_2351) ;  /* 0x000001b000007945 */ /* 0x000fe20003800000 */
[----:B------:R-:W-:Y:S05]  /*1a170*/  @!P2 BRA `(.L_x_2352) ;  /* 0x000000600000a947 */ /* 0x000fea0003800000 */
[----:B------:R-:W-:Y:S01]  /*1a180*/  IMAD.MOV.U32 R36, RZ, RZ, 0x8 ;  /* 0x00000008ff247424 */ /* 0x000fe200078e00ff */
[----:B------:R-:W-:Y:S01]  /*1a190*/  MOV R37, 0x1a1c0 ;  /* 0x0001a1c000257802 */ /* 0x000fe20000000f00 */
[----:B------:R-:W-:Y:S02]  /*1a1a0*/  IMAD.MOV.U32 R38, RZ, RZ, RZ ;  /* 0x000000ffff267224 */ /* 0x000fe400078e00ff */
[----:B------:R-:W-:Y:S05]  /*1a1b0*/  CALL.REL.NOINC `($__internal_10_$__cuda_sm20_div_u64) ;  /* 0x000094c000007944 */ /* 0x000fea0003c00000 */
[----:B------:R-:W-:Y:S01]  /*1a1c0*/  IMAD.MOV.U32 R3, RZ, RZ, R25 ;  /* 0x000000ffff037224 */ /* 0x000fe200078e0019 */
[----:B------:R-:W-:Y:S05]  /*1a1d0*/  BRA `(.L_x_2353) ;  /* 0x0000013000007947 */ /* 0x000fea0003800000 */
.L_x_2352:
        /* <DEDUP_REMOVED lines=19> */
.L_x_2353:
[----:B------:R-:W-:Y:S05]  /*1a310*/  BSYNC B0 ;  /* 0x0000000000007941 */ /* 0x000fea0003800000 */
.L_x_2351:
        /* <DEDUP_REMOVED lines=9> */
[----:B------:R-:W-:Y:S05]  /*1a3b0*/  CALL.REL.NOINC `($__internal_10_$__cuda_sm20_div_u64) ;  /* 0x000092c000007944 */ /* 0x000fea0003c00000 */
[----:B------:R-:W-:Y:S01]  /*1a3c0*/  IMAD.MOV.U32 R3, RZ, RZ, R25 ;  /* 0x000000ffff037224 */ /* 0x000fe200078e0019 */
[----:B------:R-:W-:Y:S05]  /*1a3d0*/  BRA `(.L_x_2356) ;  /* 0x0000014000007947 */ /* 0x000fea0003800000 */
.L_x_2355:
        /* <DEDUP_REMOVED lines=20> */
.L_x_2356:
[----:B------:R-:W-:Y:S05]  /*1a520*/  BSYNC B0 ;  /* 0x0000000000007941 */ /* 0x000fea0003800000 */
.L_x_2354:
[----:B------:R-:W-:-:S04]  /*1a530*/  IADD3 R2, P0, R2, c[0x0][0x560], RZ ;  /* 0x0001580002027a10 */ /* 0x000fc80007f1e0ff */
[----:B------:R-:W-:-:S05]  /*1a540*/  IADD3.X R3, R3, c[0x0][0x564], RZ, P0, !PT ;  /* 0x0001590003037a10 */ /* 0x000fca00007fe4ff */
[----:B------:R-:W-:Y:S02]  /*1a550*/  IMAD.MOV.U32 R0, RZ, RZ, R3 ;  /* 0x000000ffff007224 */ /* 0x000fe400078e0003 */
.L_x_2342:
[----:B------:R-:W-:-:S13]  /*1a560*/  ISETP.NE.AND P0, PT, RZ, c[0x0][0x198], PT ;  /* 0x00006600ff007a0c */ /* 0x000fda0003f05270 */
[----:B------:R-:W-:Y:S05]  /*1a570*/  @!P0 BRA `(.L_x_2357) ;  /* 0x0000761000008947 */ /* 0x000fea0003800000 */
[----:B------:R-:W0:Y:S01]  /*1a580*/  S2R R28, SR_CTAID.X ;  /* 0x00000000001c7919 */ /* 0x000e220000002500 */
[----:B------:R-:W-:Y:S01]  /*1a590*/  ISETP.NE.AND P0, PT, RZ, c[0x0][0x34c], PT ;  /* 0x0000d300ff007a0c */ /* 0x000fe20003f05270 */
[----:B------:R-:W-:Y:S02]  /*1a5a0*/  IMAD R18, R16, c[0x0][0x19c], RZ ;  /* 0x0000670010127a24 */ /* 0x000fe400078e02ff */
[----:B------:R-:W-:Y:S02]  /*1a5b0*/  IMAD.MOV.U32 R19, RZ, RZ, RZ ;  /* 0x000000ffff137224 */ /* 0x000fe400078e00ff */
[----:B------:R-:W-:Y:S02]  /*1a5c0*/  IMAD R17, R23, c[0x0][0x1a0], R18 ;  /* 0x0000680017117a24 */ /* 0x000fe400078e0212 */
[----:B------:R-:W-:Y:S02]  /*1a5d0*/  IMAD.MOV.U32 R22, RZ, RZ, RZ ;  /* 0x000000ffff167224 */ /* 0x000fe400078e00ff */
        /* <DEDUP_REMOVED lines=201> */
.L_x_2358:
[----:B------:R-:W-:Y:S05]  /*1b270*/  @!P0 BRA `(.L_x_2359) ;  /* 0x00000c7000008947 */ /* 0x000fea0003800000 */
[----:B------:R-:W-:Y:S01]  /*1b280*/  IADD3 R19, R25, 0x1, RZ ;  /* 0x0000000119137810 */ /* 0x000fe20007ffe0ff */
        /* <DEDUP_REMOVED lines=198> */
.L_x_2359:
[----:B------:R-:W-:Y:S02]  /*1bef0*/  IMAD.MOV.U32 R17, RZ, RZ, RZ ;  /* 0x000000ffff117224 */ /* 0x000fe400078e00ff */
[----:B------:R-:W-:Y:S01]  /*1bf00*/  IMAD.MOV.U32 R18, RZ, RZ, RZ ;  /* 0x000000ffff127224 */ /* 0x000fe200078e00ff */
        /* <DEDUP_REMOVED lines=200> */
.L_x_2360:
        /* <DEDUP_REMOVED lines=200> */
.L_x_2361:
        /* <DEDUP_REMOVED lines=11> */
.L_x_2363:
[----:B------:R-:W-:Y:S05]  /*1d8c0*/  BSYNC B0 ;  /* 0x0000000000007941 */ /* 0x000fea0003800000 */
.L_x_2362:
        /* <DEDUP_REMOVED lines=14> */
[----:B------:R0:W-:Y:S04]  /*1d9b0*/  STG.E.64 [R24.64+0x18], R10 ;  /* 0x0000180a18007986 */ /* 0x0001e8000c101b24 */
[----:B------:R0:W-:Y:S04]  /*1d9c0*/  STG.E.64 [R24.64+0x20], R12 ;  /* 0x0000200c18007986 */ /* 0x0001e8000c101b24 */
[----:B------:R0:W-:Y:S04]  /*1d9d0*/  STG.E.64 [R24.64+0x28], R14 ;  /* 0x0000280e18007986 */ /* 0x0001e8000c101b24 */
[----:B------:R0:W-:Y:S04]  /*1d9e0*/  STG.E.64 [R24.64+0x30], R20 ;  /* 0x0000301418007986 */ /* 0x0001e8000c101b24 */
[----:B------:R0:W-:Y:S02]  /*1d9f0*/  STG.E.64 [R24.64+0x38], R26 ;  /* 0x0000381a18007986 */ /* 0x0001e4000c101b24 */
.L_x_2365:
[----:B------:R-:W-:Y:S05]  /*1da00*/  BSYNC B0 ;  /* 0x0000000000007941 */ /* 0x000fea0003800000 */
.L_x_2364:
        /* <DEDUP_REMOVED lines=31> */
.L_x_2367:
[----:B------:R-:W-:Y:S05]  /*1dc00*/  BSYNC B0 ;  /* 0x0000000000007941 */ /* 0x000fea0003800000 */
.L_x_2366:
        /* <DEDUP_REMOVED lines=46> */
.L_x_2381:
        /* <DEDUP_REMOVED lines=8> */
[----:B------:R0:W5:Y:S04]  /*1df70*/  LDG.E.64 R36, [R20.64+0x18] ;  /* 0x0000182414247981 */ /* 0x000168000c1e1b00 */
[----:B------:R0:W5:Y:S04]  /*1df80*/  LDG.E.64 R38, [R20.64+0x20] ;  /* 0x0000202414267981 */ /* 0x000168000c1e1b00 */
[----:B------:R0:W5:Y:S04]  /*1df90*/  LDG.E.64 R40, [R20.64+0x28] ;  /* 0x0000282414287981 */ /* 0x000168000c1e1b00 */
        /* <DEDUP_REMOVED lines=33> */
.L_x_2373:
[----:B-----5:R-:W0:Y:S01]  /*1e1b0*/  DSETP.GTU.AND P0, PT, |R34|, +INF , PT ;  /* 0x7ff000002200742a */ /* 0x020e220003f0c200 */
[----:B------:R-:W-:-:S05]  /*1e1c0*/  ISETP.LT.U32.AND P3, PT, R14, R36, PT ;  /* 0x000000240e00720c */ /* 0x000fca0003f61070 */
[----:B0-----:R-:W-:-:S08]  /*1e1d0*/  ISETP.LT.OR.EX P0, PT, R15, R37, !P0, P3 ;  /* 0x000000250f00720c */ /* 0x001fd00004701730 */
.L_x_2374:
[----:B------:R-:W-:Y:S05]  /*1e1e0*/  BSYNC B2 ;  /* 0x0000000000027941 */ /* 0x000fea0003800000 */
.L_x_2372:
        /* <DEDUP_REMOVED lines=16> */
.L_x_2376:
[----:B------:R-:W0:Y:S01]  /*1e2f0*/  DSETP.GTU.AND P0, PT, |R38|, +INF , PT ;  /* 0x7ff000002600742a */ /* 0x000e220003f0c200 */
[----:B------:R-:W-:-:S05]  /*1e300*/  ISETP.LT.U32.AND P3, PT, R10, R40, PT ;  /* 0x000000280a00720c */ /* 0x000fca0003f61070 */
[----:B0-----:R-:W-:-:S08]  /*1e310*/  ISETP.LT.OR.EX P0, PT, R11, R41, !P0, P3 ;  /* 0x000000290b00720c */ /* 0x001fd00004701730 */
.L_x_2377:
[----:B------:R-:W-:Y:S05]  /*1e320*/  BSYNC B2 ;  /* 0x0000000000027941 */ /* 0x000fea0003800000 */
.L_x_2375:
        /* <DEDUP_REMOVED lines=16> */
.L_x_2379:
[----:B------:R-:W0:Y:S01]  /*1e430*/  DSETP.GTU.AND P0, PT, |R42|, +INF , PT ;  /* 0x7ff000002a00742a */ /* 0x000e220003f0c200 */
[----:B------:R-:W-:-:S05]  /*1e440*/  ISETP.LT.U32.AND P3, PT, R6, R44, PT ;  /* 0x0000002c0600720c */ /* 0x000fca0003f61070 */
[----:B0-----:R-:W-:-:S08]  /*1e450*/  ISETP.LT.OR.EX P0, PT, R7, R45, !P0, P3 ;  /* 0x0000002d0700720c */ /* 0x001fd00004701730 */
.L_x_2380:
[----:B------:R-:W-:Y:S05]  /*1e460*/  BSYNC B2 ;  /* 0x0000000000027941 */ /* 0x000fea0003800000 */
.L_x_2378:
[----:B------:R-:W-:Y:S02]  /*1e470*/  FSEL R4, R4, R42, P0 ;  /* 0x0000002a04047208 */ /* 0x000fe40000000000 */
[----:B------:R-:W-:Y:S02]  /*1e480*/  FSEL R5, R5, R43, P0 ;  /* 0x0000002b05057208 */ /* 0x000fe40000000000 */
[----:B------:R-:W-:Y:S02]  /*1e490*/  SEL R6, R6, R44, P0 ;  /* 0x0000002c06067207 */ /* 0x000fe40000000000 */
[----:B------:R-:W-:Y:S01]  /*1e4a0*/  SEL R7, R7, R45, P0 ;  /* 0x0000002d07077207 */ /* 0x000fe20000000000 */
[----:B------:R-:W-:Y:S05]  /*1e4b0*/  @!P2 BRA `(.L_x_2381) ;  /* 0xfffffa300000a947 */ /* 0x000fea000383ffff */
.L_x_2371:
[----:B------:R-:W-:Y:S05]  /*1e4c0*/  BSYNC B0 ;  /* 0x0000000000007941 */ /* 0x000fea0003800000 */
.L_x_2370:
[----:B------:R-:W-:Y:S05]  /*1e4d0*/  BRA `(.L_x_2382) ;  /* 0x0000078000007947 */ /* 0x000fea0003800000 */
.L_x_2369:
[----:B------:R-:W-:Y:S01]  /*1e4e0*/  ISETP.GE.U32.AND P0, PT, R23, c[0x0][0x18c], PT ;  /* 0x0000630017007a0c */ /* 0x000fe20003f06070 */
        /* <DEDUP_REMOVED lines=19> */
[----:B------:R-:W-:Y:S02]  /*1e620*/  IMAD.MOV.U32 R29, RZ, RZ, R23 ;  /* 0x000000ffff1d7224 */ /* 0x000fe400078e0017 */
[----:B------:R-:W-:Y:S02]  /*1e630*/  IMAD.MOV.U32 R12, RZ, RZ, c[0x0][0x168] ;  /* 0x00005a00ff0c7624 */ /* 0x000fe400078e00ff */
[----:B------:R-:W-:-:S02]  /*1e640*/  IMAD.MOV.U32 R13, RZ, RZ, c[0x0][0x16c] ;  /* 0x00005b00ff0d7624 */ /* 0x000fc400078e00ff */
[----:B------:R-:W-:Y:S02]  /*1e650*/  IMAD.MOV.U32 R8, RZ, RZ, c[0x0][0x168] ;  /* 0x00005a00ff087624 */ /* 0x000fe400078e00ff */
[----:B------:R-:W-:Y:S02]  /*1e660*/  IMAD.MOV.U32 R9, RZ, RZ, c[0x0][0x16c] ;  /* 0x00005b00ff097624 */ /* 0x000fe400078e00ff */
[----:B------:R-:W-:Y:S02]  /*1e670*/  IMAD.MOV.U32 R4, RZ, RZ, c[0x0][0x168] ;  /* 0x00005a00ff047624 */ /* 0x000fe400078e00ff */
[----:B------:R-:W-:Y:S02]  /*1e680*/  IMAD.MOV.U32 R5, RZ, RZ, c[0x0][0x16c] ;  /* 0x00005b00ff057624 */ /* 0x000fe400078e00ff */
.L_x_2392:
[----:B------:R-:W-:Y:S02]  /*1e690*/  IMAD R21, R28, c[0x0][0x10], R29 ;  /* 0x000004001c157a24 */ /* 0x000fe400078e021d */
[----:B------:R-:W-:Y:S02]  /*1e6a0*/  IMAD.MOV.U32 R20, RZ, RZ, 0x40 ;  /* 0x00000040ff147424 */ /* 0x000fe400078e00ff */
[----:B------:R-:W-:-:S04]  /*1e6b0*/  IMAD R21, R21, c[0x0][0x0], R16 ;  /* 0x0000000015157a24 */ /* 0x000fc800078e0210 */
[----:B------:R-:W-:-:S05]  /*1e6c0*/  IMAD.WIDE.U32 R20, R21, R20, c[0x0][0x568] ;  /* 0x00015a0015147625 */ /* 0x000fca00078e0014 */
[----:B------:R-:W2:Y:S04]  /*1e6d0*/  LDG.E.64 R30, [R20.64] ;  /* 0x00000024141e7981 */ /* 0x000ea8000c1e1b00 */
[----:B------:R-:W3:Y:S04]  /*1e6e0*/  LDG.E.64 R32, [R20.64+0x8] ;  /* 0x0000082414207981 */ /* 0x000ee8000c1e1b00 */
[----:B------:R0:W5:Y:S04]  /*1e6f0*/  LDG.E.64 R34, [R20.64+0x10] ;  /* 0x0000102414227981 */ /* 0x000168000c1e1b00 */
[----:B------:R0:W5:Y:S04]  /*1e700*/  LDG.E.64 R36, [R20.64+0x18] ;  /* 0x0000182414247981 */ /* 0x000168000c1e1b00 */
[----:B------:R0:W5:Y:S04]  /*1e710*/  LDG.E.64 R38, [R20.64+0x20] ;  /* 0x0000202414267981 */ /* 0x000168000c1e1b00 */
[----:B------:R0:W5:Y:S04]  /*1e720*/  LDG.E.64 R40, [R20.64+0x28] ;  /* 0x0000282414287981 */ /* 0x000168000c1e1b00 */
        /* <DEDUP_REMOVED lines=34> */
.L_x_2384:
[----:B0----5:R-:W0:Y:S01]  /*1e950*/  DSETP.GTU.AND P0, PT, |R34|, +INF , PT ;  /* 0x7ff000002200742a */ /* 0x021e220003f0c200 */
[----:B------:R-:W-:-:S05]  /*1e960*/  ISETP.LT.U32.AND P3, PT, R14, R36, PT ;  /* 0x000000240e00720c */ /* 0x000fca0003f61070 */
[----:B0-----:R-:W-:-:S08]  /*1e970*/  ISETP.LT.OR.EX P0, PT, R15, R37, !P0, P3 ;  /* 0x000000250f00720c */ /* 0x001fd00004701730 */
.L_x_2385:
[----:B------:R-:W-:Y:S05]  /*1e980*/  BSYNC B0 ;  /* 0x0000000000007941 */ /* 0x000fea0003800000 */
.L_x_2383:
        /* <DEDUP_REMOVED lines=16> */
.L_x_2387:
[----:B------:R-:W0:Y:S01]  /*1ea90*/  DSETP.GTU.AND P0, PT, |R38|, +INF , PT ;  /* 0x7ff000002600742a */ /* 0x000e220003f0c200 */
[----:B------:R-:W-:-:S05]  /*1eaa0*/  ISETP.LT.U32.AND P3, PT, R10, R40, PT ;  /* 0x000000280a00720c */ /* 0x000fca0003f61070 */
[----:B0-----:R-:W-:-:S08]  /*1eab0*/  ISETP.LT.OR.EX P0, PT, R11, R41, !P0, P3 ;  /* 0x000000290b00720c */ /* 0x001fd00004701730 */
.L_x_2388:
[----:B------:R-:W-:Y:S05]  /*1eac0*/  BSYNC B0 ;  /* 0x0000000000007941 */ /* 0x000fea0003800000 */
.L_x_2386:
        /* <DEDUP_REMOVED lines=16> */
.L_x_2390:
[----:B------:R-:W0:Y:S01]  /*1ebd0*/  DSETP.GTU.AND P0, PT, |R42|, +INF , PT ;  /* 0x7ff000002a00742a */ /* 0x000e220003f0c200 */
[----:B------:R-:W-:-:S05]  /*1ebe0*/  ISETP.LT.U32.AND P3, PT, R6, R44, PT ;  /* 0x0000002c0600720c */ /* 0x000fca0003f61070 */
[----:B0-----:R-:W-:-:S08]  /*1ebf0*/  ISETP.LT.OR.EX P0, PT, R7, R45, !P0, P3 ;  /* 0x0000002d0700720c */ /* 0x001fd00004701730 */
.L_x_2391:
[----:B------:R-:W-:Y:S05]  /*1ec00*/  BSYNC B0 ;  /* 0x0000000000007941 */ /* 0x000fea0003800000 */
.L_x_2389:
[----:B------:R-:W-:Y:S02]  /*1ec10*/  FSEL R4, R4, R42, P0 ;  /* 0x0000002a04047208 */ /* 0x000fe40000000000 */
[----:B------:R-:W-:Y:S02]  /*1ec20*/  FSEL R5, R5, R43, P0 ;  /* 0x0000002b05057208 */ /* 0x000fe40000000000 */
[----:B------:R-:W-:Y:S02]  /*1ec30*/  SEL R6, R6, R44, P0 ;  /* 0x0000002c06067207 */ /* 0x000fe40000000000 */
[----:B------:R-:W-:Y:S01]  /*1ec40*/  SEL R7, R7, R45, P0 ;  /* 0x0000002d07077207 */ /* 0x000fe20000000000 */
[----:B------:R-:W-:Y:S05]  /*1ec50*/  @!P2 BRA `(.L_x_2392) ;  /* 0xfffffa300000a947 */ /* 0x000fea000383ffff */
.L_x_2382:
[----:B------:R-:W-:Y:S05]  /*1ec60*/  BSYNC B1 ;  /* 0x0000000000017941 */ /* 0x000fea0003800000 */
.L_x_2368:
[----:B------:R-:W-:Y:S01]  /*1ec70*/  IMAD R21, R23, c[0x0][0x0], R16 ;  /* 0x0000000017157a24 */ /* 0x000fe200078e0210 */
[----:B------:R-:W-:Y:S02]  /*1ec80*/  ULDC UR4, c[0x0][0x4] ;  /* 0x0000010000047ab9 */ /* 0x000fe40000000800 */
[----:B------:R-:W-:Y:S01]  /*1ec90*/  USHF.R.U32.HI UR4, URZ, 0x1, UR4 ;  /* 0x000000013f047899 */ /* 0x000fe20008011604 */
[C---:B------:R-:W-:Y:S01]  /*1eca0*/  IMAD.SHL.U32 R29, R21.reuse, 0x40, RZ ;  /* 0x00000040151d7824 */ /* 0x040fe200078e00ff */
[----:B------:R-:W-:-:S04]  /*1ecb0*/  LEA R21, R21, 0x10, 0x6 ;  /* 0x0000001015157811 */ /* 0x000fc800078e30ff */
[----:B------:R0:W-:Y:S01]  /*1ecc0*/  STS.128 [R29+0x10], R24 ;  /* 0x000010181d007388 */ /* 0x0001e20000000c00 */
[----:B------:R-:W-:-:S03]  /*1ecd0*/  ISETP.NE.AND P0, PT, RZ, UR4, PT ;  /* 0x00000004ff007c0c */ /* 0x000fc6000bf05270 */
[----:B------:R0:W-:Y:S04]  /*1ece0*/  STS.128 [R29+0x20], R12 ;  /* 0x0000200c1d007388 */ /* 0x0001e80000000c00 */
[----:B------:R0:W-:Y:S04]  /*1ecf0*/  STS.128 [R29+0x30], R8 ;  /* 0x000030081d007388 */ /* 0x0001e80000000c00 */
[----:B------:R0:W-:Y:S02]  /*1ed00*/  STS.128 [R29+0x40], R4 ;  /* 0x000040041d007388 */ /* 0x0001e40000000c00 */
[----:B------:R-:W-:Y:S05]  /*1ed10*/  @!P0 BRA `(.L_x_2393) ;  /* 0x0000065000008947 */ /* 0x000fea0003800000 */
[----:B------:R-:W-:-:S04]  /*1ed20*/  IMAD.U32 R20, RZ, RZ, UR4 ;  /* 0x00000004ff147e24 */ /* 0x000fc8000f8e00ff */
.L_x_2408:
[----:B0-----:R-:W-:Y:S01]  /*1ed30*/  IMAD.IADD R29, R23, 0x1, R20 ;  /* 0x00000001171d7824 */ /* 0x001fe200078e0214 */
[----:B------:R-:W-:Y:S04]  /*1ed40*/  BAR.SYNC.DEFER_BLOCKING 0x0 ;  /* 0x0000000000007b1d */ /* 0x000fe80000010000 */
[----:B------:R-:W-:-:S02]  /*1ed50*/  ISETP.GE.U32.AND P0, PT, R29, c[0x0][0x4], PT ;  /* 0x000001001d007a0c */ /* 0x000fc40003f06070 */
[----:B------:R-:W-:Y:S02]  /*1ed60*/  BSSY B0, `(.L_x_2394) ;  /* 0x000005d000007945 */ /* 0x000fe40003800000 */
        /* <DEDUP_REMOVED lines=20> */
.L_x_2397:
[----:B--2---:R-:W0:Y:S01]  /*1eeb0*/  DSETP.GTU.AND P0, PT, |R40|, +INF , PT ;  /* 0x7ff000002800742a */ /* 0x004e220003f0c200 */
[----:B------:R-:W-:-:S05]  /*1eec0*/  ISETP.LT.U32.AND P2, PT, R26, R42, PT ;  /* 0x0000002a1a00720c */ /* 0x000fca0003f41070 */
[----:B0-----:R-:W-:-:S08]  /*1eed0*/  ISETP.LT.OR.EX P0, PT, R27, R43, !P0, P2 ;  /* 0x0000002b1b00720c */ /* 0x001fd00004701720 */
.L_x_2398:
[----:B------:R-:W-:Y:S05]  /*1eee0*/  BSYNC B1 ;  /* 0x0000000000017941 */ /* 0x000fea0003800000 */
.L_x_2396:
        /* <DEDUP_REMOVED lines=16> */
.L_x_2400:
[----:B---3--:R-:W0:Y:S01]  /*1eff0*/  DSETP.GTU.AND P0, PT, |R28|, +INF , PT ;  /* 0x7ff000001c00742a */ /* 0x008e220003f0c200 */
[----:B------:R-:W-:-:S05]  /*1f000*/  ISETP.LT.U32.AND P2, PT, R14, R30, PT ;  /* 0x0000001e0e00720c */ /* 0x000fca0003f41070 */
[----:B0-----:R-:W-:-:S08]  /*1f010*/  ISETP.LT.OR.EX P0, PT, R15, R31, !P0, P2 ;  /* 0x0000001f0f00720c */ /* 0x001fd00004701720 */
.L_x_2401:
[----:B------:R-:W-:Y:S05]  /*1f020*/  BSYNC B1 ;  /* 0x0000000000017941 */ /* 0x000fea0003800000 */
.L_x_2399:
        /* <DEDUP_REMOVED lines=16> */
.L_x_2403:
[----:B----4-:R-:W0:Y:S01]  /*1f130*/  DSETP.GTU.AND P0, PT, |R32|, +INF , PT ;  /* 0x7ff000002000742a */ /* 0x010e220003f0c200 */
[----:B------:R-:W-:-:S05]  /*1f140*/  ISETP.LT.U32.AND P2, PT, R10, R34, PT ;  /* 0x000000220a00720c */ /* 0x000fca0003f41070 */
[----:B0-----:R-:W-:-:S08]  /*1f150*/  ISETP.LT.OR.EX P0, PT, R11, R35, !P0, P2 ;  /* 0x000000230b00720c */ /* 0x001fd00004701720 */
.L_x_2404:
[----:B------:R-:W-:Y:S05]  /*1f160*/  BSYNC B1 ;  /* 0x0000000000017941 */ /* 0x000fea0003800000 */
.L_x_2402:
        /* <DEDUP_REMOVED lines=16> */
.L_x_2406:
[----:B-1----:R-:W0:Y:S01]  /*1f270*/  DSETP.GTU.AND P0, PT, |R36|, +INF , PT ;  /* 0x7ff000002400742a */ /* 0x002e220003f0c200 */
[----:B------:R-:W-:-:S05]  /*1f280*/  ISETP.LT.U32.AND P2, PT, R6, R38, PT ;  /* 0x000000260600720c */ /* 0x000fca0003f41070 */
[----:B0-----:R-:W-:-:S08]  /*1f290*/  ISETP.LT.OR.EX P0, PT, R7, R39, !P0, P2 ;  /* 0x000000270700720c */ /* 0x001fd00004701720 */
.L_x_2407:
[----:B------:R-:W-:Y:S05]  /*1f2a0*/  BSYNC B1 ;  /* 0x0000000000017941 */ /* 0x000fea0003800000 */
.L_x_2405:
[----:B------:R-:W-:Y:S01]  /*1f2b0*/  FSEL R4, R4, R36, P0 ;  /* 0x0000002404047208 */ /* 0x000fe20000000000 */
[----:B------:R0:W-:Y:S01]  /*1f2c0*/  STS.128 [R21], R24 ;  /* 0x0000001815007388 */ /* 0x0001e20000000c00 */
[----:B------:R-:W-:Y:S02]  /*1f2d0*/  FSEL R5, R5, R37, P0 ;  /* 0x0000002505057208 */ /* 0x000fe40000000000 */
[----:B------:R-:W-:Y:S01]  /*1f2e0*/  SEL R6, R6, R38, P0 ;  /* 0x0000002606067207 */ /* 0x000fe20000000000 */
[----:B------:R0:W-:Y:S01]  /*1f2f0*/  STS.128 [R21+0x10], R12 ;  /* 0x0000100c15007388 */ /* 0x0001e20000000c00 */
[----:B------:R-:W-:-:S03]  /*1f300*/  SEL R7, R7, R39, P0 ;  /* 0x0000002707077207 */ /* 0x000fc60000000000 */
[----:B------:R0:W-:Y:S04]  /*1f310*/  STS.128 [R21+0x20], R8 ;  /* 0x0000200815007388 */ /* 0x0001e80000000c00 */
[----:B------:R0:W-:Y:S02]  /*1f320*/  STS.128 [R21+0x30], R4 ;  /* 0x0000300415007388 */ /* 0x0001e40000000c00 */
.L_x_2395:
[----:B------:R-:W-:Y:S05]  /*1f330*/  BSYNC B0 ;  /* 0x0000000000007941 */ /* 0x000fea0003800000 */
.L_x_2394:
[----:B------:R-:W-:Y:S02]  /*1f340*/  ISETP.GT.AND P0, PT, R20, 0x1, PT ;  /* 0x000000011400780c */ /* 0x000fe40003f04270 */
[----:B------:R-:W-:-:S11]  /*1f350*/  SHF.R.S32.HI R20, RZ, 0x1, R20 ;  /* 0x00000001ff147819 */ /* 0x000fd60000011414 */
[----:B------:R-:W-:Y:S05]  /*1f360*/  @P0 BRA `(.L_x_2408) ;  /* 0xfffff9c000000947 */ /* 0x000fea000383ffff */
.L_x_2393:
[----:B------:R-:W-:-:S13]  /*1f370*/  ISETP.NE.AND P0, PT, RZ, c[0x0][0x190], PT ;  /* 0x00006400ff007a0c */ /* 0x000fda0003f05270 */
[----:B------:R-:W-:Y:S05]  /*1f380*/  @!P0 BRA `(.L_x_2409) ;  /* 0x00000d9000008947 */ /* 0x000fea0003800000 */
[----:B------:R-:W-:Y:S02]  /*1f390*/  IMAD.MOV.U32 R20, RZ, RZ, c[0x0][0x0] ;  /* 0x00000000ff147624 */ /* 0x000fe400078e00ff */
[----:B------:R-:W-:-:S03]  /*1f3a0*/  IMAD.MOV.U32 R23, RZ, RZ, c[0x0][0x0] ;  /* 0x00000000ff177624 */ /* 0x000fc600078e00ff */
[----:B------:R-:W-:-:S13]  /*1f3b0*/  ISETP.GT.AND P0, PT, R20, 0x20, PT ;  /* 0x000000201400780c */ /* 0x000fda0003f04270 */
[----:B------:R-:W-:Y:S05]  /*1f3c0*/  @!P0 BRA `(.L_x_2410) ;  /* 0x000006e000008947 */ /* 0x000fea0003800000 */
[----:B------:R-:W-:Y:S01]  /*1f3d0*/  LEA.HI R20, R20, c[0x0][0x0], RZ, 0x1 ;  /* 0x0000000014147a11 */ /* 0x000fe200078f08ff */
[----:B------:R1:W-:Y:S01]  /*1f3e0*/  STS.128 [R21], R24 ;  /* 0x0000001815007388 */ /* 0x0003e20000000c00 */
[----:B------:R-:W-:Y:S02]  /*1f3f0*/  IMAD.MOV.U32 R23, RZ, RZ, 0x20 ;  /* 0x00000020ff177424 */ /* 0x000fe400078e00ff */
[----:B------:R-:W-:Y:S01]  /*1f400*/  SHF.R.S32.HI R20, RZ, 0x1, R20 ;  /* 0x00000001ff147819 */ /* 0x000fe20000011414 */
[----:B------:R1:W-:Y:S03]  /*1f410*/  STS.128 [R21+0x10], R12 ;  /* 0x0000100c15007388 */ /* 0x0003e60000000c00 */
[----:B------:R-:W-:Y:S01]  /*1f420*/  ISETP.GE.AND P0, PT, R20, 0x20, PT ;  /* 0x000000201400780c */ /* 0x000fe20003f06270 */
[----:B------:R1:W-:Y:S04]  /*1f430*/  STS.128 [R21+0x20], R8 ;  /* 0x0000200815007388 */ /* 0x0003e80000000c00 */
[----:B------:R1:W-:Y:S08]  /*1f440*/  STS.128 [R21+0x30], R4 ;  /* 0x0000300415007388 */ /* 0x0003f00000000c00 */
[----:B------:R-:W-:Y:S05]  /*1f450*/  @!P0 BRA `(.L_x_2410) ;  /* 0x0000065000008947 */ /* 0x000fea0003800000 */
[----:B------:R-:W-:-:S04]  /*1f460*/  IMAD.MOV.U32 R23, RZ, RZ, R20 ;  /* 0x000000ffff177224 */ /* 0x000fc800078e0014 */
.L_x_2425:
[----:B---3--:R-:W-:Y:S01]  /*1f470*/  IMAD.IADD R20, R16, 0x1, R23 ;  /* 0x0000000110147824 */ /* 0x008fe200078e0217 */
[----:B------:R-:W-:Y:S04]  /*1f480*/  BAR.SYNC.DEFER_BLOCKING 0x0 ;  /* 0x0000000000007b1d */ /* 0x000fe80000010000 */
[----:B------:R-:W-:-:S02]  /*1f490*/  ISETP.GE.U32.AND P0, PT, R20, c[0x0][0x0], PT ;  /* 0x0000000014007a0c */ /* 0x000fc40003f06070 */
[----:B------:R-:W-:Y:S02]  /*1f4a0*/  BSSY B0, `(.L_x_2411) ;  /* 0x000005c000007945 */ /* 0x000fe40003800000 */
[----:B------:R-:W-:-:S13]  /*1f4b0*/  ISETP.GE.U32.OR P0, PT, R16, R23, P0 ;  /* 0x000000171000720c */ /* 0x000fda0000706470 */
[----:B01----:R-:W-:Y:S05]  /*1f4c0*/  @P0 BRA `(.L_x_2412) ;  /* 0x0000059000000947 */ /* 0x003fea0003800000 */
[----:B------:R-:W-:Y:S01]  /*1f4d0*/  IMAD R20, R23, 0x40, R21 ;  /* 0x0000004017147824 */ /* 0x000fe200078e0215 */
[----:B------:R-:W2:Y:S01]  /*1f4e0*/  DSETP.GTU.AND P0, PT, |R24|, +INF , PT ;  /* 0x7ff000001800742a */ /* 0x000ea20003f0c200 */
[----:B------:R-:W-:Y:S03]  /*1f4f0*/  BSSY B1, `(.L_x_2413) ;  /* 0x0000012000017945 */ /* 0x000fe60003800000 */
[----:B------:R3:W4:Y:S04]  /*1f500*/  LDS.128 R40, [R20] ;  /* 0x0000000014287984 */ /* 0x0007280000000c00 */
[----:B0-----:R3:W0:Y:S04]  /*1f510*/  LDS.128 R28, [R20+0x10] ;  /* 0x00001000141c7984 */ /* 0x0016280000000c00 */
[----:B------:R3:W1:Y:S04]  /*1f520*/  LDS.128 R32, [R20+0x20] ;  /* 0x0000200014207984 */ /* 0x0006680000000c00 */
[----:B------:R3:W0:Y:S01]  /*1f530*/  LDS.128 R36, [R20+0x30] ;  /* 0x0000300014247984 */ /* 0x0006220000000c00 */
        /* <DEDUP_REMOVED lines=10> */
.L_x_2414:
[----:B----4-:R-:W2:Y:S01]  /*1f5e0*/  DSETP.GTU.AND P0, PT, |R40|, +INF , PT ;  /* 0x7ff000002800742a */ /* 0x010ea20003f0c200 */
[----:B------:R-:W-:-:S05]  /*1f5f0*/  ISETP.LT.U32.AND P2, PT, R26, R42, PT ;  /* 0x0000002a1a00720c */ /* 0x000fca0003f41070 */
[----:B--2---:R-:W-:-:S08]  /*1f600*/  ISETP.LT.OR.EX P0, PT, R27, R43, !P0, P2 ;  /* 0x0000002b1b00720c */ /* 0x004fd00004701720 */
.L_x_2415:
[----:B------:R-:W-:Y:S05]  /*1f610*/  BSYNC B1 ;  /* 0x0000000000017941 */ /* 0x000fea0003800000 */
.L_x_2413:
[----:B------:R-:W2:Y:S01]  /*1f620*/  DSETP.GTU.AND P2, PT, |R12|, +INF , PT ;  /* 0x7ff000000c00742a */ /* 0x000ea20003f4c200 */
[----:B------:R-:W-:Y:S01]  /*1f630*/  BSSY B1, `(.L_x_2416) ;  /* 0x0000012000017945 */ /* 0x000fe20003800000 */
[----:B-1----:R-:W-:Y:S02]  /*1f640*/  FSEL R24, R24, R40, P0 ;  /* 0x0000002818187208 */ /* 0x002fe40000000000 */
[----:B------:R-:W-:Y:S02]  /*1f650*/  FSEL R25, R25, R41, P0 ;  /* 0x0000002919197208 */ /* 0x000fe40000000000 */
[----:B------:R-:W-:Y:S02]  /*1f660*/  SEL R26, R26, R42, P0 ;  /* 0x0000002a1a1a7207 */ /* 0x000fe40000000000 */
[----:B------:R-:W-:-:S06]  /*1f670*/  SEL R27, R27, R43, P0 ;  /* 0x0000002b1b1b7207 */ /* 0x000fcc0000000000 */
[----:B--2---:R-:W-:Y:S05]  /*1f680*/  @P2 BRA `(.L_x_2417) ;  /* 0x0000009000002947 */ /* 0x004fea0003800000 */
[----:B0-----:R-:W-:Y:S01]  /*1f690*/  DSETP.NEU.AND P2, PT, R12, R28, PT ;  /* 0x0000001c0c00722a */ /* 0x001fe20003f4d000 */
[----:B------:R-:W-:-:S03]  /*1f6a0*/  ISETP.GE.U32.AND P0, PT, R14, R30, PT ;  /* 0x0000001e0e00720c */ /* 0x000fc60003f06070 */
[----:B------:R-:W0:Y:S01]  /*1f6b0*/  DSETP.GEU.AND P3, PT, R12, R28, PT ;  /* 0x0000001c0c00722a */ /* 0x000e220003f6e000 */
[----:B------:R-:W-:-:S05]  /*1f6c0*/  ISETP.GE.AND.EX P0, PT, R15, R31, PT, P0 ;  /* 0x0000001f0f00720c */ /* 0x000fca0003f06300 */
[----:B0--3--:R-:W-:-:S04]  /*1f6d0*/  SEL R20, RZ, 0xffffffff, P3 ;  /* 0xffffffffff147807 */ /* 0x009fc80001800000 */
[----:B------:R-:W-:-:S04]  /*1f6e0*/  @!P2 SEL R20, RZ, 0xffffffff, P0 ;  /* 0xffffffffff14a807 */ /* 0x000fc80000000000 */
[----:B------:R-:W-:-:S04]  /*1f6f0*/  LOP3.LUT R20, R20, 0x1, RZ, 0xc0, !PT ;  /* 0x0000000114147812 */ /* 0x000fc800078ec0ff */
[----:B------:R-:W-:Y:S01]  /*1f700*/  ISETP.EQ.U32.AND P0, PT, R20, 0x1, PT ;  /* 0x000000011400780c */ /* 0x000fe20003f02070 */
[----:B------:R-:W-:Y:S07]  /*1f710*/  BRA `(.L_x_2418) ;  /* 0x0000003000007947 */ /* 0x000fee0003800000 */
.L_x_2417:
[----:B0-----:R-:W0:Y:S01]  /*1f720*/  DSETP.GTU.AND P0, PT, |R28|, +INF , PT ;  /* 0x7ff000001c00742a */ /* 0x001e220003f0c200 */
[----:B------:R-:W-:-:S05]  /*1f730*/  ISETP.LT.U32.AND P2, PT, R14, R30, PT ;  /* 0x0000001e0e00720c */ /* 0x000fca0003f41070 */
[----:B0-----:R-:W-:-:S08]  /*1f740*/  ISETP.LT.OR.EX P0, PT, R15, R31, !P0, P2 ;  /* 0x0000001f0f00720c */ /* 0x001fd00004701720 */
.L_x_2418:
[----:B------:R-:W-:Y:S05]  /*1f750*/  BSYNC B1 ;  /* 0x0000000000017941 */ /* 0x000fea0003800000 */
.L_x_2416:
        /* <DEDUP_REMOVED lines=16> */
.L_x_2420:
[----:B------:R-:W0:Y:S01]  /*1f860*/  DSETP.GTU.AND P0, PT, |R32|, +INF , PT ;  /* 0x7ff000002000742a */ /* 0x000e220003f0c200 */
[----:B------:R-:W-:-:S05]  /*1f870*/  ISETP.LT.U32.AND P2, PT, R10, R34, PT ;  /* 0x000000220a00720c */ /* 0x000fca0003f41070 */
[----:B0-----:R-:W-:-:S08]  /*1f880*/  ISETP.LT.OR.EX P0, PT, R11, R35, !P0, P2 ;  /* 0x000000230b00720c */ /* 0x001fd00004701720 */
.L_x_2421:
[----:B------:R-:W-:Y:S05]  /*1f890*/  BSYNC B1 ;  /* 0x0000000000017941 */ /* 0x000fea0003800000 */
.L_x_2419:
        /* <DEDUP_REMOVED lines=16> */
.L_x_2423:
[----:B------:R-:W0:Y:S01]  /*1f9a0*/  DSETP.GTU.AND P0, PT, |R36|, +INF , PT ;  /* 0x7ff000002400742a */ /* 0x000e220003f0c200 */
[----:B------:R-:W-:-:S05]  /*1f9b0*/  ISETP.LT.U32.AND P2, PT, R6, R38, PT ;  /* 0x000000260600720c */ /* 0x000fca0003f41070 */
[----:B0-----:R-:W-:-:S08]  /*1f9c0*/  ISETP.LT.OR.EX P0, PT, R7, R39, !P0, P2 ;  /* 0x000000270700720c */ /* 0x001fd00004701720 */
.L_x_2424:
[----:B------:R-:W-:Y:S05]  /*1f9d0*/  BSYNC B1 ;  /* 0x0000000000017941 */ /* 0x000fea0003800000 */
.L_x_2422:
        /* <DEDUP_REMOVED lines=8> */
.L_x_2412:
[----:B------:R-:W-:Y:S05]  /*1fa60*/  BSYNC B0 ;  /* 0x0000000000007941 */ /* 0x000fea0003800000 */
.L_x_2411:
[----:B------:R-:W-:-:S04]  /*1fa70*/  SHF.R.S32.HI R23, RZ, 0x1, R23 ;  /* 0x00000001ff177819 */ /* 0x000fc80000011417 */
[----:B------:R-:W-:-:S13]  /*1fa80*/  ISETP.GE.AND P0, PT, R23, 0x20, PT ;  /* 0x000000201700780c */ /* 0x000fda0003f06270 */
[----:B------:R-:W-:Y:S05]  /*1fa90*/  @P0 BRA `(.L_x_2425) ;  /* 0xfffff9d000000947 */ /* 0x000fea000383ffff */
[----:B------:R-:W-:-:S04]  /*1faa0*/  IMAD.MOV.U32 R23, RZ, RZ, 0x20 ;  /* 0x00000020ff177424 */ /* 0x000fc800078e00ff */
.L_x_2410:
[----:B------:R-:W-:Y:S01]  /*1fab0*/  BAR.SYNC.DEFER_BLOCKING 0x0 ;  /* 0x0000000000007b1d */ /* 0x000fe20000010000 */
[----:B------:R-:W-:-:S13]  /*1fac0*/  ISETP.GE.AND P0, PT, R23, 0x2, PT ;  /* 0x000000021700780c */ /* 0x000fda0003f06270 */
[----:B------:R-:W-:Y:S05]  /*1fad0*/  @!P0 BRA `(.L_x_2409) ;  /* 0x0000064000008947 */ /* 0x000fea0003800000 */
[----:B------:R-:W-:-:S04]  /*1fae0*/  IMAD.MOV.U32 R31, RZ, RZ, 0x1 ;  /* 0x00000001ff1f7424 */ /* 0x000fc800078e00ff */
.L_x_2438:
[----:B------:R-:W2:Y:S01]  /*1faf0*/  DSETP.GTU.AND P0, PT, |R24|, +INF , PT ;  /* 0x7ff000001800742a */ /* 0x000ea20003f0c200 */
[----:B01----:R0:W1:Y:S01]  /*1fb00*/  SHFL.DOWN PT, R21, R25, R31, 0x1f ;  /* 0x08001f1f19157589 */ /* 0x00306200000e0000 */
[----:B------:R-:W-:Y:S03]  /*1fb10*/  BSSY B0, `(.L_x_2426) ;  /* 0x0000011000007945 */ /* 0x000fe60003800000 */
[----:B---3--:R0:W3:Y:S04]  /*1fb20*/  SHFL.DOWN PT, R20, R24, R31, 0x1f ;  /* 0x08001f1f18147589 */ /* 0x0080e800000e0000 */
[----:B------:R0:W4:Y:S04]  /*1fb30*/  SHFL.DOWN PT, R30, R27, R31, 0x1f ;  /* 0x08001f1f1b1e7589 */ /* 0x00012800000e0000 */
[----:B------:R0:W0:Y:S01]  /*1fb40*/  SHFL.DOWN PT, R33, R26, R31, 0x1f ;  /* 0x08001f1f1a217589 */ /* 0x00002200000e0000 */
[----:B--2---:R-:W-:Y:S05]  /*1fb50*/  @P0 BRA `(.L_x_2427) ;  /* 0x0000009000000947 */ /* 0x004fea0003800000 */
[----:B-1-3--:R-:W-:Y:S01]  /*1fb60*/  DSETP.NEU.AND P2, PT, R24, R20, PT ;  /* 0x000000141800722a */ /* 0x00afe20003f4d000 */
        /* <DEDUP_REMOVED lines=8> */
.L_x_2427:
[----:B-1-3--:R-:W1:Y:S01]  /*1fbf0*/  DSETP.GTU.AND P0, PT, |R20|, +INF , PT ;  /* 0x7ff000001400742a */ /* 0x00ae620003f0c200 */
[----:B0-----:R-:W-:-:S05]  /*1fc00*/  ISETP.LT.U32.AND P2, PT, R26, R33, PT ;  /* 0x000000211a00720c */ /* 0x001fca0003f41070 */
[----:B-1--4-:R-:W-:-:S08]  /*1fc10*/  ISETP.LT.OR.EX P0, PT, R27, R30, !P0, P2 ;  /* 0x0000001e1b00720c */ /* 0x012fd00004701720 */
.L_x_2428:
[----:B------:R-:W-:Y:S05]  /*1fc20*/  BSYNC B0 ;  /* 0x0000000000007941 */ /* 0x000fea0003800000 */
.L_x_2426:
        /* <DEDUP_REMOVED lines=20> */
.L_x_2430:
[----:B--23--:R-:W0:Y:S01]  /*1fd70*/  DSETP.GTU.AND P0, PT, |R28|, +INF , PT ;  /* 0x7ff000001c00742a */ /* 0x00ce220003f0c200 */
[----:B-1----:R-:W-:-:S05]  /*1fd80*/  ISETP.LT.U32.AND P2, PT, R14, R35, PT ;  /* 0x000000230e00720c */ /* 0x002fca0003f41070 */
[----:B0---4-:R-:W-:-:S08]  /*1fd90*/  ISETP.LT.OR.EX P0, PT, R15, R32, !P0, P2 ;  /* 0x000000200f00720c */ /* 0x011fd00004701720 */
.L_x_2431:
[----:B------:R-:W-:Y:S05]  /*1fda0*/  BSYNC B0 ;  /* 0x0000000000007941 */ /* 0x000fea0003800000 */
.L_x_2429:
        /* <DEDUP_REMOVED lines=20> */
.L_x_2433:
[----:B--23--:R-:W0:Y:S01]  /*1fef0*/  DSETP.GTU.AND P0, PT, |R20|, +INF , PT ;  /* 0x7ff000001400742a */ /* 0x00ce220003f0c200 */
[----:B-1----:R-:W-:-:S05]  /*1ff00*/  ISETP.LT.U32.AND P2, PT, R10, R33, PT ;  /* 0x000000210a00720c */ /* 0x002fca0003f41070 */
[----:B0---4-:R-:W-:-:S08]  /*1ff10*/  ISETP.LT.OR.EX P0, PT, R11, R30, !P0, P2 ;  /* 0x0000001e0b00720c */ /* 0x011fd00004701720 */
.L_x_2434:
[----:B------:R-:W-:Y:S05]  /*1ff20*/  BSYNC B0 ;  /* 0x0000000000007941 */ /* 0x000fea0003800000 */
.L_x_2432:
        /* <DEDUP_REMOVED lines=20> */
.L_x_2436:
[----:B--23--:R-:W0:Y:S01]  /*20070*/  DSETP.GTU.AND P0, PT, |R28|, +INF , PT ;  /* 0x7ff000001c00742a */ /* 0x00ce220003f0c200 */
[----:B-1----:R-:W-:-:S05]  /*20080*/  ISETP.LT.U32.AND P2, PT, R6, R35, PT ;  /* 0x000000230600720c */ /* 0x002fca0003f41070 */
[----:B0---4-:R-:W-:-:S08]  /*20090*/  ISETP.LT.OR.EX P0, PT, R7, R32, !P0, P2 ;  /* 0x000000200700720c */ /* 0x011fd00004701720 */
.L_x_2437:
[----:B------:R-:W-:Y:S05]  /*200a0*/  BSYNC B0 ;  /* 0x0000000000007941 */ /* 0x000fea0003800000 */
.L_x_2435:
[----:B------:R-:W-:Y:S01]  /*200b0*/  IMAD.SHL.U32 R31, R31, 0x2, RZ ;  /* 0x000000021f1f7824 */ /* 0x000fe200078e00ff */
[----:B------:R-:W-:Y:S02]  /*200c0*/  FSEL R4, R4, R28, P0 ;  /* 0x0000001c04047208 */ /* 0x000fe40000000000 */
[----:B------:R-:W-:Y:S02]  /*200d0*/  FSEL R5, R5, R29, P0 ;  /* 0x0000001d05057208 */ /* 0x000fe40000000000 */
[----:B------:R-:W-:Y:S02]  /*200e0*/  ISETP.GE.AND P2, PT, R31, R23, PT ;  /* 0x000000171f00720c */ /* 0x000fe40003f46270 */
[----:B------:R-:W-:Y:S02]  /*200f0*/  SEL R6, R6, R35, P0 ;  /* 0x0000002306067207 */ /* 0x000fe40000000000 */
[----:B------:R-:W-:-:S09]  /*20100*/  SEL R7, R7, R32, P0 ;  /* 0x0000002007077207 */ /* 0x000fd20000000000 */
[----:B------:R-:W-:Y:S05]  /*20110*/  @!P2 BRA `(.L_x_2438) ;  /* 0xfffff9d00000a947 */ /* 0x000fea000383ffff */
.L_x_2409:
[----:B------:R-:W-:Y:S05]  /*20120*/  @!P1 EXIT ;  /* 0x000000000000994d */ /* 0x000fea0003800000 */
[----:B------:R-:W-:Y:S01]  /*20130*/  ULDC.U8 UR4, c[0x0][0x580] ;  /* 0x0001600000047ab9 */ /* 0x000fe20000000000 */
[----:B------:R-:W-:Y:S02]  /*20140*/  ISETP.NE.U32.AND P0, PT, R2, RZ, PT ;  /* 0x000000ff0200720c */ /* 0x000fe40003f05070 */
[----:B------:R-:W-:Y:S02]  /*20150*/  ISETP.NE.AND P1, PT, RZ, UR4, PT ;  /* 0x00000004ff007c0c */ /* 0x000fe4000bf25270 */
[----:B------:R-:W-:-:S11]  /*20160*/  ISETP.NE.AND.EX P0, PT, R0, RZ, PT, P0 ;  /* 0x000000ff0000720c */ /* 0x000fd60003f05300 */
[----:B------:R-:W-:Y:S05]  /*20170*/  @!P1 BRA `(.L_x_2439) ;  /* 0x0000008000009947 */ /* 0x000fea0003800000 */
[----:B01----:R-:W-:Y:S02]  /*20180*/  IADD3 R26, P2, R26, c[0x0][0x578], RZ ;  /* 0x00015e001a1a7a10 */ /* 0x003fe40007f5e0ff */
[----:B------:R-:W-:Y:S02]  /*20190*/  IADD3 R14, P3, R14, c[0x0][0x578], RZ ;  /* 0x00015e000e0e7a10 */ /* 0x000fe40007f7e0ff */
[----:B------:R-:W-:Y:S02]  /*201a0*/  IADD3 R10, P4, R10, c[0x0][0x578], RZ ;  /* 0x00015e000a0a7a10 */ /* 0x000fe40007f9e0ff */
[----:B------:R-:W-:Y:S02]  /*201b0*/  IADD3 R6, P5, R6, c[0x0][0x578], RZ ;  /* 0x00015e0006067a10 */ /* 0x000fe40007fbe0ff */
[----:B------:R-:W-:Y:S02]  /*201c0*/  IADD3.X R27, R27, c[0x0][0x57c], RZ, P2, !PT ;  /* 0x00015f001b1b7a10 */ /* 0x000fe400017fe4ff */
[----:B------:R-:W-:-:S02]  /*201d0*/  IADD3.X R15, R15, c[0x0][0x57c], RZ, P3, !PT ;  /* 0x00015f000f0f7a10 */ /* 0x000fc40001ffe4ff */
[----:B------:R-:W-:Y:S02]  /*201e0*/  IADD3.X R11, R11, c[0x0][0x57c], RZ, P4, !PT ;  /* 0x00015f000b0b7a10 */ /* 0x000fe400027fe4ff */
[----:B------:R-:W-:Y:S02]  /*201f0*/  IADD3.X R7, R7, c[0x0][0x57c], RZ, P5, !PT ;  /* 0x00015f0007077a10 */ /* 0x000fe40002ffe4ff */
.L_x_2439:
[----:B------:R-:W-:Y:S05]  /*20200*/  @!P0 BRA `(.L_x_2440) ;  /* 0x00000ca000008947 */ /* 0x000fea0003800000 */
[----:B------:R-:W-:Y:S02]  /*20210*/  ULDC.U8 UR4, c[0x0][0x581] ;  /* 0x0001604000047ab9 */ /* 0x000fe40000000000 */
[----:B------:R-:W-:-:S04]  /*20220*/  ISETP.NE.AND P0, PT, RZ, UR4, PT ;  /* 0x00000004ff007c0c */ /* 0x000fc8000bf05270 */
[----:B------:R-:W-:Y:S01]  /*20230*/  P2R R23, PR, RZ, 0x1 ;  /* 0x00000001ff177803 */ /* 0x000fe20000000000 */
[----:B------:R-:W-:Y:S05]  /*20240*/  @!P1 BRA `(.L_x_2441) ;  /* 0x0000050000009947 */ /* 0x000fea0003800000 */
[----:B------:R-:W2:Y:S04]  /*20250*/  LDG.E.64 R40, [R2.64+0x30] ;  /* 0x0000302402287981 */ /* 0x000ea8000c1e1b00 */
[----:B------:R-:W4:Y:S04]  /*20260*/  LDG.E.64 R38, [R2.64+0x38] ;  /* 0x0000382402267981 */ /* 0x000f28000c1e1b00 */
[----:B01-3--:R-:W3:Y:S04]  /*20270*/  LDG.E.64 R20, [R2.64] ;  /* 0x0000002402147981 */ /* 0x00bee8000c1e1b00 */
[----:B------:R-:W5:Y:S04]  /*20280*/  LDG.E.64 R28, [R2.64+0x8] ;  /* 0x00000824021c7981 */ /* 0x000f68000c1e1b00 */
[----:B------:R-:W5:Y:S04]  /*20290*/  LDG.E.64 R32, [R2.64+0x10] ;  /* 0x0000102402207981 */ /* 0x000f68000c1e1b00 */
[----:B------:R-:W5:Y:S04]  /*202a0*/  LDG.E.64 R30, [R2.64+0x18] ;  /* 0x00001824021e7981 */ /* 0x000f68000c1e1b00 */
[----:B------:R-:W5:Y:S04]  /*202b0*/  LDG.E.64 R36, [R2.64+0x20] ;  /* 0x0000202402247981 */ /* 0x000f68000c1e1b00 */
[----:B------:R-:W5:Y:S01]  /*202c0*/  LDG.E.64 R34, [R2.64+0x28] ;  /* 0x0000282402227981 */ /* 0x000f62000c1e1b00 */
[----:B------:R-:W-:Y:S01]  /*202d0*/  PLOP3.LUT P0, PT, PT, PT, PT, 0x80, 0x0 ;  /* 0x000000000000781c */ /* 0x000fe20003f0f070 */
[----:B--2---:R-:W0:-:S04]  /*202e0*/  DSETP.GTU.AND P2, PT, |R40|, +INF , PT ;  /* 0x7ff000002800742a */ /* 0x004e080003f4c200 */
[----:B---3--:R-:W-:-:S10]  /*202f0*/  DSETP.GTU.AND P5, PT, |R20|, +INF , PT ;  /* 0x7ff000001400742a */ /* 0x008fd40003fac200 */
[----:B0-----:R-:W0:Y:S01]  /*20300*/  @!P2 DSETP.NEU.AND P3, PT, R40, R4, PT ;  /* 0x000000042800a22a */ /* 0x001e220003f6d000 */
[----:B----4-:R-:W-:-:S03]  /*20310*/  @!P2 ISETP.GE.U32.AND P1, PT, R38, R6, PT ;  /* 0x000000062600a20c */ /* 0x010fc60003f26070 */
[----:B------:R-:W-:Y:S01]  /*20320*/  @P2 DSETP.GTU.AND P4, PT, |R4|, +INF , PT ;  /* 0x7ff000000400242a */ /* 0x000fe20003f8c200 */
[----:B------:R-:W-:Y:S02]  /*20330*/  @!P2 ISETP.GE.AND.EX P1, PT, R39, R7, PT, P1 ;  /* 0x000000072700a20c */ /* 0x000fe40003f26310 */
[----:B0-----:R-:W-:Y:S01]  /*20340*/  @!P2 PLOP3.LUT P0, PT, P3, PT, PT, 0x80, 0x0 ;  /* 0x000000000000a81c */ /* 0x001fe20001f0f070 */
[----:B------:R-:W0:-:S06]  /*20350*/  @!P2 DSETP.GEU.AND P3, PT, R40, R4, PT ;  /* 0x000000042800a22a */ /* 0x000e0c0003f6e000 */
[----:B0-----:R-:W-:Y:S02]  /*20360*/  @!P2 SEL R0, RZ, 0xffffffff, P3 ;  /* 0xffffffffff00a807 */ /* 0x001fe40001800000 */
[----:B------:R-:W-:-:S04]  /*20370*/  @P2 ISETP.LT.U32.AND P3, PT, R38, R6, PT ;  /* 0x000000062600220c */ /* 0x000fc80003f61070 */
[----:B------:R-:W-:Y:S01]  /*20380*/  @!P0 SEL R0, RZ, 0xffffffff, P1 ;  /* 0xffffffffff008807 */ /* 0x000fe20000800000 */
[----:B------:R-:W0:-:S03]  /*20390*/  @!P5 DSETP.NEU.AND P1, PT, R20, R24, PT ;  /* 0x000000181400d22a */ /* 0x000e060003f2d000 */
[----:B------:R-:W-:-:S04]  /*203a0*/  @!P2 LOP3.LUT R0, R0, 0x1, RZ, 0xc0, !PT ;  /* 0x000000010000a812 */ /* 0x000fc800078ec0ff */
[----:B------:R-:W-:Y:S02]  /*203b0*/  @!P2 ISETP.EQ.U32.AND P0, PT, R0, 0x1, PT ;  /* 0x000000010000a80c */ /* 0x000fe40003f02070 */
[----:B------:R-:W-:Y:S01]  /*203c0*/  @P2 ISETP.LT.OR.EX P0, PT, R39, R7, !P4, P3 ;  /* 0x000000072700220c */ /* 0x000fe20006701730 */
[----:B-----5:R-:W-:Y:S01]  /*203d0*/  DSETP.GTU.AND P4, PT, |R32|, +INF , PT ;  /* 0x7ff000002000742a */ /* 0x020fe20003f8c200 */
[----:B------:R-:W-:Y:S02]  /*203e0*/  @!P5 ISETP.GE.U32.AND P3, PT, R28, R26, PT ;  /* 0x0000001a1c00d20c */ /* 0x000fe40003f66070 */
[----:B------:R-:W-:Y:S02]  /*203f0*/  PLOP3.LUT P2, PT, PT, PT, PT, 0x80, 0x0 ;  /* 0x000000000000781c */ /* 0x000fe40003f4f070 */
[----:B0-----:R-:W-:Y:S01]  /*20400*/  @!P5 PLOP3.LUT P2, PT, P1, PT, PT, 0x80, 0x0 ;  /* 0x000000000000d81c */ /* 0x001fe20000f4f070 */
[----:B------:R-:W0:Y:S01]  /*20410*/  @!P5 DSETP.GEU.AND P1, PT, R20, R24, PT ;  /* 0x000000181400d22a */ /* 0x000e220003f2e000 */
[----:B------:R-:W-:-:S05]  /*20420*/  @!P5 ISETP.GE.AND.EX P3, PT, R29, R27, PT, P3 ;  /* 0x0000001b1d00d20c */ /* 0x000fca0003f66330 */
[----:B0-----:R-:W-:Y:S02]  /*20430*/  @!P5 SEL R0, RZ, 0xffffffff, P1 ;  /* 0xffffffffff00d807 */ /* 0x001fe40000800000 */
[----:B------:R-:W0:Y:S01]  /*20440*/  @!P4 DSETP.NEU.AND P1, PT, R32, R12, PT ;  /* 0x0000000c2000c22a */ /* 0x000e220003f2d000 */
[----:B------:R-:W-:Y:S02]  /*20450*/  FSEL R4, R40, R4, P0 ;  /* 0x0000000428047208 */ /* 0x000fe40000000000 */
[----:B------:R-:W-:Y:S02]  /*20460*/  FSEL R5, R41, R5, P0 ;  /* 0x0000000529057208 */ /* 0x000fe40000000000 */
[----:B------:R-:W-:Y:S02]  /*20470*/  SEL R6, R38, R6, P0 ;  /* 0x0000000626067207 */ /* 0x000fe40000000000 */
[----:B------:R-:W-:Y:S02]  /*20480*/  @!P2 SEL R0, RZ, 0xffffffff, P3 ;  /* 0xffffffffff00a807 */ /* 0x000fe40001800000 */
[----:B------:R-:W-:-:S02]  /*20490*/  @!P4 ISETP.GE.U32.AND P3, PT, R30, R14, PT ;  /* 0x0000000e1e00c20c */ /* 0x000fc40003f66070 */
[----:B------:R-:W-:Y:S02]  /*204a0*/  PLOP3.LUT P2, PT, PT, PT, PT, 0x80, 0x0 ;  /* 0x000000000000781c */ /* 0x000fe40003f4f070 */
[----:B0-----:R-:W-:Y:S01]  /*204b0*/  @!P4 PLOP3.LUT P2, PT, P1, PT, PT, 0x80, 0x0 ;  /* 0x000000000000c81c */ /* 0x001fe20000f4f070 */
[----:B------:R-:W0:Y:S01]  /*204c0*/  @!P4 DSETP.GEU.AND P1, PT, R32, R12, PT ;  /* 0x0000000c2000c22a */ /* 0x000e220003f2e000 */
[----:B------:R-:W-:Y:S02]  /*204d0*/  @!P4 ISETP.GE.AND.EX P3, PT, R31, R15, PT, P3 ;  /* 0x0000000f1f00c20c */ /* 0x000fe40003f66330 */
[----:B------:R-:W-:Y:S02]  /*204e0*/  @!P5 LOP3.LUT R0, R0, 0x1, RZ, 0xc0, !PT ;  /* 0x000000010000d812 */ /* 0x000fe400078ec0ff */
[----:B------:R-:W-:Y:S02]  /*204f0*/  SEL R7, R39, R7, P0 ;  /* 0x0000000727077207 */ /* 0x000fe40000000000 */
[----:B0-----:R-:W-:-:S02]  /*20500*/  @!P4 SEL R16, RZ, 0xffffffff, P1 ;  /* 0xffffffffff10c807 */ /* 0x001fc40000800000 */
[----:B------:R-:W-:-:S05]  /*20510*/  @!P5 ISETP.EQ.U32.AND P1, PT, R0, 0x1, PT ;  /* 0x000000010000d80c */ /* 0x000fca0003f22070 */
[----:B------:R-:W-:Y:S01]  /*20520*/  @!P2 SEL R16, RZ, 0xffffffff, P3 ;  /* 0xffffffffff10a807 */ /* 0x000fe20001800000 */
[----:B------:R-:W0:Y:S01]  /*20530*/  @P5 DSETP.GTU.AND P3, PT, |R24|, +INF , PT ;  /* 0x7ff000001800542a */ /* 0x000e220003f6c200 */
[----:B------:R-:W-:Y:S02]  /*20540*/  @P5 ISETP.LT.U32.AND P2, PT, R28, R26, PT ;  /* 0x0000001a1c00520c */ /* 0x000fe40003f41070 */
[----:B------:R-:W-:-:S03]  /*20550*/  @!P4 LOP3.LUT R16, R16, 0x1, RZ, 0xc0, !PT ;  /* 0x000000011010c812 */ /* 0x000fc600078ec0ff */
[----:B0-----:R-:W-:Y:S01]  /*20560*/  @P5 ISETP.LT.OR.EX P1, PT, R29, R27, !P3, P2 ;  /* 0x0000001b1d00520c */ /* 0x001fe20005f21720 */
[----:B------:R-:W0:Y:S01]  /*20570*/  @P4 DSETP.GTU.AND P5, PT, |R12|, +INF , PT ;  /* 0x7ff000000c00442a */ /* 0x000e220003fac200 */
[----:B------:R-:W-:Y:S02]  /*20580*/  @P4 ISETP.LT.U32.AND P3, PT, R30, R14, PT ;  /* 0x0000000e1e00420c */ /* 0x000fe40003f61070 */
[----:B------:R-:W-:-:S03]  /*20590*/  @!P4 ISETP.EQ.U32.AND P2, PT, R16, 0x1, PT ;  /* 0x000000011000c80c */ /* 0x000fc60003f42070 */
[----:B0-----:R-:W-:Y:S02]  /*205a0*/  @P4 ISETP.LT.OR.EX P2, PT, R31, R15, !P5, P3 ;  /* 0x0000000f1f00420c */ /* 0x001fe40006f41730 */
[----:B------:R-:W0:Y:S01]  /*205b0*/  DSETP.GTU.AND P3, PT, |R36|, +INF , PT ;  /* 0x7ff000002400742a */ /* 0x000e220003f6c200 */
[----:B------:R-:W-:-:S03]  /*205c0*/  PLOP3.LUT P4, PT, PT, PT, PT, 0x80, 0x0 ;  /* 0x000000000000781c */ /* 0x000fc60003f8f070 */
[----:B------:R-:W-:Y:S02]  /*205d0*/  FSEL R24, R20, R24, P1 ;  /* 0x0000001814187208 */ /* 0x000fe40000800000 */
[----:B------:R-:W-:Y:S02]  /*205e0*/  FSEL R25, R21, R25, P1 ;  /* 0x0000001915197208 */ /* 0x000fe40000800000 */
[----:B------:R-:W-:Y:S02]  /*205f0*/  SEL R26, R28, R26, P1 ;  /* 0x0000001a1c1a7207 */ /* 0x000fe40000800000 */
[----:B------:R-:W-:Y:S02]  /*20600*/  SEL R27, R29, R27, P1 ;  /* 0x0000001b1d1b7207 */ /* 0x000fe40000800000 */
[----:B------:R-:W-:Y:S02]  /*20610*/  FSEL R12, R32, R12, P2 ;  /* 0x0000000c200c7208 */ /* 0x000fe40001000000 */
[----:B0-----:R-:W0:Y:S01]  /*20620*/  @!P3 DSETP.NEU.AND P5, PT, R36, R8, PT ;  /* 0x000000082400b22a */ /* 0x001e220003fad000 */
[----:B------:R-:W-:-:S02]  /*20630*/  @P3 ISETP.LT.U32.AND P6, PT, R34, R10, PT ;  /* 0x0000000a2200320c */ /* 0x000fc40003fc1070 */
[----:B------:R-:W-:Y:S02]  /*20640*/  FSEL R13, R33, R13, P2 ;  /* 0x0000000d210d7208 */ /* 0x000fe40001000000 */
[----:B------:R-:W-:Y:S02]  /*20650*/  SEL R14, R30, R14, P2 ;  /* 0x0000000e1e0e7207 */ /* 0x000fe40001000000 */
[----:B0-----:R-:W-:Y:S01]  /*20660*/  @!P3 PLOP3.LUT P4, PT, P5, PT, PT, 0x80, 0x0 ;  /* 0x000000000000b81c */ /* 0x001fe20002f8f070 */
[----:B------:R-:W0:Y:S01]  /*20670*/  @!P3 DSETP.GEU.AND P5, PT, R36, R8, PT ;  /* 0x000000082400b22a */ /* 0x000e220003fae000 */
[----:B------:R-:W-:-:S05]  /*20680*/  SEL R15, R31, R15, P2 ;  /* 0x0000000f1f0f7207 */ /* 0x000fca0001000000 */
[----:B0-----:R-:W-:Y:S02]  /*20690*/  @!P3 SEL R0, RZ, 0xffffffff, P5 ;  /* 0xffffffffff00b807 */ /* 0x001fe40002800000 */
[----:B------:R-:W-:-:S04]  /*206a0*/  @!P3 ISETP.GE.U32.AND P5, PT, R34, R10, PT ;  /* 0x0000000a2200b20c */ /* 0x000fc80003fa6070 */
[----:B------:R-:W-:-:S13]  /*206b0*/  @!P3 ISETP.GE.AND.EX P5, PT, R35, R11, PT, P5 ;  /* 0x0000000b2300b20c */ /* 0x000fda0003fa6350 */
        /* <DEDUP_REMOVED lines=9> */
.L_x_2441:
[----:B------:R-:W-:Y:S01]  /*20750*/  ISETP.NE.AND P0, PT, R23, RZ, PT ;  /* 0x000000ff1700720c */ /* 0x000fe20003f05270 */
[----:B------:R-:W-:Y:S02]  /*20760*/  IMAD.MOV.U32 R28, RZ, RZ, R26 ;  /* 0x000000ffff1c7224 */ /* 0x000fe400078e001a */
[----:B0-----:R-:W-:Y:S02]  /*20770*/  IMAD.MOV.U32 R29, RZ, RZ, R27 ;  /* 0x000000ffff1d7224 */ /* 0x001fe400078e001b */
[----:B------:R-:W-:-:S02]  /*20780*/  IMAD.MOV.U32 R30, RZ, RZ, R14 ;  /* 0x000000ffff1e7224 */ /* 0x000fc400078e000e */
[----:B------:R-:W-:Y:S02]  /*20790*/  IMAD.MOV.U32 R31, RZ, RZ, R15 ;  /* 0x000000ffff1f7224 */ /* 0x000fe400078e000f */
[----:B------:R-:W-:Y:S02]  /*207a0*/  IMAD.MOV.U32 R32, RZ, RZ, R10 ;  /* 0x000000ffff207224 */ /* 0x000fe400078e000a */
[----:B------:R-:W-:Y:S02]  /*207b0*/  IMAD.MOV.U32 R33, RZ, RZ, R11 ;  /* 0x000000ffff217224 */ /* 0x000fe400078e000b */
[----:B-1----:R-:W-:Y:S02]  /*207c0*/  IMAD.MOV.U32 R26, RZ, RZ, R6 ;  /* 0x000000ffff1a7224 */ /* 0x002fe400078e0006 */
        /* <DEDUP_REMOVED lines=19> */
[----:B---3--:R-:W-:Y:S02]  /*20900*/  MOV R20, 0x208e0 ;  /* 0x000208e000147802 */ /* 0x008fe40000000f00 */
[----:B------:R-:W-:Y:S02]  /*20910*/  MOV R21, 0x0 ;  /* 0x0000000000157802 */ /* 0x000fe40000000f00 */
[----:B------:R-:W-:-:S02]  /*20920*/  MOV R0, 0x0 ;  /* 0x0000000000007802 */ /* 0x000fc40000000f00 */
[----:B------:R-:W-:-:S04]  /*20930*/  IADD3 R20, P0, P1, -R20, R9, R14 ;  /* 0x0000000914147210 */ /* 0x000fc8000791e10e */
[----:B------:R-:W-:-:S04]  /*20940*/  IADD3.X R21, ~R0, R21, R15, P0, P1 ;  /* 0x0000001500157210 */ /* 0x000fc800007e250f */
[----:B-1----:R-:W-:Y:S05]  /*20950*/  CALL.ABS.NOINC R2 ;  /* 0x0000000002007343 */ /* 0x002fea0003c00000 */
.L_x_2443:
        /* <DEDUP_REMOVED lines=8> */
[----:B------:R1:W2:Y:S01]  /*209e0*/  LDC.64 R2, c[0x4][R0] ;  /* 0x0100000000027b82 */ /* 0x0002a20000000a00 */
[----:B------:R-:W-:-:S02]  /*209f0*/  IMAD.MOV.U32 R6, RZ, RZ, c[0x4][0x3c0] ;  /* 0x0100f000ff067624 */ /* 0x000fc400078e00ff */
[----:B------:R-:W-:Y:S02]  /*20a00*/  IMAD.MOV.U32 R7, RZ, RZ, c[0x4][0x3c4] ;  /* 0x0100f100ff077624 */ /* 0x000fe400078e00ff */
[----:B------:R-:W-:Y:S02]  /*20a10*/  IMAD.MOV.U32 R8, RZ, RZ, 0x2ef ;  /* 0x000002efff087424 */ /* 0x000fe400078e00ff */
[----:B------:R-:W-:Y:S02]  /*20a20*/  IMAD.MOV.U32 R10, RZ, RZ, c[0x4][0x250] ;  /* 0x01009400ff0a7624 */ /* 0x000fe400078e00ff */
[----:B------:R-:W-:Y:S02]  /*20a30*/  IMAD.MOV.U32 R11, RZ, RZ, c[0x4][0x254] ;  /* 0x01009500ff0b7624 */ /* 0x000fe400078e00ff */
[----:B------:R-:W-:Y:S02]  /*20a40*/  IMAD.MOV.U32 R12, RZ, RZ, 0x1 ;  /* 0x00000001ff0c7424 */ /* 0x000fe400078e00ff */
[----:B------:R-:W-:-:S02]  /*20a50*/  IMAD.MOV.U32 R13, RZ, RZ, RZ ;  /* 0x000000ffff0d7224 */ /* 0x000fc400078e00ff */
[----:B-1----:R-:W-:Y:S01]  /*20a60*/  LEPC R14 ;  /* 0x00000000000e734e */ /* 0x002fe20000000000 */
[----:B------:R-:W-:-:S02]  /*20a70*/  MOV R9, 0x20ae0 ;  /* 0x00020ae000097802 */ /* 0x000fc40000000f00 */
[----:B---3--:R-:W-:Y:S02]  /*20a80*/  MOV R20, 0x20a60 ;  /* 0x00020a6000147802 */ /* 0x008fe40000000f00 */
[----:B------:R-:W-:Y:S02]  /*20a90*/  MOV R21, 0x0 ;  /* 0x0000000000157802 */ /* 0x000fe40000000f00 */
[----:B------:R-:W-:Y:S02]  /*20aa0*/  MOV R0, 0x0 ;  /* 0x0000000000007802 */ /* 0x000fe40000000f00 */
[----:B------:R-:W-:-:S04]  /*20ab0*/  IADD3 R20, P0, P1, -R20, R9, R14 ;  /* 0x0000000914147210 */ /* 0x000fc8000791e10e */
[----:B------:R-:W-:-:S04]  /*20ac0*/  IADD3.X R21, ~R0, R21, R15, P0, P1 ;  /* 0x0000001500157210 */ /* 0x000fc800007e250f */
[----:B0-2---:R-:W-:Y:S05]  /*20ad0*/  CALL.ABS.NOINC R2 ;  /* 0x0000000002007343 */ /* 0x005fea0003c00000 */
.L_x_2444:
        /* <DEDUP_REMOVED lines=8> */
[----:B-1----:R1:W2:Y:S01]  /*20b60*/  LDC.64 R2, c[0x4][R0] ;  /* 0x0100000000027b82 */ /* 0x0022a20000000a00 */
        /* <DEDUP_REMOVED lines=15> */
.L_x_2445:
        /* <DEDUP_REMOVED lines=8> */
[----:B-1----:R1:W4:Y:S01]  /*20ce0*/  LDC.64 R2, c[0x4][R0] ;  /* 0x0100000000027b82 */ /* 0x0023220000000a00 */
        /* <DEDUP_REMOVED lines=14> */
[----:B0-2-4-:R-:W-:Y:S05]  /*20dd0*/  CALL.ABS.NOINC R2 ;  /* 0x0000000002007343 */ /* 0x015fea0003c00000 */
.L_x_2446:
[----:B-1----:R-:W-:-:S05]  /*20de0*/  IADD3 R2, P0, R17, c[0x0][0x550], RZ ;  /* 0x0001540011027a10 */ /* 0x002fca0007f1e0ff */
[----:B------:R-:W-:-:S05]  /*20df0*/  IMAD.X R3, RZ, RZ, c[0x0][0x554], P0 ;  /* 0x00015500ff037624 */ /* 0x000fca00000e06ff */
[----:B------:R-:W-:Y:S01]  /*20e00*/  STG.E.64 [R2.64], R26 ;  /* 0x0000001a02007986 */ /* 0x000fe2000c101b24 */
[----:B------:R-:W-:Y:S05]  /*20e10*/  EXIT ;  /* 0x000000000000794d */ /* 0x000fea0003800000 */
.L_x_2442:
[----:B------:R-:W-:Y:S04]  /*20e20*/  STG.E.64 [R2.64], R24 ;  /* 0x0000001802007986 */ /* 0x000fe8000c101b24 */
[----:B------:R-:W-:Y:S04]  /*20e30*/  STG.E.64 [R2.64+0x8], R28 ;  /* 0x0000081c02007986 */ /* 0x000fe8000c101b24 */
[----:B------:R-:W-:Y:S04]  /*20e40*/  STG.E.64 [R2.64+0x10], R12 ;  /* 0x0000100c02007986 */ /* 0x000fe8000c101b24 */
[----:B------:R-:W-:Y:S04]  /*20e50*/  STG.E.64 [R2.64+0x18], R30 ;  /* 0x0000181e02007986 */ /* 0x000fe8000c101b24 */
[----:B------:R-:W-:Y:S04]  /*20e60*/  STG.E.64 [R2.64+0x20], R8 ;  /* 0x0000200802007986 */ /* 0x000fe8000c101b24 */
[----:B------:R-:W-:Y:S04]  /*20e70*/  STG.E.64 [R2.64+0x28], R32 ;  /* 0x0000282002007986 */ /* 0x000fe8000c101b24 */
[----:B------:R-:W-:Y:S04]  /*20e80*/  STG.E.64 [R2.64+0x30], R4 ;  /* 0x0000300402007986 */ /* 0x000fe8000c101b24 */
[----:B------:R-:W-:Y:S01]  /*20e90*/  STG.E.64 [R2.64+0x38], R26 ;  /* 0x0000381a02007986 */ /* 0x000fe2000c101b24 */
[----:B------:R-:W-:Y:S05]  /*20ea0*/  EXIT ;  /* 0x000000000000794d */ /* 0x000fea0003800000 */
.L_x_2440:
[----:B------:R-:W-:Y:S05]  /*20eb0*/  @!P1 BRA `(.L_x_2447) ;  /* 0x0000017000009947 */ /* 0x000fea0003800000 */
[----:B------:R-:W-:Y:S01]  /*20ec0*/  MOV R0, 0x0 ;  /* 0x0000000000007802 */ /* 0x000fe20000000f00 */
[----:B01----:R-:W-:-:S02]  /*20ed0*/  IMAD.MOV.U32 R4, RZ, RZ, c[0x4][0x3c8] ;  /* 0x0100f200ff047624 */ /* 0x003fc400078e00ff */
        /* <DEDUP_REMOVED lines=11> */
[----:B---3--:R-:W-:Y:S02]  /*20f90*/  MOV R20, 0x20f70 ;  /* 0x00020f7000147802 */ /* 0x008fe40000000f00 */
        /* <DEDUP_REMOVED lines=8> */
[----:B------:R-:W-:-:S03]  /*21020*/  CS2R R6, SRZ ;  /* 0x0000000000067805 */ /* 0x000fc6000001ff00 */
.L_x_2447:
[----:B------:R-:W-:Y:S01]  /*21030*/  ULDC.U8 UR4, c[0x0][0x581] ;  /* 0x0001604000047ab9 */ /* 0x000fe20000000000 */
[----:B01----:R-:W-:Y:S01]  /*21040*/  IMAD.MOV.U32 R24, RZ, RZ, R14 ;  /* 0x000000ffff187224 */ /* 0x003fe200078e000e */
[----:B------:R-:W-:Y:S01]  /*21050*/  ISETP.NE.AND P0, PT, RZ, UR4, PT ;  /* 0x00000004ff007c0c */ /* 0x000fe2000bf05270 */
[----:B------:R-:W-:Y:S02]  /*21060*/  IMAD.MOV.U32 R25, RZ, RZ, R15 ;  /* 0x000000ffff197224 */ /* 0x000fe400078e000f */
[----:B------:R-:W-:Y:S02]  /*21070*/  IMAD.MOV.U32 R28, RZ, RZ, R10 ;  /* 0x000000ffff1c7224 */ /* 0x000fe400078e000a */
[----:B------:R-:W-:-:S02]  /*21080*/  IMAD.MOV.U32 R29, RZ, RZ, R11 ;  /* 0x000000ffff1d7224 */ /* 0x000fc400078e000b */
[----:B------:R-:W-:Y:S02]  /*21090*/  IMAD.MOV.U32 R30, RZ, RZ, R6 ;  /* 0x000000ffff1e7224 */ /* 0x000fe400078e0006 */
[----:B------:R-:W-:-:S04]  /*210a0*/  IMAD.MOV.U32 R31, RZ, RZ, R7 ;  /* 0x000000ffff1f7224 */ /* 0x000fc800078e0007 */
        /* <DEDUP_REMOVED lines=24> */
.L_x_2449:
        /* <DEDUP_REMOVED lines=24> */
.L_x_2450:
        /* <DEDUP_REMOVED lines=24> */
.L_x_2451:
        /* <DEDUP_REMOVED lines=24> */
.L_x_2452:
[----:B-1----:R-:W-:-:S05]  /*216b0*/  IADD3 R2, P0, R17, c[0x0][0x550], RZ ;  /* 0x0001540011027a10 */ /* 0x002fca0007f1e0ff */
[----:B------:R-:W-:-:S05]  /*216c0*/  IMAD.X R3, RZ, RZ, c[0x0][0x554], P0 ;  /* 0x00015500ff037624 */ /* 0x000fca00000e06ff */
[----:B------:R-:W-:Y:S01]  /*216d0*/  STG.E.64 [R2.64], R30 ;  /* 0x0000001e02007986 */ /* 0x000fe2000c101b24 */
[----:B------:R-:W-:Y:S05]  /*216e0*/  EXIT ;  /* 0x000000000000794d */ /* 0x000fea0003800000 */
.L_x_2448:
        /* <DEDUP_REMOVED lines=13> */
[----:B---3--:R-:W-:Y:S02]  /*217c0*/  MOV R20, 0x217a0 ;  /* 0x000217a000147802 */ /* 0x008fe40000000f00 */
        /* <DEDUP_REMOVED lines=60> */
.L_x_2357:
        /* <DEDUP_REMOVED lines=22> */
.L_x_2453:
[----:B------:R-:W-:Y:S05]  /*21cf0*/  @!P0 BRA `(.L_x_2454) ;  /* 0x00000ca000008947 */ /* 0x000fea0003800000 */
[----:B------:R-:W-:Y:S02]  /*21d00*/  ULDC.U8 UR4, c[0x0][0x581] ;  /* 0x0001604000047ab9 */ /* 0x000fe40000000000 */
[----:B------:R-:W-:-:S04]  /*21d10*/  ISETP.NE.AND P0, PT, RZ, UR4, PT ;  /* 0x00000004ff007c0c */ /* 0x000fc8000bf05270 */
[----:B------:R-:W-:Y:S01]  /*21d20*/  P2R R25, PR, RZ, 0x1 ;  /* 0x00000001ff197803 */ /* 0x000fe20000000000 */
[----:B------:R-:W-:Y:S05]  /*21d30*/  @!P1 BRA `(.L_x_2455) ;  /* 0x0000050000009947 */ /* 0x000fea0003800000 */
[----:B------:R-:W2:Y:S04]  /*21d40*/  LDG.E.64 R40, [R2.64+0x30] ;  /* 0x0000302402287981 */ /* 0x000ea8000c1e1b00 */
[----:B------:R-:W3:Y:S04]  /*21d50*/  LDG.E.64 R38, [R2.64+0x38] ;  /* 0x0000382402267981 */ /* 0x000ee8000c1e1b00 */
[----:B------:R-:W4:Y:S04]  /*21d60*/  LDG.E.64 R22, [R2.64] ;  /* 0x0000002402167981 */ /* 0x000f28000c1e1b00 */
[----:B------:R-:W5:Y:S04]  /*21d70*/  LDG.E.64 R28, [R2.64+0x8] ;  /* 0x00000824021c7981 */ /* 0x000f68000c1e1b00 */
[----:B------:R-:W5:Y:S04]  /*21d80*/  LDG.E.64 R32, [R2.64+0x10] ;  /* 0x0000102402207981 */ /* 0x000f68000c1e1b00 */
[----:B------:R-:W5:Y:S04]  /*21d90*/  LDG.E.64 R30, [R2.64+0x18] ;  /* 0x00001824021e7981 */ /* 0x000f68000c1e1b00 */
[----:B------:R-:W5:Y:S04]  /*21da0*/  LDG.E.64 R36, [R2.64+0x20] ;  /* 0x0000202402247981 */ /* 0x000f68000c1e1b00 */
[----:B------:R-:W5:Y:S01]  /*21db0*/  LDG.E.64 R34, [R2.64+0x28] ;  /* 0x0000282402227981 */ /* 0x000f62000c1e1b00 */
[----:B------:R-:W-:Y:S01]  /*21dc0*/  PLOP3.LUT P0, PT, PT, PT, PT, 0x80, 0x0 ;  /* 0x000000000000781c */ /* 0x000fe20003f0f070 */
[----:B--2---:R-:W0:-:S04]  /*21dd0*/  DSETP.GTU.AND P2, PT, |R40|, +INF , PT ;  /* 0x7ff000002800742a */ /* 0x004e080003f4c200 */
[----:B----4-:R-:W-:-:S10]  /*21de0*/  DSETP.GTU.AND P5, PT, |R22|, +INF , PT ;  /* 0x7ff000001600742a */ /* 0x010fd40003fac200 */
[----:B0-----:R-:W0:Y:S01]  /*21df0*/  @!P2 DSETP.NEU.AND P3, PT, R40, R20, PT ;  /* 0x000000142800a22a */ /* 0x001e220003f6d000 */
[----:B---3--:R-:W-:-:S03]  /*21e00*/  @!P2 ISETP.GE.U32.AND P1, PT, R38, R26, PT ;  /* 0x0000001a2600a20c */ /* 0x008fc60003f26070 */
        /* <DEDUP_REMOVED lines=67> */
.L_x_2455:
[----:B------:R-:W-:Y:S01]  /*22240*/  ISETP.NE.AND P0, PT, R25, RZ, PT ;  /* 0x000000ff1900720c */ /* 0x000fe20003f05270 */
[----:B------:R-:W-:Y:S02]  /*22250*/  IMAD.MOV.U32 R22, RZ, RZ, R26 ;  /* 0x000000ffff167224 */ /* 0x000fe400078e001a */
[----:B------:R-:W-:Y:S02]  /*22260*/  IMAD.MOV.U32 R23, RZ, RZ, R27 ;  /* 0x000000ffff177224 */ /* 0x000fe400078e001b */
[----:B------:R-:W-:-:S02]  /*22270*/  IMAD.MOV.U32 R26, RZ, RZ, R14 ;  /* 0x000000ffff1a7224 */ /* 0x000fc400078e000e */
[----:B------:R-:W-:Y:S02]  /*22280*/  IMAD.MOV.U32 R27, RZ, RZ, R15 ;  /* 0x000000ffff1b7224 */ /* 0x000fe400078e000f */
[----:B------:R-:W-:Y:S02]  /*22290*/  IMAD.MOV.U32 R28, RZ, RZ, R10 ;  /* 0x000000ffff1c7224 */ /* 0x000fe400078e000a */
[----:B------:R-:W-:Y:S02]  /*222a0*/  IMAD.MOV.U32 R29, RZ, RZ, R11 ;  /* 0x000000ffff1d7224 */ /* 0x000fe400078e000b */
[----:B------:R-:W-:Y:S02]  /*222b0*/  IMAD.MOV.U32 R30, RZ, RZ, R6 ;  /* 0x000000ffff1e7224 */ /* 0x000fe400078e0006 */
        /* <DEDUP_REMOVED lines=25> */
.L_x_2457:
        /* <DEDUP_REMOVED lines=18> */
[----:B------:R-:W-:Y:S02]  /*22570*/  MOV R20, 0x22550 ;  /* 0x0002255000147802 */ /* 0x000fe40000000f00 */
[----:B------:R-:W-:Y:S02]  /*22580*/  MOV R21, 0x0 ;  /* 0x0000000000157802 */ /* 0x000fe40000000f00 */
[----:B------:R-:W-:Y:S02]  /*22590*/  MOV R0, 0x0 ;  /* 0x0000000000007802 */ /* 0x000fe40000000f00 */
[----:B------:R-:W-:-:S04]  /*225a0*/  IADD3 R20, P0, P1, -R20, R9, R14 ;  /* 0x0000000914147210 */ /* 0x000fc8000791e10e */
[----:B------:R-:W-:-:S04]  /*225b0*/  IADD3.X R21, ~R0, R21, R15, P0, P1 ;  /* 0x0000001500157210 */ /* 0x000fc800007e250f */
[----:B0-2---:R-:W-:Y:S05]  /*225c0*/  CALL.ABS.NOINC R2 ;  /* 0x0000000002007343 */ /* 0x005fea0003c00000 */
.L_x_2458:
        /* <DEDUP_REMOVED lines=24> */
.L_x_2459:
        /* <DEDUP_REMOVED lines=8> */
[----:B-1----:R1:W3:Y:S01]  /*227d0*/  LDC.64 R2, c[0x4][R0] ;  /* 0x0100000000027b82 */ /* 0x0022e20000000a00 */
        /* <DEDUP_REMOVED lines=14> */
[----:B0-23--:R-:W-:Y:S05]  /*228c0*/  CALL.ABS.NOINC R2 ;  /* 0x0000000002007343 */ /* 0x00dfea0003c00000 */
.L_x_2460:
[----:B-1----:R-:W-:-:S05]  /*228d0*/  IADD3 R2, P0, R17, c[0x0][0x550], RZ ;  /* 0x0001540011027a10 */ /* 0x002fca0007f1e0ff */
[----:B------:R-:W-:-:S05]  /*228e0*/  IMAD.X R3, RZ, RZ, c[0x0][0x554], P0 ;  /* 0x00015500ff037624 */ /* 0x000fca00000e06ff */
[----:B------:R-:W-:Y:S01]  /*228f0*/  STG.E.64 [R2.64], R22 ;  /* 0x0000001602007986 */ /* 0x000fe2000c101b24 */
[----:B------:R-:W-:Y:S05]  /*22900*/  EXIT ;  /* 0x000000000000794d */ /* 0x000fea0003800000 */
.L_x_2456:
        /* <DEDUP_REMOVED lines=9> */
.L_x_2454:
        /* <DEDUP_REMOVED lines=24> */
.L_x_2461:
[----:B------:R-:W-:Y:S01]  /*22b20*/  ULDC.U8 UR4, c[0x0][0x581] ;  /* 0x0001604000047ab9 */ /* 0x000fe20000000000 */
[----:B------:R-:W-:Y:S01]  /*22b30*/  IMAD.MOV.U32 R22, RZ, RZ, R14 ;  /* 0x000000ffff167224 */ /* 0x000fe200078e000e */
        /* <DEDUP_REMOVED lines=30> */
.L_x_2463:
        /* <DEDUP_REMOVED lines=24> */
.L_x_2464:
        /* <DEDUP_REMOVED lines=24> */
.L_x_2465:
        /* <DEDUP_REMOVED lines=24> */
.L_x_2466:
[----:B-1----:R-:W-:-:S05]  /*231a0*/  IADD3 R2, P0, R17, c[0x0][0x550], RZ ;  /* 0x0001540011027a10 */ /* 0x002fca0007f1e0ff */
[----:B------:R-:W-:-:S05]  /*231b0*/  IMAD.X R3, RZ, RZ, c[0x0][0x554], P0 ;  /* 0x00015500ff037624 */ /* 0x000fca00000e06ff */
[----:B------:R-:W-:Y:S01]  /*231c0*/  STG.E.64 [R2.64], R26 ;  /* 0x0000001a02007986 */ /* 0x000fe2000c101b24 */
[----:B------:R-:W-:Y:S05]  /*231d0*/  EXIT ;  /* 0x000000000000794d */ /* 0x000fea0003800000 */
.L_x_2462:
        /* <DEDUP_REMOVED lines=74> */
        .weak           $__internal_10_$__cuda_sm20_div_u64
        .type           $__internal_10_$__cuda_sm20_div_u64,@function
        .size           $__internal_10_$__cuda_sm20_div_u64,($__internal_11_$__cuda_sm20_rem_u64 - $__internal_10_$__cuda_sm20_div_u64)
$__internal_10_$__cuda_sm20_div_u64:
        /* <DEDUP_REMOVED lines=61> */
[----:B------:R-:W-:Y:S02]  /*23a50*/  ISETP.NE.AND.EX P1, PT, R3, RZ, PT, P1 ;  /* 0x000000ff0300720c */ /* 0x000fe40003f25310 */
[----:B------:R-:W-:-:S04]  /*23a60*/  ISETP.GE.U32.AND.EX P0, PT, R32, R3, PT, P0 ;  /* 0x000000032000720c */ /* 0x000fc80003f06100 */
[----:B------:R-:W-:Y:S01]  /*23a70*/  SEL R2, R2, R31, P0 ;  /* 0x0000001f02027207 */ /* 0x000fe20000000000 */
[----:B------:R-:W-:Y:S01]  /*23a80*/  IMAD.MOV.U32 R31, RZ, RZ, 0x0 ;  /* 0x00000000ff1f7424 */ /* 0x000fe200078e00ff */
[----:B------:R-:W-:Y:S01]  /*23a90*/  SEL R25, R25, R30, P0 ;  /* 0x0000001e19197207 */ /* 0x000fe20000000000 */
[----:B------:R-:W-:Y:S01]  /*23aa0*/  IMAD.MOV.U32 R30, RZ, RZ, R37 ;  /* 0x000000ffff1e7224 */ /* 0x000fe200078e0025 */
[----:B------:R-:W-:Y:S02]  /*23ab0*/  SEL R2, R2, 0xffffffff, P1 ;  /* 0xffffffff02027807 */ /* 0x000fe40000800000 */
[----:B------:R-:W-:Y:S01]  /*23ac0*/  SEL R25, R25, 0xffffffff, P1 ;  /* 0xffffffff19197807 */ /* 0x000fe20000800000 */
[----:B------:R-:W-:Y:S06]  /*23ad0*/  RET.REL.NODEC R30 `(_ZN2at6native13reduce_kernelILi128ELi4ENS0_8ReduceOpIdNS0_9ArgMinOpsIdEEjlLi4ELi4EEEEEvT1_) ;  /* 0xfffdc5201e007950 */ /* 0x000fec0003c3ffff */
        .weak           $__internal_11_$__cuda_sm20_rem_u64
        .type           $__internal_11_$__cuda_sm20_rem_u64,@function
        .size           $__internal_11_$__cuda_sm20_rem_u64,(.L_x_6813 - $__internal_11_$__cuda_sm20_rem_u64)
$__internal_11_$__cuda_sm20_rem_u64:
        /* <DEDUP_REMOVED lines=64> */
.L_x_2467:
        /* <DEDUP_REMOVED lines=10> */
.L_x_6813:


//--------------------- .text._ZN2at6native13reduce_kernelILi512ELi1ENS0_8ReduceOpIsNS0_9ArgMinOpsIsEEjlLi4ELi4EEEEEvT1_ --------------------------
	.section	.text._ZN2at6native13reduce_kernelILi512ELi1ENS0_8ReduceOpIsNS0_9ArgMinOpsIsEEjlLi4ELi4EEEEEvT1_,"ax",@progbits
	.sectioninfo	@"SHI_REGISTERS=32"
	.align	128
        .global         _ZN2at6native13reduce_kernelILi512ELi1ENS0_8ReduceOpIsNS0_9ArgMinOpsIsEEjlLi4ELi4EEEEEvT1_
        .type           _ZN2at6native13reduce_kernelILi512ELi1ENS0_8ReduceOpIsNS0_9ArgMinOpsIsEEjlLi4ELi4EEEEEvT1_,@function
        .size           _ZN2at6native13reduce_kernelILi512ELi1ENS0_8ReduceOpIsNS0_9ArgMinOpsIsEEjlLi4ELi4EEEEEvT1_,(.L_x_6815 - _ZN2at6native13reduce_kernelILi512ELi1ENS0_8ReduceOpIsNS0_9ArgMinOpsIsEEjlLi4ELi4EEEEEvT1_)
        .other          _ZN2at6native13reduce_kernelILi512ELi1ENS0_8ReduceOpIsNS0_9ArgMinOpsIsEEjlLi4ELi4EEEEEvT1_,@"STO_CUDA_ENTRY STV_DEFAULT"
_ZN2at6native13reduce_kernelILi512ELi1ENS0_8ReduceOpIsNS0_9ArgMinOpsIsEEjlLi4ELi4EEEEEvT1_:
.text._ZN2at6native13reduce_kernelILi512ELi1ENS0_8ReduceOpIsNS0_9ArgMinOpsIsEEjlLi4ELi4EEEEEvT1_:
[----:B------:R-:W-:Y:S02]  /*0000*/  IMAD.MOV.U32 R1, RZ, RZ, c[0x0][0x28] ;  /* 0x00000a00ff017624 */ /* 0x000fe400078e00ff */
[----:B------:R-:W0:Y:S01]  /*0010*/  S2R R26, SR_TID.X ;  /* 0x00000000001a7919 */ /* 0x000e220000002100 */
[----:B------:R-:W-:Y:S01]  /*0020*/  ISETP.NE.AND P0, PT, RZ, c[0x0][0x34c], PT ;  /* 0x0000d300ff007a0c */ /* 0x000fe20003f05270 */
[----:B------:R-:W-:Y:S02]  /*0030*/  IMAD.MOV.U32 R6, RZ, RZ, RZ ;  /* 0x000000ffff067224 */ /* 0x000fe400078e00ff */
        /* <DEDUP_REMOVED lines=208> */
.L_x_2468:
[----:B------:R-:W-:Y:S01]  /*0d40*/  ISETP.GE.U32.AND P0, PT, R13, c[0x0][0x17c], PT ;  /* 0x00005f000d007a0c */ /* 0x000fe20003f06070 */
[----:B------:R-:W-:Y:S01]  /*0d50*/  ULDC.64 UR36, c[0x0][0x118] ;  /* 0x0000460000247ab9 */ /* 0x000fe20000000a00 */
[----:B------:R-:W-:Y:S01]  /*0d60*/  BSSY B0, `(.L_x_2469) ;  /* 0x0000a0f000007945 */ /* 0x000fe20003800000 */
[----:B------:R-:W-:Y:S01]  /*0d70*/  IMAD.MOV.U32 R5, RZ, RZ, RZ ;  /* 0x000000ffff057224 */ /* 0x000fe200078e00ff */
[----:B------:R-:W-:Y:S01]  /*0d80*/  ISETP.GE.U32.OR P0, PT, R3, c[0x0][0x180], P0 ;  /* 0x0000600003007a0c */ /* 0x000fe20000706470 */
[----:B------:R-:W-:Y:S01]  /*0d90*/  IMAD.MOV.U32 R8, RZ, RZ, RZ ;  /* 0x000000ffff087224 */ /* 0x000fe200078e00ff */
[----:B------:R-:W-:-:S11]  /*0da0*/  PRMT R0, RZ, 0x7610, R0 ;  /* 0x00007610ff007816 */ /* 0x000fd60000000000 */
[----:B------:R-:W-:Y:S05]  /*0db0*/  @P0 BRA `(.L_x_2470) ;  /* 0x0000a09000000947 */ /* 0x000fea0003800000 */
[----:B------:R-:W-:Y:S01]  /*0dc0*/  ULDC.U8 UR4, c[0x0][0x1b0] ;  /* 0x00006c0000047ab9 */ /* 0x000fe20000000000 */
[----:B------:R-:W-:Y:S02]  /*0dd0*/  IADD3 R14, P1, R6, c[0x0][0x548], RZ ;  /* 0x00015200060e7a10 */ /* 0x000fe40007f3e0ff */
[----:B------:R-:W-:Y:S02]  /*0de0*/  ISETP.NE.AND P0, PT, RZ, UR4, PT ;  /* 0x00000004ff007c0c */ /* 0x000fe4000bf05270 */
[----:B------:R-:W-:-:S11]  /*0df0*/  IADD3.X R15, RZ, c[0x0][0x54c], RZ, P1, !PT ;  /* 0x00015300ff0f7a10 */ /* 0x000fd60000ffe4ff */
[----:B------:R-:W-:Y:S05]  /*0e00*/  @!P0 BRA `(.L_x_2471) ;  /* 0x00000d8000008947 */ /* 0x000fea0003800000 */
[----:B------:R-:W0:Y:S01]  /*0e10*/  LDC.U16 R16, c[0x0][0x168] ;  /* 0x00005a00ff107b82 */ /* 0x000e220000000400 */
[----:B------:R-:W-:Y:S01]  /*0e20*/  SHF.R.U64 R3, R14, 0x1, R15 ;  /* 0x000000010e037819 */ /* 0x000fe2000000120f */
[----:B------:R-:W-:Y:S01]  /*0e30*/  BSSY B1, `(.L_x_2472) ;  /* 0x0000036000017945 */ /* 0x000fe20003800000 */
[----:B------:R-:W-:Y:S02]  /*0e40*/  IMAD.MOV.U32 R19, RZ, RZ, c[0x0][0x17c] ;  /* 0x00005f00ff137624 */ /* 0x000fe400078e00ff */
[----:B------:R-:W-:Y:S01]  /*0e50*/  LOP3.LUT R3, R3, 0x3, RZ, 0xc0, !PT ;  /* 0x0000000303037812 */ /* 0x000fe200078ec0ff */
[----:B------:R-:W-:Y:S02]  /*0e60*/  IMAD.MOV.U32 R0, RZ, RZ, c[0x0][0x170] ;  /* 0x00005c00ff007624 */ /* 0x000fe400078e00ff */
[----:B------:R-:W-:Y:S01]  /*0e70*/  IMAD.MOV.U32 R5, RZ, RZ, c[0x0][0x174] ;  /* 0x00005d00ff057624 */ /* 0x000fe200078e00ff */
[----:B------:R-:W-:Y:S01]  /*0e80*/  ISETP.NE.AND P0, PT, R3, RZ, PT ;  /* 0x000000ff0300720c */ /* 0x000fe20003f05270 */
[----:B------:R-:W-:-:S02]  /*0e90*/  IMAD.MOV.U32 R6, RZ, RZ, RZ ;  /* 0x000000ffff067224 */ /* 0x000fc400078e00ff */
[----:B0-----:R-:W-:-:S10]  /*0ea0*/  IMAD.MOV.U32 R7, RZ, RZ, R16 ;  /* 0x000000ffff077224 */ /* 0x001fd400078e0010 */
        /* <DEDUP_REMOVED lines=15> */
.L_x_2477:
[----:B------:R-:W-:Y:S05]  /*0fa0*/  BSYNC B3 ;  /* 0x0000000000037941 */ /* 0x000fea0003800000 */
.L_x_2476:
[----:B------:R-:W-:-:S04]  /*0fb0*/  PRMT R2, R2, 0x9910, RZ ;  /* 0x0000991002027816 */ /* 0x000fc800000000ff */
[----:B------:R-:W-:-:S13]  /*0fc0*/  ISETP.NE.AND P0, PT, R2, RZ, PT ;  /* 0x000000ff0200720c */ /* 0x000fda0003f05270 */
[----:B------:R-:W-:Y:S05]  /*0fd0*/  @!P0 BRA `(.L_x_2475) ;  /* 0x0000013000008947 */ /* 0x000fea0003800000 */
[----:B------:R-:W-:-:S04]  /*0fe0*/  IADD3 R5, P0, R26, -R3, RZ ;  /* 0x800000031a057210 */ /* 0x000fc80007f1e0ff */
[----:B------:R-:W-:Y:S02]  /*0ff0*/  IADD3.X R0, RZ, -0x1, RZ, P0, !PT ;  /* 0xffffffffff007810 */ /* 0x000fe400007fe4ff */
[----:B------:R-:W-:-:S04]  /*1000*/  LEA R8, P0, R5, R14, 0x1 ;  /* 0x0000000e05087211 */ /* 0x000fc800078008ff */
[----:B------:R-:W-:-:S05]  /*1010*/  LEA.HI.X R9, R5, R15, R0, 0x1, P0 ;  /* 0x0000000f05097211 */ /* 0x000fca00000f0c00 */
[----:B------:R-:W2:Y:S01]  /*1020*/  LDG.E.U16 R8, [R8.64] ;  /* 0x0000002408087981 */ /* 0x000ea2000c1e1500 */
[----:B------:R-:W-:Y:S01]  /*1030*/  IMAD.IADD R0, R26, 0x1, -R3 ;  /* 0x000000011a007824 */ /* 0x000fe200078e0a03 */
[----:B------:R-:W-:-:S04]  /*1040*/  PRMT R6, R16, 0x9910, RZ ;  /* 0x0000991010067816 */ /* 0x000fc800000000ff */
[----:B------:R-:W-:-:S04]  /*1050*/  ISETP.GT.U32.AND P0, PT, R0, c[0x0][0x170], PT ;  /* 0x00005c0000007a0c */ /* 0x000fc80003f04070 */
[----:B------:R-:W-:-:S04]  /*1060*/  ISETP.GT.AND.EX P0, PT, RZ, c[0x0][0x174], PT, P0 ;  /* 0x00005d00ff007a0c */ /* 0x000fc80003f04300 */
[----:B------:R-:W-:Y:S02]  /*1070*/  SEL R2, RZ, 0xffffffff, !P0 ;  /* 0xffffffffff027807 */ /* 0x000fe40004000000 */
[----:B--2---:R-:W-:-:S04]  /*1080*/  PRMT R5, R8, 0x9910, RZ ;  /* 0x0000991008057816 */ /* 0x004fc800000000ff */
[CC--:B------:R-:W-:Y:S02]  /*1090*/  ISETP.NE.AND P1, PT, R6.reuse, R5.reuse, PT ;  /* 0x000000050600720c */ /* 0x0c0fe40003f25270 */
[----:B------:R-:W-:-:S11]  /*10a0*/  ISETP.GE.AND P0, PT, R6, R5, PT ;  /* 0x000000050600720c */ /* 0x000fd60003f06270 */
[----:B------:R-:W-:-:S04]  /*10b0*/  @P1 SEL R2, RZ, 0xffffffff, P0 ;  /* 0xffffffffff021807 */ /* 0x000fc80000000000 */
[----:B------:R-:W-:-:S04]  /*10c0*/  LOP3.LUT R2, R2, 0x1, RZ, 0xc0, !PT ;  /* 0x0000000102027812 */ /* 0x000fc800078ec0ff */
[----:B------:R-:W-:-:S04]  /*10d0*/  ISETP.NE.U32.AND P0, PT, R2, 0x1, PT ;  /* 0x000000010200780c */ /* 0x000fc80003f05070 */
[----:B------:R-:W-:Y:S02]  /*10e0*/  SEL R7, R7, R8, !P0 ;  /* 0x0000000807077207 */ /* 0x000fe40004000000 */
[----:B------:R-:W-:Y:S02]  /*10f0*/  SEL R0, R0, c[0x0][0x170], P0 ;  /* 0x00005c0000007a07 */ /* 0x000fe40000000000 */
[----:B------:R-:W-:Y:S02]  /*1100*/  SEL R5, RZ, c[0x0][0x174], P0 ;  /* 0x00005d00ff057a07 */ /* 0x000fe40000000000 */
.L_x_2475:
[----:B------:R-:W-:Y:S05]  /*1110*/  BSYNC B2 ;  /* 0x0000000000027941 */ /* 0x000fea0003800000 */
.L_x_2474:
[C---:B------:R-:W-:Y:S02]  /*1120*/  IADD3 R9, P0, -R3.reuse, 0x4, RZ ;  /* 0x0000000403097810 */ /* 0x040fe40007f1e1ff */
[----:B------:R-:W-:Y:S02]  /*1130*/  IADD3 R19, R3, c[0x0][0x17c], RZ ;  /* 0x00005f0003137a10 */ /* 0x000fe40007ffe0ff */
[----:B------:R-:W-:Y:S01]  /*1140*/  LEA R14, P1, R9, R14, 0x1 ;  /* 0x0000000e090e7211 */ /* 0x000fe200078208ff */
[----:B------:R-:W-:Y:S01]  /*1150*/  IMAD.X R2, RZ, RZ, -0x1, P0 ;  /* 0xffffffffff027424 */ /* 0x000fe200000e06ff */
[----:B------:R-:W-:-:S02]  /*1160*/  IADD3 R6, -R3, 0x4, RZ ;  /* 0x0000000403067810 */ /* 0x000fc40007ffe1ff */
[----:B------:R-:W-:Y:S02]  /*1170*/  IADD3 R19, R19, -0x4, RZ ;  /* 0xfffffffc13137810 */ /* 0x000fe40007ffe0ff */
[----:B------:R-:W-:Y:S02]  /*1180*/  LEA.HI.X R15, R9, R15, R2, 0x1, P1 ;  /* 0x0000000f090f7211 */ /* 0x000fe400008f0c02 */
.L_x_2473:
[----:B------:R-:W-:Y:S05]  /*1190*/  BSYNC B1 ;  /* 0x0000000000017941 */ /* 0x000fea0003800000 */
.L_x_2472:
[----:B------:R-:W-:Y:S01]  /*11a0*/  IMAD.SHL.U32 R21, R13, 0x4, RZ ;  /* 0x000000040d157824 */ /* 0x000fe200078e00ff */
[----:B------:R-:W-:Y:S01]  /*11b0*/  BSSY B1, `(.L_x_2478) ;  /* 0x0000052000017945 */ /* 0x000fe20003800000 */
[----:B------:R-:W-:Y:S01]  /*11c0*/  ISETP.NE.AND P1, PT, RZ, c[0x0][0x194], PT ;  /* 0x00006500ff007a0c */ /* 0x000fe20003f25270 */
[--C-:B------:R-:W-:Y:S01]  /*11d0*/  IMAD.MOV.U32 R18, RZ, RZ, R16.reuse ;  /* 0x000000ffff127224 */ /* 0x100fe200078e0010 */
[----:B------:R-:W-:Y:S01]  /*11e0*/  ISETP.NE.AND P2, PT, R27, RZ, PT ;  /* 0x000000ff1b00720c */ /* 0x000fe20003f45270 */
[----:B------:R-:W-:Y:S01]  /*11f0*/  IMAD.MOV.U32 R9, RZ, RZ, c[0x0][0x170] ;  /* 0x00005c00ff097624 */ /* 0x000fe200078e00ff */
[----:B------:R-:W-:Y:S01]  /*1200*/  IADD3 R2, R21, 0x3, RZ ;  /* 0x0000000315027810 */ /* 0x000fe20007ffe0ff */
[----:B------:R-:W-:Y:S01]  /*1210*/  IMAD.MOV.U32 R8, RZ, RZ, c[0x0][0x174] ;  /* 0x00005d00ff087624 */ /* 0x000fe200078e00ff */
[----:B------:R-:W-:Y:S01]  /*1220*/  MOV R10, c[0x0][0x170] ;  /* 0x00005c00000a7a02 */ /* 0x000fe20000000f00 */
[----:B------:R-:W-:Y:S01]  /*1230*/  IMAD.MOV.U32 R11, RZ, RZ, c[0x0][0x174] ;  /* 0x00005d00ff0b7624 */ /* 0x000fe200078e00ff */
[----:B------:R-:W-:Y:S01]  /*1240*/  ISETP.GE.U32.AND P0, PT, R2, R19, PT ;  /* 0x000000130200720c */ /* 0x000fe20003f06070 */
[----:B------:R-:W-:-:S02]  /*1250*/  IMAD.MOV.U32 R20, RZ, RZ, R16 ;  /* 0x000000ffff147224 */ /* 0x000fc400078e0010 */
[----:B------:R-:W-:Y:S02]  /*1260*/  IMAD.MOV.U32 R17, RZ, RZ, c[0x0][0x170] ;  /* 0x00005c00ff117624 */ /* 0x000fe400078e00ff */
[----:B------:R-:W-:-:S08]  /*1270*/  IMAD.MOV.U32 R12, RZ, RZ, c[0x0][0x174] ;  /* 0x00005d00ff0c7624 */ /* 0x000fd000078e00ff */
[----:B------:R-:W-:Y:S05]  /*1280*/  @P0 BRA `(.L_x_2479) ;  /* 0x0000044000000947 */ /* 0x000fea0003800000 */
[----:B------:R-:W-:Y:S01]  /*1290*/  IMAD.MOV.U32 R20, RZ, RZ, R16 ;  /* 0x000000ffff147224 */ /* 0x000fe200078e0010 */
[----:B------:R-:W-:Y:S01]  /*12a0*/  MOV R11, c[0x0][0x174] ;  /* 0x00005d00000b7a02 */ /* 0x000fe20000000f00 */
[----:B------:R-:W-:Y:S02]  /*12b0*/  IMAD.MOV.U32 R10, RZ, RZ, c[0x0][0x170] ;  /* 0x00005c00ff0a7624 */ /* 0x000fe400078e00ff */
[----:B------:R-:W-:Y:S02]  /*12c0*/  IMAD.MOV.U32 R17, RZ, RZ, c[0x0][0x170] ;  /* 0x00005c00ff117624 */ /* 0x000fe400078e00ff */
[----:B------:R-:W-:Y:S02]  /*12d0*/  IMAD.MOV.U32 R12, RZ, RZ, c[0x0][0x174] ;  /* 0x00005d00ff0c7624 */ /* 0x000fe400078e00ff */
.L_x_2480:
[----:B------:R-:W-:-:S06]  /*12e0*/  IMAD.WIDE.U32 R2, R13, 0x8, R14 ;  /* 0x000000080d027825 */ /* 0x000fcc00078e000e */
[----:B------:R-:W2:Y:S01]  /*12f0*/  LDG.E.64 R2, [R2.64] ;  /* 0x0000002402027981 */ /* 0x000ea2000c1e1b00 */
[----:B------:R-:W-:Y:S01]  /*1300*/  PRMT R23, R7, 0x9910, RZ ;  /* 0x0000991007177816 */ /* 0x000fe200000000ff */
[----:B------:R-:W-:Y:S01]  /*1310*/  IMAD.IADD R21, R21, 0x1, R6 ;  /* 0x0000000115157824 */ /* 0x000fe200078e0206 */
[----:B------:R-:W-:Y:S02]  /*1320*/  PRMT R25, R18, 0x9910, RZ ;  /* 0x0000991012197816 */ /* 0x000fe400000000ff */
[----:B------:R-:W-:Y:S02]  /*1330*/  IADD3 R13, R13, c[0x0][0x184], RZ ;  /* 0x000061000d0d7a10 */ /* 0x000fe40007ffe0ff */
[----:B------:R-:W-:-:S04]  /*1340*/  ISETP.GE.U32.AND P0, PT, R0, R21, PT ;  /* 0x000000150000720c */ /* 0x000fc80003f06070 */
[----:B------:R-:W-:Y:S02]  /*1350*/  ISETP.GE.AND.EX P0, PT, R5, RZ, PT, P0 ;  /* 0x000000ff0500720c */ /* 0x000fe40003f06300 */
[----:B--2---:R-:W-:-:S04]  /*1360*/  PRMT R22, R2, 0x9910, RZ ;  /* 0x0000991002167816 */ /* 0x004fc800000000ff */
[CC--:B------:R-:W-:Y:S02]  /*1370*/  ISETP.NE.AND P3, PT, R23.reuse, R22.reuse, PT ;  /* 0x000000161700720c */ /* 0x0c0fe40003f65270 */
[----:B------:R-:W-:Y:S02]  /*1380*/  ISETP.GE.AND P4, PT, R23, R22, PT ;  /* 0x000000161700720c */ /* 0x000fe40003f86270 */
[----:B------:R-:W-:Y:S02]  /*1390*/  SEL R22, RZ, 0xffffffff, P0 ;  /* 0xffffffffff167807 */ /* 0x000fe40000000000 */
[----:B------:R-:W-:-:S07]  /*13a0*/  PRMT R23, R16, 0x9910, RZ ;  /* 0x0000991010177816 */ /* 0x000fce00000000ff */
[----:B------:R-:W-:-:S04]  /*13b0*/  @P3 SEL R22, RZ, 0xffffffff, P4 ;  /* 0xffffffffff163807 */ /* 0x000fc80002000000 */
[----:B------:R-:W-:-:S04]  /*13c0*/  LOP3.LUT R22, R22, 0x1, RZ, 0xc0, !PT ;  /* 0x0000000116167812 */ /* 0x000fc800078ec0ff */
[----:B------:R-:W-:Y:S02]  /*13d0*/  ISETP.NE.U32.AND P3, PT, R22, 0x1, PT ;  /* 0x000000011600780c */ /* 0x000fe40003f65070 */
[----:B------:R-:W-:Y:S02]  /*13e0*/  PRMT R22, R2, 0xbb32, RZ ;  /* 0x0000bb3202167816 */ /* 0x000fe400000000ff */
[----:B------:R-:W-:Y:S02]  /*13f0*/  SEL R7, R7, R2, !P3 ;  /* 0x0000000207077207 */ /* 0x000fe40005800000 */
[CC--:B------:R-:W-:Y:S02]  /*1400*/  ISETP.NE.AND P4, PT, R23.reuse, R22.reuse, PT ;  /* 0x000000161700720c */ /* 0x0c0fe40003f85270 */
[----:B------:R-:W-:Y:S02]  /*1410*/  ISETP.GE.AND P5, PT, R23, R22, PT ;  /* 0x000000161700720c */ /* 0x000fe40003fa6270 */
[----:B------:R-:W-:-:S02]  /*1420*/  IADD3 R22, R21, 0x1, RZ ;  /* 0x0000000115167810 */ /* 0x000fc40007ffe0ff */
[----:B------:R-:W-:Y:S02]  /*1430*/  SEL R0, R0, R21, !P3 ;  /* 0x0000001500007207 */ /* 0x000fe40005800000 */
[----:B------:R-:W-:Y:S02]  /*1440*/  ISETP.GE.U32.AND P0, PT, R17, R22, PT ;  /* 0x000000161100720c */ /* 0x000fe40003f06070 */
[----:B------:R-:W-:Y:S02]  /*1450*/  SEL R5, R5, RZ, !P3 ;  /* 0x000000ff05057207 */ /* 0x000fe40005800000 */
[----:B------:R-:W-:-:S04]  /*1460*/  ISETP.GE.AND.EX P0, PT, R12, RZ, PT, P0 ;  /* 0x000000ff0c00720c */ /* 0x000fc80003f06300 */
[----:B------:R-:W-:Y:S02]  /*1470*/  SEL R23, RZ, 0xffffffff, P0 ;  /* 0xffffffffff177807 */ /* 0x000fe40000000000 */
[----:B------:R-:W-:-:S04]  /*1480*/  @P4 SEL R23, RZ, 0xffffffff, P5 ;  /* 0xffffffffff174807 */ /* 0x000fc80002800000 */
[----:B------:R-:W-:-:S04]  /*1490*/  LOP3.LUT R23, R23, 0x1, RZ, 0xc0, !PT ;  /* 0x0000000117177812 */ /* 0x000fc800078ec0ff */
[----:B------:R-:W-:Y:S02]  /*14a0*/  ISETP.NE.U32.AND P4, PT, R23, 0x1, PT ;  /* 0x000000011700780c */ /* 0x000fe40003f85070 */
[----:B------:R-:W-:Y:S02]  /*14b0*/  PRMT R23, R20, 0x9910, RZ ;  /* 0x0000991014177816 */ /* 0x000fe400000000ff */
[----:B------:R-:W-:Y:S02]  /*14c0*/  SEL R17, R17, R22, !P4 ;  /* 0x0000001611117207 */ /* 0x000fe40006000000 */
[----:B------:R-:W-:Y:S02]  /*14d0*/  PRMT R22, R3, 0x9910, RZ ;  /* 0x0000991003167816 */ /* 0x000fe400000000ff */
[----:B------:R-:W-:Y:S02]  /*14e0*/  SEL R12, R12, RZ, !P4 ;  /* 0x000000ff0c0c7207 */ /* 0x000fe40006000000 */
[----:B------:R-:W-:-:S02]  /*14f0*/  ISETP.NE.AND P6, PT, R23, R22, PT ;  /* 0x000000161700720c */ /* 0x000fc40003fc5270 */
[----:B------:R-:W-:Y:S02]  /*1500*/  ISETP.GE.AND P5, PT, R23, R22, PT ;  /* 0x000000161700720c */ /* 0x000fe40003fa6270 */
[C---:B------:R-:W-:Y:S02]  /*1510*/  IADD3 R23, R21.reuse, 0x2, RZ ;  /* 0x0000000215177810 */ /* 0x040fe40007ffe0ff */
[----:B------:R-:W-:Y:S02]  /*1520*/  @P4 PRMT R16, R2, 0x7632, R16 ;  /* 0x0000763202104816 */ /* 0x000fe40000000010 */
[----:B------:R-:W-:Y:S02]  /*1530*/  ISETP.GE.U32.AND P0, PT, R10, R23, PT ;  /* 0x000000170a00720c */ /* 0x000fe40003f06070 */
[----:B------:R-:W-:Y:S02]  /*1540*/  IADD3 R2, R21, 0x3, RZ ;  /* 0x0000000315027810 */ /* 0x000fe40007ffe0ff */
[----:B------:R-:W-:-:S04]  /*1550*/  ISETP.GE.AND.EX P0, PT, R11, RZ, PT, P0 ;  /* 0x000000ff0b00720c */ /* 0x000fc80003f06300 */
[----:B------:R-:W-:Y:S02]  /*1560*/  SEL R22, RZ, 0xffffffff, P0 ;  /* 0xffffffffff167807 */ /* 0x000fe40000000000 */
[----:B------:R-:W-:Y:S02]  /*1570*/  @P6 SEL R22, RZ, 0xffffffff, P5 ;  /* 0xffffffffff166807 */ /* 0x000fe40002800000 */
[----:B------:R-:W-:Y:S02]  /*1580*/  ISETP.GE.U32.AND P0, PT, R9, R2, PT ;  /* 0x000000020900720c */ /* 0x000fe40003f06070 */
[----:B------:R-:W-:Y:S02]  /*1590*/  LOP3.LUT R22, R22, 0x1, RZ, 0xc0, !PT ;  /* 0x0000000116167812 */ /* 0x000fe400078ec0ff */
[----:B------:R-:W-:Y:S02]  /*15a0*/  ISETP.GE.AND.EX P0, PT, R8, RZ, PT, P0 ;  /* 0x000000ff0800720c */ /* 0x000fe40003f06300 */
[----:B------:R-:W-:-:S02]  /*15b0*/  ISETP.NE.U32.AND P5, PT, R22, 0x1, PT ;  /* 0x000000011600780c */ /* 0x000fc40003fa5070 */
[----:B------:R-:W-:Y:S02]  /*15c0*/  PRMT R22, R3, 0xbb32, RZ ;  /* 0x0000bb3203167816 */ /* 0x000fe400000000ff */
[----:B------:R-:W-:Y:S02]  /*15d0*/  SEL R21, RZ, 0xffffffff, P0 ;  /* 0xffffffffff157807 */ /* 0x000fe40000000000 */
[CC--:B------:R-:W-:Y:S02]  /*15e0*/  ISETP.NE.AND P6, PT, R25.reuse, R22.reuse, PT ;  /* 0x000000161900720c */ /* 0x0c0fe40003fc5270 */
[----:B------:R-:W-:Y:S02]  /*15f0*/  ISETP.GE.AND P0, PT, R25, R22, PT ;  /* 0x000000161900720c */ /* 0x000fe40003f06270 */
[----:B------:R-:W-:Y:S02]  /*1600*/  SEL R10, R10, R23, !P5 ;  /* 0x000000170a0a7207 */ /* 0x000fe40006800000 */
[----:B------:R-:W-:-:S02]  /*1610*/  SEL R20, R20, R3, !P5 ;  /* 0x0000000314147207 */ /* 0x000fc40006800000 */
[----:B------:R-:W-:-:S05]  /*1620*/  SEL R11, R11, RZ, !P5 ;  /* 0x000000ff0b0b7207 */ /* 0x000fca0006800000 */
[----:B------:R-:W-:-:S04]  /*1630*/  @P6 SEL R21, RZ, 0xffffffff, P0 ;  /* 0xffffffffff156807 */ /* 0x000fc80000000000 */
[----:B------:R-:W-:-:S04]  /*1640*/  LOP3.LUT R21, R21, 0x1, RZ, 0xc0, !PT ;  /* 0x0000000115157812 */ /* 0x000fc800078ec0ff */
[----:B------:R-:W-:Y:S01]  /*1650*/  ISETP.NE.U32.AND P0, PT, R21, 0x1, PT ;  /* 0x000000011500780c */ /* 0x000fe20003f05070 */
[----:B------:R-:W-:-:S03]  /*1660*/  IMAD.SHL.U32 R21, R13, 0x4, RZ ;  /* 0x000000040d157824 */ /* 0x000fc600078e00ff */
[----:B------:R-:W-:Y:S02]  /*1670*/  SEL R9, R9, R2, !P0 ;  /* 0x0000000209097207 */ /* 0x000fe40004000000 */
[----:B------:R-:W-:Y:S02]  /*1680*/  IADD3 R22, R21, 0x3, RZ ;  /* 0x0000000315167810 */ /* 0x000fe40007ffe0ff */
[----:B------:R-:W-:Y:S02]  /*1690*/  SEL R8, R8, RZ, !P0 ;  /* 0x000000ff08087207 */ /* 0x000fe40004000000 */
[----:B------:R-:W-:-:S03]  /*16a0*/  ISETP.GE.U32.AND P3, PT, R22, R19, PT ;  /* 0x000000131600720c */ /* 0x000fc60003f66070 */
[----:B------:R-:W-:-:S10]  /*16b0*/  @P0 PRMT R18, R3, 0x7632, R18 ;  /* 0x0000763203120816 */ /* 0x000fd40000000012 */
[----:B------:R-:W-:Y:S05]  /*16c0*/  @!P3 BRA `(.L_x_2480) ;  /* 0xfffffc100000b947 */ /* 0x000fea000383ffff */
.L_x_2479:
[----:B------:R-:W-:Y:S05]  /*16d0*/  BSYNC B1 ;  /* 0x0000000000017941 */ /* 0x000fea0003800000 */
.L_x_2478:
[----:B------:R-:W-:Y:S01]  /*16e0*/  BSSY B1, `(.L_x_2481) ;  /* 0x0000008000017945 */ /* 0x000fe20003800000 */
[----:B------:R-:W-:Y:S01]  /*16f0*/  PRMT R2, RZ, 0x7610, R2 ;  /* 0x00007610ff027816 */ /* 0x000fe20000000002 */
[----:B------:R-:W-:Y:S05]  /*1700*/  @P1 BRA P2, `(.L_x_2482) ;  /* 0x0000005000001947 */ /* 0x000fea0001000000 */
[----:B------:R-:W-:Y:S01]  /*1710*/  ISETP.NE.AND P0, PT, RZ, c[0x0][0x198], PT ;  /* 0x00006600ff007a0c */ /* 0x000fe20003f05270 */
[----:B------:R-:W-:-:S12]  /*1720*/  IMAD.MOV.U32 R2, RZ, RZ, 0x1 ;  /* 0x00000001ff027424 */ /* 0x000fd800078e00ff */
[----:B------:R-:W-:-:S04]  /*1730*/  @P0 ISETP.NE.AND P1, PT, R4, RZ, PT ;  /* 0x000000ff0400020c */ /* 0x000fc80003f25270 */
[----:B------:R-:W-:-:S04]  /*1740*/  @P0 SEL R3, RZ, 0x1, P1 ;  /* 0x00000001ff030807 */ /* 0x000fc80000800000 */
[----:B------:R-:W-:Y:S02]  /*1750*/  @P0 PRMT R2, R3, 0x7610, R2 ;  /* 0x0000761003020816 */ /* 0x000fe40000000002 */
.L_x_2482:
[----:B------:R-:W-:Y:S05]  /*1760*/  BSYNC B1 ;  /* 0x0000000000017941 */ /* 0x000fea0003800000 */
.L_x_2481:
        /* <DEDUP_REMOVED lines=9> */
[----:B------:R-:W2:Y:S01]  /*1800*/  LDG.E.U16 R14, [R14.64] ;  /* 0x000000240e0e7981 */ /* 0x000ea2000c1e1500 */
[----:B------:R-:W-:Y:S02]  /*1810*/  PRMT R13, R7, 0x9910, RZ ;  /* 0x00009910070d7816 */ /* 0x000fe400000000ff */
[----:B------:R-:W-:-:S04]  /*1820*/  IADD3 R3, R3, R6, RZ ;  /* 0x0000000603037210 */ /* 0x000fc80007ffe0ff */
[----:B------:R-:W-:Y:S02]  /*1830*/  ISETP.GE.U32.AND P0, PT, R0, R3, PT ;  /* 0x000000030000720c */ /* 0x000fe40003f06070 */
[----:B------:R-:W-:-:S04]  /*1840*/  SHF.R.S32.HI R6, RZ, 0x1f, R3 ;  /* 0x0000001fff067819 */ /* 0x000fc80000011403 */
[----:B------:R-:W-:-:S04]  /*1850*/  ISETP.GE.AND.EX P0, PT, R5, R6, PT, P0 ;  /* 0x000000060500720c */ /* 0x000fc80003f06300 */
[----:B------:R-:W-:Y:S02]  /*1860*/  SEL R2, RZ, 0xffffffff, P0 ;  /* 0xffffffffff027807 */ /* 0x000fe40000000000 */
[----:B--2---:R-:W-:-:S04]  /*1870*/  PRMT R4, R14, 0x9910, RZ ;  /* 0x000099100e047816 */ /* 0x004fc800000000ff */
[CC--:B------:R-:W-:Y:S02]  /*1880*/  ISETP.NE.AND P1, PT, R13.reuse, R4.reuse, PT ;  /* 0x000000040d00720c */ /* 0x0c0fe40003f25270 */
[----:B------:R-:W-:-:S11]  /*1890*/  ISETP.GE.AND P0, PT, R13, R4, PT ;  /* 0x000000040d00720c */ /* 0x000fd60003f06270 */
[----:B------:R-:W-:-:S04]  /*18a0*/  @P1 SEL R2, RZ, 0xffffffff, P0 ;  /* 0xffffffffff021807 */ /* 0x000fc80000000000 */
[----:B------:R-:W-:-:S04]  /*18b0*/  LOP3.LUT R2, R2, 0x1, RZ, 0xc0, !PT ;  /* 0x0000000102027812 */ /* 0x000fc800078ec0ff */
[----:B------:R-:W-:-:S04]  /*18c0*/  ISETP.NE.U32.AND P0, PT, R2, 0x1, PT ;  /* 0x000000010200780c */ /* 0x000fc80003f05070 */
[----:B------:R-:W-:Y:S02]  /*18d0*/  SEL R7, R7, R14, !P0 ;  /* 0x0000000e07077207 */ /* 0x000fe40004000000 */
[----:B------:R-:W-:Y:S02]  /*18e0*/  SEL R0, R0, R3, !P0 ;  /* 0x0000000300007207 */ /* 0x000fe40004000000 */
[----:B------:R-:W-:Y:S02]  /*18f0*/  SEL R5, R5, R6, !P0 ;  /* 0x0000000605057207 */ /* 0x000fe40004000000 */
.L_x_2484:
[----:B------:R-:W-:Y:S05]  /*1900*/  BSYNC B1 ;  /* 0x0000000000017941 */ /* 0x000fea0003800000 */
.L_x_2483:
[----:B------:R-:W-:Y:S02]  /*1910*/  PRMT R2, R16, 0x9910, RZ ;  /* 0x0000991010027816 */ /* 0x000fe400000000ff */
[----:B------:R-:W-:Y:S02]  /*1920*/  PRMT R3, R7, 0x9910, RZ ;  /* 0x0000991007037816 */ /* 0x000fe400000000ff */
[----:B------:R-:W-:Y:S02]  /*1930*/  ISETP.GE.U32.AND P0, PT, R0, R17, PT ;  /* 0x000000110000720c */ /* 0x000fe40003f06070 */
[----:B------:R-:W-:-:S02]  /*1940*/  ISETP.NE.AND P2, PT, R3, R2, PT ;  /* 0x000000020300720c */ /* 0x000fc40003f45270 */
[----:B------:R-:W-:Y:S02]  /*1950*/  ISETP.GE.AND P1, PT, R3, R2, PT ;  /* 0x000000020300720c */ /* 0x000fe40003f26270 */
[----:B------:R-:W-:Y:S02]  /*1960*/  ISETP.GE.AND.EX P0, PT, R5, R12, PT, P0 ;  /* 0x0000000c0500720c */ /* 0x000fe40003f06300 */
[----:B------:R-:W-:-:S07]  /*1970*/  SEL R2, RZ, 0xffffffff, P1 ;  /* 0xffffffffff027807 */ /* 0x000fce0000800000 */
[----:B------:R-:W-:-:S04]  /*1980*/  @!P2 SEL R2, RZ, 0xffffffff, P0 ;  /* 0xffffffffff02a807 */ /* 0x000fc80000000000 */
[----:B------:R-:W-:-:S04]  /*1990*/  LOP3.LUT R2, R2, 0x1, RZ, 0xc0, !PT ;  /* 0x0000000102027812 */ /* 0x000fc800078ec0ff */
[----:B------:R-:W-:Y:S02]  /*19a0*/  ISETP.NE.U32.AND P0, PT, R2, 0x1, PT ;  /* 0x000000010200780c */ /* 0x000fe40003f05070 */
[----:B------:R-:W-:Y:S02]  /*19b0*/  PRMT R2, R20, 0x9910, RZ ;  /* 0x0000991014027816 */ /* 0x000fe400000000ff */
[----:B------:R-:W-:Y:S02]  /*19c0*/  SEL R7, R7, R16, !P0 ;  /* 0x0000001007077207 */ /* 0x000fe40004000000 */
[----:B------:R-:W-:Y:S02]  /*19d0*/  SEL R17, R0, R17, !P0 ;  /* 0x0000001100117207 */ /* 0x000fe40004000000 */
[----:B------:R-:W-:Y:S02]  /*19e0*/  PRMT R3, R7, 0x9910, RZ ;  /* 0x0000991007037816 */ /* 0x000fe400000000ff */
[----:B------:R-:W-:-:S02]  /*19f0*/  SEL R12, R5, R12, !P0 ;  /* 0x0000000c050c7207 */ /* 0x000fc40004000000 */
[----:B------:R-:W-:Y:S02]  /*1a00*/  ISETP.NE.AND P1, PT, R3, R2, PT ;  /* 0x000000020300720c */ /* 0x000fe40003f25270 */
[----:B------:R-:W-:Y:S02]  /*1a10*/  ISETP.GE.U32.AND P0, PT, R17, R10, PT ;  /* 0x0000000a1100720c */ /* 0x000fe40003f06070 */
[----:B------:R-:W-:Y:S02]  /*1a20*/  ISETP.GE.AND P2, PT, R3, R2, PT ;  /* 0x000000020300720c */ /* 0x000fe40003f46270 */
[----:B------:R-:W-:Y:S02]  /*1a30*/  ISETP.GE.AND.EX P0, PT, R12, R11, PT, P0 ;  /* 0x0000000b0c00720c */ /* 0x000fe40003f06300 */
[----:B------:R-:W-:-:S05]  /*1a40*/  SEL R0, RZ, 0xffffffff, P2 ;  /* 0xffffffffff007807 */ /* 0x000fca0001000000 */
        /* <DEDUP_REMOVED lines=8> */
[CC--:B------:R-:W-:Y:S02]  /*1ad0*/  ISETP.NE.AND P1, PT, R3.reuse, R0.reuse, PT ;  /* 0x000000000300720c */ /* 0x0c0fe40003f25270 */
[----:B------:R-:W-:Y:S02]  /*1ae0*/  ISETP.GE.U32.AND P0, PT, R10, R9, PT ;  /* 0x000000090a00720c */ /* 0x000fe40003f06070 */
[----:B------:R-:W-:Y:S02]  /*1af0*/  ISETP.GE.AND P2, PT, R3, R0, PT ;  /* 0x000000000300720c */ /* 0x000fe40003f46270 */
[----:B------:R-:W-:Y:S02]  /*1b00*/  ISETP.GE.AND.EX P0, PT, R11, R8, PT, P0 ;  /* 0x000000080b00720c */ /* 0x000fe40003f06300 */
[----:B------:R-:W-:-:S05]  /*1b10*/  SEL R0, RZ, 0xffffffff, P2 ;  /* 0xffffffffff007807 */ /* 0x000fca0001000000 */
[----:B------:R-:W-:-:S04]  /*1b20*/  @!P1 SEL R0, RZ, 0xffffffff, P0 ;  /* 0xffffffffff009807 */ /* 0x000fc80000000000 */
[----:B------:R-:W-:-:S04]  /*1b30*/  LOP3.LUT R0, R0, 0x1, RZ, 0xc0, !PT ;  /* 0x0000000100007812 */ /* 0x000fc800078ec0ff */
[----:B------:R-:W-:-:S04]  /*1b40*/  ISETP.NE.U32.AND P0, PT, R0, 0x1, PT ;  /* 0x000000010000780c */ /* 0x000fc80003f05070 */
[----:B------:R-:W-:Y:S02]  /*1b50*/  SEL R0, R7, R18, !P0 ;  /* 0x0000001207007207 */ /* 0x000fe40004000000 */
[----:B------:R-:W-:Y:S02]  /*1b60*/  SEL R5, R10, R9, !P0 ;  /* 0x000000090a057207 */ /* 0x000fe40004000000 */
[----:B------:R-:W-:Y:S01]  /*1b70*/  SEL R8, R11, R8, !P0 ;  /* 0x000000080b087207 */ /* 0x000fe20004000000 */
[----:B------:R-:W-:Y:S05]  /*1b80*/  BRA `(.L_x_2470) ;  /* 0x000092c000007947 */ /* 0x000fea0003800000 */
.L_x_2471:
[----:B------:R-:W-:Y:S02]  /*1b90*/  IMAD.MOV.U32 R17, RZ, RZ, c[0x0][0x2e8] ;  /* 0x0000ba00ff117624 */ /* 0x000fe400078e00ff */
[----:B------:R-:W-:-:S03]  /*1ba0*/  IMAD.MOV.U32 R0, RZ, RZ, 0x1 ;  /* 0x00000001ff007424 */ /* 0x000fc600078e00ff */
[----:B------:R-:W-:Y:S02]  /*1bb0*/  SHF.R.U32.HI R17, RZ, 0x1, R17 ;  /* 0x00000001ff117819 */ /* 0x000fe40000011611 */
[C---:B------:R-:W-:Y:S02]  /*1bc0*/  ISETP.EQ.AND P2, PT, R0.reuse, c[0x0][0x1b8], PT ;  /* 0x00006e0000007a0c */ /* 0x040fe40003f42270 */
[----:B------:R-:W-:Y:S02]  /*1bd0*/  ISETP.NE.AND P0, PT, R17, 0x1, PT ;  /* 0x000000011100780c */ /* 0x000fe40003f05270 */
[----:B------:R-:W-:-:S11]  /*1be0*/  ISETP.NE.AND P1, PT, R0, c[0x0][0x1b8], PT ;  /* 0x00006e0000007a0c */ /* 0x000fd60003f25270 */
[----:B------:R-:W-:Y:S05]  /*1bf0*/  @!P0 BRA P2, `(.L_x_2485) ;  /* 0x000084a000008947 */ /* 0x000fea0001000000 */
[----:B------:R-:W0:Y:S01]  /*1c00*/  LDC.U16 R6, c[0x0][0x168] ;  /* 0x00005a00ff067b82 */ /* 0x000e220000000400 */
[----:B------:R-:W-:Y:S02]  /*1c10*/  IMAD.MOV.U32 R19, RZ, RZ, c[0x0][0x184] ;  /* 0x00006100ff137624 */ /* 0x000fe400078e00ff */
[--C-:B------:R-:W-:Y:S02]  /*1c20*/  IMAD.MOV.U32 R18, RZ, RZ, R13.reuse ;  /* 0x000000ffff127224 */ /* 0x100fe400078e000d */
[----:B------:R-:W-:Y:S02]  /*1c30*/  IMAD.MOV.U32 R11, RZ, RZ, c[0x0][0x170] ;  /* 0x00005c00ff0b7624 */ /* 0x000fe400078e00ff */
[----:B------:R-:W-:Y:S02]  /*1c40*/  IMAD.MOV.U32 R10, RZ, RZ, c[0x0][0x174] ;  /* 0x00005d00ff0a7624 */ /* 0x000fe400078e00ff */
[----:B------:R-:W-:Y:S01]  /*1c50*/  IMAD R0, R19, 0x3, R13 ;  /* 0x0000000313007824 */ /* 0x000fe200078e020d */
[----:B0-----:R-:W-:Y:S01]  /*1c60*/  MOV R9, R6 ;  /* 0x0000000600097202 */ /* 0x001fe20000000f00 */
[----:B------:R-:W-:Y:S05]  /*1c70*/  @!P1 BRA `(.L_x_2486) ;  /* 0x0000763000009947 */ /* 0x000fea0003800000 */
[----:B------:R-:W-:Y:S01]  /*1c80*/  ISETP.GE.U32.AND P0, PT, R0, c[0x0][0x17c], PT ;  /* 0x00005f0000007a0c */ /* 0x000fe20003f06070 */
[----:B------:R-:W-:Y:S01]  /*1c90*/  BSSY B1, `(.L_x_2487) ;  /* 0x00003ba000017945 */ /* 0x000fe20003800000 */
[----:B------:R-:W-:Y:S01]  /*1ca0*/  IMAD.MOV.U32 R8, RZ, RZ, R6 ;  /* 0x000000ffff087224 */ /* 0x000fe200078e0006 */
[----:B------:R-:W-:Y:S01]  /*1cb0*/  MOV R22, c[0x0][0x170] ;  /* 0x00005c0000167a02 */ /* 0x000fe20000000f00 */
[----:B------:R-:W-:-:S02]  /*1cc0*/  IMAD.MOV.U32 R7, RZ, RZ, c[0x0][0x170] ;  /* 0x00005c00ff077624 */ /* 0x000fc400078e00ff */
[----:B------:R-:W-:Y:S02]  /*1cd0*/  IMAD.MOV.U32 R23, RZ, RZ, c[0x0][0x174] ;  /* 0x00005d00ff177624 */ /* 0x000fe400078e00ff */
[----:B------:R-:W-:Y:S02]  /*1ce0*/  IMAD.MOV.U32 R19, RZ, RZ, c[0x0][0x170] ;  /* 0x00005c00ff137624 */ /* 0x000fe400078e00ff */
[----:B------:R-:W-:Y:S02]  /*1cf0*/  IMAD.MOV.U32 R24, RZ, RZ, c[0x0][0x174] ;  /* 0x00005d00ff187624 */ /* 0x000fe400078e00ff */
[----:B------:R-:W-:Y:S02]  /*1d00*/  IMAD.MOV.U32 R5, RZ, RZ, R6 ;  /* 0x000000ffff057224 */ /* 0x000fe400078e0006 */
[----:B------:R-:W-:Y:S01]  /*1d10*/  IMAD.MOV.U32 R25, RZ, RZ, c[0x0][0x174] ;  /* 0x00005d00ff197624 */ /* 0x000fe200078e00ff */
[----:B------:R-:W-:Y:S05]  /*1d20*/  @P0 BRA `(.L_x_2488) ;  /* 0x00003b0000000947 */ /* 0x000fea0003800000 */
[----:B------:R-:W-:Y:S01]  /*1d30*/  BSSY B2, `(.L_x_2489) ;  /* 0x00003ae000027945 */ /* 0x000fe20003800000 */
[----:B------:R-:W-:Y:S01]  /*1d40*/  ISETP.NE.AND P1, PT, RZ, c[0x0][0x1b8], PT ;  /* 0x00006e00ff007a0c */ /* 0x000fe20003f25270 */
[--C-:B------:R-:W-:Y:S01]  /*1d50*/  IMAD.MOV.U32 R8, RZ, RZ, R6.reuse ;  /* 0x000000ffff087224 */ /* 0x100fe200078e0006 */
[----:B------:R-:W-:Y:S01]  /*1d60*/  MOV R24, c[0x0][0x174] ;  /* 0x00005d0000187a02 */ /* 0x000fe20000000f00 */
[----:B------:R-:W-:-:S02]  /*1d70*/  IMAD.MOV.U32 R5, RZ, RZ, R6 ;  /* 0x000000ffff057224 */ /* 0x000fc400078e0006 */
[----:B------:R-:W-:Y:S02]  /*1d80*/  IMAD.MOV.U32 R7, RZ, RZ, c[0x0][0x170] ;  /* 0x00005c00ff077624 */ /* 0x000fe400078e00ff */
[----:B------:R-:W-:Y:S02]  /*1d90*/  IMAD.MOV.U32 R23, RZ, RZ, c[0x0][0x174] ;  /* 0x00005d00ff177624 */ /* 0x000fe400078e00ff */
[----:B------:R-:W-:Y:S02]  /*1da0*/  IMAD.MOV.U32 R19, RZ, RZ, c[0x0][0x170] ;  /* 0x00005c00ff137624 */ /* 0x000fe400078e00ff */
[----:B------:R-:W-:Y:S02]  /*1db0*/  IMAD.MOV.U32 R22, RZ, RZ, c[0x0][0x170] ;  /* 0x00005c00ff167624 */ /* 0x000fe400078e00ff */
[----:B------:R-:W-:Y:S02]  /*1dc0*/  IMAD.MOV.U32 R25, RZ, RZ, c[0x0][0x174] ;  /* 0x00005d00ff197624 */ /* 0x000fe400078e00ff */
.L_x_2495:
[----:B------:R-:W-:Y:S02]  /*1dd0*/  IMAD.MOV.U32 R0, RZ, RZ, RZ ;  /* 0x000000ffff007224 */ /* 0x000fe400078e00ff */
[----:B------:R-:W-:Y:S01]  /*1de0*/  IMAD.MOV.U32 R3, RZ, RZ, RZ ;  /* 0x000000ffff037224 */ /* 0x000fe200078e00ff */
[----:B------:R-:W-:Y:S05]  /*1df0*/  @!P1 BRA `(.L_x_2490) ;  /* 0x00000d3000009947 */ /* 0x000fea0003800000 */
[----:B------:R-:W-:Y:S02]  /*1e00*/  IMAD.MOV.U32 R2, RZ, RZ, RZ ;  /* 0x000000ffff027224 */ /* 0x000fe400078e00ff */
[----:B------:R-:W-:-:S04]  /*1e10*/  IMAD.MOV.U32 R3, RZ, RZ, R18 ;  /* 0x000000ffff037224 */ /* 0x000fc800078e0012 */
[----:B------:R-:W-:-:S05]  /*1e20*/  IMAD.HI.U32 R2, R18, c[0x0][0x1c0], R2 ;  /* 0x0000700012027a27 */ /* 0x000fca00078e0002 */
[----:B------:R-:W-:Y:S02]  /*1e30*/  SHF.R.U32.HI R13, RZ, c[0x0][0x1c4], R2 ;  /* 0x00007100ff0d7a19 */ /* 0x000fe40000011602 */
[----:B------:R-:W-:-:S03]  /*1e40*/  MOV R2, c[0x0][0x1b8] ;  /* 0x00006e0000027a02 */ /* 0x000fc60000000f00 */
        /* <DEDUP_REMOVED lines=206> */
.L_x_2490:
[----:B------:R-:W-:-:S04]  /*2b30*/  LOP3.LUT R3, R3, 0xfffffffe, RZ, 0xc0, !PT ;  /* 0xfffffffe03037812 */ /* 0x000fc800078ec0ff */
[----:B------:R-:W-:-:S04]  /*2b40*/  IADD3 R2, P0, R14, R3, RZ ;  /* 0x000000030e027210 */ /* 0x000fc80007f1e0ff */
[----:B------:R-:W-:-:S05]  /*2b50*/  IADD3.X R3, RZ, R15, RZ, P0, !PT ;  /* 0x0000000fff037210 */ /* 0x000fca00007fe4ff */
[----:B------:R0:W5:Y:S01]  /*2b60*/  LDG.E.U16 R4, [R2.64] ;  /* 0x0000002402047981 */ /* 0x000162000c1e1500 */
[----:B------:R-:W-:Y:S05]  /*2b70*/  @!P1 BRA `(.L_x_2491) ;  /* 0x00000d3000009947 */ /* 0x000fea0003800000 */
[----:B0-----:R-:W-:Y:S01]  /*2b80*/  IADD3 R3, R18, c[0x0][0x184], RZ ;  /* 0x0000610012037a10 */ /* 0x001fe20007ffe0ff */
        /* <DEDUP_REMOVED lines=197> */
[----:B------:R-:W-:Y:S01]  /*37e0*/  IMAD.MOV.U32 R2, RZ, RZ, RZ ;  /* 0x000000ffff027224 */ /* 0x000fe200078e00ff */
[----:B------:R-:W-:-:S05]  /*37f0*/  MOV R3, R13 ;  /* 0x0000000d00037202 */ /* 0x000fca0000000f00 */
        /* <DEDUP_REMOVED lines=11> */
.L_x_2491:
[----:B0-----:R-:W-:-:S04]  /*38b0*/  LOP3.LUT R3, R0, 0xfffffffe, RZ, 0xc0, !PT ;  /* 0xfffffffe00037812 */ /* 0x001fc800078ec0ff */
[----:B------:R-:W-:-:S05]  /*38c0*/  IADD3 R2, P0, R14, R3, RZ ;  /* 0x000000030e027210 */ /* 0x000fca0007f1e0ff */
[----:B------:R-:W-:Y:S02]  /*38d0*/  IMAD.X R3, RZ, RZ, R15, P0 ;  /* 0x000000ffff037224 */ /* 0x000fe400000e060f */
[----:B------:R-:W-:-:S04]  /*38e0*/  IMAD.MOV.U32 R0, RZ, RZ, RZ ;  /* 0x000000ffff007224 */ /* 0x000fc800078e00ff */
[----:B------:R0:W5:Y:S02]  /*38f0*/  LDG.E.U16 R3, [R2.64] ;  /* 0x0000002402037981 */ /* 0x000164000c1e1500 */
[----:B0-----:R-:W-:Y:S01]  /*3900*/  MOV R2, RZ ;  /* 0x000000ff00027202 */ /* 0x001fe20000000f00 */
[----:B------:R-:W-:Y:S05]  /*3910*/  @!P1 BRA `(.L_x_2492) ;  /* 0x00000d4000009947 */ /* 0x000fea0003800000 */
[----:B------:R-:W-:Y:S02]  /*3920*/  IMAD.MOV.U32 R13, RZ, RZ, c[0x0][0x184] ;  /* 0x00006100ff0d7624 */ /* 0x000fe400078e00ff */
[----:B------:R-:W-:Y:S02]  /*3930*/  IMAD.MOV.U32 R12, RZ, RZ, RZ ;  /* 0x000000ffff0c7224 */ /* 0x000fe400078e00ff */
[----:B------:R-:W-:Y:S02]  /*3940*/  IMAD R13, R13, 0x2, R18 ;  /* 0x000000020d0d7824 */ /* 0x000fe400078e0212 */
        /* <DEDUP_REMOVED lines=209> */
.L_x_2492:
[----:B------:R-:W-:-:S04]  /*4660*/  LOP3.LUT R13, R2, 0xfffffffe, RZ, 0xc0, !PT ;  /* 0xfffffffe020d7812 */ /* 0x000fc800078ec0ff */
[----:B------:R-:W-:-:S04]  /*4670*/  IADD3 R12, P0, R14, R13, RZ ;  /* 0x0000000d0e0c7210 */ /* 0x000fc80007f1e0ff */
[----:B------:R-:W-:-:S05]  /*4680*/  IADD3.X R13, RZ, R15, RZ, P0, !PT ;  /* 0x0000000fff0d7210 */ /* 0x000fca00007fe4ff */
[----:B------:R0:W5:Y:S01]  /*4690*/  LDG.E.U16 R2, [R12.64] ;  /* 0x000000240c027981 */ /* 0x000162000c1e1500 */
[----:B------:R-:W-:Y:S05]  /*46a0*/  @!P1 BRA `(.L_x_2493) ;  /* 0x00000d5000009947 */ /* 0x000fea0003800000 */
[----:B0-----:R-:W-:Y:S02]  /*46b0*/  IMAD.MOV.U32 R13, RZ, RZ, c[0x0][0x184] ;  /* 0x00006100ff0d7624 */ /* 0x001fe400078e00ff */
[----:B------:R-:W-:Y:S02]  /*46c0*/  IMAD.MOV.U32 R16, RZ, RZ, c[0x0][0x1b8] ;  /* 0x00006e00ff107624 */ /* 0x000fe400078e00ff */
[----:B------:R-:W-:-:S03]  /*46d0*/  IMAD R12, R13, 0x2, R18 ;  /* 0x000000020d0c7824 */ /* 0x000fc600078e0212 */
[----:B------:R-:W-:Y:S02]  /*46e0*/  ISETP.NE.AND P0, PT, R16, 0x1, PT ;  /* 0x000000011000780c */ /* 0x000fe40003f05270 */
[----:B------:R-:W-:Y:S01]  /*46f0*/  IADD3 R13, R12, c[0x0][0x184], RZ ;  /* 0x000061000c0d7a10 */ /* 0x000fe20007ffe0ff */
[----:B------:R-:W-:-:S04]  /*4700*/  IMAD.MOV.U32 R12, RZ, RZ, RZ ;  /* 0x000000ffff0c7224 */ /* 0x000fc800078e00ff */
[----:B------:R-:W-:-:S05]  /*4710*/  IMAD.HI.U32 R17, R13, c[0x0][0x1c0], R12 ;  /* 0x000070000d117a27 */ /* 0x000fca00078e000c */
[----:B------:R-:W-:-:S05]  /*4720*/  SHF.R.U32.HI R17, RZ, c[0x0][0x1c4], R17 ;  /* 0x00007100ff117a19 */ /* 0x000fca0000011611 */
[----:B------:R-:W-:-:S04]  /*4730*/  IMAD.MOV R12, RZ, RZ, -R17 ;  /* 0x000000ffff0c7224 */ /* 0x000fc800078e0a11 */
[----:B------:R-:W-:-:S04]  /*4740*/  IMAD R0, R12, c[0x0][0x1bc], R13 ;  /* 0x00006f000c007a24 */ /* 0x000fc800078e020d */
[----:B------:R-:W-:Y:S01]  /*4750*/  IMAD R0, R0, c[0x0][0x2e8], RZ ;  /* 0x0000ba0000007a24 */ /* 0x000fe200078e02ff */
        /* <DEDUP_REMOVED lines=202> */
.L_x_2493:
[----:B0-----:R-:W-:-:S04]  /*5400*/  LOP3.LUT R13, R0, 0xfffffffe, RZ, 0xc0, !PT ;  /* 0xfffffffe000d7812 */ /* 0x001fc800078ec0ff */
[----:B------:R-:W-:-:S04]  /*5410*/  IADD3 R12, P0, R14, R13, RZ ;  /* 0x0000000d0e0c7210 */ /* 0x000fc80007f1e0ff */
[----:B------:R-:W-:-:S05]  /*5420*/  IADD3.X R13, RZ, R15, RZ, P0, !PT ;  /* 0x0000000fff0d7210 */ /* 0x000fca00007fe4ff */
[----:B------:R0:W2:Y:S01]  /*5430*/  LDG.E.U16 R12, [R12.64] ;  /* 0x000000240c0c7981 */ /* 0x0000a2000c1e1500 */
[----:B-----5:R-:W-:Y:S02]  /*5440*/  PRMT R0, R4, 0x9910, RZ ;  /* 0x0000991004007816 */ /* 0x020fe400000000ff */
[----:B------:R-:W-:Y:S02]  /*5450*/  PRMT R17, R6, 0x9910, RZ ;  /* 0x0000991006117816 */ /* 0x000fe400000000ff */
[----:B------:R-:W-:Y:S02]  /*5460*/  ISETP.GE.U32.AND P0, PT, R7, R18, PT ;  /* 0x000000120700720c */ /* 0x000fe40003f06070 */
[CC--:B------:R-:W-:Y:S02]  /*5470*/  ISETP.GE.AND P2, PT, R17.reuse, R0.reuse, PT ;  /* 0x000000001100720c */ /* 0x0c0fe40003f46270 */
[----:B------:R-:W-:Y:S02]  /*5480*/  ISETP.NE.AND P6, PT, R17, R0, PT ;  /* 0x000000001100720c */ /* 0x000fe40003fc5270 */
[----:B------:R-:W-:-:S02]  /*5490*/  PRMT R0, R3, 0x9910, RZ ;  /* 0x0000991003007816 */ /* 0x000fc400000000ff */
[----:B------:R-:W-:Y:S02]  /*54a0*/  PRMT R17, R8, 0x9910, RZ ;  /* 0x0000991008117816 */ /* 0x000fe400000000ff */
[----:B------:R-:W-:Y:S02]  /*54b0*/  ISETP.GE.AND.EX P0, PT, R23, RZ, PT, P0 ;  /* 0x000000ff1700720c */ /* 0x000fe40003f06300 */
[CC--:B------:R-:W-:Y:S02]  /*54c0*/  ISETP.GE.AND P4, PT, R17.reuse, R0.reuse, PT ;  /* 0x000000001100720c */ /* 0x0c0fe40003f86270 */
[----:B------:R-:W-:Y:S02]  /*54d0*/  ISETP.NE.AND P5, PT, R17, R0, PT ;  /* 0x000000001100720c */ /* 0x000fe40003fa5270 */
[----:B------:R-:W-:Y:S02]  /*54e0*/  PRMT R0, R2, 0x9910, RZ ;  /* 0x0000991002007816 */ /* 0x000fe400000000ff */
[----:B------:R-:W-:-:S02]  /*54f0*/  PRMT R17, R9, 0x9910, RZ ;  /* 0x0000991009117816 */ /* 0x000fc400000000ff */
[----:B0-----:R-:W-:Y:S02]  /*5500*/  SEL R13, RZ, 0xffffffff, P2 ;  /* 0xffffffffff0d7807 */ /* 0x001fe40001000000 */
[CC--:B------:R-:W-:Y:S02]  /*5510*/  ISETP.GE.AND P3, PT, R17.reuse, R0.reuse, PT ;  /* 0x000000001100720c */ /* 0x0c0fe40003f66270 */
[----:B------:R-:W-:Y:S02]  /*5520*/  ISETP.NE.AND P2, PT, R17, R0, PT ;  /* 0x000000001100720c */ /* 0x000fe40003f45270 */
[----:B------:R-:W-:Y:S02]  /*5530*/  IADD3 R0, R18, c[0x0][0x184], RZ ;  /* 0x0000610012007a10 */ /* 0x000fe40007ffe0ff */
[----:B------:R-:W-:Y:S02]  /*5540*/  @!P6 SEL R13, RZ, 0xffffffff, P0 ;  /* 0xffffffffff0de807 */ /* 0x000fe40000000000 */
[----:B------:R-:W-:-:S02]  /*5550*/  ISETP.GE.U32.AND P0, PT, R11, R0, PT ;  /* 0x000000000b00720c */ /* 0x000fc40003f06070 */
[----:B------:R-:W-:Y:S02]  /*5560*/  LOP3.LUT R13, R13, 0x1, RZ, 0xc0, !PT ;  /* 0x000000010d0d7812 */ /* 0x000fe400078ec0ff */
[----:B------:R-:W-:Y:S02]  /*5570*/  ISETP.GE.AND.EX P0, PT, R10, RZ, PT, P0 ;  /* 0x000000ff0a00720c */ /* 0x000fe40003f06300 */
[----:B------:R-:W-:Y:S02]  /*5580*/  ISETP.NE.U32.AND P6, PT, R13, 0x1, PT ;  /* 0x000000010d00780c */ /* 0x000fe40003fc5070 */
[----:B------:R-:W-:Y:S02]  /*5590*/  IADD3 R16, R0, c[0x0][0x184], RZ ;  /* 0x0000610000107a10 */ /* 0x000fe40007ffe0ff */
[----:B------:R-:W-:Y:S02]  /*55a0*/  SEL R13, RZ, 0xffffffff, P4 ;  /* 0xffffffffff0d7807 */ /* 0x000fe40002000000 */
[----:B------:R-:W-:-:S02]  /*55b0*/  @!P5 SEL R13, RZ, 0xffffffff, P0 ;  /* 0xffffffffff0dd807 */ /* 0x000fc40000000000 */
[----:B------:R-:W-:Y:S02]  /*55c0*/  ISETP.GE.U32.AND P0, PT, R19, R16, PT ;  /* 0x000000101300720c */ /* 0x000fe40003f06070 */
[----:B------:R-:W-:Y:S02]  /*55d0*/  LOP3.LUT R13, R13, 0x1, RZ, 0xc0, !PT ;  /* 0x000000010d0d7812 */ /* 0x000fe400078ec0ff */
[----:B------:R-:W-:Y:S02]  /*55e0*/  ISETP.GE.AND.EX P0, PT, R24, RZ, PT, P0 ;  /* 0x000000ff1800720c */ /* 0x000fe40003f06300 */
[----:B------:R-:W-:Y:S02]  /*55f0*/  ISETP.NE.U32.AND P4, PT, R13, 0x1, PT ;  /* 0x000000010d00780c */ /* 0x000fe40003f85070 */
[----:B------:R-:W-:Y:S02]  /*5600*/  SEL R13, RZ, 0xffffffff, P3 ;  /* 0xffffffffff0d7807 */ /* 0x000fe40001800000 */
[----:B------:R-:W-:-:S02]  /*5610*/  @!P2 SEL R13, RZ, 0xffffffff, P0 ;  /* 0xffffffffff0da807 */ /* 0x000fc40000000000 */
[----:B------:R-:W-:Y:S02]  /*5620*/  PRMT R20, R5, 0x9910, RZ ;  /* 0x0000991005147816 */ /* 0x000fe400000000ff */
[----:B------:R-:W-:Y:S02]  /*5630*/  LOP3.LUT R13, R13, 0x1, RZ, 0xc0, !PT ;  /* 0x000000010d0d7812 */ /* 0x000fe400078ec0ff */
[----:B------:R-:W-:Y:S02]  /*5640*/  IADD3 R17, R16, c[0x0][0x184], RZ ;  /* 0x0000610010117a10 */ /* 0x000fe40007ffe0ff */
[----:B------:R-:W-:Y:S02]  /*5650*/  ISETP.NE.U32.AND P2, PT, R13, 0x1, PT ;  /* 0x000000010d00780c */ /* 0x000fe40003f45070 */
[----:B------:R-:W-:Y:S02]  /*5660*/  ISETP.GE.U32.AND P0, PT, R22, R17, PT ;  /* 0x000000111600720c */ /* 0x000fe40003f06070 */
[----:B------:R-:W-:-:S02]  /*5670*/  SEL R7, R7, R18, !P6 ;  /* 0x0000001207077207 */ /* 0x000fc40007000000 */
[----:B------:R-:W-:Y:S02]  /*5680*/  ISETP.GE.AND.EX P0, PT, R25, RZ, PT, P0 ;  /* 0x000000ff1900720c */ /* 0x000fe40003f06300 */
[----:B------:R-:W-:Y:S02]  /*5690*/  IADD3 R18, R17, c[0x0][0x184], RZ ;  /* 0x0000610011127a10 */ /* 0x000fe40007ffe0ff */
[----:B------:R-:W-:Y:S02]  /*56a0*/  SEL R11, R11, R0, !P4 ;  /* 0x000000000b0b7207 */ /* 0x000fe40006000000 */
[----:B------:R-:W-:Y:S02]  /*56b0*/  SEL R19, R19, R16, !P2 ;  /* 0x0000001013137207 */ /* 0x000fe40005000000 */
[----:B------:R-:W-:Y:S02]  /*56c0*/  SEL R6, R6, R4, !P6 ;  /* 0x0000000406067207 */ /* 0x000fe40007000000 */
[----:B------:R-:W-:-:S02]  /*56d0*/  SEL R23, R23, RZ, !P6 ;  /* 0x000000ff17177207 */ /* 0x000fc40007000000 */
[----:B------:R-:W-:Y:S02]  /*56e0*/  SEL R8, R8, R3, !P4 ;  /* 0x0000000308087207 */ /* 0x000fe40006000000 */
[----:B------:R-:W-:Y:S02]  /*56f0*/  SEL R10, R10, RZ, !P4 ;  /* 0x000000ff0a0a7207 */ /* 0x000fe40006000000 */
[----:B------:R-:W-:Y:S02]  /*5700*/  SEL R9, R9, R2, !P2 ;  /* 0x0000000209097207 */ /* 0x000fe40005000000 */
[----:B------:R-:W-:Y:S02]  /*5710*/  SEL R24, R24, RZ, !P2 ;  /* 0x000000ff18187207 */ /* 0x000fe40005000000 */
[----:B--2---:R-:W-:-:S04]  /*5720*/  PRMT R13, R12, 0x9910, RZ ;  /* 0x000099100c0d7816 */ /* 0x004fc800000000ff */
[CC--:B------:R-:W-:Y:S02]  /*5730*/  ISETP.NE.AND P5, PT, R20.reuse, R13.reuse, PT ;  /* 0x0000000d1400720c */ /* 0x0c0fe40003fa5270 */
[----:B------:R-:W-:-:S04]  /*5740*/  ISETP.GE.AND P3, PT, R20, R13, PT ;  /* 0x0000000d1400720c */ /* 0x000fc80003f66270 */
[----:B------:R-:W-:-:S07]  /*5750*/  SEL R13, RZ, 0xffffffff, P3 ;  /* 0xffffffffff0d7807 */ /* 0x000fce0001800000 */
[----:B------:R-:W-:-:S04]  /*5760*/  @!P5 SEL R13, RZ, 0xffffffff, P0 ;  /* 0xffffffffff0dd807 */ /* 0x000fc80000000000 */
[----:B------:R-:W-:-:S04]  /*5770*/  LOP3.LUT R13, R13, 0x1, RZ, 0xc0, !PT ;  /* 0x000000010d0d7812 */ /* 0x000fc800078ec0ff */
[----:B------:R-:W-:Y:S01]  /*5780*/  ISETP.NE.U32.AND P0, PT, R13, 0x1, PT ;  /* 0x000000010d00780c */ /* 0x000fe20003f05070 */
[----:B------:R-:W-:-:S03]  /*5790*/  IMAD.MOV.U32 R13, RZ, RZ, c[0x0][0x184] ;  /* 0x00006100ff0d7624 */ /* 0x000fc600078e00ff */
[----:B------:R-:W-:Y:S01]  /*57a0*/  SEL R22, R22, R17, !P0 ;  /* 0x0000001116167207 */ /* 0x000fe20004000000 */
[----:B------:R-:W-:Y:S01]  /*57b0*/  IMAD R13, R13, 0x3, R18 ;  /* 0x000000030d0d7824 */ /* 0x000fe200078e0212 */
[----:B------:R-:W-:Y:S02]  /*57c0*/  SEL R5, R5, R12, !P0 ;  /* 0x0000000c05057207 */ /* 0x000fe40004000000 */
[----:B------:R-:W-:Y:S02]  /*57d0*/  SEL R25, R25, RZ, !P0 ;  /* 0x000000ff19197207 */ /* 0x000fe40004000000 */
[----:B------:R-:W-:-:S13]  /*57e0*/  ISETP.GE.U32.AND P3, PT, R13, c[0x0][0x17c], PT ;  /* 0x00005f000d007a0c */ /* 0x000fda0003f66070 */
[----:B------:R-:W-:Y:S01]  /*57f0*/  @P3 CALL.REL.NOINC `(.L_x_2494) ;  /* 0x0000001000003944 */ /* 0x000fe20003c00000 */
[----:B------:R-:W-:Y:S05]  /*5800*/  BRA `(.L_x_2495) ;  /* 0xffffc5c000007947 */ /* 0x000fea000383ffff */
.L_x_2494:
[----:B------:R-:W-:Y:S05]  /*5810*/  BSYNC B2 ;  /* 0x0000000000027941 */ /* 0x000fea0003800000 */
.L_x_2489:
[----:B------:R-:W-:Y:S02]  /*5820*/  PRMT R28, R12, 0x7610, R28 ;  /* 0x000076100c1c7816 */ /* 0x000fe4000000001c */
.L_x_2488:
[----:B------:R-:W-:Y:S05]  /*5830*/  BSYNC B1 ;  /* 0x0000000000017941 */ /* 0x000fea0003800000 */
.L_x_2487:
        /* <DEDUP_REMOVED lines=11> */
[----:B------:R-:W-:-:S04]  /*58f0*/  SHF.R.U32.HI R17, RZ, c[0x0][0x1c4], R16 ;  /* 0x00007100ff117a19 */ /* 0x000fc80000011610 */
[----:B------:R-:W-:-:S05]  /*5900*/  IADD3 R13, -R17, RZ, RZ ;  /* 0x000000ff110d7210 */ /* 0x000fca0007ffe1ff */
        /* <DEDUP_REMOVED lines=192> */
.L_x_2498:
[----:B------:R-:W-:-:S04]  /*6510*/  LOP3.LUT R13, R0, 0xfffffffe, RZ, 0xc0, !PT ;  /* 0xfffffffe000d7812 */ /* 0x000fc800078ec0ff */
[----:B------:R-:W-:-:S05]  /*6520*/  IADD3 R12, P2, R14, R13, RZ ;  /* 0x0000000d0e0c7210 */ /* 0x000fca0007f5e0ff */
[----:B------:R-:W-:-:S05]  /*6530*/  IMAD.X R13, RZ, RZ, R15, P2 ;  /* 0x000000ffff0d7224 */ /* 0x000fca00010e060f */
[----:B------:R0:W5:Y:S01]  /*6540*/  LDG.E.U16 R4, [R12.64] ;  /* 0x000000240c047981 */ /* 0x000162000c1e1500 */
        /* <DEDUP_REMOVED lines=194> */
[----:B------:R-:W-:Y:S02]  /*7170*/  IMAD.MOV R3, RZ, RZ, -R13 ;  /* 0x000000ffff037224 */ /* 0x000fe400078e0a0d */
[----:B------:R-:W-:Y:S02]  /*7180*/  @P2 IMAD.MOV.U32 R12, RZ, RZ, RZ ;  /* 0x000000ffff0c2224 */ /* 0x000fe400078e00ff */
[----:B------:R-:W-:Y:S02]  /*7190*/  IMAD R17, R3, c[0x0][0x2d0], R17 ;  /* 0x0000b40003117a24 */ /* 0x000fe400078e0211 */
[----:B------:R-:W-:-:S04]  /*71a0*/  @P2 IMAD.HI.U32 R3, R13, c[0x0][0x2e0], R12 ;  /* 0x0000b8000d032a27 */ /* 0x000fc800078e000c */
[----:B------:R-:W-:Y:S01]  /*71b0*/  IMAD R0, R17, c[0x0][0x344], R0 ;  /* 0x0000d10011007a24 */ /* 0x000fe200078e0200 */
[----:B------:R-:W-:-:S05]  /*71c0*/  @P2 SHF.R.U32.HI R3, RZ, c[0x0][0x2e4], R3 ;  /* 0x0000b900ff032a19 */ /* 0x000fca0000011603 */
[----:B------:R-:W-:-:S04]  /*71d0*/  @P2 IMAD.MOV R3, RZ, RZ, -R3 ;  /* 0x000000ffff032224 */ /* 0x000fc800078e0a03 */
[----:B------:R-:W-:-:S04]  /*71e0*/  @P2 IMAD R13, R3, c[0x0][0x2dc], R13 ;  /* 0x0000b700030d2a24 */ /* 0x000fc800078e020d */
[----:B------:R-:W-:-:S05]  /*71f0*/  @P2 IMAD R0, R13, c[0x0][0x348], R0 ;  /* 0x0000d2000d002a24 */ /* 0x000fca00078e0200 */
.L_x_2499:
[----:B------:R-:W-:-:S04]  /*7200*/  LOP3.LUT R13, R0, 0xfffffffe, RZ, 0xc0, !PT ;  /* 0xfffffffe000d7812 */ /* 0x000fc800078ec0ff */
[----:B------:R-:W-:-:S04]  /*7210*/  IADD3 R12, P2, R14, R13, RZ ;  /* 0x0000000d0e0c7210 */ /* 0x000fc80007f5e0ff */
[----:B------:R-:W-:-:S05]  /*7220*/  IADD3.X R13, RZ, R15, RZ, P2, !PT ;  /* 0x0000000fff0d7210 */ /* 0x000fca00017fe4ff */
        /* <DEDUP_REMOVED lines=204> */
.L_x_2500:
[----:B------:R-:W-:-:S04]  /*7ef0*/  LOP3.LUT R13, R0, 0xfffffffe, RZ, 0xc0, !PT ;  /* 0xfffffffe000d7812 */ /* 0x000fc800078ec0ff */
[----:B------:R-:W-:-:S05]  /*7f00*/  IADD3 R12, P2, R14, R13, RZ ;  /* 0x0000000d0e0c7210 */ /* 0x000fca0007f5e0ff */
[----:B------:R-:W-:-:S05]  /*7f10*/  IMAD.X R13, RZ, RZ, R15, P2 ;  /* 0x000000ffff0d7224 */ /* 0x000fca00010e060f */
[----:B------:R0:W5:Y:S02]  /*7f20*/  LDG.E.U16 R2, [R12.64] ;  /* 0x000000240c027981 */ /* 0x000164000c1e1500 */
[----:B0-----:R-:W-:-:S04]  /*7f30*/  IADD3 R13, R21, c[0x0][0x184], RZ ;  /* 0x00006100150d7a10 */ /* 0x001fc80007ffe0ff */
[----:B------:R-:W-:-:S13]  /*7f40*/  ISETP.GE.U32.AND P2, PT, R13, c[0x0][0x17c], PT ;  /* 0x00005f000d007a0c */ /* 0x000fda0003f46070 */
[----:B------:R-:W-:Y:S05]  /*7f50*/  @P2 BRA `(.L_x_2497) ;  /* 0x00000cc000002947 */ /* 0x000fea0003800000 */
[----:B------:R-:W-:Y:S01]  /*7f60*/  MOV R0, RZ ;  /* 0x000000ff00007202 */ /* 0x000fe20000000f00 */
        /* <DEDUP_REMOVED lines=199> */
.L_x_2501:
[----:B------:R-:W-:-:S04]  /*8be0*/  LOP3.LUT R13, R0, 0xfffffffe, RZ, 0xc0, !PT ;  /* 0xfffffffe000d7812 */ /* 0x000fc800078ec0ff */
[----:B------:R-:W-:-:S05]  /*8bf0*/  IADD3 R12, P1, R14, R13, RZ ;  /* 0x0000000d0e0c7210 */ /* 0x000fca0007f3e0ff */
[----:B------:R-:W-:-:S05]  /*8c00*/  IMAD.X R13, RZ, RZ, R15, P1 ;  /* 0x000000ffff0d7224 */ /* 0x000fca00008e060f */
[----:B------:R0:W5:Y:S03]  /*8c10*/  LDG.E.U16 R28, [R12.64] ;  /* 0x000000240c1c7981 */ /* 0x000166000c1e1500 */
.L_x_2497:
[----:B0-----:R-:W-:Y:S05]  /*8c20*/  BSYNC B1 ;  /* 0x0000000000017941 */ /* 0x001fea0003800000 */
.L_x_2496:
[----:B------:R-:W-:Y:S01]  /*8c30*/  BSSY B1, `(.L_x_2502) ;  /* 0x000003f000017945 */ /* 0x000fe20003800000 */
[----:B------:R-:W-:Y:S05]  /*8c40*/  @P0 BRA `(.L_x_2503) ;  /* 0x000003d000000947 */ /* 0x000fea0003800000 */
[----:B-----5:R-:W-:Y:S02]  /*8c50*/  PRMT R0, R4, 0x9910, RZ ;  /* 0x0000991004007816 */ /* 0x020fe400000000ff */
[----:B------:R-:W-:Y:S02]  /*8c60*/  PRMT R13, R6, 0x9910, RZ ;  /* 0x00009910060d7816 */ /* 0x000fe400000000ff */
[----:B------:R-:W-:Y:S02]  /*8c70*/  ISETP.GE.U32.AND P0, PT, R7, R18, PT ;  /* 0x000000120700720c */ /* 0x000fe40003f06070 */
[CC--:B------:R-:W-:Y:S02]  /*8c80*/  ISETP.NE.AND P2, PT, R13.reuse, R0.reuse, PT ;  /* 0x000000000d00720c */ /* 0x0c0fe40003f45270 */
[----:B------:R-:W-:Y:S02]  /*8c90*/  ISETP.GE.AND P1, PT, R13, R0, PT ;  /* 0x000000000d00720c */ /* 0x000fe40003f26270 */
[----:B------:R-:W-:-:S02]  /*8ca0*/  ISETP.GE.AND.EX P0, PT, R23, RZ, PT, P0 ;  /* 0x000000ff1700720c */ /* 0x000fc40003f06300 */
[----:B------:R-:W-:-:S07]  /*8cb0*/  SEL R0, RZ, 0xffffffff, P1 ;  /* 0xffffffffff007807 */ /* 0x000fce0000800000 */
[----:B------:R-:W-:-:S04]  /*8cc0*/  @!P2 SEL R0, RZ, 0xffffffff, P0 ;  /* 0xffffffffff00a807 */ /* 0x000fc80000000000 */
[----:B------:R-:W-:Y:S02]  /*8cd0*/  LOP3.LUT R12, R0, 0x1, RZ, 0xc0, !PT ;  /* 0x00000001000c7812 */ /* 0x000fe400078ec0ff */
[----:B------:R-:W-:Y:S02]  /*8ce0*/  IADD3 R0, R18, c[0x0][0x184], RZ ;  /* 0x0000610012007a10 */ /* 0x000fe40007ffe0ff */
[----:B------:R-:W-:Y:S02]  /*8cf0*/  ISETP.NE.U32.AND P0, PT, R12, 0x1, PT ;  /* 0x000000010c00780c */ /* 0x000fe40003f05070 */
[----:B------:R-:W-:Y:S02]  /*8d00*/  ISETP.GE.U32.AND P1, PT, R0, c[0x0][0x17c], PT ;  /* 0x00005f0000007a0c */ /* 0x000fe40003f26070 */
[----:B------:R-:W-:Y:S02]  /*8d10*/  SEL R6, R6, R4, !P0 ;  /* 0x0000000406067207 */ /* 0x000fe40004000000 */
[----:B------:R-:W-:-:S02]  /*8d20*/  SEL R7, R7, R18, !P0 ;  /* 0x0000001207077207 */ /* 0x000fc40004000000 */
[----:B------:R-:W-:-:S07]  /*8d30*/  SEL R23, R23, RZ, !P0 ;  /* 0x000000ff17177207 */ /* 0x000fce0004000000 */
[----:B------:R-:W-:Y:S05]  /*8d40*/  @P1 BRA `(.L_x_2503) ;  /* 0x000002d000001947 */ /* 0x000fea0003800000 */
[----:B------:R-:W-:Y:S02]  /*8d50*/  PRMT R4, R3, 0x9910, RZ ;  /* 0x0000991003047816 */ /* 0x000fe400000000ff */
        /* <DEDUP_REMOVED lines=20> */
[----:B------:R-:W-:-:S02]  /*8ea0*/  IADD3 R13, R4, c[0x0][0x184], RZ ;  /* 0x00006100040d7a10 */ /* 0x000fc40007ffe0ff */
[----:B------:R-:W-:Y:S02]  /*8eb0*/  ISETP.GE.AND.EX P0, PT, R24, RZ, PT, P0 ;  /* 0x000000ff1800720c */ /* 0x000fe40003f06300 */
[----:B------:R-:W-:Y:S02]  /*8ec0*/  SEL R0, RZ, 0xffffffff, P1 ;  /* 0xffffffffff007807 */ /* 0x000fe40000800000 */
[----:B------:R-:W-:-:S03]  /*8ed0*/  ISETP.GE.U32.AND P1, PT, R13, c[0x0][0x17c], PT ;  /* 0x00005f000d007a0c */ /* 0x000fc60003f26070 */
[----:B------:R-:W-:-:S04]  /*8ee0*/  @!P2 SEL R0, RZ, 0xffffffff, P0 ;  /* 0xffffffffff00a807 */ /* 0x000fc80000000000 */
[----:B------:R-:W-:-:S04]  /*8ef0*/  LOP3.LUT R0, R0, 0x1, RZ, 0xc0, !PT ;  /* 0x0000000100007812 */ /* 0x000fc800078ec0ff */
[----:B------:R-:W-:-:S04]  /*8f00*/  ISETP.NE.U32.AND P0, PT, R0, 0x1, PT ;  /* 0x000000010000780c */ /* 0x000fc80003f05070 */
[----:B------:R-:W-:Y:S02]  /*8f10*/  SEL R9, R9, R2, !P0 ;  /* 0x0000000209097207 */ /* 0x000fe40004000000 */
[----:B------:R-:W-:Y:S02]  /*8f20*/  SEL R19, R19, R4, !P0 ;  /* 0x0000000413137207 */ /* 0x000fe40004000000 */
[----:B------:R-:W-:Y:S01]  /*8f30*/  SEL R24, R24, RZ, !P0 ;  /* 0x000000ff18187207 */ /* 0x000fe20004000000 */
[----:B------:R-:W-:Y:S05]  /*8f40*/  @P1 BRA `(.L_x_2503) ;  /* 0x000000d000001947 */ /* 0x000fea0003800000 */
[----:B------:R-:W-:Y:S02]  /*8f50*/  PRMT R0, R28, 0x9910, RZ ;  /* 0x000099101c007816 */ /* 0x000fe400000000ff */
[----:B------:R-:W-:Y:S02]  /*8f60*/  PRMT R3, R5, 0x9910, RZ ;  /* 0x0000991005037816 */ /* 0x000fe400000000ff */
[----:B------:R-:W-:Y:S02]  /*8f70*/  ISETP.GE.U32.AND P0, PT, R22, R13, PT ;  /* 0x0000000d1600720c */ /* 0x000fe40003f06070 */
[----:B------:R-:W-:-:S02]  /*8f80*/  ISETP.NE.AND P2, PT, R3, R0, PT ;  /* 0x000000000300720c */ /* 0x000fc40003f45270 */
[----:B------:R-:W-:Y:S02]  /*8f90*/  ISETP.GE.AND P1, PT, R3, R0, PT ;  /* 0x000000000300720c */ /* 0x000fe40003f26270 */
[----:B------:R-:W-:Y:S02]  /*8fa0*/  ISETP.GE.AND.EX P0, PT, R25, RZ, PT, P0 ;  /* 0x000000ff1900720c */ /* 0x000fe40003f06300 */
[----:B------:R-:W-:-:S07]  /*8fb0*/  SEL R0, RZ, 0xffffffff, P1 ;  /* 0xffffffffff007807 */ /* 0x000fce0000800000 */
[----:B------:R-:W-:-:S04]  /*8fc0*/  @!P2 SEL R0, RZ, 0xffffffff, P0 ;  /* 0xffffffffff00a807 */ /* 0x000fc80000000000 */
[----:B------:R-:W-:-:S04]  /*8fd0*/  LOP3.LUT R0, R0, 0x1, RZ, 0xc0, !PT ;  /* 0x0000000100007812 */ /* 0x000fc800078ec0ff */
[----:B------:R-:W-:-:S04]  /*8fe0*/  ISETP.NE.U32.AND P0, PT, R0, 0x1, PT ;  /* 0x000000010000780c */ /* 0x000fc80003f05070 */
[----:B------:R-:W-:Y:S02]  /*8ff0*/  SEL R5, R5, R28, !P0 ;  /* 0x0000001c05057207 */ /* 0x000fe40004000000 */
[----:B------:R-:W-:Y:S02]  /*9000*/  SEL R22, R22, R13, !P0 ;  /* 0x0000000d16167207 */ /* 0x000fe40004000000 */
[----:B------:R-:W-:Y:S02]  /*9010*/  SEL R25, R25, RZ, !P0 ;  /* 0x000000ff19197207 */ /* 0x000fe40004000000 */
.L_x_2503:
[----:B------:R-:W-:Y:S05]  /*9020*/  BSYNC B1 ;  /* 0x0000000000017941 */ /* 0x000fea0003800000 */
.L_x_2502:
[----:B------:R-:W-:Y:S02]  /*9030*/  PRMT R0, R8, 0x9910, RZ ;  /* 0x0000991008007816 */ /* 0x000fe400000000ff */
[----:B-----5:R-:W-:Y:S02]  /*9040*/  PRMT R3, R6, 0x9910, RZ ;  /* 0x0000991006037816 */ /* 0x020fe400000000ff */
        /* <DEDUP_REMOVED lines=38> */
.L_x_2486:
[----:B------:R-:W-:Y:S01]  /*92b0*/  ISETP.GE.U32.AND P0, PT, R0, c[0x0][0x17c], PT ;  /* 0x00005f0000007a0c */ /* 0x000fe20003f06070 */
[----:B------:R-:W-:Y:S01]  /*92c0*/  BSSY B1, `(.L_x_2504) ;  /* 0x000005c000017945 */ /* 0x000fe20003800000 */
[----:B------:R-:W-:Y:S01]  /*92d0*/  IMAD.MOV.U32 R4, RZ, RZ, R6 ;  /* 0x000000ffff047224 */ /* 0x000fe200078e0006 */
[----:B------:R-:W-:Y:S01]  /*92e0*/  MOV R3, c[0x0][0x170] ;  /* 0x00005c0000037a02 */ /* 0x000fe20000000f00 */
[----:B------:R-:W-:Y:S01]  /*92f0*/  IMAD.MOV.U32 R7, RZ, RZ, c[0x0][0x174] ;  /* 0x00005d00ff077624 */ /* 0x000fe200078e00ff */
[----:B------:R-:W-:Y:S01]  /*9300*/  MOV R0, c[0x0][0x174] ;  /* 0x00005d0000007a02 */ /* 0x000fe20000000f00 */
[----:B------:R-:W-:-:S02]  /*9310*/  IMAD.MOV.U32 R16, RZ, RZ, c[0x0][0x170] ;  /* 0x00005c00ff107624 */ /* 0x000fc400078e00ff */
[----:B------:R-:W-:Y:S02]  /*9320*/  IMAD.MOV.U32 R8, RZ, RZ, c[0x0][0x174] ;  /* 0x00005d00ff087624 */ /* 0x000fe400078e00ff */
[----:B------:R-:W-:Y:S02]  /*9330*/  IMAD.MOV.U32 R2, RZ, RZ, R6 ;  /* 0x000000ffff027224 */ /* 0x000fe400078e0006 */
[----:B------:R-:W-:Y:S01]  /*9340*/  IMAD.MOV.U32 R5, RZ, RZ, c[0x0][0x170] ;  /* 0x00005c00ff057624 */ /* 0x000fe200078e00ff */
[----:B------:R-:W-:Y:S05]  /*9350*/  @P0 BRA `(.L_x_2505) ;  /* 0x0000052000000947 */ /* 0x000fea0003800000 */
[----:B------:R-:W-:Y:S01]  /*9360*/  BSSY B2, `(.L_x_2506) ;  /* 0x0000050000027945 */ /* 0x000fe20003800000 */
[--C-:B------:R-:W-:Y:S01]  /*9370*/  IMAD.MOV.U32 R4, RZ, RZ, R6.reuse ;  /* 0x000000ffff047224 */ /* 0x100fe200078e0006 */
[----:B------:R-:W-:Y:S01]  /*9380*/  MOV R8, c[0x0][0x174] ;  /* 0x00005d0000087a02 */ /* 0x000fe20000000f00 */
[----:B------:R-:W-:Y:S02]  /*9390*/  IMAD.MOV.U32 R2, RZ, RZ, R6 ;  /* 0x000000ffff027224 */ /* 0x000fe400078e0006 */
[----:B------:R-:W-:-:S02]  /*93a0*/  IMAD.MOV.U32 R3, RZ, RZ, c[0x0][0x170] ;  /* 0x00005c00ff037624 */ /* 0x000fc400078e00ff */
[----:B------:R-:W-:Y:S02]  /*93b0*/  IMAD.MOV.U32 R7, RZ, RZ, c[0x0][0x174] ;  /* 0x00005d00ff077624 */ /* 0x000fe400078e00ff */
[----:B------:R-:W-:Y:S02]  /*93c0*/  IMAD.MOV.U32 R16, RZ, RZ, c[0x0][0x170] ;  /* 0x00005c00ff107624 */ /* 0x000fe400078e00ff */
[----:B------:R-:W-:Y:S02]  /*93d0*/  IMAD.MOV.U32 R5, RZ, RZ, c[0x0][0x170] ;  /* 0x00005c00ff057624 */ /* 0x000fe400078e00ff */
[----:B------:R-:W-:Y:S02]  /*93e0*/  IMAD.MOV.U32 R0, RZ, RZ, c[0x0][0x174] ;  /* 0x00005d00ff007624 */ /* 0x000fe400078e00ff */
.L_x_2507:
[----:B------:R-:W-:Y:S01]  /*93f0*/  IMAD R13, R17, R18, RZ ;  /* 0x00000012110d7224 */ /* 0x000fe200078e02ff */
[----:B------:R-:W-:-:S03]  /*9400*/  IADD3 R20, R18, c[0x0][0x184], RZ ;  /* 0x0000610012147a10 */ /* 0x000fc60007ffe0ff */
[----:B------:R-:W-:-:S05]  /*9410*/  IMAD.WIDE.U32 R12, R13, 0x2, R14 ;  /* 0x000000020d0c7825 */ /* 0x000fca00078e000e */
[----:B------:R0:W2:Y:S01]  /*9420*/  LDG.E.U16 R21, [R12.64] ;  /* 0x000000240c157981 */ /* 0x0000a2000c1e1500 */
[----:B------:R-:W-:-:S04]  /*9430*/  IMAD R23, R17, R20, RZ ;  /* 0x0000001411177224 */ /* 0x000fc800078e02ff */
[----:B0-----:R-:W-:-:S05]  /*9440*/  IMAD.WIDE.U32 R12, R23, 0x2, R14 ;  /* 0x00000002170c7825 */ /* 0x001fca00078e000e */
[----:B------:R-:W3:Y:S01]  /*9450*/  LDG.E.U16 R23, [R12.64] ;  /* 0x000000240c177981 */ /* 0x000ee2000c1e1500 */
[----:B------:R-:W-:Y:S02]  /*9460*/  PRMT R25, R6, 0x9910, RZ ;  /* 0x0000991006197816 */ /* 0x000fe400000000ff */
[----:B------:R-:W-:-:S04]  /*9470*/  ISETP.GE.U32.AND P0, PT, R3, R18, PT ;  /* 0x000000120300720c */ /* 0x000fc80003f06070 */
[----:B------:R-:W-:Y:S02]  /*9480*/  ISETP.GE.AND.EX P0, PT, R7, RZ, PT, P0 ;  /* 0x000000ff0700720c */ /* 0x000fe40003f06300 */
[----:B--2---:R-:W-:-:S04]  /*9490*/  PRMT R22, R21, 0x9910, RZ ;  /* 0x0000991015167816 */ /* 0x004fc800000000ff */
[CC--:B------:R-:W-:Y:S02]  /*94a0*/  ISETP.NE.AND P1, PT, R25.reuse, R22.reuse, PT ;  /* 0x000000161900720c */ /* 0x0c0fe40003f25270 */
[----:B------:R-:W-:Y:S02]  /*94b0*/  ISETP.GE.AND P4, PT, R25, R22, PT ;  /* 0x000000161900720c */ /* 0x000fe40003f86270 */
[----:B------:R-:W-:Y:S02]  /*94c0*/  PRMT R25, R4, 0x9910, RZ ;  /* 0x0000991004197816 */ /* 0x000fe400000000ff */
[----:B---3--:R-:W-:-:S04]  /*94d0*/  PRMT R12, R23, 0x9910, RZ ;  /* 0x00009910170c7816 */ /* 0x008fc800000000ff */
[CC--:B------:R-:W-:Y:S02]  /*94e0*/  ISETP.NE.AND P2, PT, R25.reuse, R12.reuse, PT ;  /* 0x0000000c1900720c */ /* 0x0c0fe40003f45270 */
[----:B------:R-:W-:Y:S02]  /*94f0*/  ISETP.GE.AND P3, PT, R25, R12, PT ;  /* 0x0000000c1900720c */ /* 0x000fe40003f66270 */
[----:B------:R-:W-:Y:S02]  /*9500*/  SEL R12, RZ, 0xffffffff, P0 ;  /* 0xffffffffff0c7807 */ /* 0x000fe40000000000 */
[----:B------:R-:W-:Y:S02]  /*9510*/  @P1 SEL R12, RZ, 0xffffffff, P4 ;  /* 0xffffffffff0c1807 */ /* 0x000fe40002000000 */
[----:B------:R-:W-:Y:S02]  /*9520*/  IADD3 R25, R20, c[0x0][0x184], RZ ;  /* 0x0000610014197a10 */ /* 0x000fe40007ffe0ff */
[----:B------:R-:W-:-:S03]  /*9530*/  LOP3.LUT R12, R12, 0x1, RZ, 0xc0, !PT ;  /* 0x000000010c0c7812 */ /* 0x000fc600078ec0ff */
[----:B------:R-:W-:Y:S01]  /*9540*/  IMAD R13, R17, R25, RZ ;  /* 0x00000019110d7224 */ /* 0x000fe200078e02ff */
[----:B------:R-:W-:-:S03]  /*9550*/  ISETP.NE.U32.AND P1, PT, R12, 0x1, PT ;  /* 0x000000010c00780c */ /* 0x000fc60003f25070 */
[----:B------:R-:W-:-:S05]  /*9560*/  IMAD.WIDE.U32 R12, R13, 0x2, R14 ;  /* 0x000000020d0c7825 */ /* 0x000fca00078e000e */
[----:B------:R0:W2:Y:S01]  /*9570*/  LDG.E.U16 R22, [R12.64] ;  /* 0x000000240c167981 */ /* 0x0000a2000c1e1500 */
[----:B------:R-:W-:Y:S02]  /*9580*/  ISETP.GE.U32.AND P0, PT, R11, R20, PT ;  /* 0x000000140b00720c */ /* 0x000fe40003f06070 */
[----:B------:R-:W-:Y:S02]  /*9590*/  SEL R3, R3, R18, !P1 ;  /* 0x0000001203037207 */ /* 0x000fe40004800000 */
        /* <DEDUP_REMOVED lines=8> */
[----:B------:R-:W-:Y:S02]  /*9620*/  SEL R11, R11, R20, !P2 ;  /* 0x000000140b0b7207 */ /* 0x000fe40005000000 */
[----:B------:R-:W-:-:S05]  /*9630*/  IADD3 R20, R25, c[0x0][0x184], RZ ;  /* 0x0000610019147a10 */ /* 0x000fca0007ffe0ff */
[----:B0-----:R-:W-:Y:S01]  /*9640*/  IMAD R13, R17, R20, RZ ;  /* 0x00000014110d7224 */ /* 0x001fe200078e02ff */
[----:B--2---:R-:W-:-:S04]  /*9650*/  PRMT R12, R22, 0x9910, RZ ;  /* 0x00009910160c7816 */ /* 0x004fc800000000ff */
[CC--:B------:R-:W-:Y:S02]  /*9660*/  ISETP.NE.AND P3, PT, R18.reuse, R12.reuse, PT ;  /* 0x0000000c1200720c */ /* 0x0c0fe40003f65270 */
[----:B------:R-:W-:Y:S02]  /*9670*/  ISETP.GE.AND P4, PT, R18, R12, PT ;  /* 0x0000000c1200720c */ /* 0x000fe40003f86270 */
[----:B------:R-:W-:-:S09]  /*9680*/  SEL R12, RZ, 0xffffffff, P0 ;  /* 0xffffffffff0c7807 */ /* 0x000fd20000000000 */
[----:B------:R-:W-:-:S04]  /*9690*/  @P3 SEL R12, RZ, 0xffffffff, P4 ;  /* 0xffffffffff0c3807 */ /* 0x000fc80002000000 */
[----:B------:R-:W-:-:S04]  /*96a0*/  LOP3.LUT R12, R12, 0x1, RZ, 0xc0, !PT ;  /* 0x000000010c0c7812 */ /* 0x000fc800078ec0ff */
[----:B------:R-:W-:Y:S01]  /*96b0*/  ISETP.NE.U32.AND P3, PT, R12, 0x1, PT ;  /* 0x000000010c00780c */ /* 0x000fe20003f65070 */
[----:B------:R-:W-:-:S06]  /*96c0*/  IMAD.WIDE.U32 R12, R13, 0x2, R14 ;  /* 0x000000020d0c7825 */ /* 0x000fcc00078e000e */
[----:B------:R-:W2:Y:S01]  /*96d0*/  LDG.E.U16 R13, [R12.64] ;  /* 0x000000240c0d7981 */ /* 0x000ea2000c1e1500 */
[----:B------:R-:W-:Y:S02]  /*96e0*/  SEL R16, R16, R25, !P3 ;  /* 0x0000001910107207 */ /* 0x000fe40005800000 */
[----:B------:R-:W-:Y:S02]  /*96f0*/  PRMT R25, R2, 0x9910, RZ ;  /* 0x0000991002197816 */ /* 0x000fe400000000ff */
[----:B------:R-:W-:Y:S02]  /*9700*/  ISETP.GE.U32.AND P0, PT, R5, R20, PT ;  /* 0x000000140500720c */ /* 0x000fe40003f06070 */
[----:B------:R-:W-:Y:S02]  /*9710*/  SEL R6, R6, R21, !P1 ;  /* 0x0000001506067207 */ /* 0x000fe40004800000 */
[----:B------:R-:W-:Y:S02]  /*9720*/  ISETP.GE.AND.EX P0, PT, R0, RZ, PT, P0 ;  /* 0x000000ff0000720c */ /* 0x000fe40003f06300 */
[----:B------:R-:W-:-:S02]  /*9730*/  SEL R7, R7, RZ, !P1 ;  /* 0x000000ff07077207 */ /* 0x000fc40004800000 */
[----:B------:R-:W-:Y:S02]  /*9740*/  SEL R4, R4, R23, !P2 ;  /* 0x0000001704047207 */ /* 0x000fe40005000000 */
[----:B------:R-:W-:Y:S02]  /*9750*/  SEL R10, R10, RZ, !P2 ;  /* 0x000000ff0a0a7207 */ /* 0x000fe40005000000 */
[----:B------:R-:W-:Y:S02]  /*9760*/  SEL R9, R9, R22, !P3 ;  /* 0x0000001609097207 */ /* 0x000fe40005800000 */
[----:B------:R-:W-:Y:S02]  /*9770*/  SEL R8, R8, RZ, !P3 ;  /* 0x000000ff08087207 */ /* 0x000fe40005800000 */
[----:B--2---:R-:W-:-:S04]  /*9780*/  PRMT R18, R13, 0x9910, RZ ;  /* 0x000099100d127816 */ /* 0x004fc800000000ff */
[CC--:B------:R-:W-:Y:S02]  /*9790*/  ISETP.NE.AND P4, PT, R25.reuse, R18.reuse, PT ;  /* 0x000000121900720c */ /* 0x0c0fe40003f85270 */
[----:B------:R-:W-:Y:S02]  /*97a0*/  ISETP.GE.AND P5, PT, R25, R18, PT ;  /* 0x000000121900720c */ /* 0x000fe40003fa6270 */
[----:B------:R-:W-:-:S09]  /*97b0*/  SEL R18, RZ, 0xffffffff, P0 ;  /* 0xffffffffff127807 */ /* 0x000fd20000000000 */
[----:B------:R-:W-:-:S04]  /*97c0*/  @P4 SEL R18, RZ, 0xffffffff, P5 ;  /* 0xffffffffff124807 */ /* 0x000fc80002800000 */
[----:B------:R-:W-:-:S04]  /*97d0*/  LOP3.LUT R18, R18, 0x1, RZ, 0xc0, !PT ;  /* 0x0000000112127812 */ /* 0x000fc800078ec0ff */
[----:B------:R-:W-:Y:S02]  /*97e0*/  ISETP.NE.U32.AND P0, PT, R18, 0x1, PT ;  /* 0x000000011200780c */ /* 0x000fe40003f05070 */
[----:B------:R-:W-:Y:S02]  /*97f0*/  IADD3 R18, R20, c[0x0][0x184], RZ ;  /* 0x0000610014127a10 */ /* 0x000fe40007ffe0ff */
[----:B------:R-:W-:Y:S02]  /*9800*/  SEL R5, R5, R20, !P0 ;  /* 0x0000001405057207 */ /* 0x000fe40004000000 */
[----:B------:R-:W-:Y:S01]  /*9810*/  SEL R2, R2, R13, !P0 ;  /* 0x0000000d02027207 */ /* 0x000fe20004000000 */
[----:B------:R-:W-:Y:S01]  /*9820*/  IMAD R12, R19, 0x3, R18 ;  /* 0x00000003130c7824 */ /* 0x000fe200078e0212 */
[----:B------:R-:W-:-:S04]  /*9830*/  SEL R0, R0, RZ, !P0 ;  /* 0x000000ff00007207 */ /* 0x000fc80004000000 */
[----:B------:R-:W-:-:S13]  /*9840*/  ISETP.GE.U32.AND P4, PT, R12, c[0x0][0x17c], PT ;  /* 0x00005f000c007a0c */ /* 0x000fda0003f86070 */
[----:B------:R-:W-:Y:S05]  /*9850*/  @!P4 BRA `(.L_x_2507) ;  /* 0xfffffb900000c947 */ /* 0x000fea000383ffff */
[----:B------:R-:W-:Y:S05]  /*9860*/  BSYNC B2 ;  /* 0x0000000000027941 */ /* 0x000fea0003800000 */
.L_x_2506:
[----:B------:R-:W-:Y:S02]  /*9870*/  PRMT R19, R13, 0x7610, R19 ;  /* 0x000076100d137816 */ /* 0x000fe40000000013 */
.L_x_2505:
[----:B------:R-:W-:Y:S05]  /*9880*/  BSYNC B1 ;  /* 0x0000000000017941 */ /* 0x000fea0003800000 */
.L_x_2504:
[----:B------:R-:W-:Y:S01]  /*9890*/  ISETP.GE.U32.AND P1, PT, R18, c[0x0][0x17c], PT ;  /* 0x00005f0012007a0c */ /* 0x000fe20003f26070 */
[----:B------:R-:W-:-:S12]  /*98a0*/  BSSY B1, `(.L_x_2508) ;  /* 0x0000016000017945 */ /* 0x000fd80003800000 */
[----:B------:R-:W-:Y:S05]  /*98b0*/  @P1 BRA `(.L_x_2509) ;  /* 0x0000014000001947 */ /* 0x000fea0003800000 */
[----:B------:R-:W-:-:S04]  /*98c0*/  IMAD R13, R17, R18, RZ ;  /* 0x00000012110d7224 */ /* 0x000fc800078e02ff */
[----:B------:R-:W-:-:S05]  /*98d0*/  IMAD.WIDE.U32 R12, R13, 0x2, R14 ;  /* 0x000000020d0c7825 */ /* 0x000fca00078e000e */
[----:B------:R0:W5:Y:S01]  /*98e0*/  LDG.E.U16 R21, [R12.64] ;  /* 0x000000240c157981 */ /* 0x000162000c1e1500 */
[----:B------:R-:W-:-:S04]  /*98f0*/  IADD3 R20, R18, c[0x0][0x184], RZ ;  /* 0x0000610012147a10 */ /* 0x000fc80007ffe0ff */
[----:B------:R-:W-:-:S13]  /*9900*/  ISETP.GE.U32.AND P0, PT, R20, c[0x0][0x17c], PT ;  /* 0x00005f0014007a0c */ /* 0x000fda0003f06070 */
[----:B------:R-:W-:Y:S05]  /*9910*/  @P0 BRA `(.L_x_2509) ;  /* 0x000000e000000947 */ /* 0x000fea0003800000 */
[----:B0-----:R-:W-:-:S04]  /*9920*/  IMAD R13, R17, R20, RZ ;  /* 0x00000014110d7224 */ /* 0x001fc800078e02ff */
[----:B------:R-:W-:-:S05]  /*9930*/  IMAD.WIDE.U32 R12, R13, 0x2, R14 ;  /* 0x000000020d0c7825 */ /* 0x000fca00078e000e */
[----:B------:R0:W5:Y:S01]  /*9940*/  LDG.E.U16 R23, [R12.64] ;  /* 0x000000240c177981 */ /* 0x000162000c1e1500 */
        /* <DEDUP_REMOVED lines=9> */
[----:B------:R0:W5:Y:S04]  /*99e0*/  LDG.E.U16 R22, [R12.64] ;  /* 0x000000240c167981 */ /* 0x000168000c1e1500 */
[----:B------:R0:W5:Y:S02]  /*99f0*/  @!P0 LDG.E.U16 R19, [R14.64] ;  /* 0x000000240e138981 */ /* 0x000164000c1e1500 */
.L_x_2509:
[----:B0-----:R-:W-:Y:S05]  /*9a00*/  BSYNC B1 ;  /* 0x0000000000017941 */ /* 0x001fea0003800000 */
.L_x_2508:
[----:B------:R-:W-:Y:S01]  /*9a10*/  BSSY B1, `(.L_x_2510) ;  /* 0x000003f000017945 */ /* 0x000fe20003800000 */
[----:B------:R-:W-:Y:S05]  /*9a20*/  @P1 BRA `(.L_x_2511) ;  /* 0x000003d000001947 */ /* 0x000fea0003800000 */
[----:B-----5:R-:W-:Y:S02]  /*9a30*/  PRMT R12, R21, 0x9910, RZ ;  /* 0x00009910150c7816 */ /* 0x020fe400000000ff */
[----:B------:R-:W-:Y:S02]  /*9a40*/  PRMT R13, R6, 0x9910, RZ ;  /* 0x00009910060d7816 */ /* 0x000fe400000000ff */
[----:B------:R-:W-:-:S02]  /*9a50*/  ISETP.GE.U32.AND P0, PT, R3, R18, PT ;  /* 0x000000120300720c */ /* 0x000fc40003f06070 */
[CC--:B------:R-:W-:Y:S02]  /*9a60*/  ISETP.NE.AND P2, PT, R13.reuse, R12.reuse, PT ;  /* 0x0000000c0d00720c */ /* 0x0c0fe40003f45270 */
[----:B------:R-:W-:Y:S02]  /*9a70*/  ISETP.GE.AND P1, PT, R13, R12, PT ;  /* 0x0000000c0d00720c */ /* 0x000fe40003f26270 */
[----:B------:R-:W-:Y:S02]  /*9a80*/  ISETP.GE.AND.EX P0, PT, R7, RZ, PT, P0 ;  /* 0x000000ff0700720c */ /* 0x000fe40003f06300 */
        /* <DEDUP_REMOVED lines=55> */
.L_x_2511:
[----:B------:R-:W-:Y:S05]  /*9e00*/  BSYNC B1 ;  /* 0x0000000000017941 */ /* 0x000fea0003800000 */
.L_x_2510:
[----:B------:R-:W-:Y:S02]  /*9e10*/  PRMT R12, R4, 0x9910, RZ ;  /* 0x00009910040c7816 */ /* 0x000fe400000000ff */
[----:B------:R-:W-:Y:S02]  /*9e20*/  PRMT R13, R6, 0x9910, RZ ;  /* 0x00009910060d7816 */ /* 0x000fe400000000ff */
[----:B------:R-:W-:Y:S02]  /*9e30*/  ISETP.GE.U32.AND P0, PT, R3, R11, PT ;  /* 0x0000000b0300720c */ /* 0x000fe40003f06070 */
[----:B------:R-:W-:-:S02]  /*9e40*/  ISETP.NE.AND P2, PT, R13, R12, PT ;  /* 0x0000000c0d00720c */ /* 0x000fc40003f45270 */
[----:B------:R-:W-:Y:S02]  /*9e50*/  ISETP.GE.AND P1, PT, R13, R12, PT ;  /* 0x0000000c0d00720c */ /* 0x000fe40003f26270 */
[----:B------:R-:W-:Y:S02]  /*9e60*/  ISETP.GE.AND.EX P0, PT, R7, R10, PT, P0 ;  /* 0x0000000a0700720c */ /* 0x000fe40003f06300 */
[----:B------:R-:W-:Y:S02]  /*9e70*/  SEL R12, RZ, 0xffffffff, P1 ;  /* 0xffffffffff0c7807 */ /* 0x000fe40000800000 */
[----:B------:R-:W-:-:S05]  /*9e80*/  PRMT R13, R9, 0x9910, RZ ;  /* 0x00009910090d7816 */ /* 0x000fca00000000ff */
[----:B------:R-:W-:-:S04]  /*9e90*/  @!P2 SEL R12, RZ, 0xffffffff, P0 ;  /* 0xffffffffff0ca807 */ /* 0x000fc80000000000 */
[----:B------:R-:W-:-:S04]  /*9ea0*/  LOP3.LUT R12, R12, 0x1, RZ, 0xc0, !PT ;  /* 0x000000010c0c7812 */ /* 0x000fc800078ec0ff */
[----:B------:R-:W-:-:S04]  /*9eb0*/  ISETP.NE.U32.AND P0, PT, R12, 0x1, PT ;  /* 0x000000010c00780c */ /* 0x000fc80003f05070 */
[----:B------:R-:W-:Y:S02]  /*9ec0*/  SEL R4, R6, R4, !P0 ;  /* 0x0000000406047207 */ /* 0x000fe40004000000 */
[----:B------:R-:W-:Y:S02]  /*9ed0*/  SEL R11, R3, R11, !P0 ;  /* 0x0000000b030b7207 */ /* 0x000fe40004000000 */
[----:B------:R-:W-:Y:S02]  /*9ee0*/  PRMT R6, R4, 0x9910, RZ ;  /* 0x0000991004067816 */ /* 0x000fe400000000ff */
[----:B------:R-:W-:Y:S02]  /*9ef0*/  SEL R7, R7, R10, !P0 ;  /* 0x0000000a07077207 */ /* 0x000fe40004000000 */
[----:B------:R-:W-:Y:S02]  /*9f00*/  ISETP.NE.AND P1, PT, R6, R13, PT ;  /* 0x0000000d0600720c */ /* 0x000fe40003f25270 */
[----:B------:R-:W-:-:S02]  /*9f10*/  ISETP.GE.U32.AND P0, PT, R11, R16, PT ;  /* 0x000000100b00720c */ /* 0x000fc40003f06070 */
[----:B------:R-:W-:Y:S02]  /*9f20*/  ISETP.GE.AND P2, PT, R6, R13, PT ;  /* 0x0000000d0600720c */ /* 0x000fe40003f46270 */
[----:B------:R-:W-:Y:S02]  /*9f30*/  ISETP.GE.AND.EX P0, PT, R7, R8, PT, P0 ;  /* 0x000000080700720c */ /* 0x000fe40003f06300 */
[----:B------:R-:W-:-:S05]  /*9f40*/  SEL R3, RZ, 0xffffffff, P2 ;  /* 0xffffffffff037807 */ /* 0x000fca0001000000 */
[----:B------:R-:W-:-:S04]  /*9f50*/  @!P1 SEL R3, RZ, 0xffffffff, P0 ;  /* 0xffffffffff039807 */ /* 0x000fc80000000000 */
[----:B------:R-:W-:-:S04]  /*9f60*/  LOP3.LUT R3, R3, 0x1, RZ, 0xc0, !PT ;  /* 0x0000000103037812 */ /* 0x000fc800078ec0ff */
[----:B------:R-:W-:-:S04]  /*9f70*/  ISETP.NE.U32.AND P0, PT, R3, 0x1, PT ;  /* 0x000000010300780c */ /* 0x000fc80003f05070 */
[----:B------:R-:W-:Y:S02]  /*9f80*/  SEL R9, R4, R9, !P0 ;  /* 0x0000000904097207 */ /* 0x000fe40004000000 */
[----:B------:R-:W-:Y:S02]  /*9f90*/  PRMT R4, R2, 0x9910, RZ ;  /* 0x0000991002047816 */ /* 0x000fe400000000ff */
[----:B------:R-:W-:Y:S02]  /*9fa0*/  PRMT R3, R9, 0x9910, RZ ;  /* 0x0000991009037816 */ /* 0x000fe400000000ff */
[----:B------:R-:W-:Y:S02]  /*9fb0*/  SEL R16, R11, R16, !P0 ;  /* 0x000000100b107207 */ /* 0x000fe40004000000 */
[----:B------:R-:W-:Y:S02]  /*9fc0*/  ISETP.NE.AND P1, PT, R3, R4, PT ;  /* 0x000000040300720c */ /* 0x000fe40003f25270 */
[----:B------:R-:W-:-:S02]  /*9fd0*/  SEL R7, R7, R8, !P0 ;  /* 0x0000000807077207 */ /* 0x000fc40004000000 */
[----:B------:R-:W-:Y:S02]  /*9fe0*/  ISETP.GE.U32.AND P0, PT, R16, R5, PT ;  /* 0x000000051000720c */ /* 0x000fe40003f06070 */
[----:B------:R-:W-:Y:S02]  /*9ff0*/  ISETP.GE.AND P2, PT, R3, R4, PT ;  /* 0x000000040300720c */ /* 0x000fe40003f46270 */
[----:B------:R-:W-:Y:S02]  /*a000*/  ISETP.GE.AND.EX P0, PT, R7, R0, PT, P0 ;  /* 0x000000000700720c */ /* 0x000fe40003f06300 */
[----:B------:R-:W-:-:S03]  /*a010*/  SEL R3, RZ, 0xffffffff, P2 ;  /* 0xffffffffff037807 */ /* 0x000fc60001000000 */
[----:B------:R-:W-:-:S04]  /*a020*/  @!P1 SEL R3, RZ, 0xffffffff, P0 ;  /* 0xffffffffff039807 */ /* 0x000fc80000000000 */
[----:B------:R-:W-:-:S04]  /*a030*/  LOP3.LUT R3, R3, 0x1, RZ, 0xc0, !PT ;  /* 0x0000000103037812 */ /* 0x000fc800078ec0ff */
[----:B------:R-:W-:-:S04]  /*a040*/  ISETP.NE.U32.AND P0, PT, R3, 0x1, PT ;  /* 0x000000010300780c */ /* 0x000fc80003f05070 */
[----:B------:R-:W-:Y:S02]  /*a050*/  SEL R2, R9, R2, !P0 ;  /* 0x0000000209027207 */ /* 0x000fe40004000000 */
[----:B------:R-:W-:Y:S02]  /*a060*/  SEL R8, R7, R0, !P0 ;  /* 0x0000000007087207 */ /* 0x000fe40004000000 */
[----:B------:R-:W-:Y:S02]  /*a070*/  SEL R5, R16, R5, !P0 ;  /* 0x0000000510057207 */ /* 0x000fe40004000000 */
[----:B------:R-:W-:Y:S01]  /*a080*/  PRMT R0, R2, 0x7610, R0 ;  /* 0x0000761002007816 */ /* 0x000fe20000000000 */
[----:B------:R-:W-:Y:S05]  /*a090*/  BRA `(.L_x_2470) ;  /* 0x00000db000007947 */ /* 0x000fea0003800000 */
.L_x_2485:
[----:B------:R-:W0:Y:S01]  /*a0a0*/  LDC.U16 R0, c[0x0][0x168] ;  /* 0x00005a00ff007b82 */ /* 0x000e220000000400 */
[----:B------:R-:W-:Y:S01]  /*a0b0*/  IMAD.MOV.U32 R18, RZ, RZ, c[0x0][0x184] ;  /* 0x00006100ff127624 */ /* 0x000fe200078e00ff */
[----:B------:R-:W-:Y:S01]  /*a0c0*/  BSSY B1, `(.L_x_2512) ;  /* 0x000005d000017945 */ /* 0x000fe20003800000 */
[----:B------:R-:W-:Y:S01]  /*a0d0*/  IMAD.MOV.U32 R12, RZ, RZ, c[0x0][0x170] ;  /* 0x00005c00ff0c7624 */ /* 0x000fe200078e00ff */
[----:B------:R-:W-:Y:S01]  /*a0e0*/  MOV R3, c[0x0][0x170] ;  /* 0x00005c0000037a02 */ /* 0x000fe20000000f00 */
[----:B------:R-:W-:-:S02]  /*a0f0*/  IMAD R2, R18, 0x3, R13 ;  /* 0x0000000312027824 */ /* 0x000fc400078e020d */
[----:B------:R-:W-:Y:S02]  /*a100*/  IMAD.MOV.U32 R10, RZ, RZ, c[0x0][0x174] ;  /* 0x00005d00ff0a7624 */ /* 0x000fe400078e00ff */
[----:B------:R-:W-:Y:S01]  /*a110*/  IMAD.MOV.U32 R6, RZ, RZ, c[0x0][0x174] ;  /* 0x00005d00ff067624 */ /* 0x000fe200078e00ff */
[----:B------:R-:W-:Y:S01]  /*a120*/  ISETP.GE.U32.AND P0, PT, R2, c[0x0][0x17c], PT ;  /* 0x00005f0002007a0c */ /* 0x000fe20003f06070 */
[----:B------:R-:W-:Y:S02]  /*a130*/  IMAD.MOV.U32 R11, RZ, RZ, c[0x0][0x170] ;  /* 0x00005c00ff0b7624 */ /* 0x000fe400078e00ff */
[----:B------:R-:W-:Y:S02]  /*a140*/  IMAD.MOV.U32 R7, RZ, RZ, c[0x0][0x174] ;  /* 0x00005d00ff077624 */ /* 0x000fe400078e00ff */
[----:B------:R-:W-:Y:S02]  /*a150*/  IMAD.MOV.U32 R5, RZ, RZ, c[0x0][0x170] ;  /* 0x00005c00ff057624 */ /* 0x000fe400078e00ff */
[----:B------:R-:W-:Y:S01]  /*a160*/  IMAD.MOV.U32 R8, RZ, RZ, c[0x0][0x174] ;  /* 0x00005d00ff087624 */ /* 0x000fe200078e00ff */
[----:B0-----:R-:W-:Y:S01]  /*a170*/  MOV R2, R0 ;  /* 0x0000000000027202 */ /* 0x001fe20000000f00 */
[----:B------:R-:W-:-:S02]  /*a180*/  IMAD.MOV.U32 R4, RZ, RZ, R0 ;  /* 0x000000ffff047224 */ /* 0x000fc400078e0000 */
[----:B------:R-:W-:Y:S02]  /*a190*/  IMAD.MOV.U32 R9, RZ, RZ, R0 ;  /* 0x000000ffff097224 */ /* 0x000fe400078e0000 */
[----:B------:R-:W-:Y:S05]  /*a1a0*/  @P0 BRA `(.L_x_2513) ;  /* 0x000004e000000947 */ /* 0x000fea0003800000 */
[----:B------:R-:W-:Y:S01]  /*a1b0*/  BSSY B2, `(.L_x_2514) ;  /* 0x000004c000027945 */ /* 0x000fe20003800000 */
[--C-:B------:R-:W-:Y:S01]  /*a1c0*/  IMAD.MOV.U32 R4, RZ, RZ, R0.reuse ;  /* 0x000000ffff047224 */ /* 0x100fe200078e0000 */
[----:B------:R-:W-:Y:S01]  /*a1d0*/  MOV R6, c[0x0][0x174] ;  /* 0x00005d0000067a02 */ /* 0x000fe20000000f00 */
[----:B------:R-:W-:Y:S02]  /*a1e0*/  IMAD.MOV.U32 R9, RZ, RZ, R0 ;  /* 0x000000ffff097224 */ /* 0x000fe400078e0000 */
[----:B------:R-:W-:Y:S02]  /*a1f0*/  IMAD.MOV.U32 R3, RZ, RZ, c[0x0][0x170] ;  /* 0x00005c00ff037624 */ /* 0x000fe400078e00ff */
[----:B------:R-:W-:Y:S02]  /*a200*/  IMAD.MOV.U32 R11, RZ, RZ, c[0x0][0x170] ;  /* 0x00005c00ff0b7624 */ /* 0x000fe400078e00ff */
[----:B------:R-:W-:-:S02]  /*a210*/  IMAD.MOV.U32 R7, RZ, RZ, c[0x0][0x174] ;  /* 0x00005d00ff077624 */ /* 0x000fc400078e00ff */
[----:B------:R-:W-:Y:S02]  /*a220*/  IMAD.MOV.U32 R5, RZ, RZ, c[0x0][0x170] ;  /* 0x00005c00ff057624 */ /* 0x000fe400078e00ff */
[----:B------:R-:W-:Y:S02]  /*a230*/  IMAD.MOV.U32 R8, RZ, RZ, c[0x0][0x174] ;  /* 0x00005d00ff087624 */ /* 0x000fe400078e00ff */
.L_x_2515:
[C---:B------:R-:W-:Y:S01]  /*a240*/  IMAD.WIDE.U32 R16, R13.reuse, 0x2, R14 ;  /* 0x000000020d107825 */ /* 0x040fe200078e000e */
[----:B------:R-:W-:-:S04]  /*a250*/  IADD3 R21, R13, c[0x0][0x184], RZ ;  /* 0x000061000d157a10 */ /* 0x000fc80007ffe0ff */
[----:B------:R0:W2:Y:S02]  /*a260*/  LDG.E.U16 R19, [R16.64] ;  /* 0x0000002410137981 */ /* 0x0000a4000c1e1500 */
[----:B0-----:R-:W-:-:S05]  /*a270*/  IMAD.WIDE.U32 R16, R21, 0x2, R14 ;  /* 0x0000000215107825 */ /* 0x001fca00078e000e */
[----:B------:R0:W3:Y:S01]  /*a280*/  LDG.E.U16 R23, [R16.64] ;  /* 0x0000002410177981 */ /* 0x0000e2000c1e1500 */
[----:B------:R-:W-:Y:S02]  /*a290*/  PRMT R25, R0, 0x9910, RZ ;  /* 0x0000991000197816 */ /* 0x000fe400000000ff */
[----:B--2---:R-:W-:-:S04]  /*a2a0*/  PRMT R20, R19, 0x9910, RZ ;  /* 0x0000991013147816 */ /* 0x004fc800000000ff */
[CC--:B------:R-:W-:Y:S02]  /*a2b0*/  ISETP.NE.AND P1, PT, R25.reuse, R20.reuse, PT ;  /* 0x000000141900720c */ /* 0x0c0fe40003f25270 */
[----:B------:R-:W-:Y:S02]  /*a2c0*/  ISETP.GE.AND P4, PT, R25, R20, PT ;  /* 0x000000141900720c */ /* 0x000fe40003f86270 */
[----:B------:R-:W-:Y:S02]  /*a2d0*/  IADD3 R20, R21, c[0x0][0x184], RZ ;  /* 0x0000610015147a10 */ /* 0x000fe40007ffe0ff */
[----:B------:R-:W-:-:S03]  /*a2e0*/  PRMT R25, R4, 0x9910, RZ ;  /* 0x0000991004197816 */ /* 0x000fc600000000ff */
[----:B0-----:R-:W-:Y:S01]  /*a2f0*/  IMAD.WIDE.U32 R16, R20, 0x2, R14 ;  /* 0x0000000214107825 */ /* 0x001fe200078e000e */
[----:B---3--:R-:W-:-:S04]  /*a300*/  PRMT R22, R23, 0x9910, RZ ;  /* 0x0000991017167816 */ /* 0x008fc800000000ff */
[CC--:B------:R-:W-:Y:S02]  /*a310*/  ISETP.NE.AND P3, PT, R25.reuse, R22.reuse, PT ;  /* 0x000000161900720c */ /* 0x0c0fe40003f65270 */
[----:B------:R-:W-:Y:S02]  /*a320*/  ISETP.GE.AND P2, PT, R25, R22, PT ;  /* 0x000000161900720c */ /* 0x000fe40003f46270 */
[----:B------:R-:W2:Y:S01]  /*a330*/  LDG.E.U16 R25, [R16.64] ;  /* 0x0000002410197981 */ /* 0x000ea2000c1e1500 */
[----:B------:R-:W-:Y:S02]  /*a340*/  ISETP.GE.U32.AND P0, PT, R3, R13, PT ;  /* 0x0000000d0300720c */ /* 0x000fe40003f06070 */
[----:B------:R-:W-:Y:S02]  /*a350*/  PRMT R24, R2, 0x9910, RZ ;  /* 0x0000991002187816 */ /* 0x000fe400000000ff */
[----:B------:R-:W-:-:S04]  /*a360*/  ISETP.GE.AND.EX P0, PT, R6, RZ, PT, P0 ;  /* 0x000000ff0600720c */ /* 0x000fc80003f06300 */
[----:B------:R-:W-:Y:S02]  /*a370*/  SEL R22, RZ, 0xffffffff, P0 ;  /* 0xffffffffff167807 */ /* 0x000fe40000000000 */
[----:B------:R-:W-:Y:S02]  /*a380*/  @P1 SEL R22, RZ, 0xffffffff, P4 ;  /* 0xffffffffff161807 */ /* 0x000fe40002000000 */
[----:B------:R-:W-:Y:S02]  /*a390*/  ISETP.GE.U32.AND P0, PT, R12, R21, PT ;  /* 0x000000150c00720c */ /* 0x000fe40003f06070 */
[----:B------:R-:W-:Y:S02]  /*a3a0*/  LOP3.LUT R22, R22, 0x1, RZ, 0xc0, !PT ;  /* 0x0000000116167812 */ /* 0x000fe400078ec0ff */
[----:B------:R-:W-:Y:S02]  /*a3b0*/  ISETP.GE.AND.EX P0, PT, R10, RZ, PT, P0 ;  /* 0x000000ff0a00720c */ /* 0x000fe40003f06300 */
[----:B------:R-:W-:-:S04]  /*a3c0*/  ISETP.NE.U32.AND P1, PT, R22, 0x1, PT ;  /* 0x000000011600780c */ /* 0x000fc80003f25070 */
[----:B------:R-:W-:Y:S02]  /*a3d0*/  SEL R3, R3, R13, !P1 ;  /* 0x0000000d03037207 */ /* 0x000fe40004800000 */
[----:B------:R-:W-:Y:S02]  /*a3e0*/  SEL R13, RZ, 0xffffffff, P0 ;  /* 0xffffffffff0d7807 */ /* 0x000fe40000000000 */
[----:B------:R-:W-:Y:S02]  /*a3f0*/  @P3 SEL R13, RZ, 0xffffffff, P2 ;  /* 0xffffffffff0d3807 */ /* 0x000fe40001000000 */
[----:B--2---:R-:W-:Y:S02]  /*a400*/  PRMT R22, R25, 0x9910, RZ ;  /* 0x0000991019167816 */ /* 0x004fe400000000ff */
[----:B------:R-:W-:Y:S02]  /*a410*/  ISETP.GE.U32.AND P0, PT, R11, R20, PT ;  /* 0x000000140b00720c */ /* 0x000fe40003f06070 */
[----:B------:R-:W-:-:S02]  /*a420*/  ISETP.NE.AND P4, PT, R24, R22, PT ;  /* 0x000000161800720c */ /* 0x000fc40003f85270 */
[----:B------:R-:W-:Y:S02]  /*a430*/  ISETP.GE.AND P5, PT, R24, R22, PT ;  /* 0x000000161800720c */ /* 0x000fe40003fa6270 */
[----:B------:R-:W-:Y:S02]  /*a440*/  IADD3 R22, R20, c[0x0][0x184], RZ ;  /* 0x0000610014167a10 */ /* 0x000fe40007ffe0ff */
[----:B------:R-:W-:-:S03]  /*a450*/  LOP3.LUT R13, R13, 0x1, RZ, 0xc0, !PT ;  /* 0x000000010d0d7812 */ /* 0x000fc600078ec0ff */
[----:B------:R-:W-:Y:S01]  /*a460*/  IMAD.WIDE.U32 R16, R22, 0x2, R14 ;  /* 0x0000000216107825 */ /* 0x000fe200078e000e */
[----:B------:R-:W-:Y:S02]  /*a470*/  ISETP.GE.AND.EX P0, PT, R7, RZ, PT, P0 ;  /* 0x000000ff0700720c */ /* 0x000fe40003f06300 */
[----:B------:R-:W-:-:S03]  /*a480*/  ISETP.NE.U32.AND P2, PT, R13, 0x1, PT ;  /* 0x000000010d00780c */ /* 0x000fc60003f45070 */
[----:B------:R-:W2:Y:S01]  /*a490*/  LDG.E.U16 R16, [R16.64] ;  /* 0x0000002410107981 */ /* 0x000ea2000c1e1500 */
[----:B------:R-:W-:Y:S02]  /*a4a0*/  SEL R13, RZ, 0xffffffff, P0 ;  /* 0xffffffffff0d7807 */ /* 0x000fe40000000000 */
[----:B------:R-:W-:Y:S02]  /*a4b0*/  @P4 SEL R13, RZ, 0xffffffff, P5 ;  /* 0xffffffffff0d4807 */ /* 0x000fe40002800000 */
[----:B------:R-:W-:Y:S02]  /*a4c0*/  PRMT R24, R9, 0x9910, RZ ;  /* 0x0000991009187816 */ /* 0x000fe400000000ff */
[----:B------:R-:W-:Y:S02]  /*a4d0*/  LOP3.LUT R13, R13, 0x1, RZ, 0xc0, !PT ;  /* 0x000000010d0d7812 */ /* 0x000fe400078ec0ff */
[----:B------:R-:W-:Y:S02]  /*a4e0*/  ISETP.GE.U32.AND P0, PT, R5, R22, PT ;  /* 0x000000160500720c */ /* 0x000fe40003f06070 */
[----:B------:R-:W-:-:S02]  /*a4f0*/  ISETP.NE.U32.AND P3, PT, R13, 0x1, PT ;  /* 0x000000010d00780c */ /* 0x000fc40003f65070 */
[----:B------:R-:W-:Y:S02]  /*a500*/  ISETP.GE.AND.EX P0, PT, R8, RZ, PT, P0 ;  /* 0x000000ff0800720c */ /* 0x000fe40003f06300 */
[----:B------:R-:W-:Y:S02]  /*a510*/  SEL R12, R12, R21, !P2 ;  /* 0x000000150c0c7207 */ /* 0x000fe40005000000 */
[----:B------:R-:W-:Y:S02]  /*a520*/  SEL R11, R11, R20, !P3 ;  /* 0x000000140b0b7207 */ /* 0x000fe40005800000 */
[----:B------:R-:W-:Y:S02]  /*a530*/  SEL R0, R0, R19, !P1 ;  /* 0x0000001300007207 */ /* 0x000fe40004800000 */
[----:B------:R-:W-:Y:S02]  /*a540*/  SEL R6, R6, RZ, !P1 ;  /* 0x000000ff06067207 */ /* 0x000fe40004800000 */
[----:B------:R-:W-:-:S02]  /*a550*/  SEL R4, R4, R23, !P2 ;  /* 0x0000001704047207 */ /* 0x000fc40005000000 */
        /* <DEDUP_REMOVED lines=8> */
[----:B------:R-:W-:Y:S02]  /*a5e0*/  LOP3.LUT R17, R13, 0x1, RZ, 0xc0, !PT ;  /* 0x000000010d117812 */ /* 0x000fe400078ec0ff */
[----:B------:R-:W-:Y:S02]  /*a5f0*/  IADD3 R13, R22, c[0x0][0x184], RZ ;  /* 0x00006100160d7a10 */ /* 0x000fe40007ffe0ff */
[----:B------:R-:W-:-:S03]  /*a600*/  ISETP.NE.U32.AND P0, PT, R17, 0x1, PT ;  /* 0x000000011100780c */ /* 0x000fc60003f05070 */
[----:B------:R-:W-:Y:S01]  /*a610*/  IMAD R17, R18, 0x3, R13 ;  /* 0x0000000312117824 */ /* 0x000fe200078e020d */
[----:B------:R-:W-:Y:S02]  /*a620*/  SEL R5, R5, R22, !P0 ;  /* 0x0000001605057207 */ /* 0x000fe40004000000 */
[----:B------:R-:W-:Y:S02]  /*a630*/  SEL R9, R9, R16, !P0 ;  /* 0x0000001009097207 */ /* 0x000fe40004000000 */
[----:B------:R-:W-:Y:S02]  /*a640*/  ISETP.GE.U32.AND P4, PT, R17, c[0x0][0x17c], PT ;  /* 0x00005f0011007a0c */ /* 0x000fe40003f86070 */
[----:B------:R-:W-:-:S11]  /*a650*/  SEL R8, R8, RZ, !P0 ;  /* 0x000000ff08087207 */ /* 0x000fd60004000000 */
[----:B------:R-:W-:Y:S05]  /*a660*/  @!P4 BRA `(.L_x_2515) ;  /* 0xfffffbd00000c947 */ /* 0x000fea000383ffff */
[----:B------:R-:W-:Y:S05]  /*a670*/  BSYNC B2 ;  /* 0x0000000000027941 */ /* 0x000fea0003800000 */
.L_x_2514:
[----:B------:R-:W-:Y:S02]  /*a680*/  PRMT R18, R16, 0x7610, R18 ;  /* 0x0000761010127816 */ /* 0x000fe40000000012 */
.L_x_2513:
[----:B------:R-:W-:Y:S05]  /*a690*/  BSYNC B1 ;  /* 0x0000000000017941 */ /* 0x000fea0003800000 */
.L_x_2512:
[----:B------:R-:W-:Y:S01]  /*a6a0*/  ISETP.GE.U32.AND P1, PT, R13, c[0x0][0x17c], PT ;  /* 0x00005f000d007a0c */ /* 0x000fe20003f26070 */
[----:B------:R-:W-:-:S12]  /*a6b0*/  BSSY B1, `(.L_x_2516) ;  /* 0x0000012000017945 */ /* 0x000fd80003800000 */
[----:B------:R-:W-:Y:S05]  /*a6c0*/  @P1 BRA `(.L_x_2517) ;  /* 0x0000010000001947 */ /* 0x000fea0003800000 */
[----:B------:R-:W-:-:S05]  /*a6d0*/  IMAD.WIDE.U32 R16, R13, 0x2, R14 ;  /* 0x000000020d107825 */ /* 0x000fca00078e000e */
[----:B------:R0:W5:Y:S01]  /*a6e0*/  LDG.E.U16 R19, [R16.64] ;  /* 0x0000002410137981 */ /* 0x000162000c1e1500 */
[----:B------:R-:W-:-:S04]  /*a6f0*/  IADD3 R21, R13, c[0x0][0x184], RZ ;  /* 0x000061000d157a10 */ /* 0x000fc80007ffe0ff */
[----:B------:R-:W-:-:S13]  /*a700*/  ISETP.GE.U32.AND P0, PT, R21, c[0x0][0x17c], PT ;  /* 0x00005f0015007a0c */ /* 0x000fda0003f06070 */
[----:B------:R-:W-:Y:S05]  /*a710*/  @P0 BRA `(.L_x_2517) ;  /* 0x000000b000000947 */ /* 0x000fea0003800000 */
[----:B0-----:R-:W-:-:S05]  /*a720*/  IMAD.WIDE.U32 R16, R21, 0x2, R14 ;  /* 0x0000000215107825 */ /* 0x001fca00078e000e */
[----:B------:R0:W5:Y:S01]  /*a730*/  LDG.E.U16 R23, [R16.64] ;  /* 0x0000002410177981 */ /* 0x000162000c1e1500 */
[----:B------:R-:W-:-:S04]  /*a740*/  IADD3 R21, R21, c[0x0][0x184], RZ ;  /* 0x0000610015157a10 */ /* 0x000fc80007ffe0ff */
[----:B------:R-:W-:-:S13]  /*a750*/  ISETP.GE.U32.AND P0, PT, R21, c[0x0][0x17c], PT ;  /* 0x00005f0015007a0c */ /* 0x000fda0003f06070 */
[----:B------:R-:W-:Y:S05]  /*a760*/  @P0 BRA `(.L_x_2517) ;  /* 0x0000006000000947 */ /* 0x000fea0003800000 */
[C---:B0-----:R-:W-:Y:S01]  /*a770*/  IADD3 R25, R21.reuse, c[0x0][0x184], RZ ;  /* 0x0000610015197a10 */ /* 0x041fe20007ffe0ff */
[----:B------:R-:W-:-:S03]  /*a780*/  IMAD.WIDE.U32 R16, R21, 0x2, R14 ;  /* 0x0000000215107825 */ /* 0x000fc600078e000e */
[----:B------:R-:W-:-:S13]  /*a790*/  ISETP.GE.U32.AND P0, PT, R25, c[0x0][0x17c], PT ;  /* 0x00005f0019007a0c */ /* 0x000fda0003f06070 */
[----:B------:R-:W-:Y:S02]  /*a7a0*/  @!P0 IMAD.WIDE.U32 R14, R25, 0x2, R14 ;  /* 0x00000002190e8825 */ /* 0x000fe400078e000e */
[----:B------:R0:W5:Y:S04]  /*a7b0*/  LDG.E.U16 R25, [R16.64] ;  /* 0x0000002410197981 */ /* 0x000168000c1e1500 */
[----:B------:R0:W5:Y:S02]  /*a7c0*/  @!P0 LDG.E.U16 R18, [R14.64] ;  /* 0x000000240e128981 */ /* 0x000164000c1e1500 */
.L_x_2517:
[----:B0-----:R-:W-:Y:S05]  /*a7d0*/  BSYNC B1 ;  /* 0x0000000000017941 */ /* 0x001fea0003800000 */
.L_x_2516:
[----:B------:R-:W-:Y:S01]  /*a7e0*/  BSSY B1, `(.L_x_2518) ;  /* 0x000003f000017945 */ /* 0x000fe20003800000 */
[----:B------:R-:W-:Y:S05]  /*a7f0*/  @P1 BRA `(.L_x_2519) ;  /* 0x000003d000001947 */ /* 0x000fea0003800000 */
[----:B-----5:R-:W-:Y:S02]  /*a800*/  PRMT R14, R19, 0x9910, RZ ;  /* 0x00009910130e7816 */ /* 0x020fe400000000ff */
[----:B------:R-:W-:Y:S02]  /*a810*/  PRMT R15, R0, 0x9910, RZ ;  /* 0x00009910000f7816 */ /* 0x000fe400000000ff */
[----:B------:R-:W-:-:S02]  /*a820*/  ISETP.GE.U32.AND P0, PT, R3, R13, PT ;  /* 0x0000000d0300720c */ /* 0x000fc40003f06070 */
[CC--:B------:R-:W-:Y:S02]  /*a830*/  ISETP.NE.AND P2, PT, R15.reuse, R14.reuse, PT ;  /* 0x0000000e0f00720c */ /* 0x0c0fe40003f45270 */
[----:B------:R-:W-:Y:S02]  /*a840*/  ISETP.GE.AND P1, PT, R15, R14, PT ;  /* 0x0000000e0f00720c */ /* 0x000fe40003f26270 */
[----:B------:R-:W-:Y:S02]  /*a850*/  IADD3 R15, R13, c[0x0][0x184], RZ ;  /* 0x000061000d0f7a10 */ /* 0x000fe40007ffe0ff */
        /* <DEDUP_REMOVED lines=55> */
.L_x_2519:
[----:B------:R-:W-:Y:S05]  /*abd0*/  BSYNC B1 ;  /* 0x0000000000017941 */ /* 0x000fea0003800000 */
.L_x_2518:
        /* <DEDUP_REMOVED lines=19> */
[----:B------:R-:W-:Y:S02]  /*ad10*/  SEL R0, RZ, 0xffffffff, P2 ;  /* 0xffffffffff007807 */ /* 0x000fe40001000000 */
[----:B------:R-:W-:-:S03]  /*ad20*/  PRMT R3, R9, 0x9910, RZ ;  /* 0x0000991009037816 */ /* 0x000fc600000000ff */
        /* <DEDUP_REMOVED lines=17> */
[----:B------:R-:W-:Y:S02]  /*ae40*/  SEL R8, R7, R8, !P0 ;  /* 0x0000000807087207 */ /* 0x000fe40004000000 */
.L_x_2470:
[----:B------:R-:W-:Y:S05]  /*ae50*/  BSYNC B0 ;  /* 0x0000000000007941 */ /* 0x000fea0003800000 */
.L_x_2469:
[----:B------:R-:W-:-:S13]  /*ae60*/  ISETP.NE.AND P0, PT, RZ, c[0x0][0x194], PT ;  /* 0x00006500ff007a0c */ /* 0x000fda0003f05270 */
[----:B------:R-:W-:Y:S05]  /*ae70*/  @!P0 BRA `(.L_x_2520) ;  /* 0x000002a000008947 */ /* 0x000fea0003800000 */
[----:B------:R-:W-:Y:S01]  /*ae80*/  IMAD R7, R27, c[0x0][0x0], R26 ;  /* 0x000000001b077a24 */ /* 0x000fe200078e021a */
[----:B------:R-:W-:Y:S01]  /*ae90*/  MOV R3, R8 ;  /* 0x0000000800037202 */ /* 0x000fe20000000f00 */
[----:B------:R-:W-:Y:S01]  /*aea0*/  IMAD.MOV.U32 R2, RZ, RZ, R5 ;  /* 0x000000ffff027224 */ /* 0x000fe200078e0005 */
[----:B------:R-:W-:Y:S02]  /*aeb0*/  ULDC UR4, c[0x0][0x4] ;  /* 0x0000010000047ab9 */ /* 0x000fe40000000800 */
[----:B------:R-:W-:Y:S01]  /*aec0*/  USHF.R.U32.HI UR4, URZ, 0x1, UR4 ;  /* 0x000000013f047899 */ /* 0x000fe20008011604 */
[----:B------:R0:W-:Y:S04]  /*aed0*/  STS.U16 [R7.X16+0x10], R0 ;  /* 0x0000100007007388 */ /* 0x0001e8000000c400 */
[----:B------:R0:W-:Y:S01]  /*aee0*/  STS.64 [R7.X16+0x18], R2 ;  /* 0x0000180207007388 */ /* 0x0001e2000000ca00 */
[----:B------:R-:W-:-:S13]  /*aef0*/  ISETP.NE.AND P0, PT, RZ, UR4, PT ;  /* 0x00000004ff007c0c */ /* 0x000fda000bf05270 */
[----:B------:R-:W-:Y:S05]  /*af00*/  @!P0 BRA `(.L_x_2520) ;  /* 0x0000021000008947 */ /* 0x000fea0003800000 */
[----:B0-----:R-:W-:-:S04]  /*af10*/  IMAD.U32 R2, RZ, RZ, UR4 ;  /* 0x00000004ff027e24 */ /* 0x001fc8000f8e00ff */
.L_x_2523:
[--C-:B------:R-:W-:Y:S01]  /*af20*/  IMAD.IADD R3, R27, 0x1, R2.reuse ;  /* 0x000000011b037824 */ /* 0x100fe200078e0202 */
[----:B------:R-:W-:Y:S01]  /*af30*/  BAR.SYNC.DEFER_BLOCKING 0x0 ;  /* 0x0000000000007b1d */ /* 0x000fe20000010000 */
[----:B------:R-:W-:Y:S02]  /*af40*/  ISETP.GT.AND P3, PT, R2, 0x1, PT ;  /* 0x000000010200780c */ /* 0x000fe40003f64270 */
[----:B------:R-:W-:Y:S02]  /*af50*/  SHF.R.S32.HI R10, RZ, 0x1, R2 ;  /* 0x00000001ff0a7819 */ /* 0x000fe40000011402 */
[----:B------:R-:W-:Y:S01]  /*af60*/  ISETP.GE.U32.AND P0, PT, R3, c[0x0][0x4], PT ;  /* 0x0000010003007a0c */ /* 0x000fe20003f06070 */
[----:B------:R-:W-:Y:S03]  /*af70*/  BSSY B0, `(.L_x_2521) ;  /* 0x0000018000007945 */ /* 0x000fe60003800000 */
[----:B------:R-:W-:-:S13]  /*af80*/  ISETP.GE.U32.OR P0, PT, R27, R2, P0 ;  /* 0x000000021b00720c */ /* 0x000fda0000706470 */
[----:B------:R-:W-:Y:S05]  /*af90*/  @P0 BRA `(.L_x_2522) ;  /* 0x0000015000000947 */ /* 0x000fea0003800000 */
[----:B------:R-:W-:Y:S01]  /*afa0*/  IMAD R4, R3, c[0x0][0x0], R26 ;  /* 0x0000000003047a24 */ /* 0x000fe200078e021a */
[----:B------:R-:W-:-:S04]  /*afb0*/  PRMT R11, R0, 0x9910, RZ ;  /* 0x00009910000b7816 */ /* 0x000fc800000000ff */
[----:B------:R-:W0:Y:S04]  /*afc0*/  LDS.U16 R9, [R4.X16+0x10] ;  /* 0x0000100004097984 */ /* 0x000e28000000c400 */
[----:B------:R-:W1:Y:S01]  /*afd0*/  LDS.64 R2, [R4.X16+0x18] ;  /* 0x0000180004027984 */ /* 0x000e62000000ca00 */
[----:B0-----:R-:W-:-:S04]  /*afe0*/  PRMT R6, R9, 0x9910, RZ ;  /* 0x0000991009067816 */ /* 0x001fc800000000ff */
[----:B------:R-:W-:Y:S02]  /*aff0*/  ISETP.NE.AND P1, PT, R11, R6, PT ;  /* 0x000000060b00720c */ /* 0x000fe40003f25270 */
[----:B-1----:R-:W-:Y:S02]  /*b000*/  ISETP.GE.U32.AND P0, PT, R5, R2, PT ;  /* 0x000000020500720c */ /* 0x002fe40003f06070 */
        /* <DEDUP_REMOVED lines=9> */
[----:B------:R-:W-:Y:S02]  /*b0a0*/  IMAD.MOV.U32 R2, RZ, RZ, R5 ;  /* 0x000000ffff027224 */ /* 0x000fe400078e0005 */
[----:B------:R-:W-:Y:S01]  /*b0b0*/  IMAD.MOV.U32 R3, RZ, RZ, R8 ;  /* 0x000000ffff037224 */ /* 0x000fe200078e0008 */
[----:B------:R-:W-:Y:S01]  /*b0c0*/  PRMT R0, R4, 0x7610, R0 ;  /* 0x0000761004007816 */ /* 0x000fe20000000000 */
[----:B------:R0:W-:Y:S04]  /*b0d0*/  STS.U16 [R7.X16+0x10], R4 ;  /* 0x0000100407007388 */ /* 0x0001e8000000c400 */
[----:B------:R0:W-:Y:S02]  /*b0e0*/  STS.64 [R7.X16+0x18], R2 ;  /* 0x0000180207007388 */ /* 0x0001e4000000ca00 */
.L_x_2522:
[----:B------:R-:W-:Y:S05]  /*b0f0*/  BSYNC B0 ;  /* 0x0000000000007941 */ /* 0x000fea0003800000 */
.L_x_2521:
[----:B0-----:R-:W-:Y:S01]  /*b100*/  IMAD.MOV.U32 R2, RZ, RZ, R10 ;  /* 0x000000ffff027224 */ /* 0x001fe200078e000a */
[----:B------:R-:W-:Y:S05]  /*b110*/  @P3 BRA `(.L_x_2523) ;  /* 0xfffffe0000003947 */ /* 0x000fea000383ffff */
.L_x_2520:
[----:B0-----:R-:W-:-:S13]  /*b120*/  ISETP.NE.AND P0, PT, RZ, c[0x0][0x190], PT ;  /* 0x00006400ff007a0c */ /* 0x001fda0003f05270 */
[----:B------:R-:W-:Y:S05]  /*b130*/  @!P0 BRA `(.L_x_2524) ;  /* 0x0000046000008947 */ /* 0x000fea0003800000 */
[----:B------:R-:W-:Y:S01]  /*b140*/  MOV R6, c[0x0][0x0] ;  /* 0x0000000000067a02 */ /* 0x000fe20000000f00 */
[----:B------:R-:W-:-:S03]  /*b150*/  IMAD.MOV.U32 R4, RZ, RZ, c[0x0][0x0] ;  /* 0x00000000ff047624 */ /* 0x000fc600078e00ff */
[----:B------:R-:W-:-:S13]  /*b160*/  ISETP.GT.AND P0, PT, R6, 0x20, PT ;  /* 0x000000200600780c */ /* 0x000fda0003f04270 */
[----:B------:R-:W-:Y:S05]  /*b170*/  @!P0 BRA `(.L_x_2525) ;  /* 0x000002b000008947 */ /* 0x000fea0003800000 */
[----:B------:R-:W-:Y:S01]  /*b180*/  IMAD R11, R27, c[0x0][0x0], R26 ;  /* 0x000000001b0b7a24 */ /* 0x000fe200078e021a */
[----:B------:R-:W-:Y:S01]  /*b190*/  LEA.HI R4, R6, c[0x0][0x0], RZ, 0x1 ;  /* 0x0000000006047a11 */ /* 0x000fe200078f08ff */
[----:B------:R-:W-:Y:S02]  /*b1a0*/  IMAD.MOV.U32 R2, RZ, RZ, R5 ;  /* 0x000000ffff027224 */ /* 0x000fe400078e0005 */
[----:B------:R-:W-:Y:S01]  /*b1b0*/  IMAD.MOV.U32 R3, RZ, RZ, R8 ;  /* 0x000000ffff037224 */ /* 0x000fe200078e0008 */
[----:B------:R0:W-:Y:S01]  /*b1c0*/  STS.U16 [R11.X16+0x10], R0 ;  /* 0x000010000b007388 */ /* 0x0001e2000000c400 */
[----:B------:R-:W-:Y:S01]  /*b1d0*/  SHF.R.S32.HI R6, RZ, 0x1, R4 ;  /* 0x00000001ff067819 */ /* 0x000fe20000011404 */
[----:B------:R-:W-:Y:S02]  /*b1e0*/  IMAD.MOV.U32 R4, RZ, RZ, 0x20 ;  /* 0x00000020ff047424 */ /* 0x000fe400078e00ff */
[----:B------:R0:W-:Y:S01]  /*b1f0*/  STS.64 [R11.X16+0x18], R2 ;  /* 0x000018020b007388 */ /* 0x0001e2000000ca00 */
[----:B------:R-:W-:-:S13]  /*b200*/  ISETP.GE.AND P0, PT, R6, 0x20, PT ;  /* 0x000000200600780c */ /* 0x000fda0003f06270 */
[----:B------:R-:W-:Y:S05]  /*b210*/  @!P0 BRA `(.L_x_2525) ;  /* 0x0000021000008947 */ /* 0x000fea0003800000 */
[----:B0-----:R-:W-:Y:S02]  /*b220*/  LEA R13, R11, 0x10, 0x4 ;  /* 0x000000100b0d7811 */ /* 0x001fe400078e20ff */
.L_x_2528:
[----:B0-----:R-:W-:Y:S01]  /*b230*/  IMAD.IADD R2, R26, 0x1, R6 ;  /* 0x000000011a027824 */ /* 0x001fe200078e0206 */
[----:B------:R-:W-:Y:S04]  /*b240*/  BAR.SYNC.DEFER_BLOCKING 0x0 ;  /* 0x0000000000007b1d */ /* 0x000fe80000010000 */
[----:B------:R-:W-:Y:S02]  /*b250*/  ISETP.GE.U32.AND P0, PT, R2, c[0x0][0x0], PT ;  /* 0x0000000002007a0c */ /* 0x000fe40003f06070 */
[----:B------:R-:W-:Y:S02]  /*b260*/  BSSY B0, `(.L_x_2526) ;  /* 0x0000018000007945 */ /* 0x000fe40003800000 */
[----:B------:R-:W-:-:S13]  /*b270*/  ISETP.GE.U32.OR P0, PT, R26, R6, P0 ;  /* 0x000000061a00720c */ /* 0x000fda0000706470 */
[----:B------:R-:W-:Y:S05]  /*b280*/  @P0 BRA `(.L_x_2527) ;  /* 0x0000015000000947 */ /* 0x000fea0003800000 */
[----:B------:R-:W-:Y:S02]  /*b290*/  LEA R4, R6, R13, 0x4 ;  /* 0x0000000d06047211 */ /* 0x000fe400078e20ff */
[----:B------:R-:W-:-:S03]  /*b2a0*/  PRMT R10, R0, 0x9910, RZ ;  /* 0x00009910000a7816 */ /* 0x000fc600000000ff */
[----:B------:R-:W0:Y:S04]  /*b2b0*/  LDS.U16 R7, [R4] ;  /* 0x0000000004077984 */ /* 0x000e280000000400 */
[----:B------:R-:W1:Y:S01]  /*b2c0*/  LDS.64 R2, [R4+0x8] ;  /* 0x0000080004027984 */ /* 0x000e620000000a00 */
[----:B0-----:R-:W-:-:S04]  /*b2d0*/  PRMT R9, R7, 0x9910, RZ ;  /* 0x0000991007097816 */ /* 0x001fc800000000ff */
[CC--:B------:R-:W-:Y:S02]  /*b2e0*/  ISETP.NE.AND P1, PT, R10.reuse, R9.reuse, PT ;  /* 0x000000090a00720c */ /* 0x0c0fe40003f25270 */
        /* <DEDUP_REMOVED lines=15> */
.L_x_2527:
[----:B------:R-:W-:Y:S05]  /*b3e0*/  BSYNC B0 ;  /* 0x0000000000007941 */ /* 0x000fea0003800000 */
.L_x_2526:
[----:B------:R-:W-:-:S04]  /*b3f0*/  SHF.R.S32.HI R6, RZ, 0x1, R6 ;  /* 0x00000001ff067819 */ /* 0x000fc80000011406 */
[----:B------:R-:W-:-:S13]  /*b400*/  ISETP.GE.AND P0, PT, R6, 0x20, PT ;  /* 0x000000200600780c */ /* 0x000fda0003f06270 */
[----:B------:R-:W-:Y:S05]  /*b410*/  @P0 BRA `(.L_x_2528) ;  /* 0xfffffe1000000947 */ /* 0x000fea000383ffff */
[----:B------:R-:W-:-:S04]  /*b420*/  IMAD.MOV.U32 R4, RZ, RZ, 0x20 ;  /* 0x00000020ff047424 */ /* 0x000fc800078e00ff */
.L_x_2525:
[----:B0-----:R-:W-:Y:S01]  /*b430*/  BAR.SYNC.DEFER_BLOCKING 0x0 ;  /* 0x0000000000007b1d */ /* 0x001fe20000010000 */
[----:B------:R-:W-:-:S13]  /*b440*/  ISETP.GE.AND P0, PT, R4, 0x2, PT ;  /* 0x000000020400780c */ /* 0x000fda0003f06270 */
[----:B------:R-:W-:Y:S05]  /*b450*/  @!P0 BRA `(.L_x_2524) ;  /* 0x0000014000008947 */ /* 0x000fea0003800000 */
[----:B------:R-:W-:-:S04]  /*b460*/  IMAD.MOV.U32 R3, RZ, RZ, 0x1 ;  /* 0x00000001ff037424 */ /* 0x000fc800078e00ff */
.L_x_2529:
[----:B------:R-:W-:Y:S01]  /*b470*/  PRMT R2, R0, 0x9910, RZ ;  /* 0x0000991000027816 */ /* 0x000fe200000000ff */
[----:B------:R-:W0:Y:S04]  /*b480*/  SHFL.DOWN PT, R6, R5, R3, 0x1f ;  /* 0x08001f0305067589 */ /* 0x000e2800000e0000 */
[----:B------:R-:W1:Y:S04]  /*b490*/  SHFL.DOWN PT, R7, R2, R3, 0x1f ;  /* 0x08001f0302077589 */ /* 0x000e6800000e0000 */
[----:B------:R2:W3:Y:S02]  /*b4a0*/  SHFL.DOWN PT, R9, R8, R3, 0x1f ;  /* 0x08001f0308097589 */ /* 0x0004e400000e0000 */
[----:B--2---:R-:W-:Y:S01]  /*b4b0*/  IMAD.SHL.U32 R3, R3, 0x2, RZ ;  /* 0x0000000203037824 */ /* 0x004fe200078e00ff */
[----:B0-----:R-:W-:-:S02]  /*b4c0*/  ISETP.GE.U32.AND P0, PT, R5, R6, PT ;  /* 0x000000060500720c */ /* 0x001fc40003f06070 */
[----:B-1----:R-:W-:-:S04]  /*b4d0*/  PRMT R11, R7, 0x9910, RZ ;  /* 0x00009910070b7816 */ /* 0x002fc800000000ff */
[----:B------:R-:W-:Y:S02]  /*b4e0*/  ISETP.NE.AND P1, PT, R2, R11, PT ;  /* 0x0000000b0200720c */ /* 0x000fe40003f25270 */
[----:B---3--:R-:W-:-:S04]  /*b4f0*/  ISETP.GE.AND.EX P0, PT, R8, R9, PT, P0 ;  /* 0x000000090800720c */ /* 0x008fc80003f06300 */
[----:B------:R-:W-:Y:S02]  /*b500*/  SEL R10, RZ, 0xffffffff, P0 ;  /* 0xffffffffff0a7807 */ /* 0x000fe40000000000 */
[----:B------:R-:W-:-:S05]  /*b510*/  ISETP.GE.AND P0, PT, R2, R11, PT ;  /* 0x0000000b0200720c */ /* 0x000fca0003f06270 */
[----:B------:R-:W-:Y:S02]  /*b520*/  @P1 SEL R10, RZ, 0xffffffff, P0 ;  /* 0xffffffffff0a1807 */ /* 0x000fe40000000000 */
[----:B------:R-:W-:Y:S02]  /*b530*/  ISETP.GE.AND P1, PT, R3, R4, PT ;  /* 0x000000040300720c */ /* 0x000fe40003f26270 */
[----:B------:R-:W-:-:S04]  /*b540*/  LOP3.LUT R10, R10, 0x1, RZ, 0xc0, !PT ;  /* 0x000000010a0a7812 */ /* 0x000fc800078ec0ff */
[----:B------:R-:W-:-:S04]  /*b550*/  ISETP.NE.U32.AND P0, PT, R10, 0x1, PT ;  /* 0x000000010a00780c */ /* 0x000fc80003f05070 */
[----:B------:R-:W-:Y:S02]  /*b560*/  SEL R0, R0, R7, !P0 ;  /* 0x0000000700007207 */ /* 0x000fe40004000000 */
[----:B------:R-:W-:Y:S02]  /*b570*/  SEL R5, R5, R6, !P0 ;  /* 0x0000000605057207 */ /* 0x000fe40004000000 */
[----:B------:R-:W-:Y:S01]  /*b580*/  SEL R8, R8, R9, !P0 ;  /* 0x0000000908087207 */ /* 0x000fe20004000000 */
[----:B------:R-:W-:Y:S05]  /*b590*/  @!P1 BRA `(.L_x_2529) ;  /* 0xfffffed000009947 */ /* 0x000fea000383ffff */
.L_x_2524:
[----:B------:R-:W-:Y:S01]  /*b5a0*/  ISETP.NE.AND P0, PT, RZ, c[0x0][0x34c], PT ;  /* 0x0000d300ff007a0c */ /* 0x000fe20003f05270 */
[----:B------:R-:W-:-:S12]  /*b5b0*/  HFMA2.MMA R2, -RZ, RZ, 0, 0 ;  /* 0x00000000ff027435 */ /* 0x000fd800000001ff */
[----:B------:R-:W-:Y:S05]  /*b5c0*/  @!P0 BRA `(.L_x_2530) ;  /* 0x00000cb000008947 */ /* 0x000fea0003800000 */
[----:B------:R-:W0:Y:S01]  /*b5d0*/  S2R R27, SR_TID.Y ;  /* 0x00000000001b7919 */ /* 0x000e220000002200 */
[----:B------:R-:W-:-:S03]  /*b5e0*/  IMAD.MOV.U32 R4, RZ, RZ, 0x1 ;  /* 0x00000001ff047424 */ /* 0x000fc600078e00ff */
[----:B------:R-:W1:Y:S02]  /*b5f0*/  S2R R2, SR_CTAID.X ;  /* 0x0000000000027919 */ /* 0x000e640000002500 */
[----:B------:R-:W-:Y:S01]  /*b600*/  ISETP.NE.AND P0, PT, R4, c[0x0][0x34c], PT ;  /* 0x0000d30004007a0c */ /* 0x000fe20003f05270 */
[----:B0-----:R-:W-:-:S04]  /*b610*/  IMAD R3, R27, c[0x0][0x1a0], R29 ;  /* 0x000068001b037a24 */ /* 0x001fc800078e021d */
[----:B-1----:R-:W-:Y:S02]  /*b620*/  IMAD R3, R2, c[0x0][0x188], R3 ;  /* 0x0000620002037a24 */ /* 0x002fe400078e0203 */
[----:B------:R-:W-:-:S04]  /*b630*/  IMAD.MOV.U32 R2, RZ, RZ, RZ ;  /* 0x000000ffff027224 */ /* 0x000fc800078e00ff */
        /* <DEDUP_REMOVED lines=196> */
.L_x_2530:
[----:B------:R-:W-:Y:S01]  /*c280*/  ISETP.NE.U32.AND P0, PT, RZ, c[0x0][0x560], PT ;  /* 0x00015800ff007a0c */ /* 0x000fe20003f05070 */
[----:B------:R-:W-:Y:S01]  /*c290*/  CS2R R6, SRZ ;  /* 0x0000000000067805 */ /* 0x000fe2000001ff00 */
[----:B------:R-:W-:Y:S02]  /*c2a0*/  IMAD.MOV.U32 R4, RZ, RZ, RZ ;  /* 0x000000ffff047224 */ /* 0x000fe400078e00ff */
[----:B------:R-:W-:-:S13]  /*c2b0*/  ISETP.NE.AND.EX P0, PT, RZ, c[0x0][0x564], PT, P0 ;  /* 0x00015900ff007a0c */ /* 0x000fda0003f05300 */
[----:B------:R-:W-:Y:S05]  /*c2c0*/  @!P0 BRA `(.L_x_2531) ;  /* 0x0000082000008947 */ /* 0x000fea0003800000 */
[----:B------:R-:W-:Y:S01]  /*c2d0*/  MOV R4, 0x8 ;  /* 0x0000000800047802 */ /* 0x000fe20000000f00 */
[----:B------:R-:W-:Y:S02]  /*c2e0*/  IMAD.MOV.U32 R11, RZ, RZ, RZ ;  /* 0x000000ffff0b7224 */ /* 0x000fe400078e00ff */
[----:B------:R-:W-:Y:S02]  /*c2f0*/  IMAD.MOV.U32 R14, RZ, RZ, 0x10 ;  /* 0x00000010ff0e7424 */ /* 0x000fe400078e00ff */
[----:B------:R-:W-:-:S05]  /*c300*/  IMAD.MOV.U32 R15, RZ, RZ, 0x0 ;  /* 0x00000000ff0f7424 */ /* 0x000fca00078e00ff */
.L_x_2534:
[----:B------:R-:W-:Y:S01]  /*c310*/  LOP3.LUT R3, R11, R15, RZ, 0xfc, !PT ;  /* 0x0000000f0b037212 */ /* 0x000fe200078efcff */
[----:B------:R-:W-:Y:S02]  /*c320*/  IMAD.MOV.U32 R7, RZ, RZ, R14 ;  /* 0x000000ffff077224 */ /* 0x000fe400078e000e */
[----:B------:R-:W-:Y:S01]  /*c330*/  IMAD.MOV.U32 R9, RZ, RZ, R15 ;  /* 0x000000ffff097224 */ /* 0x000fe200078e000f */
[----:B------:R-:W-:-:S13]  /*c340*/  ISETP.NE.U32.AND P0, PT, R3, RZ, PT ;  /* 0x000000ff0300720c */ /* 0x000fda0003f05070 */
[----:B------:R-:W-:Y:S05]  /*c350*/  @!P0 BRA `(.L_x_2532) ;  /* 0x0000006000008947 */ /* 0x000fea0003800000 */
[----:B------:R-:W-:Y:S01]  /*c360*/  MOV R6, R15 ;  /* 0x0000000f00067202 */ /* 0x000fe20000000f00 */
[----:B------:R-:W-:Y:S01]  /*c370*/  IMAD.MOV.U32 R3, RZ, RZ, R4 ;  /* 0x000000ffff037224 */ /* 0x000fe200078e0004 */
[----:B------:R-:W-:Y:S01]  /*c380*/  MOV R4, 0xc3b0 ;  /* 0x0000c3b000047802 */ /* 0x000fe20000000f00 */
[----:B------:R-:W-:Y:S02]  /*c390*/  IMAD.MOV.U32 R15, RZ, RZ, R11 ;  /* 0x000000ffff0f7224 */ /* 0x000fe400078e000b */
[----:B-----5:R-:W-:Y:S05]  /*c3a0*/  CALL.REL.NOINC `($__internal_13_$__cuda_sm20_rem_u64) ;  /* 0x0000389000007944 */ /* 0x020fea0003c00000 */
[----:B------:R-:W-:Y:S05]  /*c3b0*/  BRA `(.L_x_2533) ;  /* 0x0000013000007947 */ /* 0x000fea0003800000 */
.L_x_2532:
        /* <DEDUP_REMOVED lines=19> */
.L_x_2533:
[----:B------:R-:W-:Y:S01]  /*c4f0*/  ISETP.NE.U32.AND P0, PT, R14, RZ, PT ;  /* 0x000000ff0e00720c */ /* 0x000fe20003f05070 */
[----:B------:R-:W-:Y:S02]  /*c500*/  IMAD.MOV.U32 R4, RZ, RZ, R7 ;  /* 0x000000ffff047224 */ /* 0x000fe400078e0007 */
[----:B------:R-:W-:Y:S01]  /*c510*/  IMAD.MOV.U32 R11, RZ, RZ, R9 ;  /* 0x000000ffff0b7224 */ /* 0x000fe200078e0009 */
[----:B------:R-:W-:-:S13]  /*c520*/  ISETP.NE.AND.EX P0, PT, R15, RZ, PT, P0 ;  /* 0x000000ff0f00720c */ /* 0x000fda0003f05300 */
[----:B------:R-:W-:Y:S05]  /*c530*/  @P0 BRA `(.L_x_2534) ;  /* 0xfffffdd000000947 */ /* 0x000fea000383ffff */
[----:B------:R-:W-:-:S13]  /*c540*/  ISETP.NE.U32.AND P2, PT, R9, RZ, PT ;  /* 0x000000ff0900720c */ /* 0x000fda0003f45070 */
[----:B------:R-:W-:Y:S05]  /*c550*/  @!P2 BRA `(.L_x_2535) ;  /* 0x000000700000a947 */ /* 0x000fea0003800000 */
[----:B------:R-:W-:Y:S01]  /*c560*/  HFMA2.MMA R4, -RZ, RZ, 0, 9.5367431640625e-07 ;  /* 0x00000010ff047435 */ /* 0x000fe200000001ff */
[----:B------:R-:W-:Y:S01]  /*c570*/  IMAD.MOV.U32 R6, RZ, RZ, RZ ;  /* 0x000000ffff067224 */ /* 0x000fe200078e00ff */
[----:B------:R-:W-:-:S04]  /*c580*/  MOV R3, 0xc5a0 ;  /* 0x0000c5a000037802 */ /* 0x000fc80000000f00 */
[----:B-----5:R-:W-:Y:S05]  /*c590*/  CALL.REL.NOINC `($__internal_12_$__cuda_sm20_div_u64) ;  /* 0x0000324000007944 */ /* 0x020fea0003c00000 */
[----:B------:R-:W-:Y:S02]  /*c5a0*/  IMAD.MOV.U32 R10, RZ, RZ, R6 ;  /* 0x000000ffff0a7224 */ /* 0x000fe400078e0006 */
[----:B------:R-:W-:Y:S01]  /*c5b0*/  IMAD.MOV.U32 R11, RZ, RZ, R15 ;  /* 0x000000ffff0b7224 */ /* 0x000fe200078e000f */
[----:B------:R-:W-:Y:S05]  /*c5c0*/  BRA `(.L_x_2536) ;  /* 0x0000013000007947 */ /* 0x000fea0003800000 */
.L_x_2535:
        /* <DEDUP_REMOVED lines=10> */
[----:B------:R-:W-:-:S05]  /*c670*/  IMAD.HI.U32 R10, R10, 0x10, RZ ;  /* 0x000000100a0a7827 */ /* 0x000fca00078e00ff */
[----:B------:R-:W-:-:S05]  /*c680*/  IADD3 R4, -R10, RZ, RZ ;  /* 0x000000ff0a047210 */ /* 0x000fca0007ffe1ff */
[----:B------:R-:W-:-:S05]  /*c690*/  IMAD R4, R7, R4, 0x10 ;  /* 0x0000001007047424 */ /* 0x000fca00078e0204 */
[----:B------:R-:W-:-:S13]  /*c6a0*/  ISETP.GE.U32.AND P0, PT, R4, R7, PT ;  /* 0x000000070400720c */ /* 0x000fda0003f06070 */
[----:B------:R-:W-:Y:S01]  /*c6b0*/  @P0 IMAD.IADD R4, R4, 0x1, -R7 ;  /* 0x0000000104040824 */ /* 0x000fe200078e0a07 */
[----:B------:R-:W-:-:S04]  /*c6c0*/  @P0 IADD3 R10, R10, 0x1, RZ ;  /* 0x000000010a0a0810 */ /* 0x000fc80007ffe0ff */
[----:B------:R-:W-:-:S13]  /*c6d0*/  ISETP.GE.U32.AND P1, PT, R4, R7, PT ;  /* 0x000000070400720c */ /* 0x000fda0003f26070 */
[----:B------:R-:W-:Y:S02]  /*c6e0*/  @P1 IADD3 R10, R10, 0x1, RZ ;  /* 0x000000010a0a1810 */ /* 0x000fe40007ffe0ff */
[----:B------:R-:W-:Y:S02]  /*c6f0*/  @!P3 LOP3.LUT R10, RZ, R7, RZ, 0x33, !PT ;  /* 0x00000007ff0ab212 */ /* 0x000fe400078e33ff */
.L_x_2536:
[----:B------:R-:W-:Y:S05]  /*c700*/  @!P2 BRA `(.L_x_2537) ;  /* 0x000000700000a947 */ /* 0x000fea0003800000 */
[----:B------:R-:W-:Y:S01]  /*c710*/  IMAD.MOV.U32 R4, RZ, RZ, 0x8 ;  /* 0x00000008ff047424 */ /* 0x000fe200078e00ff */
[----:B------:R-:W-:Y:S01]  /*c720*/  MOV R3, 0xc750 ;  /* 0x0000c75000037802 */ /* 0x000fe20000000f00 */
[----:B------:R-:W-:Y:S02]  /*c730*/  IMAD.MOV.U32 R6, RZ, RZ, RZ ;  /* 0x000000ffff067224 */ /* 0x000fe400078e00ff */
[----:B-----5:R-:W-:Y:S05]  /*c740*/  CALL.REL.NOINC `($__internal_12_$__cuda_sm20_div_u64) ;  /* 0x0000309000007944 */ /* 0x020fea0003c00000 */
[----:B------:R-:W-:Y:S01]  /*c750*/  IMAD.MOV.U32 R12, RZ, RZ, R6 ;  /* 0x000000ffff0c7224 */ /* 0x000fe200078e0006 */
[----:B------:R-:W-:Y:S01]  /*c760*/  MOV R13, R15 ;  /* 0x0000000f000d7202 */ /* 0x000fe20000000f00 */
[----:B------:R-:W-:Y:S05]  /*c770*/  BRA `(.L_x_2538) ;  /* 0x0000013000007947 */ /* 0x000fea0003800000 */
.L_x_2537:
        /* <DEDUP_REMOVED lines=19> */
.L_x_2538:
        /* <DEDUP_REMOVED lines=10> */
[----:B-----5:R-:W-:Y:S05]  /*c950*/  CALL.REL.NOINC `($__internal_12_$__cuda_sm20_div_u64) ;  /* 0x00002e8000007944 */ /* 0x020fea0003c00000 */
[----:B------:R-:W-:Y:S01]  /*c960*/  IMAD.MOV.U32 R7, RZ, RZ, R15 ;  /* 0x000000ffff077224 */ /* 0x000fe200078e000f */
[----:B------:R-:W-:Y:S05]  /*c970*/  BRA `(.L_x_2541) ;  /* 0x0000013000007947 */ /* 0x000fea0003800000 */
.L_x_2540:
[----:B------:R-:W0:Y:S01]  /*c980*/  I2F.U32.RP R3, R12 ;  /* 0x0000000c00037306 */ /* 0x000e220000209000 */
[----:B------:R-:W-:-:S07]  /*c990*/  ISETP.NE.U32.AND P2, PT, R12, RZ, PT ;  /* 0x000000ff0c00720c */ /* 0x000fce0003f45070 */
[----:B0-----:R-:W0:Y:S02]  /*c9a0*/  MUFU.RCP R3, R3 ;  /* 0x0000000300037308 */ /* 0x001e240000001000 */
[----:B0-----:R-:W-:-:S06]  /*c9b0*/  IADD3 R6, R3, 0xffffffe, RZ ;  /* 0x0ffffffe03067810 */ /* 0x001fcc0007ffe0ff */
[----:B------:R0:W1:Y:S02]  /*c9c0*/  F2I.FTZ.U32.TRUNC.NTZ R7, R6 ;  /* 0x0000000600077305 */ /* 0x000064000021f000 */
[----:B0-----:R-:W-:Y:S01]  /*c9d0*/  HFMA2.MMA R6, -RZ, RZ, 0, 0 ;  /* 0x00000000ff067435 */ /* 0x001fe200000001ff */
[----:B-1----:R-:W-:-:S04]  /*c9e0*/  IMAD.MOV R9, RZ, RZ, -R7 ;  /* 0x000000ffff097224 */ /* 0x002fc800078e0a07 */
        /* <DEDUP_REMOVED lines=12> */
.L_x_2541:
[----:B------:R-:W-:Y:S05]  /*cab0*/  BSYNC B0 ;  /* 0x0000000000007941 */ /* 0x000fea0003800000 */
.L_x_2539:
[----:B------:R-:W-:-:S04]  /*cac0*/  IADD3 R6, P0, R6, c[0x0][0x560], RZ ;  /* 0x0001580006067a10 */ /* 0x000fc80007f1e0ff */
[----:B------:R-:W-:-:S05]  /*cad0*/  IADD3.X R7, R7, c[0x0][0x564], RZ, P0, !PT ;  /* 0x0001590007077a10 */ /* 0x000fca00007fe4ff */
[----:B------:R-:W-:Y:S02]  /*cae0*/  IMAD.MOV.U32 R4, RZ, RZ, R7 ;  /* 0x000000ffff047224 */ /* 0x000fe400078e0007 */
.L_x_2531:
        /* <DEDUP_REMOVED lines=207> */
.L_x_2543:
        /* <DEDUP_REMOVED lines=11> */
.L_x_2545:
[----:B------:R-:W-:Y:S05]  /*d890*/  BSYNC B0 ;  /* 0x0000000000007941 */ /* 0x000fea0003800000 */
.L_x_2544:
[----:B------:R-:W-:Y:S01]  /*d8a0*/  PRMT R2, R2, 0x9910, RZ ;  /* 0x0000991002027816 */ /* 0x000fe200000000ff */
[----:B------:R-:W-:Y:S01]  /*d8b0*/  BSSY B0, `(.L_x_2546) ;  /* 0x000000e000007945 */ /* 0x000fe20003800000 */
[----:B------:R-:W-:Y:S02]  /*d8c0*/  LOP3.LUT P0, RZ, R26, R27, RZ, 0xfc, !PT ;  /* 0x0000001b1aff7212 */ /* 0x000fe4000780fcff */
[----:B------:R-:W-:-:S13]  /*d8d0*/  ISETP.NE.AND P1, PT, R2, RZ, PT ;  /* 0x000000ff0200720c */ /* 0x000fda0003f25270 */
[----:B------:R-:W-:Y:S05]  /*d8e0*/  @!P1 BRA `(.L_x_2547) ;  /* 0x000000a000009947 */ /* 0x000fea0003800000 */
[----:B------:R-:W0:Y:S01]  /*d8f0*/  S2R R2, SR_CTAID.Y ;  /* 0x0000000000027919 */ /* 0x000e220000002600 */
[----:B------:R-:W-:Y:S01]  /*d900*/  ISETP.NE.AND P2, PT, RZ, c[0x0][0x190], PT ;  /* 0x00006400ff007a0c */ /* 0x000fe20003f45270 */
[----:B------:R-:W-:Y:S01]  /*d910*/  IMAD.MOV.U32 R10, RZ, RZ, R5 ;  /* 0x000000ffff0a7224 */ /* 0x000fe200078e0005 */
[----:B------:R-:W-:Y:S01]  /*d920*/  MOV R11, R8 ;  /* 0x00000008000b7202 */ /* 0x000fe20000000f00 */
[----:B0-----:R-:W-:Y:S02]  /*d930*/  IMAD R3, R9, c[0x0][0x10], R2 ;  /* 0x0000040009037a24 */ /* 0x001fe400078e0202 */
[----:B------:R-:W-:-:S08]  /*d940*/  IMAD.MOV.U32 R2, RZ, RZ, 0x10 ;  /* 0x00000010ff027424 */ /* 0x000fd000078e00ff */
[----:B------:R-:W-:-:S04]  /*d950*/  @!P2 IMAD R3, R3, c[0x0][0x0], R26 ;  /* 0x000000000303aa24 */ /* 0x000fc800078e021a */
[----:B------:R-:W-:-:S05]  /*d960*/  IMAD.WIDE.U32 R2, R3, R2, c[0x0][0x568] ;  /* 0x00015a0003027625 */ /* 0x000fca00078e0002 */
[----:B------:R0:W-:Y:S04]  /*d970*/  STG.E.64 [R2.64+0x8], R10 ;  /* 0x0000080a02007986 */ /* 0x0001e8000c101b24 */
[----:B------:R0:W-:Y:S02]  /*d980*/  STG.E.U16 [R2.64], R0 ;  /* 0x0000000002007986 */ /* 0x0001e4000c101524 */
.L_x_2547:
[----:B------:R-:W-:Y:S05]  /*d990*/  BSYNC B0 ;  /* 0x0000000000007941 */ /* 0x000fea0003800000 */
.L_x_2546:
        /* <DEDUP_REMOVED lines=12> */
[----:B------:R-:W-:Y:S01]  /*da60*/  VOTEU.ANY UR4, UPT, PT ;  /* 0x0000000000047886 */ /* 0x000fe200038e0100 */
[----:B------:R-:W-:Y:S01]  /*da70*/  IMAD.MOV.U32 R2, RZ, RZ, 0x4 ;  /* 0x00000004ff027424 */ /* 0x000fe200078e00ff */
[----:B------:R-:W0:Y:S08]  /*da80*/  FLO.U32 R8, UR4 ;  /* 0x0000000400087d00 */ /* 0x000e3000080e0000 */
[----:B------:R-:W1:Y:S01]  /*da90*/  POPC R5, UR4 ;  /* 0x0000000400057d09 */ /* 0x000e620008000000 */
[----:B0-----:R-:W-:Y:S01]  /*daa0*/  ISETP.EQ.U32.AND P0, PT, R8, R3, PT ;  /* 0x000000030800720c */ /* 0x001fe20003f02070 */
[----:B------:R-:W-:-:S12]  /*dab0*/  IMAD.WIDE.U32 R2, R9, R2, c[0x0][0x570] ;  /* 0x00015c0009027625 */ /* 0x000fd800078e0002 */
[----:B-1----:R-:W2:Y:S01]  /*dac0*/  @P0 ATOMG.E.ADD.STRONG.GPU PT, R3, [R2.64], R5 ;  /* 0x00000005020309a8 */ /* 0x002ea200081ee1e4 */
[----:B------:R-:W-:-:S03]  /*dad0*/  ULDC UR5, c[0x0][0x10] ;  /* 0x0000040000057ab9 */ /* 0x000fc60000000800 */
[----:B------:R-:W0:Y:S02]  /*dae0*/  S2R R10, SR_LTMASK ;  /* 0x00000000000a7919 */ /* 0x000e240000003900 */
[----:B0-----:R-:W-:Y:S01]  /*daf0*/  LOP3.LUT R10, R10, UR4, RZ, 0xc0, !PT ;  /* 0x000000040a0a7c12 */ /* 0x001fe2000f8ec0ff */
[----:B------:R-:W-:Y:S02]  /*db00*/  UMOV UR4, 0x1 ;  /* 0x0000000100047882 */ /* 0x000fe40000000000 */
[----:B------:R-:W-:Y:S01]  /*db10*/  UIADD3 UR4, -UR4, UR5, URZ ;  /* 0x0000000504047290 */ /* 0x000fe2000fffe13f */
[----:B------:R-:W0:Y:S01]  /*db20*/  POPC R11, R10 ;  /* 0x0000000a000b7309 */ /* 0x000e220000000000 */
[----:B--2---:R-:W0:Y:S02]  /*db30*/  SHFL.IDX PT, R0, R3, R8, 0x1f ;  /* 0x00001f0803007589 */ /* 0x004e2400000e0000 */
[----:B0-----:R-:W-:-:S05]  /*db40*/  IMAD.IADD R0, R0, 0x1, R11 ;  /* 0x0000000100007824 */ /* 0x001fca00078e020b */
[----:B------:R-:W-:-:S04]  /*db50*/  ISETP.NE.AND P0, PT, R0, UR4, PT ;  /* 0x0000000400007c0c */ /* 0x000fc8000bf05270 */
[----:B------:R-:W-:-:S05]  /*db60*/  SEL R0, RZ, 0x1, P0 ;  /* 0x00000001ff007807 */ /* 0x000fca0000000000 */
[----:B------:R0:W-:Y:S04]  /*db70*/  STS.U8 [RZ], R0 ;  /* 0x00000000ff007388 */ /* 0x0001e80000000000 */
.L_x_2549:
[----:B------:R-:W-:Y:S05]  /*db80*/  BSYNC B0 ;  /* 0x0000000000007941 */ /* 0x000fea0003800000 */
.L_x_2548:
[----:B------:R-:W-:Y:S06]  /*db90*/  BAR.SYNC.DEFER_BLOCKING 0x0 ;  /* 0x0000000000007b1d */ /* 0x000fec0000010000 */
[----:B0-----:R-:W0:Y:S02]  /*dba0*/  LDS.U8 R0, [RZ] ;  /* 0x00000000ff007984 */ /* 0x001e240000000000 */
[----:B0-----:R-:W-:-:S13]  /*dbb0*/  ISETP.NE.AND P0, PT, R0, RZ, PT ;  /* 0x000000ff0000720c */ /* 0x001fda0003f05270 */
[----:B------:R-:W-:Y:S05]  /*dbc0*/  @!P0 EXIT ;  /* 0x000000000000894d */ /* 0x000fea0003800000 */
[----:B------:R-:W-:Y:S01]  /*dbd0*/  ISETP.NE.AND P0, PT, RZ, c[0x0][0x190], PT ;  /* 0x00006400ff007a0c */ /* 0x000fe20003f05270 */
[----:B------:R-:W-:Y:S02]  /*dbe0*/  IMAD.MOV.U32 R0, RZ, RZ, c[0x0][0x170] ;  /* 0x00005c00ff007624 */ /* 0x000fe400078e00ff */
[----:B------:R-:W-:Y:S01]  /*dbf0*/  IMAD.MOV.U32 R5, RZ, RZ, c[0x0][0x174] ;  /* 0x00005d00ff057624 */ /* 0x000fe200078e00ff */
[----:B------:R-:W-:Y:S01]  /*dc00*/  @!PT LDS RZ, [RZ] ;  /* 0x00000000fffff984 */ /* 0x000fe20000000800 */
[----:B------:R-:W-:Y:S01]  /*dc10*/  @!PT LDS RZ, [RZ] ;  /* 0x00000000fffff984 */ /* 0x000fe20000000800 */
[----:B------:R-:W-:Y:S01]  /*dc20*/  @!PT LDS RZ, [RZ] ;  /* 0x00000000fffff984 */ /* 0x000fe20000000800 */
[----:B------:R-:W-:Y:S01]  /*dc30*/  @!PT LDS RZ, [RZ] ;  /* 0x00000000fffff984 */ /* 0x000fe20000000800 */
[----:B------:R-:W-:Y:S06]  /*dc40*/  MEMBAR.SC.GPU ;  /* 0x0000000000007992 */ /* 0x000fec0000002000 */
[----:B------:R-:W-:Y:S01]  /*dc50*/  ULDC.U16 UR4, c[0x0][0x168] ;  /* 0x00005a0000047ab9 */ /* 0x000fe20000000400 */
[----:B------:R-:W-:Y:S01]  /*dc60*/  BSSY B0, `(.L_x_2550) ;  /* 0x000003a000007945 */ /* 0x000fe20003800000 */
[----:B------:R-:W-:Y:S01]  /*dc70*/  IMAD.U32 R3, RZ, RZ, UR4 ;  /* 0x00000004ff037e24 */ /* 0x000fe2000f8e00ff */
[----:B------:R-:W-:-:S00]  /*dc80*/  ERRBAR ;  /* 0x00000000000079ab */ /* 0x000fc00000000000 */
[----:B------:R-:W-:-:S05]  /*dc90*/  CCTL.IVALL ;  /* 0x00000000ff00798f */ /* 0x000fca0002000000 */
[----:B------:R-:W-:Y:S05]  /*dca0*/  @!P0 BRA `(.L_x_2551) ;  /* 0x000001c000008947 */ /* 0x000fea0003800000 */
[----:B------:R-:W-:Y:S01]  /*dcb0*/  IMAD R2, R27, c[0x0][0x0], R26 ;  /* 0x000000001b027a24 */ /* 0x000fe200078e021a */
[----:B------:R-:W-:Y:S04]  /*dcc0*/  BSSY B1, `(.L_x_2552) ;  /* 0x0000019000017945 */ /* 0x000fe80003800000 */
[----:B------:R-:W-:-:S13]  /*dcd0*/  ISETP.GE.U32.AND P0, PT, R2, c[0x0][0x18c], PT ;  /* 0x0000630002007a0c */ /* 0x000fda0003f06070 */
[----:B------:R-:W-:Y:S05]  /*dce0*/  @P0 BRA `(.L_x_2553) ;  /* 0x0000016000000947 */ /* 0x000fea0003800000 */
.L_x_2554:
[----:B------:R-:W-:Y:S01]  /*dcf0*/  HFMA2.MMA R13, -RZ, RZ, 0, 9.5367431640625e-07 ;  /* 0x00000010ff0d7435 */ /* 0x000fe200000001ff */
[----:B------:R-:W-:-:S09]  /*dd00*/  IMAD R12, R9, c[0x0][0x10], R2 ;  /* 0x00000400090c7a24 */ /* 0x000fd200078e0202 */
[----:B------:R-:W-:-:S05]  /*dd10*/  IMAD.WIDE.U32 R12, R12, R13, c[0x0][0x568] ;  /* 0x00015a000c0c7625 */ /* 0x000fca00078e000d */
[----:B------:R-:W2:Y:S04]  /*dd20*/  LDG.E.U16 R8, [R12.64] ;  /* 0x000000240c087981 */ /* 0x000ea8000c1e1500 */
[----:B------:R-:W3:Y:S01]  /*dd30*/  LDG.E.64 R10, [R12.64+0x8] ;  /* 0x000008240c0a7981 */ /* 0x000ee2000c1e1b00 */
[----:B------:R-:W-:Y:S02]  /*dd40*/  PRMT R15, R3, 0x9910, RZ ;  /* 0x00009910030f7816 */ /* 0x000fe400000000ff */
[----:B--2---:R-:W-:-:S04]  /*dd50*/  PRMT R14, R8, 0x9910, RZ ;  /* 0x00009910080e7816 */ /* 0x004fc800000000ff */
[CC--:B------:R-:W-:Y:S02]  /*dd60*/  ISETP.NE.AND P2, PT, R15.reuse, R14.reuse, PT ;  /* 0x0000000e0f00720c */ /* 0x0c0fe40003f45270 */
[----:B------:R-:W-:Y:S01]  /*dd70*/  ISETP.GE.AND P3, PT, R15, R14, PT ;  /* 0x0000000e0f00720c */ /* 0x000fe20003f66270 */
[----:B------:R-:W-:Y:S01]  /*dd80*/  IMAD.MOV.U32 R15, RZ, RZ, c[0x0][0x0] ;  /* 0x00000000ff0f7624 */ /* 0x000fe200078e00ff */
[----:B---3--:R-:W-:Y:S02]  /*dd90*/  ISETP.GE.U32.AND P0, PT, R0, R10, PT ;  /* 0x0000000a0000720c */ /* 0x008fe40003f06070 */
[----:B------:R-:W-:Y:S01]  /*dda0*/  SEL R14, RZ, 0xffffffff, P3 ;  /* 0xffffffffff0e7807 */ /* 0x000fe20001800000 */
[----:B------:R-:W-:Y:S01]  /*ddb0*/  IMAD R2, R15, c[0x0][0x4], R2 ;  /* 0x000001000f027a24 */ /* 0x000fe200078e0202 */
[----:B------:R-:W-:-:S05]  /*ddc0*/  ISETP.GE.AND.EX P0, PT, R5, R11, PT, P0 ;  /* 0x0000000b0500720c */ /* 0x000fca0003f06300 */
[----:B------:R-:W-:Y:S02]  /*ddd0*/  @!P2 SEL R14, RZ, 0xffffffff, P0 ;  /* 0xffffffffff0ea807 */ /* 0x000fe40000000000 */
[----:B------:R-:W-:Y:S02]  /*dde0*/  ISETP.GE.U32.AND P2, PT, R2, c[0x0][0x18c], PT ;  /* 0x0000630002007a0c */ /* 0x000fe40003f46070 */
[----:B------:R-:W-:-:S04]  /*ddf0*/  LOP3.LUT R14, R14, 0x1, RZ, 0xc0, !PT ;  /* 0x000000010e0e7812 */ /* 0x000fc800078ec0ff */
[----:B------:R-:W-:-:S04]  /*de00*/  ISETP.NE.U32.AND P0, PT, R14, 0x1, PT ;  /* 0x000000010e00780c */ /* 0x000fc80003f05070 */
[----:B------:R-:W-:Y:S02]  /*de10*/  SEL R3, R3, R8, !P0 ;  /* 0x0000000803037207 */ /* 0x000fe40004000000 */
[----:B------:R-:W-:Y:S02]  /*de20*/  SEL R0, R0, R10, !P0 ;  /* 0x0000000a00007207 */ /* 0x000fe40004000000 */
[----:B------:R-:W-:Y:S01]  /*de30*/  SEL R5, R5, R11, !P0 ;  /* 0x0000000b05057207 */ /* 0x000fe20004000000 */
[----:B------:R-:W-:Y:S05]  /*de40*/  @!P2 BRA `(.L_x_2554) ;  /* 0xfffffea00000a947 */ /* 0x000fea000383ffff */
.L_x_2553:
[----:B------:R-:W-:Y:S05]  /*de50*/  BSYNC B1 ;  /* 0x0000000000017941 */ /* 0x000fea0003800000 */
.L_x_2552:
[----:B------:R-:W-:Y:S05]  /*de60*/  BRA `(.L_x_2555) ;  /* 0x0000019000007947 */ /* 0x000fea0003800000 */
.L_x_2551:
[----:B------:R-:W-:-:S13]  /*de70*/  ISETP.GE.U32.AND P0, PT, R27, c[0x0][0x18c], PT ;  /* 0x000063001b007a0c */ /* 0x000fda0003f06070 */
[----:B------:R-:W-:Y:S05]  /*de80*/  @P0 BRA `(.L_x_2555) ;  /* 0x0000017000000947 */ /* 0x000fea0003800000 */
[----:B------:R-:W-:-:S04]  /*de90*/  IMAD.MOV.U32 R2, RZ, RZ, R27 ;  /* 0x000000ffff027224 */ /* 0x000fc800078e001b */
.L_x_2556:
[----:B------:R-:W-:Y:S02]  /*dea0*/  IMAD R11, R9, c[0x0][0x10], R2 ;  /* 0x00000400090b7a24 */ /* 0x000fe400078e0202 */
[----:B------:R-:W-:Y:S02]  /*deb0*/  IMAD.MOV.U32 R12, RZ, RZ, 0x10 ;  /* 0x00000010ff0c7424 */ /* 0x000fe400078e00ff */
[----:B------:R-:W-:-:S04]  /*dec0*/  IMAD R11, R11, c[0x0][0x0], R26 ;  /* 0x000000000b0b7a24 */ /* 0x000fc800078e021a */
[----:B------:R-:W-:-:S05]  /*ded0*/  IMAD.WIDE.U32 R12, R11, R12, c[0x0][0x568] ;  /* 0x00015a000b0c7625 */ /* 0x000fca00078e000c */
[----:B------:R-:W2:Y:S04]  /*dee0*/  LDG.E.U16 R8, [R12.64] ;  /* 0x000000240c087981 */ /* 0x000ea8000c1e1500 */
[----:B------:R-:W3:Y:S01]  /*def0*/  LDG.E.64 R10, [R12.64+0x8] ;  /* 0x000008240c0a7981 */ /* 0x000ee2000c1e1b00 */
[----:B------:R-:W-:Y:S02]  /*df00*/  PRMT R15, R3, 0x9910, RZ ;  /* 0x00009910030f7816 */ /* 0x000fe400000000ff */
[----:B------:R-:W-:Y:S02]  /*df10*/  IADD3 R2, R2, c[0x0][0x4], RZ ;  /* 0x0000010002027a10 */ /* 0x000fe40007ffe0ff */
[----:B--2---:R-:W-:-:S04]  /*df20*/  PRMT R14, R8, 0x9910, RZ ;  /* 0x00009910080e7816 */ /* 0x004fc800000000ff */
[C---:B------:R-:W-:Y:S02]  /*df30*/  ISETP.NE.AND P2, PT, R15.reuse, R14, PT ;  /* 0x0000000e0f00720c */ /* 0x040fe40003f45270 */
[----:B---3--:R-:W-:Y:S02]  /*df40*/  ISETP.GE.U32.AND P0, PT, R0, R10, PT ;  /* 0x0000000a0000720c */ /* 0x008fe40003f06070 */
[----:B------:R-:W-:Y:S02]  /*df50*/  ISETP.GE.AND P3, PT, R15, R14, PT ;  /* 0x0000000e0f00720c */ /* 0x000fe40003f66270 */
[----:B------:R-:W-:Y:S02]  /*df60*/  ISETP.GE.AND.EX P0, PT, R5, R11, PT, P0 ;  /* 0x0000000b0500720c */ /* 0x000fe40003f06300 */
[----:B------:R-:W-:-:S05]  /*df70*/  SEL R14, RZ, 0xffffffff, P3 ;  /* 0xffffffffff0e7807 */ /* 0x000fca0001800000 */
        /* <DEDUP_REMOVED lines=8> */
.L_x_2555:
[----:B------:R-:W-:Y:S05]  /*e000*/  BSYNC B0 ;  /* 0x0000000000007941 */ /* 0x000fea0003800000 */
.L_x_2550:
[----:B------:R-:W-:Y:S01]  /*e010*/  IMAD R2, R27, c[0x0][0x0], R26 ;  /* 0x000000001b027a24 */ /* 0x000fe200078e021a */
[----:B------:R-:W-:Y:S01]  /*e020*/  ULDC UR4, c[0x0][0x4] ;  /* 0x0000010000047ab9 */ /* 0x000fe20000000800 */
[----:B------:R-:W-:Y:S01]  /*e030*/  IMAD.MOV.U32 R8, RZ, RZ, R0 ;  /* 0x000000ffff087224 */ /* 0x000fe200078e0000 */
[----:B------:R-:W-:Y:S01]  /*e040*/  USHF.R.U32.HI UR4, URZ, 0x1, UR4 ;  /* 0x000000013f047899 */ /* 0x000fe20008011604 */
[----:B------:R-:W-:Y:S01]  /*e050*/  IMAD.MOV.U32 R9, RZ, RZ, R5 ;  /* 0x000000ffff097224 */ /* 0x000fe200078e0005 */
[----:B------:R0:W-:Y:S01]  /*e060*/  STS.U16 [R2.X16+0x10], R3 ;  /* 0x0000100302007388 */ /* 0x0001e2000000c400 */
[----:B------:R-:W-:-:S03]  /*e070*/  LEA R10, R2, 0x10, 0x4 ;  /* 0x00000010020a7811 */ /* 0x000fc600078e20ff */
[----:B------:R0:W-:Y:S01]  /*e080*/  STS.64 [R2.X16+0x18], R8 ;  /* 0x0000180802007388 */ /* 0x0001e2000000ca00 */
[----:B------:R-:W-:-:S13]  /*e090*/  ISETP.NE.AND P0, PT, RZ, UR4, PT ;  /* 0x00000004ff007c0c */ /* 0x000fda000bf05270 */
[----:B------:R-:W-:Y:S05]  /*e0a0*/  @!P0 BRA `(.L_x_2557) ;  /* 0x0000021000008947 */ /* 0x000fea0003800000 */
[----:B0-----:R-:W-:-:S05]  /*e0b0*/  MOV R8, UR4 ;  /* 0x0000000400087c02 */ /* 0x001fca0008000f00 */
.L_x_2560:
        /* <DEDUP_REMOVED lines=13> */
[-C--:B------:R-:W-:Y:S02]  /*e190*/  ISETP.NE.AND P3, PT, R16, R13.reuse, PT ;  /* 0x0000000d1000720c */ /* 0x080fe40003f65270 */
        /* <DEDUP_REMOVED lines=15> */
.L_x_2559:
[----:B------:R-:W-:Y:S05]  /*e290*/  BSYNC B0 ;  /* 0x0000000000007941 */ /* 0x000fea0003800000 */
.L_x_2558:
[----:B0-----:R-:W-:Y:S01]  /*e2a0*/  IMAD.MOV.U32 R8, RZ, RZ, R14 ;  /* 0x000000ffff087224 */ /* 0x001fe200078e000e */
[----:B------:R-:W-:Y:S05]  /*e2b0*/  @P2 BRA `(.L_x_2560) ;  /* 0xfffffe0000002947 */ /* 0x000fea000383ffff */
.L_x_2557:
[----:B0-----:R-:W-:-:S13]  /*e2c0*/  ISETP.NE.AND P0, PT, RZ, c[0x0][0x190], PT ;  /* 0x00006400ff007a0c */ /* 0x001fda0003f05270 */
[----:B------:R-:W-:Y:S05]  /*e2d0*/  @!P0 BRA `(.L_x_2561) ;  /* 0x0000045000008947 */ /* 0x000fea0003800000 */
[----:B------:R-:W-:Y:S01]  /*e2e0*/  IMAD.MOV.U32 R12, RZ, RZ, c[0x0][0x0] ;  /* 0x00000000ff0c7624 */ /* 0x000fe200078e00ff */
[----:B------:R-:W-:-:S04]  /*e2f0*/  MOV R11, c[0x0][0x0] ;  /* 0x00000000000b7a02 */ /* 0x000fc80000000f00 */
[----:B------:R-:W-:-:S13]  /*e300*/  ISETP.GT.AND P0, PT, R12, 0x20, PT ;  /* 0x000000200c00780c */ /* 0x000fda0003f04270 */
[----:B------:R-:W-:Y:S05]  /*e310*/  @!P0 BRA `(.L_x_2562) ;  /* 0x000002a000008947 */ /* 0x000fea0003800000 */
[----:B------:R-:W-:Y:S01]  /*e320*/  IMAD.MOV.U32 R8, RZ, RZ, R0 ;  /* 0x000000ffff087224 */ /* 0x000fe200078e0000 */
[----:B------:R-:W-:Y:S01]  /*e330*/  LEA.HI R12, R12, c[0x0][0x0], RZ, 0x1 ;  /* 0x000000000c0c7a11 */ /* 0x000fe200078f08ff */
[----:B------:R-:W-:Y:S01]  /*e340*/  IMAD.MOV.U32 R9, RZ, RZ, R5 ;  /* 0x000000ffff097224 */ /* 0x000fe200078e0005 */
[----:B------:R0:W-:Y:S01]  /*e350*/  STS.U16 [R2.X16+0x10], R3 ;  /* 0x0000100302007388 */ /* 0x0001e2000000c400 */
[----:B------:R-:W-:Y:S01]  /*e360*/  IMAD.MOV.U32 R11, RZ, RZ, 0x20 ;  /* 0x00000020ff0b7424 */ /* 0x000fe200078e00ff */
[----:B------:R-:W-:Y:S02]  /*e370*/  SHF.R.S32.HI R12, RZ, 0x1, R12 ;  /* 0x00000001ff0c7819 */ /* 0x000fe4000001140c */
[----:B------:R0:W-:Y:S02]  /*e380*/  STS.64 [R2.X16+0x18], R8 ;  /* 0x0000180802007388 */ /* 0x0001e4000000ca00 */
[----:B------:R-:W-:-:S13]  /*e390*/  ISETP.GE.AND P0, PT, R12, 0x20, PT ;  /* 0x000000200c00780c */ /* 0x000fda0003f06270 */
[----:B------:R-:W-:Y:S05]  /*e3a0*/  @!P0 BRA `(.L_x_2562) ;  /* 0x0000021000008947 */ /* 0x000fea0003800000 */
[----:B0-----:R-:W-:-:S04]  /*e3b0*/  IMAD.MOV.U32 R11, RZ, RZ, R12 ;  /* 0x000000ffff0b7224 */ /* 0x001fc800078e000c */
.L_x_2565:
        /* <DEDUP_REMOVED lines=27> */
.L_x_2564:
[----:B------:R-:W-:Y:S05]  /*e570*/  BSYNC B0 ;  /* 0x0000000000007941 */ /* 0x000fea0003800000 */
.L_x_2563:
[----:B------:R-:W-:-:S04]  /*e580*/  SHF.R.S32.HI R11, RZ, 0x1, R11 ;  /* 0x00000001ff0b7819 */ /* 0x000fc8000001140b */
[----:B------:R-:W-:-:S13]  /*e590*/  ISETP.GE.AND P0, PT, R11, 0x20, PT ;  /* 0x000000200b00780c */ /* 0x000fda0003f06270 */
[----:B------:R-:W-:Y:S05]  /*e5a0*/  @P0 BRA `(.L_x_2565) ;  /* 0xfffffe1000000947 */ /* 0x000fea000383ffff */
[----:B------:R-:W-:-:S04]  /*e5b0*/  IMAD.MOV.U32 R11, RZ, RZ, 0x20 ;  /* 0x00000020ff0b7424 */ /* 0x000fc800078e00ff */
.L_x_2562:
[----:B0-----:R-:W-:Y:S01]  /*e5c0*/  BAR.SYNC.DEFER_BLOCKING 0x0 ;  /* 0x0000000000007b1d */ /* 0x001fe20000010000 */
[----:B------:R-:W-:-:S13]  /*e5d0*/  ISETP.GE.AND P0, PT, R11, 0x2, PT ;  /* 0x000000020b00780c */ /* 0x000fda0003f06270 */
[----:B------:R-:W-:Y:S05]  /*e5e0*/  @!P0 BRA `(.L_x_2561) ;  /* 0x0000014000008947 */ /* 0x000fea0003800000 */
[----:B------:R-:W-:-:S04]  /*e5f0*/  IMAD.MOV.U32 R2, RZ, RZ, 0x1 ;  /* 0x00000001ff027424 */ /* 0x000fc800078e00ff */
.L_x_2566:
        /* <DEDUP_REMOVED lines=19> */
.L_x_2561:
[----:B------:R-:W-:Y:S05]  /*e730*/  @!P1 EXIT ;  /* 0x000000000000994d */ /* 0x000fea0003800000 */
[----:B------:R-:W-:Y:S01]  /*e740*/  ISETP.NE.U32.AND P0, PT, R6, RZ, PT ;  /* 0x000000ff0600720c */ /* 0x000fe20003f05070 */
[----:B------:R-:W-:Y:S02]  /*e750*/  ULDC.U8 UR4, c[0x0][0x580] ;  /* 0x0001600000047ab9 */ /* 0x000fe40000000000 */
[----:B------:R-:W-:Y:S02]  /*e760*/  ISETP.NE.AND P1, PT, RZ, UR4, PT ;  /* 0x00000004ff007c0c */ /* 0x000fe4000bf25270 */
[----:B------:R-:W-:-:S02]  /*e770*/  ISETP.NE.AND.EX P0, PT, R4, RZ, PT, P0 ;  /* 0x000000ff0400720c */ /* 0x000fc40003f05300 */
[----:B------:R-:W-:-:S04]  /*e780*/  SEL R9, RZ, c[0x0][0x578], !P1 ;  /* 0x00015e00ff097a07 */ /* 0x000fc80004800000 */
[----:B------:R-:W-:Y:S02]  /*e790*/  IADD3 R16, P2, R0, R9, RZ ;  /* 0x0000000900107210 */ /* 0x000fe40007f5e0ff */
[----:B------:R-:W-:-:S04]  /*e7a0*/  SEL R0, RZ, c[0x0][0x57c], !P1 ;  /* 0x00015f00ff007a07 */ /* 0x000fc80004800000 */
[----:B------:R-:W-:Y:S01]  /*e7b0*/  IADD3.X R17, R5, R0, RZ, P2, !PT ;  /* 0x0000000005117210 */ /* 0x000fe200017fe4ff */
[----:B------:R-:W-:Y:S05]  /*e7c0*/  @!P0 BRA `(.L_x_2567) ;  /* 0x0000030000008947 */ /* 0x000fea0003800000 */
[----:B------:R-:W-:Y:S02]  /*e7d0*/  ULDC.U8 UR4, c[0x0][0x581] ;  /* 0x0001604000047ab9 */ /* 0x000fe40000000000 */
[----:B------:R-:W-:Y:S01]  /*e7e0*/  ISETP.NE.AND P3, PT, RZ, UR4, PT ;  /* 0x00000004ff007c0c */ /* 0x000fe2000bf65270 */
[----:B------:R-:W-:-:S12]  /*e7f0*/  @!P1 BRA `(.L_x_2568) ;  /* 0x000000f000009947 */ /* 0x000fd80003800000 */
[----:B------:R-:W2:Y:S04]  /*e800*/  LDG.E.U16 R0, [R6.64] ;  /* 0x0000002406007981 */ /* 0x000ea8000c1e1500 */
[----:B------:R-:W3:Y:S01]  /*e810*/  LDG.E.64 R4, [R6.64+0x8] ;  /* 0x0000082406047981 */ /* 0x000ee2000c1e1b00 */
[----:B------:R-:W-:Y:S02]  /*e820*/  PRMT R9, R3, 0x9910, RZ ;  /* 0x0000991003097816 */ /* 0x000fe400000000ff */
[----:B--2---:R-:W-:-:S04]  /*e830*/  PRMT R2, R0, 0x9910, RZ ;  /* 0x0000991000027816 */ /* 0x004fc800000000ff */
[-C--:B------:R-:W-:Y:S02]  /*e840*/  ISETP.NE.AND P1, PT, R2, R9.reuse, PT ;  /* 0x000000090200720c */ /* 0x080fe40003f25270 */
[----:B---3--:R-:W-:Y:S02]  /*e850*/  ISETP.GE.U32.AND P0, PT, R4, R16, PT ;  /* 0x000000100400720c */ /* 0x008fe40003f06070 */
        /* <DEDUP_REMOVED lines=9> */
.L_x_2568:
        /* <DEDUP_REMOVED lines=23> */
.L_x_2570:
[----:B------:R-:W-:-:S05]  /*ea60*/  IADD3 R18, P0, R18, c[0x0][0x550], RZ ;  /* 0x0001540012127a10 */ /* 0x000fca0007f1e0ff */
[----:B------:R-:W-:-:S05]  /*ea70*/  IMAD.X R19, RZ, RZ, c[0x0][0x554], P0 ;  /* 0x00015500ff137624 */ /* 0x000fca00000e06ff */
[----:B------:R-:W-:Y:S01]  /*ea80*/  STG.E.64 [R18.64], R16 ;  /* 0x0000001012007986 */ /* 0x000fe2000c101b24 */
[----:B------:R-:W-:Y:S05]  /*ea90*/  EXIT ;  /* 0x000000000000794d */ /* 0x000fea0003800000 */
.L_x_2569:
[----:B------:R-:W-:Y:S04]  /*eaa0*/  STG.E.64 [R6.64+0x8], R16 ;  /* 0x0000081006007986 */ /* 0x000fe8000c101b24 */
[----:B------:R-:W-:Y:S01]  /*eab0*/  STG.E.U16 [R6.64], R3 ;  /* 0x0000000306007986 */ /* 0x000fe2000c101524 */
[----:B------:R-:W-:Y:S05]  /*eac0*/  EXIT ;  /* 0x000000000000794d */ /* 0x000fea0003800000 */
.L_x_2567:
[----:B------:R-:W-:Y:S05]  /*ead0*/  @!P1 BRA `(.L_x_2571) ;  /* 0x0000014000009947 */ /* 0x000fea0003800000 */
[----:B------:R-:W-:Y:S01]  /*eae0*/  MOV R2, 0x0 ;  /* 0x0000000000027802 */ /* 0x000fe20000000f00 */
[----:B------:R-:W-:Y:S01]  /*eaf0*/  IMAD.MOV.U32 R5, RZ, RZ, c[0x4][0x3cc] ;  /* 0x0100f300ff057624 */ /* 0x000fe200078e00ff */
[----:B------:R-:W-:Y:S01]  /*eb00*/  MOV R4, c[0x4][0x3c8] ;  /* 0x0100f20000047a02 */ /* 0x000fe20000000f00 */
[----:B------:R-:W-:Y:S01]  /*eb10*/  IMAD.MOV.U32 R6, RZ, RZ, c[0x4][0x3c0] ;  /* 0x0100f000ff067624 */ /* 0x000fe200078e00ff */
[----:B------:R-:W-:Y:S01]  /*eb20*/  MOV R11, c[0x4][0x22c] ;  /* 0x01008b00000b7a02 */ /* 0x000fe20000000f00 */
[----:B------:R-:W-:Y:S01]  /*eb30*/  IMAD.MOV.U32 R7, RZ, RZ, c[0x4][0x3c4] ;  /* 0x0100f100ff077624 */ /* 0x000fe200078e00ff */
[----:B------:R-:W0:Y:S01]  /*eb40*/  LDC.64 R2, c[0x4][R2] ;  /* 0x0100000002027b82 */ /* 0x000e220000000a00 */
        /* <DEDUP_REMOVED lines=12> */
[----:B------:R-:W-:Y:S02]  /*ec10*/  CS2R R16, SRZ ;  /* 0x0000000000107805 */ /* 0x000fe4000001ff00 */
.L_x_2571:
[----:B------:R-:W-:Y:S02]  /*ec20*/  ULDC.U8 UR4, c[0x0][0x581] ;  /* 0x0001604000047ab9 */ /* 0x000fe40000000000 */
[----:B------:R-:W-:-:S13]  /*ec30*/  ISETP.NE.AND P0, PT, RZ, UR4, PT ;  /* 0x00000004ff007c0c */ /* 0x000fda000bf05270 */
[----:B------:R-:W-:Y:S05]  /*ec40*/  @!P0 BRA `(.L_x_2572) ;  /* 0x000001a000008947 */ /* 0x000fea0003800000 */
[----:B------:R-:W-:-:S05]  /*ec50*/  IMAD.MOV.U32 R0, RZ, RZ, 0x1 ;  /* 0x00000001ff007424 */ /* 0x000fca00078e00ff */
[----:B------:R-:W-:-:S13]  /*ec60*/  ISETP.NE.AND P0, PT, R0, c[0x0][0x584], PT ;  /* 0x0001610000007a0c */ /* 0x000fda0003f05270 */
[----:B------:R-:W-:Y:S05]  /*ec70*/  @!P0 BRA `(.L_x_2573) ;  /* 0x0000013000008947 */ /* 0x000fea0003800000 */
[----:B------:R-:W-:Y:S01]  /*ec80*/  MOV R2, 0x0 ;  /* 0x0000000000027802 */ /* 0x000fe20000000f00 */
[----:B------:R-:W-:Y:S01]  /*ec90*/  HFMA2.MMA R13, -RZ, RZ, 0, 0 ;  /* 0x00000000ff0d7435 */ /* 0x000fe200000001ff */
[----:B------:R-:W-:Y:S01]  /*eca0*/  IMAD.MOV.U32 R4, RZ, RZ, c[0x4][0x3d8] ;  /* 0x0100f600ff047624 */ /* 0x000fe200078e00ff */
[----:B------:R-:W-:Y:S01]  /*ecb0*/  MOV R6, c[0x4][0x3c0] ;  /* 0x0100f00000067a02 */ /* 0x000fe20000000f00 */
[----:B------:R-:W-:Y:S02]  /*ecc0*/  IMAD.MOV.U32 R5, RZ, RZ, c[0x4][0x3dc] ;  /* 0x0100f700ff057624 */ /* 0x000fe400078e00ff */
        /* <DEDUP_REMOVED lines=14> */
.L_x_2573:
[----:B------:R-:W-:-:S05]  /*edb0*/  IADD3 R18, P0, R18, c[0x0][0x550], RZ ;  /* 0x0001540012127a10 */ /* 0x000fca0007f1e0ff */
[----:B------:R-:W-:-:S05]  /*edc0*/  IMAD.X R19, RZ, RZ, c[0x0][0x554], P0 ;  /* 0x00015500ff137624 */ /* 0x000fca00000e06ff */
[----:B------:R-:W-:Y:S01]  /*edd0*/  STG.E.64 [R18.64], R16 ;  /* 0x0000001012007986 */ /* 0x000fe2000c101b24 */
[----:B------:R-:W-:Y:S05]  /*ede0*/  EXIT ;  /* 0x000000000000794d */ /* 0x000fea0003800000 */
.L_x_2572:
[----:B------:R-:W-:Y:S01]  /*edf0*/  MOV R2, 0x0 ;  /* 0x0000000000027802 */ /* 0x000fe20000000f00 */
[----:B------:R-:W-:Y:S01]  /*ee00*/  HFMA2.MMA R8, -RZ, RZ, 0, 4.4405460357666015625e-05 ;  /* 0x000002e9ff087435 */ /* 0x000fe200000001ff */
[----:B------:R-:W-:Y:S02]  /*ee10*/  IMAD.MOV.U32 R4, RZ, RZ, c[0x4][0x3c8] ;  /* 0x0100f200ff047624 */ /* 0x000fe400078e00ff */
[----:B------:R-:W-:Y:S02]  /*ee20*/  IMAD.MOV.U32 R5, RZ, RZ, c[0x4][0x3cc] ;  /* 0x0100f300ff057624 */ /* 0x000fe400078e00ff */
[----:B------:R-:W0:Y:S01]  /*ee30*/  LDC.64 R2, c[0x4][R2] ;  /* 0x0100000002027b82 */ /* 0x000e220000000a00 */
[----:B------:R-:W-:Y:S02]  /*ee40*/  IMAD.MOV.U32 R6, RZ, RZ, c[0x4][0x3c0] ;  /* 0x0100f000ff067624 */ /* 0x000fe400078e00ff */
[----:B------:R-:W-:-:S02]  /*ee50*/  IMAD.MOV.U32 R7, RZ, RZ, c[0x4][0x3c4] ;  /* 0x0100f100ff077624 */ /* 0x000fc400078e00ff */
        /* <DEDUP_REMOVED lines=12> */
[----:B------:R-:W-:Y:S05]  /*ef20*/  EXIT ;  /* 0x000000000000794d */ /* 0x000fea0003800000 */
.L_x_2542:
        /* <DEDUP_REMOVED lines=24> */
[----:B------:R-:W2:Y:S04]  /*f0b0*/  LDG.E.U16 R3, [R6.64] ;  /* 0x0000002406037981 */ /* 0x000ea8000c1e1500 */
[----:B------:R-:W3:Y:S01]  /*f0c0*/  LDG.E.64 R4, [R6.64+0x8] ;  /* 0x0000082406047981 */ /* 0x000ee2000c1e1b00 */
[----:B------:R-:W-:-:S02]  /*f0d0*/  PRMT R9, R0, 0x9910, RZ ;  /* 0x0000991000097816 */ /* 0x000fc400000000ff */
        /* <DEDUP_REMOVED lines=12> */
.L_x_2575:
[----:B------:R-:W-:Y:S05]  /*f1a0*/  @!P3 BRA `(.L_x_2576) ;  /* 0x000001a00000b947 */ /* 0x000fea0003800000 */
[----:B------:R-:W-:-:S10]  /*f1b0*/  HFMA2.MMA R0, -RZ, RZ, 0, 5.9604644775390625e-08 ;  /* 0x00000001ff007435 */ /* 0x000fd400000001ff */
        /* <DEDUP_REMOVED lines=13> */
[----:B-----5:R-:W-:Y:S01]  /*f290*/  LEPC R18 ;  /* 0x000000000012734e */ /* 0x020fe20000000000 */
[----:B------:R-:W-:Y:S02]  /*f2a0*/  MOV R3, 0xf310 ;  /* 0x0000f31000037802 */ /* 0x000fe40000000f00 */
[----:B------:R-:W-:Y:S02]  /*f2b0*/  MOV R20, 0xf290 ;  /* 0x0000f29000147802 */ /* 0x000fe40000000f00 */
[----:B------:R-:W-:Y:S02]  /*f2c0*/  MOV R21, 0x0 ;  /* 0x0000000000157802 */ /* 0x000fe40000000f00 */
[----:B------:R-:W-:Y:S02]  /*f2d0*/  MOV R0, 0x0 ;  /* 0x0000000000007802 */ /* 0x000fe40000000f00 */
[----:B------:R-:W-:-:S04]  /*f2e0*/  IADD3 R20, P0, P1, -R20, R3, R18 ;  /* 0x0000000314147210 */ /* 0x000fc8000791e112 */
[----:B------:R-:W-:-:S04]  /*f2f0*/  IADD3.X R21, ~R0, R21, R19, P0, P1 ;  /* 0x0000001500157210 */ /* 0x000fc800007e2513 */
[----:B0-----:R-:W-:Y:S05]  /*f300*/  CALL.ABS.NOINC R14 ;  /* 0x000000000e007343 */ /* 0x001fea0003c00000 */
.L_x_2577:
[----:B------:R-:W-:-:S05]  /*f310*/  IADD3 R2, P0, R2, c[0x0][0x550], RZ ;  /* 0x0001540002027a10 */ /* 0x000fca0007f1e0ff */
[----:B------:R-:W-:-:S05]  /*f320*/  IMAD.X R3, RZ, RZ, c[0x0][0x554], P0 ;  /* 0x00015500ff037624 */ /* 0x000fca00000e06ff */
[----:B------:R-:W-:Y:S01]  /*f330*/  STG.E.64 [R2.64], R16 ;  /* 0x0000001002007986 */ /* 0x000fe2000c101b24 */
[----:B------:R-:W-:Y:S05]  /*f340*/  EXIT ;  /* 0x000000000000794d */ /* 0x000fea0003800000 */
.L_x_2576:
[----:B------:R-:W-:Y:S04]  /*f350*/  STG.E.64 [R6.64+0x8], R16 ;  /* 0x0000081006007986 */ /* 0x000fe8000c101b24 */
[----:B------:R-:W-:Y:S01]  /*f360*/  STG.E.U16 [R6.64], R0 ;  /* 0x0000000006007986 */ /* 0x000fe2000c101524 */
[----:B------:R-:W-:Y:S05]  /*f370*/  EXIT ;  /* 0x000000000000794d */ /* 0x000fea0003800000 */
.L_x_2574:
[----:B------:R-:W-:Y:S05]  /*f380*/  @!P2 BRA `(.L_x_2578) ;  /* 0x000001400000a947 */ /* 0x000fea0003800000 */
[----:B------:R-:W-:Y:S01]  /*f390*/  MOV R14, 0x0 ;  /* 0x00000000000e7802 */ /* 0x000fe20000000f00 */
[----:B------:R-:W-:Y:S01]  /*f3a0*/  HFMA2.MMA R12, -RZ, RZ, 0, 5.9604644775390625e-08 ;  /* 0x00000001ff0c7435 */ /* 0x000fe200000001ff */
[----:B------:R-:W-:Y:S01]  /*f3b0*/  IMAD.MOV.U32 R4, RZ, RZ, c[0x4][0x3c8] ;  /* 0x0100f200ff047624 */ /* 0x000fe200078e00ff */
[----:B------:R-:W-:Y:S01]  /*f3c0*/  MOV R5, c[0x4][0x3cc] ;  /* 0x0100f30000057a02 */ /* 0x000fe20000000f00 */
[----:B------:R-:W-:-:S02]  /*f3d0*/  IMAD.MOV.U32 R6, RZ, RZ, c[0x4][0x3c0] ;  /* 0x0100f000ff067624 */ /* 0x000fc400078e00ff */
[----:B------:R-:W0:Y:S01]  /*f3e0*/  LDC.64 R14, c[0x4][R14] ;  /* 0x010000000e0e7b82 */ /* 0x000e220000000a00 */
[----:B------:R-:W-:Y:S02]  /*f3f0*/  IMAD.MOV.U32 R7, RZ, RZ, c[0x4][0x3c4] ;  /* 0x0100f100ff077624 */ /* 0x000fe400078e00ff */
[----:B------:R-:W-:Y:S02]  /*f400*/  IMAD.MOV.U32 R8, RZ, RZ, 0x2dd ;  /* 0x000002ddff087424 */ /* 0x000fe400078e00ff */
[----:B------:R-:W-:Y:S02]  /*f410*/  IMAD.MOV.U32 R10, RZ, RZ, c[0x4][0x228] ;  /* 0x01008a00ff0a7624 */ /* 0x000fe400078e00ff */
[----:B------:R-:W-:Y:S02]  /*f420*/  IMAD.MOV.U32 R11, RZ, RZ, c[0x4][0x22c] ;  /* 0x01008b00ff0b7624 */ /* 0x000fe400078e00ff */
[----:B------:R-:W-:Y:S02]  /*f430*/  IMAD.MOV.U32 R13, RZ, RZ, RZ ;  /* 0x000000ffff0d7224 */ /* 0x000fe400078e00ff */
[----:B------:R-:W-:Y:S01]  /*f440*/  LEPC R16 ;  /* 0x000000000010734e */ /* 0x000fe20000000000 */
[----:B------:R-:W-:-:S02]  /*f450*/  MOV R3, 0xf4c0 ;  /* 0x0000f4c000037802 */ /* 0x000fc40000000f00 */
[----:B------:R-:W-:Y:S02]  /*f460*/  MOV R20, 0xf440 ;  /* 0x0000f44000147802 */ /* 0x000fe40000000f00 */
[----:B-----5:R-:W-:Y:S02]  /*f470*/  MOV R21, 0x0 ;  /* 0x0000000000157802 */ /* 0x020fe40000000f00 */
[----:B------:R-:W-:Y:S02]  /*f480*/  MOV R0, 0x0 ;  /* 0x0000000000007802 */ /* 0x000fe40000000f00 */
[----:B------:R-:W-:-:S04]  /*f490*/  IADD3 R20, P0, P1, -R20, R3, R16 ;  /* 0x0000000314147210 */ /* 0x000fc8000791e110 */
[----:B------:R-:W-:-:S04]  /*f4a0*/  IADD3.X R21, ~R0, R21, R17, P0, P1 ;  /* 0x0000001500157210 */ /* 0x000fc800007e2511 */
[----:B0-----:R-:W-:Y:S05]  /*f4b0*/  CALL.ABS.NOINC R14 ;  /* 0x000000000e007343 */ /* 0x001fea0003c00000 */
[----:B------:R-:W-:Y:S02]  /*f4c0*/  CS2R R16, SRZ ;  /* 0x0000000000107805 */ /* 0x000fe4000001ff00 */
.L_x_2578:
        /* <DEDUP_REMOVED lines=25> */
.L_x_2580:
[----:B------:R-:W-:-:S04]  /*f660*/  IADD3 R2, P0, R2, c[0x0][0x550], RZ ;  /* 0x0001540002027a10 */ /* 0x000fc80007f1e0ff */
[----:B------:R-:W-:-:S05]  /*f670*/  IADD3.X R3, RZ, c[0x0][0x554], RZ, P0, !PT ;  /* 0x00015500ff037a10 */ /* 0x000fca00007fe4ff */
[----:B------:R-:W-:Y:S01]  /*f680*/  STG.E.64 [R2.64], R16 ;  /* 0x0000001002007986 */ /* 0x000fe2000c101b24 */
[----:B------:R-:W-:Y:S05]  /*f690*/  EXIT ;  /* 0x000000000000794d */ /* 0x000fea0003800000 */
.L_x_2579:
        /* <DEDUP_REMOVED lines=14> */
[----:B-----5:R-:W-:Y:S02]  /*f780*/  MOV R21, 0x0 ;  /* 0x0000000000157802 */ /* 0x020fe40000000f00 */
[----:B------:R-:W-:-:S02]  /*f790*/  MOV R0, 0x0 ;  /* 0x0000000000007802 */ /* 0x000fc40000000f00 */
[----:B------:R-:W-:-:S04]  /*f7a0*/  IADD3 R20, P0, P1, -R20, R9, R14 ;  /* 0x0000000914147210 */ /* 0x000fc8000791e10e */
[----:B------:R-:W-:-:S04]  /*f7b0*/  IADD3.X R21, ~R0, R21, R15, P0, P1 ;  /* 0x0000001500157210 */ /* 0x000fc800007e250f */
[----:B0-----:R-:W-:Y:S05]  /*f7c0*/  CALL.ABS.NOINC R2 ;  /* 0x0000000002007343 */ /* 0x001fea0003c00000 */
[----:B------:R-:W-:Y:S05]  /*f7d0*/  EXIT ;  /* 0x000000000000794d */ /* 0x000fea0003800000 */
        .weak           $__internal_12_$__cuda_sm20_div_u64
        .type           $__internal_12_$__cuda_sm20_div_u64,@function
        .size           $__internal_12_$__cuda_sm20_div_u64,($__internal_13_$__cuda_sm20_rem_u64 - $__internal_12_$__cuda_sm20_div_u64)
$__internal_12_$__cuda_sm20_div_u64:
        /* <DEDUP_REMOVED lines=10> */
[----:B------:R-:W-:-:S03]  /*f880*/  IMAD.HI.U32 R14, R12, R19, RZ ;  /* 0x000000130c0e7227 */ /* 0x000fc600078e00ff */
[----:B------:R-:W-:Y:S01]  /*f890*/  IADD3.X R21, RZ, ~R15, RZ, P0, !PT ;  /* 0x8000000fff157210 */ /* 0x000fe200007fe4ff */
[----:B------:R-:W-:-:S04]  /*f8a0*/  IMAD.MOV.U32 R15, RZ, RZ, R12 ;  /* 0x000000ffff0f7224 */ /* 0x000fc800078e000c */
        /* <DEDUP_REMOVED lines=26> */
[----:B------:R-:W-:-:S04]  /*fa50*/  IADD3 R16, P1, R15, R12, RZ ;  /* 0x0000000c0f107210 */ /* 0x000fc80007f3e0ff */
[----:B------:R-:W-:Y:S01]  /*fa60*/  IADD3.X R14, R14, RZ, RZ, P0, !PT ;  /* 0x000000ff0e0e7210 */ /* 0x000fe200007fe4ff */
[----:B------:R-:W-:-:S04]  /*fa70*/  IMAD.WIDE.U32 R12, R16, R7, RZ ;  /* 0x00000007100c7225 */ /* 0x000fc800078e00ff */
[----:B------:R-:W-:Y:S01]  /*fa80*/  IMAD.X R14, RZ, RZ, R14, P1 ;  /* 0x000000ffff0e7224 */ /* 0x000fe200008e060e */
[----:B------:R-:W-:Y:S01]  /*fa90*/  IADD3 R18, P1, -R12, R4, RZ ;  /* 0x000000040c127210 */ /* 0x000fe20007f3e1ff */
[----:B------:R-:W-:-:S03]  /*faa0*/  IMAD R13, R16, R9, R13 ;  /* 0x00000009100d7224 */ /* 0x000fc600078e020d */
[-C--:B------:R-:W-:Y:S01]  /*fab0*/  ISETP.GE.U32.AND P0, PT, R18, R7.reuse, PT ;  /* 0x000000071200720c */ /* 0x080fe20003f06070 */
[----:B------:R-:W-:-:S04]  /*fac0*/  IMAD R13, R14, R7, R13 ;  /* 0x000000070e0d7224 */ /* 0x000fc800078e020d */
[----:B------:R-:W-:Y:S01]  /*fad0*/  IMAD.X R6, R6, 0x1, ~R13, P1 ;  /* 0x0000000106067824 */ /* 0x000fe200008e0e0d */
[CC--:B------:R-:W-:Y:S02]  /*fae0*/  IADD3 R4, P1, -R7.reuse, R18.reuse, RZ ;  /* 0x0000001207047210 */ /* 0x0c0fe40007f3e1ff */
        /* <DEDUP_REMOVED lines=8> */
[----:B------:R-:W-:Y:S02]  /*fb70*/  SEL R14, R15, R14, P0 ;  /* 0x0000000e0f0e7207 */ /* 0x000fe40000000000 */
[----:B------:R-:W-:Y:S02]  /*fb80*/  ISETP.GE.U32.AND P0, PT, R4, R7, PT ;  /* 0x000000070400720c */ /* 0x000fe40003f06070 */
[----:B------:R-:W-:Y:S02]  /*fb90*/  IADD3 R6, P3, R13, 0x1, RZ ;  /* 0x000000010d067810 */ /* 0x000fe40007f7e0ff */
[----:B------:R-:W-:Y:S02]  /*fba0*/  ISETP.GE.U32.AND.EX P0, PT, R12, R9, PT, P0 ;  /* 0x000000090c00720c */ /* 0x000fe40003f06100 */
[----:B------:R-:W-:Y:S01]  /*fbb0*/  MOV R12, R3 ;  /* 0x00000003000c7202 */ /* 0x000fe20000000f00 */
[----:B------:R-:W-:Y:S01]  /*fbc0*/  IMAD.X R15, RZ, RZ, R14, P3 ;  /* 0x000000ffff0f7224 */ /* 0x000fe200018e060e */
[----:B------:R-:W-:Y:S01]  /*fbd0*/  SEL R6, R6, R13, P0 ;  /* 0x0000000d06067207 */ /* 0x000fe20000000000 */
[----:B------:R-:W-:Y:S01]  /*fbe0*/  IMAD.MOV.U32 R13, RZ, RZ, 0x0 ;  /* 0x00000000ff0d7424 */ /* 0x000fe200078e00ff */
[----:B------:R-:W-:-:S02]  /*fbf0*/  ISETP.NE.AND.EX P1, PT, R9, RZ, PT, P1 ;  /* 0x000000ff0900720c */ /* 0x000fc40003f25310 */
[----:B------:R-:W-:Y:S02]  /*fc00*/  SEL R15, R15, R14, P0 ;  /* 0x0000000e0f0f7207 */ /* 0x000fe40000000000 */
[----:B------:R-:W-:Y:S02]  /*fc10*/  SEL R6, R6, 0xffffffff, P1 ;  /* 0xffffffff06067807 */ /* 0x000fe40000800000 */
[----:B------:R-:W-:Y:S01]  /*fc20*/  SEL R15, R15, 0xffffffff, P1 ;  /* 0xffffffff0f0f7807 */ /* 0x000fe20000800000 */
[----:B------:R-:W-:Y:S06]  /*fc30*/  RET.REL.NODEC R12 `(_ZN2at6native13reduce_kernelILi512ELi1ENS0_8ReduceOpIsNS0_9ArgMinOpsIsEEjlLi4ELi4EEEEEvT1_) ;  /* 0xffff03c00c007950 */ /* 0x000fec0003c3ffff */
        .weak           $__internal_13_$__cuda_sm20_rem_u64
        .type           $__internal_13_$__cuda_sm20_rem_u64,@function
        .size           $__internal_13_$__cuda_sm20_rem_u64,(.L_x_6815 - $__internal_13_$__cuda_sm20_rem_u64)
$__internal_13_$__cuda_sm20_rem_u64:
        /* <DEDUP_REMOVED lines=17> */
[----:B------:R-:W-:Y:S02]  /*fd50*/  IADD3 R13, P2, R23, R12, RZ ;  /* 0x0000000c170d7210 */ /* 0x000fe40007f5e0ff */
[----:B------:R-:W-:-:S03]  /*fd60*/  IADD3.X R12, R21, R11, RZ, P0, !PT ;  /* 0x0000000b150c7210 */ /* 0x000fc600007fe4ff */
        /* <DEDUP_REMOVED lines=27> */
[----:B------:R-:W-:-:S05]  /*ff20*/  IMAD R10, R17, R14, R13 ;  /* 0x0000000e110a7224 */ /* 0x000fca00078e020d */
[----:B------:R-:W-:Y:S01]  /*ff30*/  IADD3.X R15, ~R10, R15, RZ, P1, !PT ;  /* 0x0000000f0a0f7210 */ /* 0x000fe20000ffe5ff */
[----:B------:R-:W-:Y:S01]  /*ff40*/  IMAD.MOV.U32 R10, RZ, RZ, R4 ;  /* 0x000000ffff0a7224 */ /* 0x000fe200078e0004 */
[----:B------:R-:W-:Y:S02]  /*ff50*/  IADD3 R11, P1, -R14, R3, RZ ;  /* 0x000000030e0b7210 */ /* 0x000fe40007f3e1ff */
[----:B------:R-:W-:-:S03]  /*ff60*/  ISETP.GE.U32.AND.EX P0, PT, R15, R6, PT, P0 ;  /* 0x000000060f00720c */ /* 0x000fc60003f06100 */
[----:B------:R-:W-:Y:S01]  /*ff70*/  IMAD.X R13, R15, 0x1, ~R6, P1 ;  /* 0x000000010f0d7824 */ /* 0x000fe200008e0e06 */
[----:B------:R-:W-:Y:S02]  /*ff80*/  SEL R11, R11, R3, P0 ;  /* 0x000000030b0b7207 */ /* 0x000fe40000000000 */
[C---:B------:R-:W-:Y:S02]  /*ff90*/  ISETP.NE.U32.AND P1, PT, R14.reuse, RZ, PT ;  /* 0x000000ff0e00720c */ /* 0x040fe40003f25070 */
[----:B------:R-:W-:Y:S02]  /*ffa0*/  SEL R13, R13, R15, P0 ;  /* 0x0000000f0d0d7207 */ /* 0x000fe40000000000 */
[----:B------:R-:W-:Y:S02]  /*ffb0*/  ISETP.GE.U32.AND P0, PT, R11, R14, PT ;  /* 0x0000000e0b00720c */ /* 0x000fe40003f06070 */
[----:B------:R-:W-:Y:S02]  /*ffc0*/  IADD3 R3, P2, -R14, R11, RZ ;  /* 0x0000000b0e037210 */ /* 0x000fe40007f5e1ff */
[----:B------:R-:W-:-:S02]  /*ffd0*/  ISETP.GE.U32.AND.EX P0, PT, R13, R6, PT, P0 ;  /* 0x000000060d00720c */ /* 0x000fc40003f06100 */
[----:B------:R-:W-:Y:S01]  /*ffe0*/  ISETP.NE.AND.EX P1, PT, R6, RZ, PT, P1 ;  /* 0x000000ff0600720c */ /* 0x000fe20003f25310 */
[----:B------:R-:W-:Y:S01]  /*fff0*/  IMAD.X R15, R13, 0x1, ~R6, P2 ;  /* 0x000000010d0f7824 */ /* 0x000fe200010e0e06 */
[----:B------:R-:W-:Y:S01]  /*10000*/  SEL R14, R3, R11, P0 ;  /* 0x0000000b030e7207 */ /* 0x000fe20000000000 */
[----:B------:R-:W-:-:S03]  /*10010*/  IMAD.MOV.U32 R11, RZ, RZ, 0x0 ;  /* 0x00000000ff0b7424 */ /* 0x000fc600078e00ff */
[----:B------:R-:W-:Y:S02]  /*10020*/  SEL R15, R15, R13, P0 ;  /* 0x0000000d0f0f7207 */ /* 0x000fe40000000000 */
[----:B------:R-:W-:Y:S02]  /*10030*/  SEL R14, R14, 0xffffffff, P1 ;  /* 0xffffffff0e0e7807 */ /* 0x000fe40000800000 */
[----:B------:R-:W-:Y:S01]  /*10040*/  SEL R15, R15, 0xffffffff, P1 ;  /* 0xffffffff0f0f7807 */ /* 0x000fe20000800000 */
[----:B------:R-:W-:Y:S06]  /*10050*/  RET.REL.NODEC R10 `(_ZN2at6native13reduce_kernelILi512ELi1ENS0_8ReduceOpIsNS0_9ArgMinOpsIsEEjlLi4ELi4EEEEEvT1_) ;  /* 0xfffeffa00a007950 */ /* 0x000fec0003c3ffff */
.L_x_2581:
        /* <DEDUP_REMOVED lines=10> */
.L_x_6815:


//--------------------- .text._ZN2at6native13reduce_kernelILi256ELi2ENS0_8ReduceOpIsNS0_9ArgMinOpsIsEEjlLi4ELi4EEEEEvT1_ --------------------------
	.section	.text._ZN2at6native13reduce_kernelILi256ELi2ENS0_8ReduceOpIsNS0_9ArgMinOpsIsEEjlLi4ELi4EEEEEvT1_,"ax",@progbits
	.sectioninfo	@"SHI_REGISTERS=53"
	.align	128
        .global         _ZN2at6native13reduce_kernelILi256ELi2ENS0_8ReduceOpIsNS0_9ArgMinOpsIsEEjlLi4ELi4EEEEEvT1_
        .type           _ZN2at6native13reduce_kernelILi256ELi2ENS0_8ReduceOpIsNS0_9ArgMinOpsIsEEjlLi4ELi4EEEEEvT1_,@function
        .size           _ZN2at6native13reduce_kernelILi256ELi2ENS0_8ReduceOpIsNS0_9ArgMinOpsIsEEjlLi4ELi4EEEEEvT1_,(.L_x_6817 - _ZN2at6native13reduce_kernelILi256ELi2ENS0_8ReduceOpIsNS0_9ArgMinOpsIsEEjlLi4ELi4EEEEEvT1_)
        .other          _ZN2at6native13reduce_kernelILi256ELi2ENS0_8ReduceOpIsNS0_9ArgMinOpsIsEEjlLi4ELi4EEEEEvT1_,@"STO_CUDA_ENTRY STV_DEFAULT"
_ZN2at6native13reduce_kernelILi256ELi2ENS0_8ReduceOpIsNS0_9ArgMinOpsIsEEjlLi4ELi4EEEEEvT1_:
.text._ZN2at6native13reduce_kernelILi256ELi2ENS0_8ReduceOpIsNS0_9ArgMinOpsIsEEjlLi4ELi4EEEEEvT1_:
[----:B------:R-:W-:Y:S02]  /*0000*/  IMAD.MOV.U32 R1, RZ, RZ, c[0x0][0x28] ;  /* 0x00000a00ff017624 */ /* 0x000fe400078e00ff */
[----:B------:R-:W0:Y:S01]  /*0010*/  S2R R17, SR_TID.X ;  /* 0x0000000000117919 */ /* 0x000e220000002100 */
[----:B------:R-:W-:-:S03]  /*0020*/  ISETP.NE.AND P0, PT, RZ, c[0x0][0x34c], PT ;  /* 0x0000d300ff007a0c */ /* 0x000fc60003f05270 */
[----:B------:R-:W1:Y:S04]  /*0030*/  S2R R2, SR_TID.Y ;  /* 0x0000000000027919 */ /* 0x000e680000002200 */
[----:B------:R-:W2:Y:S01]  /*0040*/  S2R R0, SR_CTAID.X ;  /* 0x0000000000007919 */ /* 0x000ea20000002500 */
[----:B0-----:R-:W-:-:S04]  /*0050*/  IMAD R3, R17, c[0x0][0x19c], RZ ;  /* 0x0000670011037a24 */ /* 0x001fc800078e02ff */
[----:B-1----:R-:W-:-:S04]  /*0060*/  IMAD R3, R2, c[0x0][0x1a0], R3 ;  /* 0x0000680002037a24 */ /* 0x002fc800078e0203 */
[----:B--2---:R-:W-:Y:S02]  /*0070*/  IMAD R3, R0, c[0x0][0x188], R3 ;  /* 0x0000620000037a24 */ /* 0x004fe400078e0203 */
[----:B------:R-:W-:Y:S02]  /*0080*/  IMAD.MOV.U32 R0, RZ, RZ, RZ ;  /* 0x000000ffff007224 */ /* 0x000fe400078e00ff */
        /* <DEDUP_REMOVED lines=200> */
.L_x_2582:
[----:B------:R-:W0:Y:S01]  /*0d10*/  S2R R24, SR_CTAID.Y ;  /* 0x0000000000187919 */ /* 0x000e220000002600 */
[----:B------:R-:W-:Y:S01]  /*0d20*/  IMAD R3, R17, c[0x0][0x190], RZ ;  /* 0x0000640011037a24 */ /* 0x000fe200078e02ff */
[----:B------:R-:W-:Y:S01]  /*0d30*/  ULDC.64 UR36, c[0x0][0x118] ;  /* 0x0000460000247ab9 */ /* 0x000fe20000000a00 */
[----:B------:R-:W-:Y:S01]  /*0d40*/  BSSY B6, `(.L_x_2583) ;  /* 0x0000c7d000067945 */ /* 0x000fe20003800000 */
[----:B------:R-:W-:Y:S01]  /*0d50*/  CS2R R28, SRZ ;  /* 0x00000000001c7805 */ /* 0x000fe2000001ff00 */
[----:B------:R-:W-:Y:S01]  /*0d60*/  IMAD R3, R2, c[0x0][0x194], R3 ;  /* 0x0000650002037a24 */ /* 0x000fe200078e0203 */
[----:B------:R-:W-:Y:S01]  /*0d70*/  CS2R R44, SRZ ;  /* 0x00000000002c7805 */ /* 0x000fe2000001ff00 */
[----:B------:R-:W-:Y:S02]  /*0d80*/  PRMT R7, RZ, 0x7610, R7 ;  /* 0x00007610ff077816 */ /* 0x000fe40000000007 */
[--C-:B0-----:R-:W-:Y:S01]  /*0d90*/  IMAD R21, R24, c[0x0][0x198], R3.reuse ;  /* 0x0000660018157a24 */ /* 0x101fe200078e0203 */
[----:B------:R-:W-:-:S04]  /*0da0*/  PRMT R3, RZ, 0x7610, R3 ;  /* 0x00007610ff037816 */ /* 0x000fc80000000003 */
[----:B------:R-:W-:-:S04]  /*0db0*/  ISETP.GE.U32.AND P0, PT, R21, c[0x0][0x17c], PT ;  /* 0x00005f0015007a0c */ /* 0x000fc80003f06070 */
[----:B------:R-:W-:-:S13]  /*0dc0*/  ISETP.GE.U32.OR P0, PT, R23, c[0x0][0x180], P0 ;  /* 0x0000600017007a0c */ /* 0x000fda0000706470 */
        /* <DEDUP_REMOVED lines=34> */
[----:B0-----:R-:W-:-:S12]  /*0ff0*/  IMAD.MOV.U32 R3, RZ, RZ, R12 ;  /* 0x000000ffff037224 */ /* 0x001fd800078e000c */
        /* <DEDUP_REMOVED lines=15> */
.L_x_2591:
[----:B------:R-:W-:Y:S05]  /*10f0*/  BSYNC B2 ;  /* 0x0000000000027941 */ /* 0x000fea0003800000 */
.L_x_2590:
[----:B------:R-:W-:-:S04]  /*1100*/  PRMT R4, R4, 0x9910, RZ ;  /* 0x0000991004047816 */ /* 0x000fc800000000ff */
[----:B------:R-:W-:-:S13]  /*1110*/  ISETP.NE.AND P0, PT, R4, RZ, PT ;  /* 0x000000ff0400720c */ /* 0x000fda0003f05270 */
[----:B------:R-:W-:Y:S05]  /*1120*/  @!P0 BRA `(.L_x_2589) ;  /* 0x0000013000008947 */ /* 0x000fea0003800000 */
[----:B------:R-:W-:-:S05]  /*1130*/  IADD3 R5, P0, R17, -R10, RZ ;  /* 0x8000000a11057210 */ /* 0x000fca0007f1e0ff */
[----:B------:R-:W-:Y:S01]  /*1140*/  IMAD.X R0, RZ, RZ, -0x1, P0 ;  /* 0xffffffffff007424 */ /* 0x000fe200000e06ff */
        /* <DEDUP_REMOVED lines=17> */
.L_x_2589:
[----:B------:R-:W-:Y:S05]  /*1260*/  BSYNC B1 ;  /* 0x0000000000017941 */ /* 0x000fea0003800000 */
.L_x_2588:
[C---:B------:R-:W-:Y:S02]  /*1270*/  IADD3 R5, P0, -R10.reuse, 0x4, RZ ;  /* 0x000000040a057810 */ /* 0x040fe40007f1e1ff */
[C---:B------:R-:W-:Y:S02]  /*1280*/  IADD3 R13, R10.reuse, c[0x0][0x17c], RZ ;  /* 0x00005f000a0d7a10 */ /* 0x040fe40007ffe0ff */
[----:B------:R-:W-:Y:S01]  /*1290*/  LEA R18, P1, R5, R18, 0x1 ;  /* 0x0000001205127211 */ /* 0x000fe200078208ff */
[----:B------:R-:W-:Y:S01]  /*12a0*/  IMAD.X R4, RZ, RZ, -0x1, P0 ;  /* 0xffffffffff047424 */ /* 0x000fe200000e06ff */
[----:B------:R-:W-:-:S02]  /*12b0*/  IADD3 R25, -R10, 0x4, RZ ;  /* 0x000000040a197810 */ /* 0x000fc40007ffe1ff */
[----:B------:R-:W-:Y:S02]  /*12c0*/  IADD3 R13, R13, -0x4, RZ ;  /* 0xfffffffc0d0d7810 */ /* 0x000fe40007ffe0ff */
[----:B------:R-:W-:Y:S02]  /*12d0*/  LEA.HI.X R19, R5, R19, R4, 0x1, P1 ;  /* 0x0000001305137211 */ /* 0x000fe400008f0c04 */
.L_x_2587:
[----:B------:R-:W-:Y:S05]  /*12e0*/  BSYNC B0 ;  /* 0x0000000000007941 */ /* 0x000fea0003800000 */
.L_x_2586:
[----:B------:R-:W-:Y:S01]  /*12f0*/  IMAD R5, R17, c[0x0][0x190], RZ ;  /* 0x0000640011057a24 */ /* 0x000fe200078e02ff */
[----:B------:R-:W-:Y:S01]  /*1300*/  BSSY B0, `(.L_x_2592) ;  /* 0x0000056000007945 */ /* 0x000fe20003800000 */
[----:B------:R-:W-:Y:S01]  /*1310*/  ISETP.NE.AND P1, PT, RZ, c[0x0][0x194], PT ;  /* 0x00006500ff007a0c */ /* 0x000fe20003f25270 */
[----:B------:R-:W-:Y:S01]  /*1320*/  IMAD.MOV.U32 R7, RZ, RZ, R12 ;  /* 0x000000ffff077224 */ /* 0x000fe200078e000c */
[C---:B------:R-:W-:Y:S01]  /*1330*/  ISETP.NE.AND P2, PT, R2.reuse, RZ, PT ;  /* 0x000000ff0200720c */ /* 0x040fe20003f45270 */
[----:B------:R-:W-:Y:S02]  /*1340*/  IMAD R5, R2, c[0x0][0x194], R5 ;  /* 0x0000650002057a24 */ /* 0x000fe400078e0205 */
[----:B------:R-:W-:Y:S02]  /*1350*/  IMAD.MOV.U32 R44, RZ, RZ, c[0x0][0x170] ;  /* 0x00005c00ff2c7624 */ /* 0x000fe400078e00ff */
[----:B------:R-:W-:-:S02]  /*1360*/  IMAD R15, R24, c[0x0][0x198], R5 ;  /* 0x00006600180f7a24 */ /* 0x000fc400078e0205 */
[----:B------:R-:W-:Y:S02]  /*1370*/  IMAD.MOV.U32 R45, RZ, RZ, c[0x0][0x174] ;  /* 0x00005d00ff2d7624 */ /* 0x000fe400078e00ff */
[----:B------:R-:W-:Y:S02]  /*1380*/  IMAD.SHL.U32 R4, R15, 0x4, RZ ;  /* 0x000000040f047824 */ /* 0x000fe400078e00ff */
[----:B------:R-:W-:Y:S02]  /*1390*/  IMAD.MOV.U32 R10, RZ, RZ, c[0x0][0x170] ;  /* 0x00005c00ff0a7624 */ /* 0x000fe400078e00ff */
[----:B------:R-:W-:Y:S01]  /*13a0*/  IMAD.MOV.U32 R14, RZ, RZ, R12 ;  /* 0x000000ffff0e7224 */ /* 0x000fe200078e000c */
[----:B------:R-:W-:Y:S01]  /*13b0*/  IADD3 R8, R4, 0x3, RZ ;  /* 0x0000000304087810 */ /* 0x000fe20007ffe0ff */
[----:B------:R-:W-:Y:S02]  /*13c0*/  IMAD.MOV.U32 R11, RZ, RZ, c[0x0][0x170] ;  /* 0x00005c00ff0b7624 */ /* 0x000fe400078e00ff */
[----:B------:R-:W-:Y:S01]  /*13d0*/  IMAD.MOV.U32 R9, RZ, RZ, c[0x0][0x174] ;  /* 0x00005d00ff097624 */ /* 0x000fe200078e00ff */
[----:B------:R-:W-:Y:S01]  /*13e0*/  ISETP.GE.U32.AND P0, PT, R8, R13, PT ;  /* 0x0000000d0800720c */ /* 0x000fe20003f06070 */
[----:B------:R-:W-:-:S12]  /*13f0*/  IMAD.MOV.U32 R8, RZ, RZ, c[0x0][0x174] ;  /* 0x00005d00ff087624 */ /* 0x000fd800078e00ff */
[----:B------:R-:W-:Y:S05]  /*1400*/  @P0 BRA `(.L_x_2593) ;  /* 0x0000045000000947 */ /* 0x000fea0003800000 */
[----:B------:R-:W-:Y:S02]  /*1410*/  IMAD.MOV.U32 R20, RZ, RZ, R4 ;  /* 0x000000ffff147224 */ /* 0x000fe400078e0004 */
[----:B------:R-:W-:Y:S02]  /*1420*/  IMAD.MOV.U32 R14, RZ, RZ, R12 ;  /* 0x000000ffff0e7224 */ /* 0x000fe400078e000c */
[----:B------:R-:W-:Y:S02]  /*1430*/  IMAD.MOV.U32 R10, RZ, RZ, c[0x0][0x170] ;  /* 0x00005c00ff0a7624 */ /* 0x000fe400078e00ff */
[----:B------:R-:W-:Y:S02]  /*1440*/  IMAD.MOV.U32 R8, RZ, RZ, c[0x0][0x174] ;  /* 0x00005d00ff087624 */ /* 0x000fe400078e00ff */
[----:B------:R-:W-:Y:S02]  /*1450*/  IMAD.MOV.U32 R11, RZ, RZ, c[0x0][0x170] ;  /* 0x00005c00ff0b7624 */ /* 0x000fe400078e00ff */
[----:B------:R-:W-:-:S02]  /*1460*/  IMAD.MOV.U32 R9, RZ, RZ, c[0x0][0x174] ;  /* 0x00005d00ff097624 */ /* 0x000fc400078e00ff */
.L_x_2594:
[----:B------:R-:W-:-:S06]  /*1470*/  IMAD.WIDE.U32 R4, R15, 0x8, R18 ;  /* 0x000000080f047825 */ /* 0x000fcc00078e0012 */
[----:B------:R-:W2:Y:S01]  /*1480*/  LDG.E.64 R4, [R4.64] ;  /* 0x0000002404047981 */ /* 0x000ea2000c1e1b00 */
[----:B------:R-:W-:Y:S01]  /*1490*/  IMAD.IADD R27, R20, 0x1, R25 ;  /* 0x00000001141b7824 */ /* 0x000fe200078e0219 */
[----:B------:R-:W-:Y:S02]  /*14a0*/  PRMT R29, R12, 0x9910, RZ ;  /* 0x000099100c1d7816 */ /* 0x000fe400000000ff */
[----:B------:R-:W-:Y:S02]  /*14b0*/  PRMT R31, R7, 0x9910, RZ ;  /* 0x00009910071f7816 */ /* 0x000fe400000000ff */
[C---:B------:R-:W-:Y:S02]  /*14c0*/  IADD3 R16, R27.reuse, 0x1, RZ ;  /* 0x000000011b107810 */ /* 0x040fe40007ffe0ff */
[----:B------:R-:W-:Y:S02]  /*14d0*/  IADD3 R21, R27, 0x3, RZ ;  /* 0x000000031b157810 */ /* 0x000fe40007ffe0ff */
[----:B------:R-:W-:-:S02]  /*14e0*/  ISETP.GE.U32.AND P4, PT, R11, R16, PT ;  /* 0x000000100b00720c */ /* 0x000fc40003f86070 */
[----:B------:R-:W-:Y:S02]  /*14f0*/  ISETP.GE.U32.AND P0, PT, R44, R21, PT ;  /* 0x000000152c00720c */ /* 0x000fe40003f06070 */
[----:B------:R-:W-:Y:S02]  /*1500*/  ISETP.GE.AND.EX P4, PT, R9, RZ, PT, P4 ;  /* 0x000000ff0900720c */ /* 0x000fe40003f86340 */
[----:B------:R-:W-:Y:S02]  /*1510*/  ISETP.GE.AND.EX P0, PT, R45, RZ, PT, P0 ;  /* 0x000000ff2d00720c */ /* 0x000fe40003f06300 */
[----:B------:R-:W-:Y:S02]  /*1520*/  PRMT R33, R14, 0x9910, RZ ;  /* 0x000099100e217816 */ /* 0x000fe400000000ff */
[----:B------:R-:W-:Y:S02]  /*1530*/  SEL R30, RZ, 0xffffffff, P0 ;  /* 0xffffffffff1e7807 */ /* 0x000fe40000000000 */
[----:B------:R-:W-:-:S02]  /*1540*/  ISETP.GE.U32.AND P0, PT, R6, R27, PT ;  /* 0x0000001b0600720c */ /* 0x000fc40003f06070 */
[----:B------:R-:W-:Y:S02]  /*1550*/  IADD3 R15, R15, c[0x0][0x184], RZ ;  /* 0x000061000f0f7a10 */ /* 0x000fe40007ffe0ff */
[----:B------:R-:W-:Y:S02]  /*1560*/  ISETP.GE.AND.EX P0, PT, R0, RZ, PT, P0 ;  /* 0x000000ff0000720c */ /* 0x000fe40003f06300 */
[----:B--2---:R-:W-:Y:S02]  /*1570*/  PRMT R20, R4, 0xbb32, RZ ;  /* 0x0000bb3204147816 */ /* 0x004fe400000000ff */
[----:B------:R-:W-:Y:S02]  /*1580*/  PRMT R26, R5, 0xbb32, RZ ;  /* 0x0000bb32051a7816 */ /* 0x000fe400000000ff */
[CC--:B------:R-:W-:Y:S02]  /*1590*/  ISETP.NE.AND P3, PT, R29.reuse, R20.reuse, PT ;  /* 0x000000141d00720c */ /* 0x0c0fe40003f65270 */
[----:B------:R-:W-:-:S02]  /*15a0*/  ISETP.GE.AND P6, PT, R29, R20, PT ;  /* 0x000000141d00720c */ /* 0x000fc40003fc6270 */
[----:B------:R-:W-:Y:S02]  /*15b0*/  SEL R20, RZ, 0xffffffff, P4 ;  /* 0xffffffffff147807 */ /* 0x000fe40002000000 */
[CC--:B------:R-:W-:Y:S02]  /*15c0*/  ISETP.NE.AND P5, PT, R31.reuse, R26.reuse, PT ;  /* 0x0000001a1f00720c */ /* 0x0c0fe40003fa5270 */
[----:B------:R-:W-:Y:S02]  /*15d0*/  ISETP.GE.AND P4, PT, R31, R26, PT ;  /* 0x0000001a1f00720c */ /* 0x000fe40003f86270 */
[----:B------:R-:W-:Y:S02]  /*15e0*/  PRMT R31, R3, 0x9910, RZ ;  /* 0x00009910031f7816 */ /* 0x000fe400000000ff */
[----:B------:R-:W-:Y:S02]  /*15f0*/  PRMT R26, R4, 0x9910, RZ ;  /* 0x00009910041a7816 */ /* 0x000fe400000000ff */
[----:B------:R-:W-:-:S02]  /*1600*/  @P3 SEL R20, RZ, 0xffffffff, P6 ;  /* 0xffffffffff143807 */ /* 0x000fc40003000000 */
[-C--:B------:R-:W-:Y:S02]  /*1610*/  ISETP.NE.AND P3, PT, R31, R26.reuse, PT ;  /* 0x0000001a1f00720c */ /* 0x080fe40003f65270 */
[----:B------:R-:W-:Y:S02]  /*1620*/  PRMT R28, R5, 0x9910, RZ ;  /* 0x00009910051c7816 */ /* 0x000fe400000000ff */
[----:B------:R-:W-:Y:S02]  /*1630*/  @P5 SEL R30, RZ, 0xffffffff, P4 ;  /* 0xffffffffff1e5807 */ /* 0x000fe40002000000 */
[----:B------:R-:W-:Y:S02]  /*1640*/  ISETP.GE.AND P5, PT, R31, R26, PT ;  /* 0x0000001a1f00720c */ /* 0x000fe40003fa6270 */
[----:B------:R-:W-:Y:S02]  /*1650*/  LOP3.LUT R20, R20, 0x1, RZ, 0xc0, !PT ;  /* 0x0000000114147812 */ /* 0x000fe400078ec0ff */
[----:B------:R-:W-:-:S02]  /*1660*/  IADD3 R29, R27, 0x2, RZ ;  /* 0x000000021b1d7810 */ /* 0x000fc40007ffe0ff */
[----:B------:R-:W-:Y:S02]  /*1670*/  SEL R26, RZ, 0xffffffff, P0 ;  /* 0xffffffffff1a7807 */ /* 0x000fe40000000000 */
[----:B------:R-:W-:Y:S02]  /*1680*/  @P3 SEL R26, RZ, 0xffffffff, P5 ;  /* 0xffffffffff1a3807 */ /* 0x000fe40002800000 */
[----:B------:R-:W-:Y:S02]  /*1690*/  ISETP.NE.AND P4, PT, R33, R28, PT ;  /* 0x0000001c2100720c */ /* 0x000fe40003f85270 */
[----:B------:R-:W-:Y:S01]  /*16a0*/  ISETP.NE.U32.AND P3, PT, R20, 0x1, PT ;  /* 0x000000011400780c */ /* 0x000fe20003f65070 */
[----:B------:R-:W-:Y:S01]  /*16b0*/  IMAD.SHL.U32 R20, R15, 0x4, RZ ;  /* 0x000000040f147824 */ /* 0x000fe200078e00ff */
[----:B------:R-:W-:Y:S02]  /*16c0*/  ISETP.GE.U32.AND P6, PT, R10, R29, PT ;  /* 0x0000001d0a00720c */ /* 0x000fe40003fc6070 */
[----:B------:R-:W-:-:S02]  /*16d0*/  LOP3.LUT R30, R30, 0x1, RZ, 0xc0, !PT ;  /* 0x000000011e1e7812 */ /* 0x000fc400078ec0ff */
[----:B------:R-:W-:Y:S02]  /*16e0*/  ISETP.GE.AND.EX P6, PT, R8, RZ, PT, P6 ;  /* 0x000000ff0800720c */ /* 0x000fe40003fc6360 */
[----:B------:R-:W-:Y:S02]  /*16f0*/  ISETP.NE.U32.AND P5, PT, R30, 0x1, PT ;  /* 0x000000011e00780c */ /* 0x000fe40003fa5070 */
[----:B------:R-:W-:Y:S02]  /*1700*/  IADD3 R30, R20, 0x3, RZ ;  /* 0x00000003141e7810 */ /* 0x000fe40007ffe0ff */
[----:B------:R-:W-:Y:S02]  /*1710*/  ISETP.GE.AND P0, PT, R33, R28, PT ;  /* 0x0000001c2100720c */ /* 0x000fe40003f06270 */
[----:B------:R-:W-:Y:S02]  /*1720*/  SEL R28, RZ, 0xffffffff, P6 ;  /* 0xffffffffff1c7807 */ /* 0x000fe40003000000 */
[----:B------:R-:W-:-:S02]  /*1730*/  ISETP.GE.U32.AND P6, PT, R30, R13, PT ;  /* 0x0000000d1e00720c */ /* 0x000fc40003fc6070 */
[----:B------:R-:W-:Y:S02]  /*1740*/  @P4 SEL R28, RZ, 0xffffffff, P0 ;  /* 0xffffffffff1c4807 */ /* 0x000fe40000000000 */
[----:B------:R-:W-:Y:S02]  /*1750*/  LOP3.LUT R26, R26, 0x1, RZ, 0xc0, !PT ;  /* 0x000000011a1a7812 */ /* 0x000fe400078ec0ff */
[----:B------:R-:W-:Y:S02]  /*1760*/  LOP3.LUT R28, R28, 0x1, RZ, 0xc0, !PT ;  /* 0x000000011c1c7812 */ /* 0x000fe400078ec0ff */
[----:B------:R-:W-:Y:S02]  /*1770*/  ISETP.NE.U32.AND P0, PT, R26, 0x1, PT ;  /* 0x000000011a00780c */ /* 0x000fe40003f05070 */
[----:B------:R-:W-:Y:S02]  /*1780*/  ISETP.NE.U32.AND P4, PT, R28, 0x1, PT ;  /* 0x000000011c00780c */ /* 0x000fe40003f85070 */
[----:B------:R-:W-:-:S02]  /*1790*/  SEL R6, R6, R27, !P0 ;  /* 0x0000001b06067207 */ /* 0x000fc40004000000 */
[----:B------:R-:W-:Y:S02]  /*17a0*/  SEL R3, R3, R4, !P0 ;  /* 0x0000000403037207 */ /* 0x000fe40004000000 */
[----:B------:R-:W-:Y:S02]  /*17b0*/  @P3 PRMT R12, R4, 0x7632, R12 ;  /* 0x00007632040c3816 */ /* 0x000fe4000000000c */
[----:B------:R-:W-:Y:S02]  /*17c0*/  SEL R11, R11, R16, !P3 ;  /* 0x000000100b0b7207 */ /* 0x000fe40005800000 */
[----:B------:R-:W-:Y:S02]  /*17d0*/  SEL R10, R10, R29, !P4 ;  /* 0x0000001d0a0a7207 */ /* 0x000fe40006000000 */
[----:B------:R-:W-:Y:S02]  /*17e0*/  SEL R14, R14, R5, !P4 ;  /* 0x000000050e0e7207 */ /* 0x000fe40006000000 */
[----:B------:R-:W-:-:S02]  /*17f0*/  @P5 PRMT R7, R5, 0x7632, R7 ;  /* 0x0000763205075816 */ /* 0x000fc40000000007 */
[----:B------:R-:W-:Y:S02]  /*1800*/  SEL R44, R44, R21, !P5 ;  /* 0x000000152c2c7207 */ /* 0x000fe40006800000 */
[----:B------:R-:W-:Y:S02]  /*1810*/  SEL R0, R0, RZ, !P0 ;  /* 0x000000ff00007207 */ /* 0x000fe40004000000 */
[----:B------:R-:W-:Y:S02]  /*1820*/  SEL R9, R9, RZ, !P3 ;  /* 0x000000ff09097207 */ /* 0x000fe40005800000 */
[----:B------:R-:W-:Y:S02]  /*1830*/  SEL R8, R8, RZ, !P4 ;  /* 0x000000ff08087207 */ /* 0x000fe40006000000 */
[----:B------:R-:W-:Y:S01]  /*1840*/  SEL R45, R45, RZ, !P5 ;  /* 0x000000ff2d2d7207 */ /* 0x000fe20006800000 */
[----:B------:R-:W-:Y:S05]  /*1850*/  @!P6 BRA `(.L_x_2594) ;  /* 0xfffffc100000e947 */ /* 0x000fea000383ffff */
.L_x_2593:
[----:B------:R-:W-:Y:S05]  /*1860*/  BSYNC B0 ;  /* 0x0000000000007941 */ /* 0x000fea0003800000 */
.L_x_2592:
        /* <DEDUP_REMOVED lines=8> */
.L_x_2596:
[----:B------:R-:W-:Y:S05]  /*18f0*/  BSYNC B0 ;  /* 0x0000000000007941 */ /* 0x000fea0003800000 */
.L_x_2595:
        /* <DEDUP_REMOVED lines=10> */
[----:B------:R-:W-:Y:S01]  /*19a0*/  IMAD.IADD R25, R4, 0x1, R25 ;  /* 0x0000000104197824 */ /* 0x000fe200078e0219 */
[----:B------:R-:W-:-:S04]  /*19b0*/  PRMT R16, R3, 0x9910, RZ ;  /* 0x0000991003107816 */ /* 0x000fc800000000ff */
        /* <DEDUP_REMOVED lines=13> */
.L_x_2598:
[----:B------:R-:W-:Y:S05]  /*1a90*/  BSYNC B0 ;  /* 0x0000000000007941 */ /* 0x000fea0003800000 */
.L_x_2597:
[----:B------:R-:W-:Y:S01]  /*1aa0*/  PRMT R4, R12, 0x9910, RZ ;  /* 0x000099100c047816 */ /* 0x000fe200000000ff */
[----:B------:R-:W-:Y:S01]  /*1ab0*/  CS2R R28, SRZ ;  /* 0x00000000001c7805 */ /* 0x000fe2000001ff00 */
        /* <DEDUP_REMOVED lines=31> */
[----:B------:R-:W-:Y:S02]  /*1cb0*/  SEL R0, RZ, 0xffffffff, P2 ;  /* 0xffffffffff007807 */ /* 0x000fe40001000000 */
[----:B------:R-:W-:-:S03]  /*1cc0*/  PRMT R3, RZ, 0x7610, R3 ;  /* 0x00007610ff037816 */ /* 0x000fc60000000003 */
[----:B------:R-:W-:-:S04]  /*1cd0*/  @!P1 SEL R0, RZ, 0xffffffff, P0 ;  /* 0xffffffffff009807 */ /* 0x000fc80000000000 */
[----:B------:R-:W-:-:S04]  /*1ce0*/  LOP3.LUT R0, R0, 0x1, RZ, 0xc0, !PT ;  /* 0x0000000100007812 */ /* 0x000fc800078ec0ff */
[----:B------:R-:W-:-:S04]  /*1cf0*/  ISETP.NE.U32.AND P0, PT, R0, 0x1, PT ;  /* 0x000000010000780c */ /* 0x000fc80003f05070 */
[----:B------:R-:W-:Y:S02]  /*1d00*/  SEL R44, R5, R44, !P0 ;  /* 0x0000002c052c7207 */ /* 0x000fe40004000000 */
[----:B------:R-:W-:Y:S02]  /*1d10*/  SEL R45, R8, R45, !P0 ;  /* 0x0000002d082d7207 */ /* 0x000fe40004000000 */
[----:B------:R-:W-:Y:S01]  /*1d20*/  SEL R7, R14, R7, !P0 ;  /* 0x000000070e077207 */ /* 0x000fe20004000000 */
[----:B------:R-:W-:Y:S05]  /*1d30*/  BRA `(.L_x_2584) ;  /* 0x0000b7d000007947 */ /* 0x000fea0003800000 */
.L_x_2585:
[----:B------:R-:W-:Y:S02]  /*1d40*/  IMAD.MOV.U32 R34, RZ, RZ, c[0x0][0x2e8] ;  /* 0x0000ba00ff227624 */ /* 0x000fe400078e00ff */
[----:B------:R-:W-:-:S03]  /*1d50*/  IMAD.MOV.U32 R0, RZ, RZ, 0x1 ;  /* 0x00000001ff007424 */ /* 0x000fc600078e00ff */
[----:B------:R-:W-:Y:S02]  /*1d60*/  SHF.R.U32.HI R34, RZ, 0x1, R34 ;  /* 0x00000001ff227819 */ /* 0x000fe40000011622 */
[----:B------:R-:W-:Y:S02]  /*1d70*/  ISETP.EQ.AND P2, PT, R0, c[0x0][0x1b8], PT ;  /* 0x00006e0000007a0c */ /* 0x000fe40003f42270 */
        /* <DEDUP_REMOVED lines=8> */
[----:B------:R-:W-:Y:S02]  /*1e00*/  IMAD R0, R36, 0x3, R21 ;  /* 0x0000000324007824 */ /* 0x000fe400078e0215 */
[----:B0-----:R-:W-:Y:S01]  /*1e10*/  IMAD.MOV.U32 R42, RZ, RZ, R10 ;  /* 0x000000ffff2a7224 */ /* 0x001fe200078e000a */
[----:B------:R-:W-:Y:S05]  /*1e20*/  @!P1 BRA `(.L_x_2600) ;  /* 0x0000831000009947 */ /* 0x000fea0003800000 */
[----:B------:R-:W-:Y:S01]  /*1e30*/  ISETP.GE.U32.AND P0, PT, R0, c[0x0][0x17c], PT ;  /* 0x00005f0000007a0c */ /* 0x000fe20003f06070 */
[----:B------:R-:W-:Y:S01]  /*1e40*/  BSSY B0, `(.L_x_2601) ;  /* 0x0000424000007945 */ /* 0x000fe20003800000 */
[----:B------:R-:W-:-:S02]  /*1e50*/  IMAD.MOV.U32 R41, RZ, RZ, c[0x0][0x170] ;  /* 0x00005c00ff297624 */ /* 0x000fc400078e00ff */
[----:B------:R-:W-:Y:S02]  /*1e60*/  IMAD.MOV.U32 R40, RZ, RZ, c[0x0][0x174] ;  /* 0x00005d00ff287624 */ /* 0x000fe400078e00ff */
[--C-:B------:R-:W-:Y:S02]  /*1e70*/  IMAD.MOV.U32 R39, RZ, RZ, R10.reuse ;  /* 0x000000ffff277224 */ /* 0x100fe400078e000a */
[----:B------:R-:W-:Y:S02]  /*1e80*/  IMAD.MOV.U32 R38, RZ, RZ, R10 ;  /* 0x000000ffff267224 */ /* 0x000fe400078e000a */
[----:B------:R-:W-:Y:S02]  /*1e90*/  IMAD.MOV.U32 R37, RZ, RZ, c[0x0][0x170] ;  /* 0x00005c00ff257624 */ /* 0x000fe400078e00ff */
[----:B------:R-:W-:Y:S02]  /*1ea0*/  IMAD.MOV.U32 R36, RZ, RZ, c[0x0][0x174] ;  /* 0x00005d00ff247624 */ /* 0x000fe400078e00ff */
[----:B------:R-:W-:-:S02]  /*1eb0*/  IMAD.MOV.U32 R35, RZ, RZ, c[0x0][0x170] ;  /* 0x00005c00ff237624 */ /* 0x000fc400078e00ff */
[----:B------:R-:W-:Y:S02]  /*1ec0*/  IMAD.MOV.U32 R34, RZ, RZ, c[0x0][0x174] ;  /* 0x00005d00ff227624 */ /* 0x000fe400078e00ff */
[--C-:B------:R-:W-:Y:S02]  /*1ed0*/  IMAD.MOV.U32 R26, RZ, RZ, R10.reuse ;  /* 0x000000ffff1a7224 */ /* 0x100fe400078e000a */
[----:B------:R-:W-:Y:S02]  /*1ee0*/  IMAD.MOV.U32 R24, RZ, RZ, c[0x0][0x170] ;  /* 0x00005c00ff187624 */ /* 0x000fe400078e00ff */
[----:B------:R-:W-:Y:S02]  /*1ef0*/  IMAD.MOV.U32 R27, RZ, RZ, c[0x0][0x174] ;  /* 0x00005d00ff1b7624 */ /* 0x000fe400078e00ff */
[----:B------:R-:W-:Y:S02]  /*1f00*/  IMAD.MOV.U32 R25, RZ, RZ, R10 ;  /* 0x000000ffff197224 */ /* 0x000fe400078e000a */
[----:B------:R-:W-:-:S02]  /*1f10*/  IMAD.MOV.U32 R21, RZ, RZ, c[0x0][0x170] ;  /* 0x00005c00ff157624 */ /* 0x000fc400078e00ff */
[----:B------:R-:W-:Y:S02]  /*1f20*/  IMAD.MOV.U32 R20, RZ, RZ, c[0x0][0x174] ;  /* 0x00005d00ff147624 */ /* 0x000fe400078e00ff */
[--C-:B------:R-:W-:Y:S02]  /*1f30*/  IMAD.MOV.U32 R16, RZ, RZ, R10.reuse ;  /* 0x000000ffff107224 */ /* 0x100fe400078e000a */
[----:B------:R-:W-:Y:S02]  /*1f40*/  IMAD.MOV.U32 R15, RZ, RZ, c[0x0][0x170] ;  /* 0x00005c00ff0f7624 */ /* 0x000fe400078e00ff */
[----:B------:R-:W-:Y:S02]  /*1f50*/  IMAD.MOV.U32 R14, RZ, RZ, c[0x0][0x174] ;  /* 0x00005d00ff0e7624 */ /* 0x000fe400078e00ff */
[----:B------:R-:W-:Y:S02]  /*1f60*/  IMAD.MOV.U32 R13, RZ, RZ, R10 ;  /* 0x000000ffff0d7224 */ /* 0x000fe400078e000a */
[----:B------:R-:W-:-:S02]  /*1f70*/  IMAD.MOV.U32 R12, RZ, RZ, c[0x0][0x170] ;  /* 0x00005c00ff0c7624 */ /* 0x000fc400078e00ff */
[----:B------:R-:W-:Y:S01]  /*1f80*/  IMAD.MOV.U32 R11, RZ, RZ, c[0x0][0x174] ;  /* 0x00005d00ff0b7624 */ /* 0x000fe200078e00ff */
[----:B------:R-:W-:Y:S05]  /*1f90*/  @P0 BRA `(.L_x_2602) ;  /* 0x000040e000000947 */ /* 0x000fea0003800000 */
[----:B------:R-:W-:Y:S01]  /*1fa0*/  BSSY B1, `(.L_x_2603) ;  /* 0x000040c000017945 */ /* 0x000fe20003800000 */
[----:B------:R-:W-:Y:S01]  /*1fb0*/  ISETP.NE.AND P2, PT, RZ, c[0x0][0x1b8], PT ;  /* 0x00006e00ff007a0c */ /* 0x000fe20003f45270 */
[--C-:B------:R-:W-:Y:S02]  /*1fc0*/  IMAD.MOV.U32 R39, RZ, RZ, R10.reuse ;  /* 0x000000ffff277224 */ /* 0x100fe400078e000a */
[--C-:B------:R-:W-:Y:S02]  /*1fd0*/  IMAD.MOV.U32 R38, RZ, RZ, R10.reuse ;  /* 0x000000ffff267224 */ /* 0x100fe400078e000a */
[--C-:B------:R-:W-:Y:S02]  /*1fe0*/  IMAD.MOV.U32 R26, RZ, RZ, R10.reuse ;  /* 0x000000ffff1a7224 */ /* 0x100fe400078e000a */
[--C-:B------:R-:W-:Y:S02]  /*1ff0*/  IMAD.MOV.U32 R25, RZ, RZ, R10.reuse ;  /* 0x000000ffff197224 */ /* 0x100fe400078e000a */
[----:B------:R-:W-:-:S02]  /*2000*/  IMAD.MOV.U32 R16, RZ, RZ, R10 ;  /* 0x000000ffff107224 */ /* 0x000fc400078e000a */
        /* <DEDUP_REMOVED lines=15> */
.L_x_2609:
[----:B------:R-:W-:Y:S02]  /*2100*/  IMAD.MOV.U32 R3, RZ, RZ, RZ ;  /* 0x000000ffff037224 */ /* 0x000fe400078e00ff */
[----:B------:R-:W-:Y:S01]  /*2110*/  IMAD.MOV.U32 R6, RZ, RZ, RZ ;  /* 0x000000ffff067224 */ /* 0x000fe200078e00ff */
[----:B------:R-:W-:Y:S05]  /*2120*/  @!P2 BRA `(.L_x_2604) ;  /* 0x00000de00000a947 */ /* 0x000fea0003800000 */
        /* <DEDUP_REMOVED lines=222> */
.L_x_2604:
[----:B------:R-:W-:-:S04]  /*2f10*/  LOP3.LUT R5, R6, 0xfffffffc, RZ, 0xc0, !PT ;  /* 0xfffffffc06057812 */ /* 0x000fc800078ec0ff */
[----:B------:R-:W-:-:S05]  /*2f20*/  IADD3 R4, P0, R18, R5, RZ ;  /* 0x0000000512047210 */ /* 0x000fca0007f1e0ff */
[----:B------:R-:W-:-:S05]  /*2f30*/  IMAD.X R5, RZ, RZ, R19, P0 ;  /* 0x000000ffff057224 */ /* 0x000fca00000e0613 */
[----:B------:R-:W2:Y:S02]  /*2f40*/  LDG.E R4, [R4.64] ;  /* 0x0000002404047981 */ /* 0x000ea4000c1e1900 */
[C---:B--2---:R-:W-:Y:S02]  /*2f50*/  PRMT R9, R4.reuse, 0x7610, R9 ;  /* 0x0000761004097816 */ /* 0x044fe40000000009 */
[----:B------:R-:W-:Y:S01]  /*2f60*/  PRMT R8, R4, 0x7632, R8 ;  /* 0x0000763204087816 */ /* 0x000fe20000000008 */
[----:B------:R-:W-:Y:S05]  /*2f70*/  @!P2 BRA `(.L_x_2605) ;  /* 0x00000d300000a947 */ /* 0x000fea0003800000 */
[----:B------:R-:W-:Y:S01]  /*2f80*/  IADD3 R5, R45, c[0x0][0x184], RZ ;  /* 0x000061002d057a10 */ /* 0x000fe20007ffe0ff */
[----:B------:R-:W-:-:S04]  /*2f90*/  IMAD.MOV.U32 R4, RZ, RZ, RZ ;  /* 0x000000ffff047224 */ /* 0x000fc800078e00ff */
        /* <DEDUP_REMOVED lines=209> */
.L_x_2605:
[----:B------:R-:W-:-:S04]  /*3cb0*/  LOP3.LUT R3, R3, 0xfffffffc, RZ, 0xc0, !PT ;  /* 0xfffffffc03037812 */ /* 0x000fc800078ec0ff */
[----:B------:R-:W-:-:S05]  /*3cc0*/  IADD3 R4, P0, R18, R3, RZ ;  /* 0x0000000312047210 */ /* 0x000fca0007f1e0ff */
[----:B------:R-:W-:-:S05]  /*3cd0*/  IMAD.X R5, RZ, RZ, R19, P0 ;  /* 0x000000ffff057224 */ /* 0x000fca00000e0613 */
[----:B------:R-:W2:Y:S01]  /*3ce0*/  LDG.E R4, [R4.64] ;  /* 0x0000002404047981 */ /* 0x000ea2000c1e1900 */
[----:B------:R-:W-:Y:S02]  /*3cf0*/  IMAD.MOV.U32 R28, RZ, RZ, RZ ;  /* 0x000000ffff1c7224 */ /* 0x000fe400078e00ff */
[----:B------:R-:W-:Y:S01]  /*3d00*/  IMAD.MOV.U32 R3, RZ, RZ, RZ ;  /* 0x000000ffff037224 */ /* 0x000fe200078e00ff */
[C---:B--2---:R-:W-:Y:S02]  /*3d10*/  PRMT R7, R4.reuse, 0x7610, R7 ;  /* 0x0000761004077816 */ /* 0x044fe40000000007 */
[----:B------:R-:W-:Y:S01]  /*3d20*/  PRMT R6, R4, 0x7632, R6 ;  /* 0x0000763204067816 */ /* 0x000fe20000000006 */
[----:B------:R-:W-:Y:S05]  /*3d30*/  @!P2 BRA `(.L_x_2606) ;  /* 0x00000d400000a947 */ /* 0x000fea0003800000 */
[----:B------:R-:W-:-:S04]  /*3d40*/  IMAD.MOV.U32 R4, RZ, RZ, c[0x0][0x184] ;  /* 0x00006100ff047624 */ /* 0x000fc800078e00ff */
[----:B------:R-:W-:Y:S02]  /*3d50*/  IMAD R5, R4, 0x2, R45 ;  /* 0x0000000204057824 */ /* 0x000fe400078e022d */
        /* <DEDUP_REMOVED lines=210> */
.L_x_2606:
[----:B------:R-:W-:-:S04]  /*4a80*/  LOP3.LUT R3, R3, 0xfffffffc, RZ, 0xc0, !PT ;  /* 0xfffffffc03037812 */ /* 0x000fc800078ec0ff */
[----:B------:R-:W-:-:S05]  /*4a90*/  IADD3 R4, P0, R18, R3, RZ ;  /* 0x0000000312047210 */ /* 0x000fca0007f1e0ff */
[----:B------:R-:W-:-:S05]  /*4aa0*/  IMAD.X R5, RZ, RZ, R19, P0 ;  /* 0x000000ffff057224 */ /* 0x000fca00000e0613 */
[----:B------:R-:W2:Y:S02]  /*4ab0*/  LDG.E R4, [R4.64] ;  /* 0x0000002404047981 */ /* 0x000ea4000c1e1900 */
[C---:B--2---:R-:W-:Y:S02]  /*4ac0*/  PRMT R33, R4.reuse, 0x7610, R33 ;  /* 0x0000761004217816 */ /* 0x044fe40000000021 */
[----:B------:R-:W-:Y:S01]  /*4ad0*/  PRMT R3, R4, 0x7632, R3 ;  /* 0x0000763204037816 */ /* 0x000fe20000000003 */
[----:B------:R-:W-:Y:S05]  /*4ae0*/  @!P2 BRA `(.L_x_2607) ;  /* 0x00000e000000a947 */ /* 0x000fea0003800000 */
[----:B------:R-:W-:-:S04]  /*4af0*/  IMAD.MOV.U32 R4, RZ, RZ, c[0x0][0x184] ;  /* 0x00006100ff047624 */ /* 0x000fc800078e00ff */
[----:B------:R-:W-:-:S05]  /*4b00*/  IMAD R4, R4, 0x2, R45 ;  /* 0x0000000204047824 */ /* 0x000fca00078e022d */
        /* <DEDUP_REMOVED lines=222> */
.L_x_2607:
[----:B------:R-:W-:-:S04]  /*58f0*/  LOP3.LUT R5, R28, 0xfffffffc, RZ, 0xc0, !PT ;  /* 0xfffffffc1c057812 */ /* 0x000fc800078ec0ff */
[----:B------:R-:W-:-:S05]  /*5900*/  IADD3 R4, P0, R18, R5, RZ ;  /* 0x0000000512047210 */ /* 0x000fca0007f1e0ff */
[----:B------:R-:W-:-:S06]  /*5910*/  IMAD.X R5, RZ, RZ, R19, P0 ;  /* 0x000000ffff057224 */ /* 0x000fcc00000e0613 */
[----:B------:R0:W2:Y:S01]  /*5920*/  LDG.E R5, [R4.64] ;  /* 0x0000002404057981 */ /* 0x0000a2000c1e1900 */
[----:B------:R-:W-:Y:S02]  /*5930*/  PRMT R0, R9, 0x9910, RZ ;  /* 0x0000991009007816 */ /* 0x000fe400000000ff */
[----:B------:R-:W-:Y:S02]  /*5940*/  PRMT R29, R10, 0x9910, RZ ;  /* 0x000099100a1d7816 */ /* 0x000fe400000000ff */
[----:B------:R-:W-:Y:S02]  /*5950*/  PRMT R28, R8, 0x9910, RZ ;  /* 0x00009910081c7816 */ /* 0x000fe400000000ff */
[----:B------:R-:W-:Y:S02]  /*5960*/  ISETP.NE.AND P3, PT, R29, R0, PT ;  /* 0x000000001d00720c */ /* 0x000fe40003f65270 */
[----:B------:R-:W-:Y:S02]  /*5970*/  PRMT R31, R13, 0x9910, RZ ;  /* 0x000099100d1f7816 */ /* 0x000fe400000000ff */
[----:B------:R-:W-:-:S02]  /*5980*/  ISETP.GE.U32.AND P1, PT, R12, R45, PT ;  /* 0x0000002d0c00720c */ /* 0x000fc40003f26070 */
[----:B------:R-:W-:Y:S02]  /*5990*/  ISETP.GE.AND P4, PT, R29, R0, PT ;  /* 0x000000001d00720c */ /* 0x000fe40003f86270 */
[CC--:B------:R-:W-:Y:S02]  /*59a0*/  ISETP.NE.AND P5, PT, R31.reuse, R28.reuse, PT ;  /* 0x0000001c1f00720c */ /* 0x0c0fe40003fa5270 */
[----:B------:R-:W-:Y:S02]  /*59b0*/  ISETP.GE.AND P0, PT, R31, R28, PT ;  /* 0x0000001c1f00720c */ /* 0x000fe40003f06270 */
[----:B------:R-:W-:Y:S02]  /*59c0*/  ISETP.GE.AND.EX P1, PT, R11, RZ, PT, P1 ;  /* 0x000000ff0b00720c */ /* 0x000fe40003f26310 */
[----:B0-----:R-:W-:Y:S02]  /*59d0*/  PRMT R4, R7, 0x9910, RZ ;  /* 0x0000991007047816 */ /* 0x001fe400000000ff */
[----:B------:R-:W-:-:S02]  /*59e0*/  PRMT R29, R16, 0x9910, RZ ;  /* 0x00009910101d7816 */ /* 0x000fc400000000ff */
[----:B------:R-:W-:Y:S02]  /*59f0*/  PRMT R28, R6, 0x9910, RZ ;  /* 0x00009910061c7816 */ /* 0x000fe400000000ff */
[----:B------:R-:W-:Y:S02]  /*5a00*/  PRMT R31, R25, 0x9910, RZ ;  /* 0x00009910191f7816 */ /* 0x000fe400000000ff */
[----:B------:R-:W-:Y:S02]  /*5a10*/  SEL R0, RZ, 0xffffffff, P4 ;  /* 0xffffffffff007807 */ /* 0x000fe40002000000 */
[----:B------:R-:W-:Y:S02]  /*5a20*/  @!P3 SEL R0, RZ, 0xffffffff, P1 ;  /* 0xffffffffff00b807 */ /* 0x000fe40000800000 */
[CC--:B------:R-:W-:Y:S02]  /*5a30*/  ISETP.NE.AND P6, PT, R29.reuse, R4.reuse, PT ;  /* 0x000000041d00720c */ /* 0x0c0fe40003fc5270 */
[----:B------:R-:W-:-:S02]  /*5a40*/  ISETP.GE.AND P4, PT, R29, R4, PT ;  /* 0x000000041d00720c */ /* 0x000fc40003f86270 */
[CC--:B------:R-:W-:Y:S02]  /*5a50*/  ISETP.NE.AND P3, PT, R31.reuse, R28.reuse, PT ;  /* 0x0000001c1f00720c */ /* 0x0c0fe40003f65270 */
[----:B------:R-:W-:Y:S02]  /*5a60*/  ISETP.GE.AND P1, PT, R31, R28, PT ;  /* 0x0000001c1f00720c */ /* 0x000fe40003f26270 */
[----:B------:R-:W-:Y:S02]  /*5a70*/  SEL R31, RZ, 0xffffffff, P0 ;  /* 0xffffffffff1f7807 */ /* 0x000fe40000000000 */
[----:B------:R-:W-:Y:S02]  /*5a80*/  IADD3 R28, R45, c[0x0][0x184], RZ ;  /* 0x000061002d1c7a10 */ /* 0x000fe40007ffe0ff */
[----:B------:R-:W-:Y:S02]  /*5a90*/  ISETP.GE.U32.AND P0, PT, R15, R45, PT ;  /* 0x0000002d0f00720c */ /* 0x000fe40003f06070 */
[----:B------:R-:W-:-:S02]  /*5aa0*/  SEL R29, RZ, 0xffffffff, P4 ;  /* 0xffffffffff1d7807 */ /* 0x000fc40002000000 */
[----:B------:R-:W-:Y:S02]  /*5ab0*/  ISETP.GE.U32.AND P4, PT, R21, R28, PT ;  /* 0x0000001c1500720c */ /* 0x000fe40003f86070 */
[----:B------:R-:W-:Y:S02]  /*5ac0*/  ISETP.GE.AND.EX P0, PT, R14, RZ, PT, P0 ;  /* 0x000000ff0e00720c */ /* 0x000fe40003f06300 */
[----:B------:R-:W-:Y:S02]  /*5ad0*/  PRMT R4, R33, 0x9910, RZ ;  /* 0x0000991021047816 */ /* 0x000fe400000000ff */
[----:B------:R-:W-:Y:S02]  /*5ae0*/  PRMT R47, R26, 0x9910, RZ ;  /* 0x000099101a2f7816 */ /* 0x000fe400000000ff */
[----:B------:R-:W-:Y:S02]  /*5af0*/  ISETP.GE.AND.EX P4, PT, R20, RZ, PT, P4 ;  /* 0x000000ff1400720c */ /* 0x000fe40003f86340 */
[----:B------:R-:W-:-:S02]  /*5b00*/  PRMT R30, R3, 0x9910, RZ ;  /* 0x00009910031e7816 */ /* 0x000fc400000000ff */
[----:B------:R-:W-:Y:S02]  /*5b10*/  PRMT R49, R38, 0x9910, RZ ;  /* 0x0000991026317816 */ /* 0x000fe400000000ff */
[----:B------:R-:W-:Y:S02]  /*5b20*/  @!P5 SEL R31, RZ, 0xffffffff, P0 ;  /* 0xffffffffff1fd807 */ /* 0x000fe40000000000 */
[CC--:B------:R-:W-:Y:S02]  /*5b30*/  ISETP.NE.AND P5, PT, R47.reuse, R4.reuse, PT ;  /* 0x000000042f00720c */ /* 0x0c0fe40003fa5270 */
[----:B------:R-:W-:Y:S02]  /*5b40*/  ISETP.GE.AND P0, PT, R47, R4, PT ;  /* 0x000000042f00720c */ /* 0x000fe40003f06270 */
[----:B------:R-:W-:Y:S02]  /*5b50*/  IADD3 R4, R28, c[0x0][0x184], RZ ;  /* 0x000061001c047a10 */ /* 0x000fe40007ffe0ff */
[----:B------:R-:W-:-:S02]  /*5b60*/  @!P6 SEL R29, RZ, 0xffffffff, P4 ;  /* 0xffffffffff1de807 */ /* 0x000fc40002000000 */
[----:B------:R-:W-:Y:S02]  /*5b70*/  SEL R32, RZ, 0xffffffff, P1 ;  /* 0xffffffffff207807 */ /* 0x000fe40000800000 */
[CC--:B------:R-:W-:Y:S02]  /*5b80*/  ISETP.NE.AND P6, PT, R49.reuse, R30.reuse, PT ;  /* 0x0000001e3100720c */ /* 0x0c0fe40003fc5270 */
[----:B------:R-:W-:Y:S02]  /*5b90*/  ISETP.GE.AND P4, PT, R49, R30, PT ;  /* 0x0000001e3100720c */ /* 0x000fe40003f86270 */
[----:B------:R-:W-:Y:S02]  /*5ba0*/  ISETP.GE.U32.AND P1, PT, R24, R28, PT ;  /* 0x0000001c1800720c */ /* 0x000fe40003f26070 */
[----:B------:R-:W-:Y:S02]  /*5bb0*/  SEL R30, RZ, 0xffffffff, P0 ;  /* 0xffffffffff1e7807 */ /* 0x000fe40000000000 */
[----:B------:R-:W-:-:S02]  /*5bc0*/  ISETP.GE.U32.AND P0, PT, R37, R4, PT ;  /* 0x000000042500720c */ /* 0x000fc40003f06070 */
[----:B------:R-:W-:Y:S02]  /*5bd0*/  ISETP.GE.AND.EX P1, PT, R27, RZ, PT, P1 ;  /* 0x000000ff1b00720c */ /* 0x000fe40003f26310 */
[----:B------:R-:W-:Y:S02]  /*5be0*/  LOP3.LUT R0, R0, 0x1, RZ, 0xc0, !PT ;  /* 0x0000000100007812 */ /* 0x000fe400078ec0ff */
[----:B------:R-:W-:Y:S02]  /*5bf0*/  ISETP.GE.AND.EX P0, PT, R36, RZ, PT, P0 ;  /* 0x000000ff2400720c */ /* 0x000fe40003f06300 */
[----:B------:R-:W-:Y:S02]  /*5c00*/  PRMT R47, R42, 0x9910, RZ ;  /* 0x000099102a2f7816 */ /* 0x000fe400000000ff */
[----:B------:R-:W-:Y:S02]  /*5c10*/  @!P3 SEL R32, RZ, 0xffffffff, P1 ;  /* 0xffffffffff20b807 */ /* 0x000fe40000800000 */
[----:B------:R-:W-:-:S02]  /*5c20*/  ISETP.GE.U32.AND P1, PT, R41, R4, PT ;  /* 0x000000042900720c */ /* 0x000fc40003f26070 */
[----:B------:R-:W-:Y:S02]  /*5c30*/  ISETP.NE.U32.AND P3, PT, R0, 0x1, PT ;  /* 0x000000010000780c */ /* 0x000fe40003f65070 */
[----:B------:R-:W-:Y:S02]  /*5c40*/  @!P5 SEL R30, RZ, 0xffffffff, P0 ;  /* 0xffffffffff1ed807 */ /* 0x000fe40000000000 */
[----:B------:R-:W-:Y:S02]  /*5c50*/  IADD3 R0, R4, c[0x0][0x184], RZ ;  /* 0x0000610004007a10 */ /* 0x000fe40007ffe0ff */
[----:B------:R-:W-:Y:S02]  /*5c60*/  ISETP.GE.AND.EX P1, PT, R40, RZ, PT, P1 ;  /* 0x000000ff2800720c */ /* 0x000fe40003f26310 */
[----:B------:R-:W-:Y:S02]  /*5c70*/  LOP3.LUT R29, R29, 0x1, RZ, 0xc0, !PT ;  /* 0x000000011d1d7812 */ /* 0x000fe400078ec0ff */
[----:B------:R-:W-:-:S02]  /*5c80*/  PRMT R49, R39, 0x9910, RZ ;  /* 0x0000991027317816 */ /* 0x000fc400000000ff */
[----:B------:R-:W-:Y:S02]  /*5c90*/  LOP3.LUT R32, R32, 0x1, RZ, 0xc0, !PT ;  /* 0x0000000120207812 */ /* 0x000fe400078ec0ff */
[----:B------:R-:W-:Y:S02]  /*5ca0*/  SEL R12, R12, R45, !P3 ;  /* 0x0000002d0c0c7207 */ /* 0x000fe40005800000 */
[----:B------:R-:W-:Y:S02]  /*5cb0*/  LOP3.LUT R30, R30, 0x1, RZ, 0xc0, !PT ;  /* 0x000000011e1e7812 */ /* 0x000fe400078ec0ff */
[----:B------:R-:W-:Y:S02]  /*5cc0*/  SEL R10, R10, R9, !P3 ;  /* 0x000000090a0a7207 */ /* 0x000fe40005800000 */
[----:B------:R-:W-:Y:S02]  /*5cd0*/  SEL R11, R11, RZ, !P3 ;  /* 0x000000ff0b0b7207 */ /* 0x000fe40005800000 */
[----:B--2---:R-:W-:-:S02]  /*5ce0*/  PRMT R46, R5, 0x9910, RZ ;  /* 0x00009910052e7816 */ /* 0x004fc400000000ff */
[----:B------:R-:W-:Y:S02]  /*5cf0*/  PRMT R48, R5, 0xbb32, RZ ;  /* 0x0000bb3205307816 */ /* 0x000fe400000000ff */
[CC--:B------:R-:W-:Y:S02]  /*5d00*/  ISETP.NE.AND P0, PT, R47.reuse, R46.reuse, PT ;  /* 0x0000002e2f00720c */ /* 0x0c0fe40003f05270 */
[----:B------:R-:W-:Y:S02]  /*5d10*/  ISETP.GE.AND P5, PT, R47, R46, PT ;  /* 0x0000002e2f00720c */ /* 0x000fe40003fa6270 */
[----:B------:R-:W-:Y:S02]  /*5d20*/  SEL R46, RZ, 0xffffffff, P4 ;  /* 0xffffffffff2e7807 */ /* 0x000fe40002000000 */
[----:B------:R-:W-:Y:S02]  /*5d30*/  ISETP.GE.U32.AND P4, PT, R44, R0, PT ;  /* 0x000000002c00720c */ /* 0x000fe40003f86070 */
[----:B------:R-:W-:-:S02]  /*5d40*/  @!P6 SEL R46, RZ, 0xffffffff, P1 ;  /* 0xffffffffff2ee807 */ /* 0x000fc40000800000 */
[----:B------:R-:W-:Y:S02]  /*5d50*/  ISETP.GE.U32.AND P1, PT, R35, R0, PT ;  /* 0x000000002300720c */ /* 0x000fe40003f26070 */
[----:B------:R-:W-:Y:S02]  /*5d60*/  ISETP.GE.AND.EX P6, PT, R43, RZ, PT, P4 ;  /* 0x000000ff2b00720c */ /* 0x000fe40003fc6340 */
[----:B------:R-:W-:Y:S02]  /*5d70*/  LOP3.LUT R47, R31, 0x1, RZ, 0xc0, !PT ;  /* 0x000000011f2f7812 */ /* 0x000fe400078ec0ff */
[----:B------:R-:W-:Y:S02]  /*5d80*/  ISETP.GE.AND.EX P1, PT, R34, RZ, PT, P1 ;  /* 0x000000ff2200720c */ /* 0x000fe40003f26310 */
[----:B------:R-:W-:Y:S02]  /*5d90*/  SEL R31, RZ, 0xffffffff, P6 ;  /* 0xffffffffff1f7807 */ /* 0x000fe40003000000 */
[----:B------:R-:W-:-:S02]  /*5da0*/  @P0 SEL R31, RZ, 0xffffffff, P5 ;  /* 0xffffffffff1f0807 */ /* 0x000fc40002800000 */
[----:B------:R-:W-:Y:S02]  /*5db0*/  ISETP.NE.U32.AND P0, PT, R29, 0x1, PT ;  /* 0x000000011d00780c */ /* 0x000fe40003f05070 */
[----:B------:R-:W-:Y:S02]  /*5dc0*/  ISETP.NE.U32.AND P6, PT, R47, 0x1, PT ;  /* 0x000000012f00780c */ /* 0x000fe40003fc5070 */
[----:B------:R-:W-:Y:S02]  /*5dd0*/  SEL R29, RZ, 0xffffffff, P1 ;  /* 0xffffffffff1d7807 */ /* 0x000fe40000800000 */
[----:B------:R-:W-:Y:S02]  /*5de0*/  ISETP.NE.AND P4, PT, R49, R48, PT ;  /* 0x000000303100720c */ /* 0x000fe40003f85270 */
[----:B------:R-:W-:Y:S02]  /*5df0*/  ISETP.NE.U32.AND P1, PT, R32, 0x1, PT ;  /* 0x000000012000780c */ /* 0x000fe40003f25070 */
[----:B------:R-:W-:-:S02]  /*5e00*/  SEL R15, R15, R45, !P6 ;  /* 0x0000002d0f0f7207 */ /* 0x000fc40007000000 */
[-C--:B------:R-:W-:Y:S02]  /*5e10*/  SEL R21, R21, R28.reuse, !P0 ;  /* 0x0000001c15157207 */ /* 0x080fe40004000000 */
[----:B------:R-:W-:Y:S01]  /*5e20*/  SEL R24, R24, R28, !P1 ;  /* 0x0000001c18187207 */ /* 0x000fe20004800000 */
[----:B------:R-:W-:Y:S01]  /*5e30*/  IMAD.MOV.U32 R28, RZ, RZ, c[0x0][0x184] ;  /* 0x00006100ff1c7624 */ /* 0x000fe200078e00ff */
[----:B------:R-:W-:Y:S02]  /*5e40*/  IADD3 R45, R0, c[0x0][0x184], RZ ;  /* 0x00006100002d7a10 */ /* 0x000fe40007ffe0ff */
[----:B------:R-:W-:Y:S02]  /*5e50*/  ISETP.GE.AND P5, PT, R49, R48, PT ;  /* 0x000000303100720c */ /* 0x000fe40003fa6270 */
[----:B------:R-:W-:Y:S01]  /*5e60*/  LOP3.LUT R46, R46, 0x1, RZ, 0xc0, !PT ;  /* 0x000000012e2e7812 */ /* 0x000fe200078ec0ff */
[----:B------:R-:W-:Y:S01]  /*5e70*/  IMAD R28, R28, 0x3, R45 ;  /* 0x000000031c1c7824 */ /* 0x000fe200078e022d */
[----:B------:R-:W-:-:S02]  /*5e80*/  @P4 SEL R29, RZ, 0xffffffff, P5 ;  /* 0xffffffffff1d4807 */ /* 0x000fc40002800000 */
[----:B------:R-:W-:Y:S02]  /*5e90*/  SEL R16, R16, R7, !P0 ;  /* 0x0000000710107207 */ /* 0x000fe40004000000 */
[----:B------:R-:W-:Y:S02]  /*5ea0*/  SEL R20, R20, RZ, !P0 ;  /* 0x000000ff14147207 */ /* 0x000fe40004000000 */
[----:B------:R-:W-:Y:S02]  /*5eb0*/  ISETP.GE.U32.AND P0, PT, R28, c[0x0][0x17c], PT ;  /* 0x00005f001c007a0c */ /* 0x000fe40003f06070 */
[----:B------:R-:W-:Y:S02]  /*5ec0*/  ISETP.NE.U32.AND P5, PT, R30, 0x1, PT ;  /* 0x000000011e00780c */ /* 0x000fe40003fa5070 */
[----:B------:R-:W-:Y:S02]  /*5ed0*/  ISETP.NE.U32.AND P4, PT, R46, 0x1, PT ;  /* 0x000000012e00780c */ /* 0x000fe40003f85070 */
[----:B------:R-:W-:-:S02]  /*5ee0*/  LOP3.LUT R29, R29, 0x1, RZ, 0xc0, !PT ;  /* 0x000000011d1d7812 */ /* 0x000fc400078ec0ff */
[-C--:B------:R-:W-:Y:S02]  /*5ef0*/  SEL R37, R37, R4.reuse, !P5 ;  /* 0x0000000425257207 */ /* 0x080fe40006800000 */
[----:B------:R-:W-:Y:S02]  /*5f00*/  SEL R41, R41, R4, !P4 ;  /* 0x0000000429297207 */ /* 0x000fe40006000000 */
[----:B------:R-:W-:Y:S02]  /*5f10*/  SEL R13, R13, R8, !P6 ;  /* 0x000000080d0d7207 */ /* 0x000fe40007000000 */
[----:B------:R-:W-:Y:S02]  /*5f20*/  SEL R14, R14, RZ, !P6 ;  /* 0x000000ff0e0e7207 */ /* 0x000fe40007000000 */
[----:B------:R-:W-:Y:S02]  /*5f30*/  LOP3.LUT R31, R31, 0x1, RZ, 0xc0, !PT ;  /* 0x000000011f1f7812 */ /* 0x000fe400078ec0ff */
[----:B------:R-:W-:-:S02]  /*5f40*/  ISETP.NE.U32.AND P6, PT, R29, 0x1, PT ;  /* 0x000000011d00780c */ /* 0x000fc40003fc5070 */
[----:B------:R-:W-:Y:S02]  /*5f50*/  PRMT R4, R5, 0x7632, R4 ;  /* 0x0000763205047816 */ /* 0x000fe40000000004 */
[----:B------:R-:W-:Y:S02]  /*5f60*/  ISETP.NE.U32.AND P3, PT, R31, 0x1, PT ;  /* 0x000000011f00780c */ /* 0x000fe40003f65070 */
[----:B------:R-:W-:Y:S02]  /*5f70*/  SEL R4, R39, R4, !P6 ;  /* 0x0000000427047207 */ /* 0x000fe40007000000 */
[-C--:B------:R-:W-:Y:S02]  /*5f80*/  SEL R44, R44, R0.reuse, !P3 ;  /* 0x000000002c2c7207 */ /* 0x080fe40005800000 */
[----:B------:R-:W-:Y:S02]  /*5f90*/  SEL R35, R35, R0, !P6 ;  /* 0x0000000023237207 */ /* 0x000fe40007000000 */
[----:B------:R-:W-:-:S02]  /*5fa0*/  SEL R25, R25, R6, !P1 ;  /* 0x0000000619197207 */ /* 0x000fc40004800000 */
[----:B------:R-:W-:Y:S02]  /*5fb0*/  SEL R27, R27, RZ, !P1 ;  /* 0x000000ff1b1b7207 */ /* 0x000fe40004800000 */
[----:B------:R-:W-:Y:S02]  /*5fc0*/  SEL R26, R26, R33, !P5 ;  /* 0x000000211a1a7207 */ /* 0x000fe40006800000 */
[----:B------:R-:W-:Y:S02]  /*5fd0*/  SEL R36, R36, RZ, !P5 ;  /* 0x000000ff24247207 */ /* 0x000fe40006800000 */
[----:B------:R-:W-:Y:S02]  /*5fe0*/  SEL R38, R38, R3, !P4 ;  /* 0x0000000326267207 */ /* 0x000fe40006000000 */
[----:B------:R-:W-:Y:S02]  /*5ff0*/  SEL R40, R40, RZ, !P4 ;  /* 0x000000ff28287207 */ /* 0x000fe40006000000 */
[----:B------:R-:W-:-:S02]  /*6000*/  SEL R42, R42, R5, !P3 ;  /* 0x000000052a2a7207 */ /* 0x000fc40005800000 */
[----:B------:R-:W-:Y:S02]  /*6010*/  SEL R43, R43, RZ, !P3 ;  /* 0x000000ff2b2b7207 */ /* 0x000fe40005800000 */
[----:B------:R-:W-:Y:S02]  /*6020*/  SEL R34, R34, RZ, !P6 ;  /* 0x000000ff22227207 */ /* 0x000fe40007000000 */
[----:B------:R-:W-:Y:S01]  /*6030*/  PRMT R39, R4, 0x7610, R39 ;  /* 0x0000761004277816 */ /* 0x000fe20000000027 */
[----:B------:R-:W-:Y:S01]  /*6040*/  @P0 CALL.REL.NOINC `(.L_x_2608) ;  /* 0x0000001000000944 */ /* 0x000fe20003c00000 */
[----:B------:R-:W-:Y:S05]  /*6050*/  BRA `(.L_x_2609) ;  /* 0xffffc0a000007947 */ /* 0x000fea000383ffff */
.L_x_2608:
[----:B------:R-:W-:Y:S05]  /*6060*/  BSYNC B1 ;  /* 0x0000000000017941 */ /* 0x000fea0003800000 */
.L_x_2603:
[----:B------:R-:W-:Y:S02]  /*6070*/  PRMT R4, R5, 0x7632, R4 ;  /* 0x0000763205047816 */ /* 0x000fe40000000004 */
.L_x_2602:
[----:B------:R-:W-:Y:S05]  /*6080*/  BSYNC B0 ;  /* 0x0000000000007941 */ /* 0x000fea0003800000 */
.L_x_2601:
        /* <DEDUP_REMOVED lines=205> */
.L_x_2612:
[----:B------:R-:W-:-:S04]  /*6d60*/  LOP3.LUT R31, R30, 0xfffffffc, RZ, 0xc0, !PT ;  /* 0xfffffffc1e1f7812 */ /* 0x000fc800078ec0ff */
[----:B------:R-:W-:-:S05]  /*6d70*/  IADD3 R30, P2, R18, R31, RZ ;  /* 0x0000001f121e7210 */ /* 0x000fca0007f5e0ff */
[----:B------:R-:W-:-:S05]  /*6d80*/  IMAD.X R31, RZ, RZ, R19, P2 ;  /* 0x000000ffff1f7224 */ /* 0x000fca00010e0613 */
[----:B------:R-:W2:Y:S01]  /*6d90*/  LDG.E R30, [R30.64] ;  /* 0x000000241e1e7981 */ /* 0x000ea2000c1e1900 */
[----:B------:R-:W-:-:S04]  /*6da0*/  IADD3 R29, R45, c[0x0][0x184], RZ ;  /* 0x000061002d1d7a10 */ /* 0x000fc80007ffe0ff */
[----:B------:R-:W-:Y:S02]  /*6db0*/  ISETP.GE.U32.AND P2, PT, R29, c[0x0][0x17c], PT ;  /* 0x00005f001d007a0c */ /* 0x000fe40003f46070 */
[C---:B--2---:R-:W-:Y:S02]  /*6dc0*/  PRMT R9, R30.reuse, 0x7610, R9 ;  /* 0x000076101e097816 */ /* 0x044fe40000000009 */
[----:B------:R-:W-:-:S09]  /*6dd0*/  PRMT R8, R30, 0x7632, R8 ;  /* 0x000076321e087816 */ /* 0x000fd20000000008 */
        /* <DEDUP_REMOVED lines=201> */
.L_x_2613:
        /* <DEDUP_REMOVED lines=209> */
.L_x_2614:
        /* <DEDUP_REMOVED lines=209> */
.L_x_2615:
[----:B------:R-:W-:-:S04]  /*9490*/  LOP3.LUT R5, R30, 0xfffffffc, RZ, 0xc0, !PT ;  /* 0xfffffffc1e057812 */ /* 0x000fc800078ec0ff */
[----:B------:R-:W-:-:S05]  /*94a0*/  IADD3 R18, P1, R18, R5, RZ ;  /* 0x0000000512127210 */ /* 0x000fca0007f3e0ff */
[----:B------:R-:W-:-:S05]  /*94b0*/  IMAD.X R19, RZ, RZ, R19, P1 ;  /* 0x000000ffff137224 */ /* 0x000fca00008e0613 */
[----:B------:R-:W2:Y:S02]  /*94c0*/  LDG.E R18, [R18.64] ;  /* 0x0000002412127981 */ /* 0x000ea4000c1e1900 */
[C---:B--2---:R-:W-:Y:S02]  /*94d0*/  PRMT R5, R18.reuse, 0x7610, R5 ;  /* 0x0000761012057816 */ /* 0x044fe40000000005 */
[----:B------:R-:W-:Y:S02]  /*94e0*/  PRMT R4, R18, 0x7632, R4 ;  /* 0x0000763212047816 */ /* 0x000fe40000000004 */
.L_x_2611:
[----:B------:R-:W-:Y:S05]  /*94f0*/  BSYNC B0 ;  /* 0x0000000000007941 */ /* 0x000fea0003800000 */
.L_x_2610:
[----:B------:R-:W-:Y:S01]  /*9500*/  BSSY B0, `(.L_x_2616) ;  /* 0x0000073000007945 */ /* 0x000fe20003800000 */
[----:B------:R-:W-:Y:S05]  /*9510*/  @P0 BRA `(.L_x_2617) ;  /* 0x0000071000000947 */ /* 0x000fea0003800000 */
[----:B------:R-:W-:Y:S02]  /*9520*/  PRMT R0, R9, 0x9910, RZ ;  /* 0x0000991009007816 */ /* 0x000fe400000000ff */
[----:B------:R-:W-:Y:S02]  /*9530*/  PRMT R19, R10, 0x9910, RZ ;  /* 0x000099100a137816 */ /* 0x000fe400000000ff */
[----:B------:R-:W-:Y:S02]  /*9540*/  PRMT R18, R8, 0x9910, RZ ;  /* 0x0000991008127816 */ /* 0x000fe400000000ff */
[----:B------:R-:W-:-:S02]  /*9550*/  ISETP.NE.AND P3, PT, R19, R0, PT ;  /* 0x000000001300720c */ /* 0x000fc40003f65270 */
[----:B------:R-:W-:Y:S02]  /*9560*/  PRMT R29, R13, 0x9910, RZ ;  /* 0x000099100d1d7816 */ /* 0x000fe400000000ff */
[----:B------:R-:W-:Y:S02]  /*9570*/  ISETP.GE.U32.AND P0, PT, R12, R45, PT ;  /* 0x0000002d0c00720c */ /* 0x000fe40003f06070 */
[----:B------:R-:W-:Y:S02]  /*9580*/  ISETP.NE.AND P2, PT, R29, R18, PT ;  /* 0x000000121d00720c */ /* 0x000fe40003f45270 */
[----:B------:R-:W-:Y:S02]  /*9590*/  ISETP.GE.AND P4, PT, R19, R0, PT ;  /* 0x000000001300720c */ /* 0x000fe40003f86270 */
[----:B------:R-:W-:Y:S02]  /*95a0*/  ISETP.GE.AND.EX P0, PT, R11, RZ, PT, P0 ;  /* 0x000000ff0b00720c */ /* 0x000fe40003f06300 */
[----:B------:R-:W-:-:S02]  /*95b0*/  SEL R0, RZ, 0xffffffff, P4 ;  /* 0xffffffffff007807 */ /* 0x000fc40002000000 */
[----:B------:R-:W-:Y:S02]  /*95c0*/  ISETP.GE.U32.AND P1, PT, R15, R45, PT ;  /* 0x0000002d0f00720c */ /* 0x000fe40003f26070 */
[----:B------:R-:W-:Y:S02]  /*95d0*/  @!P3 SEL R0, RZ, 0xffffffff, P0 ;  /* 0xffffffffff00b807 */ /* 0x000fe40000000000 */
[----:B------:R-:W-:Y:S02]  /*95e0*/  ISETP.GE.AND P5, PT, R29, R18, PT ;  /* 0x000000121d00720c */ /* 0x000fe40003fa6270 */
[----:B------:R-:W-:Y:S02]  /*95f0*/  ISETP.GE.AND.EX P1, PT, R14, RZ, PT, P1 ;  /* 0x000000ff0e00720c */ /* 0x000fe40003f26310 */
[----:B------:R-:W-:Y:S02]  /*9600*/  LOP3.LUT R18, R0, 0x1, RZ, 0xc0, !PT ;  /* 0x0000000100127812 */ /* 0x000fe400078ec0ff */
[----:B------:R-:W-:-:S02]  /*9610*/  IADD3 R0, R45, c[0x0][0x184], RZ ;  /* 0x000061002d007a10 */ /* 0x000fc40007ffe0ff */
[----:B------:R-:W-:Y:S02]  /*9620*/  SEL R19, RZ, 0xffffffff, P5 ;  /* 0xffffffffff137807 */ /* 0x000fe40002800000 */
[----:B------:R-:W-:Y:S02]  /*9630*/  @!P2 SEL R19, RZ, 0xffffffff, P1 ;  /* 0xffffffffff13a807 */ /* 0x000fe40000800000 */
[----:B------:R-:W-:Y:S02]  /*9640*/  ISETP.GE.U32.AND P2, PT, R0, c[0x0][0x17c], PT ;  /* 0x00005f0000007a0c */ /* 0x000fe40003f46070 */
[----:B------:R-:W-:Y:S02]  /*9650*/  LOP3.LUT R19, R19, 0x1, RZ, 0xc0, !PT ;  /* 0x0000000113137812 */ /* 0x000fe400078ec0ff */
[----:B------:R-:W-:Y:S02]  /*9660*/  ISETP.NE.U32.AND P0, PT, R18, 0x1, PT ;  /* 0x000000011200780c */ /* 0x000fe40003f05070 */
[----:B------:R-:W-:-:S02]  /*9670*/  ISETP.NE.U32.AND P1, PT, R19, 0x1, PT ;  /* 0x000000011300780c */ /* 0x000fc40003f25070 */
[----:B------:R-:W-:Y:S02]  /*9680*/  SEL R10, R10, R9, !P0 ;  /* 0x000000090a0a7207 */ /* 0x000fe40004000000 */
[----:B------:R-:W-:Y:S02]  /*9690*/  SEL R13, R13, R8, !P1 ;  /* 0x000000080d0d7207 */ /* 0x000fe40004800000 */
[-C--:B------:R-:W-:Y:S02]  /*96a0*/  SEL R12, R12, R45.reuse, !P0 ;  /* 0x0000002d0c0c7207 */ /* 0x080fe40004000000 */
[----:B------:R-:W-:Y:S02]  /*96b0*/  SEL R15, R15, R45, !P1 ;  /* 0x0000002d0f0f7207 */ /* 0x000fe40004800000 */
[----:B------:R-:W-:Y:S02]  /*96c0*/  SEL R11, R11, RZ, !P0 ;  /* 0x000000ff0b0b7207 */ /* 0x000fe40004000000 */
[----:B------:R-:W-:Y:S01]  /*96d0*/  SEL R14, R14, RZ, !P1 ;  /* 0x000000ff0e0e7207 */ /* 0x000fe20004800000 */
[----:B------:R-:W-:Y:S05]  /*96e0*/  @P2 BRA `(.L_x_2617) ;  /* 0x0000054000002947 */ /* 0x000fea0003800000 */
[----:B------:R-:W-:Y:S02]  /*96f0*/  PRMT R8, R7, 0x9910, RZ ;  /* 0x0000991007087816 */ /* 0x000fe400000000ff */
[----:B------:R-:W-:-:S02]  /*9700*/  PRMT R9, R16, 0x9910, RZ ;  /* 0x0000991010097816 */ /* 0x000fc400000000ff */
[----:B------:R-:W-:Y:S02]  /*9710*/  PRMT R18, R6, 0x9910, RZ ;  /* 0x0000991006127816 */ /* 0x000fe400000000ff */
[----:B------:R-:W-:Y:S02]  /*9720*/  ISETP.NE.AND P3, PT, R9, R8, PT ;  /* 0x000000080900720c */ /* 0x000fe40003f65270 */
[----:B------:R-:W-:Y:S02]  /*9730*/  PRMT R19, R25, 0x9910, RZ ;  /* 0x0000991019137816 */ /* 0x000fe400000000ff */
[----:B------:R-:W-:Y:S02]  /*9740*/  ISETP.GE.U32.AND P0, PT, R21, R0, PT ;  /* 0x000000001500720c */ /* 0x000fe40003f06070 */
[----:B------:R-:W-:Y:S02]  /*9750*/  ISETP.NE.AND P2, PT, R19, R18, PT ;  /* 0x000000121300720c */ /* 0x000fe40003f45270 */
[----:B------:R-:W-:-:S02]  /*9760*/  ISETP.GE.AND P4, PT, R9, R8, PT ;  /* 0x000000080900720c */ /* 0x000fc40003f86270 */
[----:B------:R-:W-:Y:S02]  /*9770*/  ISETP.GE.AND.EX P0, PT, R20, RZ, PT, P0 ;  /* 0x000000ff1400720c */ /* 0x000fe40003f06300 */
[----:B------:R-:W-:Y:S02]  /*9780*/  SEL R8, RZ, 0xffffffff, P4 ;  /* 0xffffffffff087807 */ /* 0x000fe40002000000 */
[----:B------:R-:W-:Y:S02]  /*9790*/  ISETP.GE.U32.AND P1, PT, R24, R0, PT ;  /* 0x000000001800720c */ /* 0x000fe40003f26070 */
[----:B------:R-:W-:Y:S02]  /*97a0*/  @!P3 SEL R8, RZ, 0xffffffff, P0 ;  /* 0xffffffffff08b807 */ /* 0x000fe40000000000 */
[----:B------:R-:W-:Y:S02]  /*97b0*/  ISETP.GE.AND P5, PT, R19, R18, PT ;  /* 0x000000121300720c */ /* 0x000fe40003fa6270 */
[----:B------:R-:W-:-:S02]  /*97c0*/  ISETP.GE.AND.EX P1, PT, R27, RZ, PT, P1 ;  /* 0x000000ff1b00720c */ /* 0x000fc40003f26310 */
[----:B------:R-:W-:Y:S02]  /*97d0*/  LOP3.LUT R9, R8, 0x1, RZ, 0xc0, !PT ;  /* 0x0000000108097812 */ /* 0x000fe400078ec0ff */
[----:B------:R-:W-:Y:S02]  /*97e0*/  IADD3 R8, R0, c[0x0][0x184], RZ ;  /* 0x0000610000087a10 */ /* 0x000fe40007ffe0ff */
[----:B------:R-:W-:Y:S02]  /*97f0*/  SEL R18, RZ, 0xffffffff, P5 ;  /* 0xffffffffff127807 */ /* 0x000fe40002800000 */
[----:B------:R-:W-:Y:S02]  /*9800*/  @!P2 SEL R18, RZ, 0xffffffff, P1 ;  /* 0xffffffffff12a807 */ /* 0x000fe40000800000 */
[----:B------:R-:W-:Y:S02]  /*9810*/  ISETP.GE.U32.AND P2, PT, R8, c[0x0][0x17c], PT ;  /* 0x00005f0008007a0c */ /* 0x000fe40003f46070 */
[----:B------:R-:W-:-:S02]  /*9820*/  LOP3.LUT R18, R18, 0x1, RZ, 0xc0, !PT ;  /* 0x0000000112127812 */ /* 0x000fc400078ec0ff */
[----:B------:R-:W-:Y:S02]  /*9830*/  ISETP.NE.U32.AND P0, PT, R9, 0x1, PT ;  /* 0x000000010900780c */ /* 0x000fe40003f05070 */
[----:B------:R-:W-:Y:S02]  /*9840*/  ISETP.NE.U32.AND P1, PT, R18, 0x1, PT ;  /* 0x000000011200780c */ /* 0x000fe40003f25070 */
[----:B------:R-:W-:Y:S02]  /*9850*/  SEL R16, R16, R7, !P0 ;  /* 0x0000000710107207 */ /* 0x000fe40004000000 */
[----:B------:R-:W-:Y:S02]  /*9860*/  SEL R25, R25, R6, !P1 ;  /* 0x0000000619197207 */ /* 0x000fe40004800000 */
[-C--:B------:R-:W-:Y:S02]  /*9870*/  SEL R21, R21, R0.reuse, !P0 ;  /* 0x0000000015157207 */ /* 0x080fe40004000000 */
[----:B------:R-:W-:-:S02]  /*9880*/  SEL R24, R24, R0, !P1 ;  /* 0x0000000018187207 */ /* 0x000fc40004800000 */
[----:B------:R-:W-:Y:S02]  /*9890*/  SEL R20, R20, RZ, !P0 ;  /* 0x000000ff14147207 */ /* 0x000fe40004000000 */
[----:B------:R-:W-:Y:S01]  /*98a0*/  SEL R27, R27, RZ, !P1 ;  /* 0x000000ff1b1b7207 */ /* 0x000fe20004800000 */
[----:B------:R-:W-:Y:S05]  /*98b0*/  @P2 BRA `(.L_x_2617) ;  /* 0x0000037000002947 */ /* 0x000fea0003800000 */
[----:B------:R-:W-:Y:S02]  /*98c0*/  PRMT R6, R3, 0x9910, RZ ;  /* 0x0000991003067816 */ /* 0x000fe400000000ff */
[----:B------:R-:W-:Y:S02]  /*98d0*/  PRMT R9, R38, 0x9910, RZ ;  /* 0x0000991026097816 */ /* 0x000fe400000000ff */
[----:B------:R-:W-:Y:S02]  /*98e0*/  PRMT R0, R33, 0x9910, RZ ;  /* 0x0000991021007816 */ /* 0x000fe400000000ff */
[----:B------:R-:W-:Y:S02]  /*98f0*/  PRMT R7, R26, 0x9910, RZ ;  /* 0x000099101a077816 */ /* 0x000fe400000000ff */
[----:B------:R-:W-:-:S02]  /*9900*/  ISETP.NE.AND P2, PT, R9, R6, PT ;  /* 0x000000060900720c */ /* 0x000fc40003f45270 */
[----:B------:R-:W-:Y:S02]  /*9910*/  ISETP.NE.AND P3, PT, R7, R0, PT ;  /* 0x000000000700720c */ /* 0x000fe40003f65270 */
[----:B------:R-:W-:Y:S02]  /*9920*/  ISETP.GE.U32.AND P1, PT, R41, R8, PT ;  /* 0x000000082900720c */ /* 0x000fe40003f26070 */
[----:B------:R-:W-:Y:S02]  /*9930*/  ISETP.GE.AND P5, PT, R9, R6, PT ;  /* 0x000000060900720c */ /* 0x000fe40003fa6270 */
[----:B------:R-:W-:Y:S02]  /*9940*/  ISETP.GE.U32.AND P0, PT, R37, R8, PT ;  /* 0x000000082500720c */ /* 0x000fe40003f06070 */
[----:B------:R-:W-:Y:S02]  /*9950*/  ISETP.GE.AND.EX P1, PT, R40, RZ, PT, P1 ;  /* 0x000000ff2800720c */ /* 0x000fe40003f26310 */
[----:B------:R-:W-:-:S02]  /*9960*/  IADD3 R9, R8, c[0x0][0x184], RZ ;  /* 0x0000610008097a10 */ /* 0x000fc40007ffe0ff */
[----:B------:R-:W-:Y:S02]  /*9970*/  ISETP.GE.AND P4, PT, R7, R0, PT ;  /* 0x000000000700720c */ /* 0x000fe40003f86270 */
[----:B------:R-:W-:Y:S02]  /*9980*/  SEL R6, RZ, 0xffffffff, P5 ;  /* 0xffffffffff067807 */ /* 0x000fe40002800000 */
[----:B------:R-:W-:Y:S02]  /*9990*/  ISETP.GE.AND.EX P0, PT, R36, RZ, PT, P0 ;  /* 0x000000ff2400720c */ /* 0x000fe40003f06300 */
[----:B------:R-:W-:Y:S02]  /*99a0*/  @!P2 SEL R6, RZ, 0xffffffff, P1 ;  /* 0xffffffffff06a807 */ /* 0x000fe40000800000 */
[----:B------:R-:W-:Y:S02]  /*99b0*/  ISETP.GE.U32.AND P2, PT, R9, c[0x0][0x17c], PT ;  /* 0x00005f0009007a0c */ /* 0x000fe40003f46070 */
[----:B------:R-:W-:-:S02]  /*99c0*/  SEL R0, RZ, 0xffffffff, P4 ;  /* 0xffffffffff007807 */ /* 0x000fc40002000000 */
[----:B------:R-:W-:Y:S02]  /*99d0*/  @!P3 SEL R0, RZ, 0xffffffff, P0 ;  /* 0xffffffffff00b807 */ /* 0x000fe40000000000 */
[----:B------:R-:W-:Y:S02]  /*99e0*/  LOP3.LUT R6, R6, 0x1, RZ, 0xc0, !PT ;  /* 0x0000000106067812 */ /* 0x000fe400078ec0ff */
[----:B------:R-:W-:Y:S02]  /*99f0*/  LOP3.LUT R0, R0, 0x1, RZ, 0xc0, !PT ;  /* 0x0000000100007812 */ /* 0x000fe400078ec0ff */
[----:B------:R-:W-:Y:S02]  /*9a00*/  ISETP.NE.U32.AND P1, PT, R6, 0x1, PT ;  /* 0x000000010600780c */ /* 0x000fe40003f25070 */
[----:B------:R-:W-:Y:S02]  /*9a10*/  ISETP.NE.U32.AND P0, PT, R0, 0x1, PT ;  /* 0x000000010000780c */ /* 0x000fe40003f05070 */
[----:B------:R-:W-:-:S02]  /*9a20*/  SEL R38, R38, R3, !P1 ;  /* 0x0000000326267207 */ /* 0x000fc40004800000 */
        /* <DEDUP_REMOVED lines=9> */
[----:B------:R-:W-:Y:S02]  /*9ac0*/  PRMT R7, R39, 0x9910, RZ ;  /* 0x0000991027077816 */ /* 0x000fe400000000ff */
[----:B------:R-:W-:Y:S02]  /*9ad0*/  ISETP.NE.AND P3, PT, R3, R0, PT ;  /* 0x000000000300720c */ /* 0x000fe40003f65270 */
[----:B------:R-:W-:Y:S02]  /*9ae0*/  ISETP.NE.AND P2, PT, R7, R6, PT ;  /* 0x000000060700720c */ /* 0x000fe40003f45270 */
[-C--:B------:R-:W-:Y:S02]  /*9af0*/  ISETP.GE.U32.AND P0, PT, R44, R9.reuse, PT ;  /* 0x000000092c00720c */ /* 0x080fe40003f06070 */
[----:B------:R-:W-:-:S02]  /*9b00*/  ISETP.GE.U32.AND P1, PT, R35, R9, PT ;  /* 0x000000092300720c */ /* 0x000fc40003f26070 */
[----:B------:R-:W-:Y:S02]  /*9b10*/  ISETP.GE.AND P4, PT, R3, R0, PT ;  /* 0x000000000300720c */ /* 0x000fe40003f86270 */
[----:B------:R-:W-:Y:S02]  /*9b20*/  ISETP.GE.AND P5, PT, R7, R6, PT ;  /* 0x000000060700720c */ /* 0x000fe40003fa6270 */
[----:B------:R-:W-:Y:S02]  /*9b30*/  ISETP.GE.AND.EX P0, PT, R43, RZ, PT, P0 ;  /* 0x000000ff2b00720c */ /* 0x000fe40003f06300 */
[----:B------:R-:W-:Y:S02]  /*9b40*/  ISETP.GE.AND.EX P1, PT, R34, RZ, PT, P1 ;  /* 0x000000ff2200720c */ /* 0x000fe40003f26310 */
[----:B------:R-:W-:Y:S02]  /*9b50*/  SEL R0, RZ, 0xffffffff, P4 ;  /* 0xffffffffff007807 */ /* 0x000fe40002000000 */
[----:B------:R-:W-:-:S02]  /*9b60*/  SEL R3, RZ, 0xffffffff, P5 ;  /* 0xffffffffff037807 */ /* 0x000fc40002800000 */
[----:B------:R-:W-:Y:S02]  /*9b70*/  @!P3 SEL R0, RZ, 0xffffffff, P0 ;  /* 0xffffffffff00b807 */ /* 0x000fe40000000000 */
[----:B------:R-:W-:Y:S02]  /*9b80*/  @!P2 SEL R3, RZ, 0xffffffff, P1 ;  /* 0xffffffffff03a807 */ /* 0x000fe40000800000 */
[----:B------:R-:W-:Y:S02]  /*9b90*/  LOP3.LUT R0, R0, 0x1, RZ, 0xc0, !PT ;  /* 0x0000000100007812 */ /* 0x000fe400078ec0ff */
        /* <DEDUP_REMOVED lines=8> */
[----:B------:R-:W-:-:S02]  /*9c20*/  SEL R34, R34, RZ, !P1 ;  /* 0x000000ff22227207 */ /* 0x000fc40004800000 */
.L_x_2617:
[----:B------:R-:W-:Y:S05]  /*9c30*/  BSYNC B0 ;  /* 0x0000000000007941 */ /* 0x000fea0003800000 */
.L_x_2616:
[----:B------:R-:W-:Y:S02]  /*9c40*/  PRMT R4, R25, 0x9910, RZ ;  /* 0x0000991019047816 */ /* 0x000fe400000000ff */
[----:B------:R-:W-:-:S02]  /*9c50*/  PRMT R5, R13, 0x9910, RZ ;  /* 0x000099100d057816 */ /* 0x000fc400000000ff */
[----:B------:R-:W-:Y:S02]  /*9c60*/  PRMT R0, R16, 0x9910, RZ ;  /* 0x0000991010007816 */ /* 0x000fe400000000ff */
[----:B------:R-:W-:Y:S02]  /*9c70*/  PRMT R3, R10, 0x9910, RZ ;  /* 0x000099100a037816 */ /* 0x000fe400000000ff */
[----:B------:R-:W-:Y:S02]  /*9c80*/  ISETP.NE.AND P3, PT, R5, R4, PT ;  /* 0x000000040500720c */ /* 0x000fe40003f65270 */
[----:B------:R-:W-:Y:S02]  /*9c90*/  ISETP.NE.AND P2, PT, R3, R0, PT ;  /* 0x000000000300720c */ /* 0x000fe40003f45270 */
[----:B------:R-:W-:Y:S02]  /*9ca0*/  ISETP.GE.U32.AND P1, PT, R15, R24, PT ;  /* 0x000000180f00720c */ /* 0x000fe40003f26070 */
[----:B------:R-:W-:-:S02]  /*9cb0*/  ISETP.GE.U32.AND P0, PT, R12, R21, PT ;  /* 0x000000150c00720c */ /* 0x000fc40003f06070 */
[----:B------:R-:W-:Y:S02]  /*9cc0*/  ISETP.GE.AND P4, PT, R5, R4, PT ;  /* 0x000000040500720c */ /* 0x000fe40003f86270 */
[----:B------:R-:W-:Y:S02]  /*9cd0*/  ISETP.GE.AND.EX P1, PT, R14, R27, PT, P1 ;  /* 0x0000001b0e00720c */ /* 0x000fe40003f26310 */
[----:B------:R-:W-:Y:S02]  /*9ce0*/  ISETP.GE.AND P5, PT, R3, R0, PT ;  /* 0x000000000300720c */ /* 0x000fe40003fa6270 */
[----:B------:R-:W-:Y:S02]  /*9cf0*/  ISETP.GE.AND.EX P0, PT, R11, R20, PT, P0 ;  /* 0x000000140b00720c */ /* 0x000fe40003f06300 */
[----:B------:R-:W-:Y:S02]  /*9d00*/  SEL R3, RZ, 0xffffffff, P4 ;  /* 0xffffffffff037807 */ /* 0x000fe40002000000 */
[----:B------:R-:W-:-:S02]  /*9d10*/  @!P3 SEL R3, RZ, 0xffffffff, P1 ;  /* 0xffffffffff03b807 */ /* 0x000fc40000800000 */
[----:B------:R-:W-:Y:S02]  /*9d20*/  SEL R0, RZ, 0xffffffff, P5 ;  /* 0xffffffffff007807 */ /* 0x000fe40002800000 */
[----:B------:R-:W-:Y:S02]  /*9d30*/  @!P2 SEL R0, RZ, 0xffffffff, P0 ;  /* 0xffffffffff00a807 */ /* 0x000fe40000000000 */
[----:B------:R-:W-:Y:S02]  /*9d40*/  LOP3.LUT R3, R3, 0x1, RZ, 0xc0, !PT ;  /* 0x0000000103037812 */ /* 0x000fe400078ec0ff */
[----:B------:R-:W-:Y:S02]  /*9d50*/  LOP3.LUT R0, R0, 0x1, RZ, 0xc0, !PT ;  /* 0x0000000100007812 */ /* 0x000fe400078ec0ff */
[----:B------:R-:W-:Y:S02]  /*9d60*/  ISETP.NE.U32.AND P1, PT, R3, 0x1, PT ;  /* 0x000000010300780c */ /* 0x000fe40003f25070 */
[----:B------:R-:W-:-:S02]  /*9d70*/  ISETP.NE.U32.AND P0, PT, R0, 0x1, PT ;  /* 0x000000010000780c */ /* 0x000fc40003f05070 */
[----:B------:R-:W-:Y:S02]  /*9d80*/  SEL R13, R13, R25, !P1 ;  /* 0x000000190d0d7207 */ /* 0x000fe40004800000 */
[----:B------:R-:W-:Y:S02]  /*9d90*/  SEL R3, R10, R16, !P0 ;  /* 0x000000100a037207 */ /* 0x000fe40004000000 */
[----:B------:R-:W-:Y:S02]  /*9da0*/  PRMT R4, R38, 0x9910, RZ ;  /* 0x0000991026047816 */ /* 0x000fe400000000ff */
[----:B------:R-:W-:Y:S02]  /*9db0*/  PRMT R7, R13, 0x9910, RZ ;  /* 0x000099100d077816 */ /* 0x000fe400000000ff */
[----:B------:R-:W-:Y:S02]  /*9dc0*/  PRMT R0, R26, 0x9910, RZ ;  /* 0x000099101a007816 */ /* 0x000fe400000000ff */
[----:B------:R-:W-:-:S02]  /*9dd0*/  PRMT R5, R3, 0x9910, RZ ;  /* 0x0000991003057816 */ /* 0x000fc400000000ff */
[----:B------:R-:W-:Y:S02]  /*9de0*/  ISETP.NE.AND P2, PT, R7, R4, PT ;  /* 0x000000040700720c */ /* 0x000fe40003f45270 */
[----:B------:R-:W-:Y:S02]  /*9df0*/  SEL R24, R15, R24, !P1 ;  /* 0x000000180f187207 */ /* 0x000fe40004800000 */
[----:B------:R-:W-:Y:S02]  /*9e00*/  ISETP.NE.AND P3, PT, R5, R0, PT ;  /* 0x000000000500720c */ /* 0x000fe40003f65270 */
[----:B------:R-:W-:Y:S02]  /*9e10*/  SEL R12, R12, R21, !P0 ;  /* 0x000000150c0c7207 */ /* 0x000fe40004000000 */
[----:B------:R-:W-:Y:S02]  /*9e20*/  SEL R27, R14, R27, !P1 ;  /* 0x0000001b0e1b7207 */ /* 0x000fe40004800000 */
[----:B------:R-:W-:-:S02]  /*9e30*/  ISETP.GE.U32.AND P1, PT, R24, R41, PT ;  /* 0x000000291800720c */ /* 0x000fc40003f26070 */
[----:B------:R-:W-:Y:S02]  /*9e40*/  SEL R11, R11, R20, !P0 ;  /* 0x000000140b0b7207 */ /* 0x000fe40004000000 */
[----:B------:R-:W-:Y:S02]  /*9e50*/  ISETP.GE.AND P5, PT, R7, R4, PT ;  /* 0x000000040700720c */ /* 0x000fe40003fa6270 */
[----:B------:R-:W-:Y:S02]  /*9e60*/  ISETP.GE.U32.AND P0, PT, R12, R37, PT ;  /* 0x000000250c00720c */ /* 0x000fe40003f06070 */
[----:B------:R-:W-:Y:S02]  /*9e70*/  ISETP.GE.AND.EX P1, PT, R27, R40, PT, P1 ;  /* 0x000000281b00720c */ /* 0x000fe40003f26310 */
[----:B------:R-:W-:Y:S02]  /*9e80*/  ISETP.GE.AND P4, PT, R5, R0, PT ;  /* 0x000000000500720c */ /* 0x000fe40003f86270 */
[----:B------:R-:W-:-:S02]  /*9e90*/  SEL R4, RZ, 0xffffffff, P5 ;  /* 0xffffffffff047807 */ /* 0x000fc40002800000 */
[----:B------:R-:W-:Y:S02]  /*9ea0*/  ISETP.GE.AND.EX P0, PT, R11, R36, PT, P0 ;  /* 0x000000240b00720c */ /* 0x000fe40003f06300 */
[----:B------:R-:W-:Y:S02]  /*9eb0*/  @!P2 SEL R4, RZ, 0xffffffff, P1 ;  /* 0xffffffffff04a807 */ /* 0x000fe40000800000 */
[----:B------:R-:W-:Y:S02]  /*9ec0*/  SEL R0, RZ, 0xffffffff, P4 ;  /* 0xffffffffff007807 */ /* 0x000fe40002000000 */
[----:B------:R-:W-:Y:S02]  /*9ed0*/  @!P3 SEL R0, RZ, 0xffffffff, P0 ;  /* 0xffffffffff00b807 */ /* 0x000fe40000000000 */
[----:B------:R-:W-:Y:S02]  /*9ee0*/  LOP3.LUT R4, R4, 0x1, RZ, 0xc0, !PT ;  /* 0x0000000104047812 */ /* 0x000fe400078ec0ff */
[----:B------:R-:W-:-:S02]  /*9ef0*/  LOP3.LUT R0, R0, 0x1, RZ, 0xc0, !PT ;  /* 0x0000000100007812 */ /* 0x000fc400078ec0ff */
[----:B------:R-:W-:Y:S02]  /*9f00*/  ISETP.NE.U32.AND P1, PT, R4, 0x1, PT ;  /* 0x000000010400780c */ /* 0x000fe40003f25070 */
[----:B------:R-:W-:Y:S02]  /*9f10*/  ISETP.NE.U32.AND P0, PT, R0, 0x1, PT ;  /* 0x000000010000780c */ /* 0x000fe40003f05070 */
[----:B------:R-:W-:Y:S02]  /*9f20*/  SEL R38, R13, R38, !P1 ;  /* 0x000000260d267207 */ /* 0x000fe40004800000 */
[----:B------:R-:W-:Y:S02]  /*9f30*/  SEL R3, R3, R26, !P0 ;  /* 0x0000001a03037207 */ /* 0x000fe40004000000 */
[----:B------:R-:W-:Y:S02]  /*9f40*/  PRMT R4, R39, 0x9910, RZ ;  /* 0x0000991027047816 */ /* 0x000fe400000000ff */
[----:B------:R-:W-:-:S02]  /*9f50*/  PRMT R7, R38, 0x9910, RZ ;  /* 0x0000991026077816 */ /* 0x000fc400000000ff */
[----:B------:R-:W-:Y:S02]  /*9f60*/  PRMT R0, R42, 0x9910, RZ ;  /* 0x000099102a007816 */ /* 0x000fe400000000ff */
[----:B------:R-:W-:Y:S02]  /*9f70*/  PRMT R5, R3, 0x9910, RZ ;  /* 0x0000991003057816 */ /* 0x000fe400000000ff */
[----:B------:R-:W-:Y:S02]  /*9f80*/  ISETP.NE.AND P2, PT, R7, R4, PT ;  /* 0x000000040700720c */ /* 0x000fe40003f45270 */
[----:B------:R-:W-:Y:S02]  /*9f90*/  SEL R28, R24, R41, !P1 ;  /* 0x00000029181c7207 */ /* 0x000fe40004800000 */
[----:B------:R-:W-:Y:S02]  /*9fa0*/  ISETP.NE.AND P3, PT, R5, R0, PT ;  /* 0x000000000500720c */ /* 0x000fe40003f65270 */
[----:B------:R-:W-:-:S02]  /*9fb0*/  SEL R37, R12, R37, !P0 ;  /* 0x000000250c257207 */ /* 0x000fc40004000000 */
[----:B------:R-:W-:Y:S02]  /*9fc0*/  SEL R29, R27, R40, !P1 ;  /* 0x000000281b1d7207 */ /* 0x000fe40004800000 */
[----:B------:R-:W-:Y:S02]  /*9fd0*/  ISETP.GE.U32.AND P1, PT, R28, R35, PT ;  /* 0x000000231c00720c */ /* 0x000fe40003f26070 */
[----:B------:R-:W-:Y:S02]  /*9fe0*/  SEL R36, R11, R36, !P0 ;  /* 0x000000240b247207 */ /* 0x000fe40004000000 */
[----:B------:R-:W-:Y:S02]  /*9ff0*/  ISETP.GE.AND P5, PT, R7, R4, PT ;  /* 0x000000040700720c */ /* 0x000fe40003fa6270 */
[----:B------:R-:W-:Y:S02]  /*a000*/  ISETP.GE.U32.AND P0, PT, R37, R44, PT ;  /* 0x0000002c2500720c */ /* 0x000fe40003f06070 */
[----:B------:R-:W-:-:S02]  /*a010*/  ISETP.GE.AND.EX P1, PT, R29, R34, PT, P1 ;  /* 0x000000221d00720c */ /* 0x000fc40003f26310 */
[----:B------:R-:W-:Y:S02]  /*a020*/  ISETP.GE.AND P4, PT, R5, R0, PT ;  /* 0x000000000500720c */ /* 0x000fe40003f86270 */
[----:B------:R-:W-:Y:S02]  /*a030*/  SEL R4, RZ, 0xffffffff, P5 ;  /* 0xffffffffff047807 */ /* 0x000fe40002800000 */
[----:B------:R-:W-:Y:S02]  /*a040*/  ISETP.GE.AND.EX P0, PT, R36, R43, PT, P0 ;  /* 0x0000002b2400720c */ /* 0x000fe40003f06300 */
[----:B------:R-:W-:Y:S02]  /*a050*/  @!P2 SEL R4, RZ, 0xffffffff, P1 ;  /* 0xffffffffff04a807 */ /* 0x000fe40000800000 */
[----:B------:R-:W-:Y:S02]  /*a060*/  SEL R0, RZ, 0xffffffff, P4 ;  /* 0xffffffffff007807 */ /* 0x000fe40002000000 */
[----:B------:R-:W-:-:S02]  /*a070*/  @!P3 SEL R0, RZ, 0xffffffff, P0 ;  /* 0xffffffffff00b807 */ /* 0x000fc40000000000 */
[----:B------:R-:W-:Y:S02]  /*a080*/  LOP3.LUT R4, R4, 0x1, RZ, 0xc0, !PT ;  /* 0x0000000104047812 */ /* 0x000fe400078ec0ff */
[----:B------:R-:W-:Y:S02]  /*a090*/  LOP3.LUT R0, R0, 0x1, RZ, 0xc0, !PT ;  /* 0x0000000100007812 */ /* 0x000fe400078ec0ff */
[----:B------:R-:W-:Y:S02]  /*a0a0*/  ISETP.NE.U32.AND P1, PT, R4, 0x1, PT ;  /* 0x000000010400780c */ /* 0x000fe40003f25070 */
[----:B------:R-:W-:Y:S02]  /*a0b0*/  ISETP.NE.U32.AND P0, PT, R0, 0x1, PT ;  /* 0x000000010000780c */ /* 0x000fe40003f05070 */
[----:B------:R-:W-:Y:S02]  /*a0c0*/  SEL R38, R38, R39, !P1 ;  /* 0x0000002726267207 */ /* 0x000fe40004800000 */
[----:B------:R-:W-:-:S02]  /*a0d0*/  SEL R7, R3, R42, !P0 ;  /* 0x0000002a03077207 */ /* 0x000fc40004000000 */
[----:B------:R-:W-:Y:S02]  /*a0e0*/  SEL R28, R28, R35, !P1 ;  /* 0x000000231c1c7207 */ /* 0x000fe40004800000 */
[----:B------:R-:W-:Y:S02]  /*a0f0*/  SEL R29, R29, R34, !P1 ;  /* 0x000000221d1d7207 */ /* 0x000fe40004800000 */
[----:B------:R-:W-:Y:S02]  /*a100*/  SEL R44, R37, R44, !P0 ;  /* 0x0000002c252c7207 */ /* 0x000fe40004000000 */
[----:B------:R-:W-:Y:S02]  /*a110*/  SEL R45, R36, R43, !P0 ;  /* 0x0000002b242d7207 */ /* 0x000fe40004000000 */
[----:B------:R-:W-:Y:S01]  /*a120*/  PRMT R3, R38, 0x7610, R3 ;  /* 0x0000761026037816 */ /* 0x000fe20000000003 */
[----:B------:R-:W-:Y:S05]  /*a130*/  BRA `(.L_x_2584) ;  /* 0x000033d000007947 */ /* 0x000fea0003800000 */
.L_x_2600:
        /* <DEDUP_REMOVED lines=44> */
.L_x_2621:
[----:B------:R-:W-:-:S05]  /*a400*/  IMAD R4, R34, R45, RZ ;  /* 0x0000002d22047224 */ /* 0x000fca00078e02ff */
[----:B------:R-:W-:-:S05]  /*a410*/  SHF.R.U32.HI R5, RZ, 0x1, R4 ;  /* 0x00000001ff057819 */ /* 0x000fca0000011604 */
[----:B------:R-:W-:Y:S01]  /*a420*/  IMAD.WIDE.U32 R4, R5, 0x4, R18 ;  /* 0x0000000405047825 */ /* 0x000fe200078e0012 */
[----:B------:R-:W-:-:S04]  /*a430*/  IADD3 R38, R45, c[0x0][0x184], RZ ;  /* 0x000061002d267a10 */ /* 0x000fc80007ffe0ff */
[----:B------:R0:W2:Y:S01]  /*a440*/  LDG.E R37, [R4.64] ;  /* 0x0000002404257981 */ /* 0x0000a2000c1e1900 */
[----:B------:R-:W-:Y:S01]  /*a450*/  IMAD R6, R34, R38, RZ ;  /* 0x0000002622067224 */ /* 0x000fe200078e02ff */
[----:B------:R-:W-:-:S04]  /*a460*/  IADD3 R35, R38, c[0x0][0x184], RZ ;  /* 0x0000610026237a10 */ /* 0x000fc80007ffe0ff */
[----:B------:R-:W-:-:S05]  /*a470*/  SHF.R.U32.HI R7, RZ, 0x1, R6 ;  /* 0x00000001ff077819 */ /* 0x000fca0000011606 */
[----:B------:R-:W-:-:S06]  /*a480*/  IMAD.WIDE.U32 R6, R7, 0x4, R18 ;  /* 0x0000000407067825 */ /* 0x000fcc00078e0012 */
[----:B------:R1:W3:Y:S01]  /*a490*/  LDG.E R6, [R6.64] ;  /* 0x0000002406067981 */ /* 0x0002e2000c1e1900 */
[----:B------:R-:W-:-:S05]  /*a4a0*/  IMAD R8, R34, R35, RZ ;  /* 0x0000002322087224 */ /* 0x000fca00078e02ff */
[----:B------:R-:W-:-:S05]  /*a4b0*/  SHF.R.U32.HI R9, RZ, 0x1, R8 ;  /* 0x00000001ff097819 */ /* 0x000fca0000011608 */
[----:B------:R-:W-:Y:S01]  /*a4c0*/  IMAD.WIDE.U32 R8, R9, 0x4, R18 ;  /* 0x0000000409087825 */ /* 0x000fe200078e0012 */
[----:B------:R-:W-:-:S05]  /*a4d0*/  IADD3 R39, R35, c[0x0][0x184], RZ ;  /* 0x0000610023277a10 */ /* 0x000fca0007ffe0ff */
[----:B------:R2:W4:Y:S01]  /*a4e0*/  LDG.E R9, [R8.64] ;  /* 0x0000002408097981 */ /* 0x000522000c1e1900 */
[----:B0-----:R-:W-:-:S05]  /*a4f0*/  IMAD R4, R34, R39, RZ ;  /* 0x0000002722047224 */ /* 0x001fca00078e02ff */
[----:B------:R-:W-:-:S05]  /*a500*/  SHF.R.U32.HI R5, RZ, 0x1, R4 ;  /* 0x00000001ff057819 */ /* 0x000fca0000011604 */
[----:B------:R-:W-:-:S06]  /*a510*/  IMAD.WIDE.U32 R4, R5, 0x4, R18 ;  /* 0x0000000405047825 */ /* 0x000fcc00078e0012 */
[----:B------:R0:W5:Y:S01]  /*a520*/  LDG.E R5, [R4.64] ;  /* 0x0000002404057981 */ /* 0x000162000c1e1900 */
[----:B------:R-:W-:Y:S02]  /*a530*/  PRMT R41, R13, 0x9910, RZ ;  /* 0x000099100d297816 */ /* 0x000fe400000000ff */
[----:B------:R-:W-:Y:S02]  /*a540*/  PRMT R40, R10, 0x9910, RZ ;  /* 0x000099100a287816 */ /* 0x000fe400000000ff */
[-C--:B------:R-:W-:Y:S02]  /*a550*/  ISETP.GE.U32.AND P0, PT, R12, R45.reuse, PT ;  /* 0x0000002d0c00720c */ /* 0x080fe40003f06070 */
[----:B------:R-:W-:Y:S02]  /*a560*/  ISETP.GE.U32.AND P1, PT, R16, R45, PT ;  /* 0x0000002d1000720c */ /* 0x000fe40003f26070 */
[----:B------:R-:W-:Y:S02]  /*a570*/  ISETP.GE.AND.EX P0, PT, R11, RZ, PT, P0 ;  /* 0x000000ff0b00720c */ /* 0x000fe40003f06300 */
[----:B------:R-:W-:-:S02]  /*a580*/  ISETP.GE.AND.EX P1, PT, R14, RZ, PT, P1 ;  /* 0x000000ff0e00720c */ /* 0x000fc40003f26310 */
[----:B0-----:R-:W-:Y:S02]  /*a590*/  SEL R4, RZ, 0xffffffff, P0 ;  /* 0xffffffffff047807 */ /* 0x001fe40000000000 */
[----:B------:R-:W-:Y:S02]  /*a5a0*/  ISETP.GE.U32.AND P5, PT, R21, R38, PT ;  /* 0x000000261500720c */ /* 0x000fe40003fa6070 */
[----:B------:R-:W-:Y:S02]  /*a5b0*/  PRMT R49, R42, 0x9910, RZ ;  /* 0x000099102a317816 */ /* 0x000fe400000000ff */
[----:B------:R-:W-:Y:S02]  /*a5c0*/  ISETP.GE.AND.EX P5, PT, R20, RZ, PT, P5 ;  /* 0x000000ff1400720c */ /* 0x000fe40003fa6350 */
[----:B------:R-:W-:Y:S02]  /*a5d0*/  PRMT R48, R0, 0x9910, RZ ;  /* 0x0000991000307816 */ /* 0x000fe400000000ff */
[----:B--2---:R-:W-:-:S02]  /*a5e0*/  PRMT R8, R37, 0xbb32, RZ ;  /* 0x0000bb3225087816 */ /* 0x004fc400000000ff */
[----:B-1----:R-:W-:Y:S02]  /*a5f0*/  PRMT R7, R37, 0x9910, RZ ;  /* 0x0000991025077816 */ /* 0x002fe400000000ff */
[CC--:B------:R-:W-:Y:S02]  /*a600*/  ISETP.NE.AND P2, PT, R41.reuse, R8.reuse, PT ;  /* 0x000000082900720c */ /* 0x0c0fe40003f45270 */
[CC--:B------:R-:W-:Y:S02]  /*a610*/  ISETP.NE.AND P3, PT, R40.reuse, R7.reuse, PT ;  /* 0x000000072800720c */ /* 0x0c0fe40003f65270 */
[----:B------:R-:W-:Y:S02]  /*a620*/  ISETP.GE.AND P0, PT, R41, R8, PT ;  /* 0x000000082900720c */ /* 0x000fe40003f06270 */
[----:B------:R-:W-:Y:S02]  /*a630*/  ISETP.GE.AND P4, PT, R40, R7, PT ;  /* 0x000000072800720c */ /* 0x000fe40003f86270 */
[----:B------:R-:W-:-:S02]  /*a640*/  SEL R7, RZ, 0xffffffff, P1 ;  /* 0xffffffffff077807 */ /* 0x000fc40000800000 */
[----:B------:R-:W-:Y:S02]  /*a650*/  PRMT R8, R15, 0x9910, RZ ;  /* 0x000099100f087816 */ /* 0x000fe400000000ff */
[----:B------:R-:W-:Y:S02]  /*a660*/  PRMT R41, R26, 0x9910, RZ ;  /* 0x000099101a297816 */ /* 0x000fe400000000ff */
[----:B------:R-:W-:Y:S02]  /*a670*/  @P2 SEL R7, RZ, 0xffffffff, P0 ;  /* 0xffffffffff072807 */ /* 0x000fe40000000000 */
[----:B------:R-:W-:Y:S02]  /*a680*/  @P3 SEL R4, RZ, 0xffffffff, P4 ;  /* 0xffffffffff043807 */ /* 0x000fe40002000000 */
[----:B------:R-:W-:Y:S02]  /*a690*/  LOP3.LUT R7, R7, 0x1, RZ, 0xc0, !PT ;  /* 0x0000000107077812 */ /* 0x000fe400078ec0ff */
[----:B---3--:R-:W-:-:S02]  /*a6a0*/  PRMT R40, R6, 0x9910, RZ ;  /* 0x0000991006287816 */ /* 0x008fc400000000ff */
[----:B------:R-:W-:Y:S02]  /*a6b0*/  LOP3.LUT R4, R4, 0x1, RZ, 0xc0, !PT ;  /* 0x0000000104047812 */ /* 0x000fe400078ec0ff */
[----:B------:R-:W-:Y:S01]  /*a6c0*/  ISETP.NE.U32.AND P2, PT, R7, 0x1, PT ;  /* 0x000000010700780c */ /* 0x000fe20003f45070 */
[----:B------:R-:W-:Y:S01]  /*a6d0*/  IMAD.MOV.U32 R7, RZ, RZ, R40 ;  /* 0x000000ffff077224 */ /* 0x000fe200078e0028 */
[----:B------:R-:W-:Y:S02]  /*a6e0*/  ISETP.NE.U32.AND P4, PT, R4, 0x1, PT ;  /* 0x000000010400780c */ /* 0x000fe40003f85070 */
[----:B------:R-:W-:Y:S02]  /*a6f0*/  PRMT R4, R37, 0x7632, R4 ;  /* 0x0000763225047816 */ /* 0x000fe40000000004 */
[----:B------:R-:W-:Y:S02]  /*a700*/  ISETP.NE.AND P1, PT, R8, R7, PT ;  /* 0x000000070800720c */ /* 0x000fe40003f25270 */
[----:B------:R-:W-:-:S02]  /*a710*/  SEL R13, R13, R4, !P2 ;  /* 0x000000040d0d7207 */ /* 0x000fc40005000000 */
[----:B------:R-:W-:Y:S02]  /*a720*/  ISETP.GE.AND P3, PT, R8, R7, PT ;  /* 0x000000070800720c */ /* 0x000fe40003f66270 */
[----:B------:R-:W-:Y:S02]  /*a730*/  PRMT R7, R24, 0x9910, RZ ;  /* 0x0000991018077816 */ /* 0x000fe400000000ff */
[----:B------:R-:W-:Y:S02]  /*a740*/  PRMT R4, R6, 0xbb32, RZ ;  /* 0x0000bb3206047816 */ /* 0x000fe400000000ff */
[----:B------:R-:W-:Y:S02]  /*a750*/  SEL R40, RZ, 0xffffffff, P5 ;  /* 0xffffffffff287807 */ /* 0x000fe40002800000 */
[----:B------:R-:W-:Y:S02]  /*a760*/  ISETP.GE.U32.AND P0, PT, R27, R38, PT ;  /* 0x000000261b00720c */ /* 0x000fe40003f06070 */
[----:B------:R-:W-:-:S02]  /*a770*/  ISETP.NE.AND P5, PT, R7, R4, PT ;  /* 0x000000040700720c */ /* 0x000fc40003fa5270 */
[----:B----4-:R-:W-:Y:S02]  /*a780*/  PRMT R8, R9, 0x9910, RZ ;  /* 0x0000991009087816 */ /* 0x010fe400000000ff */
[----:B------:R-:W-:Y:S02]  /*a790*/  ISETP.GE.AND.EX P0, PT, R25, RZ, PT, P0 ;  /* 0x000000ff1900720c */ /* 0x000fe40003f06300 */
[----:B------:R-:W-:Y:S02]  /*a7a0*/  @P1 SEL R40, RZ, 0xffffffff, P3 ;  /* 0xffffffffff281807 */ /* 0x000fe40001800000 */
[CC--:B------:R-:W-:Y:S02]  /*a7b0*/  ISETP.NE.AND P3, PT, R41.reuse, R8.reuse, PT ;  /* 0x000000082900720c */ /* 0x0c0fe40003f65270 */
[----:B------:R-:W-:Y:S02]  /*a7c0*/  ISETP.GE.AND P1, PT, R41, R8, PT ;  /* 0x000000082900720c */ /* 0x000fe40003f26270 */
[----:B------:R-:W-:-:S02]  /*a7d0*/  SEL R41, RZ, 0xffffffff, P0 ;  /* 0xffffffffff297807 */ /* 0x000fc40000000000 */
[----:B------:R-:W-:Y:S02]  /*a7e0*/  ISETP.GE.AND P6, PT, R7, R4, PT ;  /* 0x000000040700720c */ /* 0x000fe40003fc6270 */
[----:B------:R-:W-:Y:S02]  /*a7f0*/  ISETP.GE.U32.AND P0, PT, R30, R35, PT ;  /* 0x000000231e00720c */ /* 0x000fe40003f06070 */
[----:B------:R-:W-:Y:S02]  /*a800*/  PRMT R7, R31, 0x9910, RZ ;  /* 0x000099101f077816 */ /* 0x000fe400000000ff */
[----:B------:R-:W-:Y:S02]  /*a810*/  PRMT R4, R9, 0xbb32, RZ ;  /* 0x0000bb3209047816 */ /* 0x000fe400000000ff */
[----:B------:R-:W-:Y:S02]  /*a820*/  ISETP.GE.AND.EX P0, PT, R29, RZ, PT, P0 ;  /* 0x000000ff1d00720c */ /* 0x000fe40003f06300 */
[----:B------:R-:W-:-:S02]  /*a830*/  @P5 SEL R41, RZ, 0xffffffff, P6 ;  /* 0xffffffffff295807 */ /* 0x000fc40003000000 */
[-C--:B------:R-:W-:Y:S02]  /*a840*/  ISETP.NE.AND P5, PT, R7, R4.reuse, PT ;  /* 0x000000040700720c */ /* 0x080fe40003fa5270 */
[----:B------:R-:W-:Y:S02]  /*a850*/  SEL R8, RZ, 0xffffffff, P0 ;  /* 0xffffffffff087807 */ /* 0x000fe40000000000 */
[----:B------:R-:W-:Y:S02]  /*a860*/  ISETP.GE.U32.AND P0, PT, R33, R35, PT ;  /* 0x000000232100720c */ /* 0x000fe40003f06070 */
[-C--:B------:R-:W-:Y:S02]  /*a870*/  SEL R12, R12, R45.reuse, !P4 ;  /* 0x0000002d0c0c7207 */ /* 0x080fe40006000000 */
[----:B------:R-:W-:Y:S02]  /*a880*/  SEL R16, R16, R45, !P2 ;  /* 0x0000002d10107207 */ /* 0x000fe40005000000 */
[----:B------:R-:W-:-:S02]  /*a890*/  ISETP.GE.AND P6, PT, R7, R4, PT ;  /* 0x000000040700720c */ /* 0x000fc40003fc6270 */
[----:B------:R-:W-:Y:S02]  /*a8a0*/  ISETP.GE.AND.EX P0, PT, R32, RZ, PT, P0 ;  /* 0x000000ff2000720c */ /* 0x000fe40003f06300 */
[----:B-----5:R-:W-:Y:S02]  /*a8b0*/  PRMT R4, R5, 0x9910, RZ ;  /* 0x0000991005047816 */ /* 0x020fe400000000ff */
[----:B------:R-:W-:Y:S02]  /*a8c0*/  IADD3 R45, R39, c[0x0][0x184], RZ ;  /* 0x00006100272d7a10 */ /* 0x000fe40007ffe0ff */
[----:B------:R-:W-:Y:S02]  /*a8d0*/  PRMT R47, R5, 0xbb32, RZ ;  /* 0x0000bb32052f7816 */ /* 0x000fe400000000ff */
[----:B------:R-:W-:Y:S01]  /*a8e0*/  @P3 SEL R8, RZ, 0xffffffff, P1 ;  /* 0xffffffffff083807 */ /* 0x000fe20000800000 */
[----:B------:R-:W-:Y:S01]  /*a8f0*/  IMAD R7, R36, 0x3, R45 ;  /* 0x0000000324077824 */ /* 0x000fe200078e022d */
[----:B------:R-:W-:-:S02]  /*a900*/  ISETP.GE.U32.AND P3, PT, R44, R39, PT ;  /* 0x000000272c00720c */ /* 0x000fc40003f66070 */
[----:B------:R-:W-:Y:S02]  /*a910*/  SEL R46, RZ, 0xffffffff, P0 ;  /* 0xffffffffff2e7807 */ /* 0x000fe40000000000 */
[----:B------:R-:W-:Y:S02]  /*a920*/  ISETP.NE.AND P0, PT, R49, R4, PT ;  /* 0x000000043100720c */ /* 0x000fe40003f05270 */
[----:B------:R-:W-:Y:S02]  /*a930*/  @P5 SEL R46, RZ, 0xffffffff, P6 ;  /* 0xffffffffff2e5807 */ /* 0x000fe40003000000 */
[----:B------:R-:W-:Y:S02]  /*a940*/  ISETP.GE.U32.AND P1, PT, R28, R39, PT ;  /* 0x000000271c00720c */ /* 0x000fe40003f26070 */
[----:B------:R-:W-:Y:S02]  /*a950*/  ISETP.NE.AND P5, PT, R48, R47, PT ;  /* 0x0000002f3000720c */ /* 0x000fe40003fa5270 */
[----:B------:R-:W-:-:S02]  /*a960*/  ISETP.GE.AND.EX P3, PT, R43, RZ, PT, P3 ;  /* 0x000000ff2b00720c */ /* 0x000fc40003f66330 */
[----:B------:R-:W-:Y:S02]  /*a970*/  ISETP.GE.AND.EX P1, PT, R3, RZ, PT, P1 ;  /* 0x000000ff0300720c */ /* 0x000fe40003f26310 */
[----:B------:R-:W-:Y:S02]  /*a980*/  ISETP.GE.U32.AND P6, PT, R7, c[0x0][0x17c], PT ;  /* 0x00005f0007007a0c */ /* 0x000fe40003fc6070 */
[----:B------:R-:W-:Y:S02]  /*a990*/  SEL R7, RZ, 0xffffffff, P3 ;  /* 0xffffffffff077807 */ /* 0x000fe40001800000 */
[----:B------:R-:W-:Y:S02]  /*a9a0*/  ISETP.GE.AND P3, PT, R49, R4, PT ;  /* 0x000000043100720c */ /* 0x000fe40003f66270 */
[----:B------:R-:W-:Y:S02]  /*a9b0*/  SEL R4, RZ, 0xffffffff, P1 ;  /* 0xffffffffff047807 */ /* 0x000fe40000800000 */
[----:B------:R-:W-:-:S02]  /*a9c0*/  ISETP.GE.AND P1, PT, R48, R47, PT ;  /* 0x0000002f3000720c */ /* 0x000fc40003f26270 */
[----:B------:R-:W-:Y:S02]  /*a9d0*/  @P0 SEL R7, RZ, 0xffffffff, P3 ;  /* 0xffffffffff070807 */ /* 0x000fe40001800000 */
[----:B------:R-:W-:Y:S02]  /*a9e0*/  @P5 SEL R4, RZ, 0xffffffff, P1 ;  /* 0xffffffffff045807 */ /* 0x000fe40000800000 */
[----:B------:R-:W-:Y:S02]  /*a9f0*/  LOP3.LUT R40, R40, 0x1, RZ, 0xc0, !PT ;  /* 0x0000000128287812 */ /* 0x000fe400078ec0ff */
[----:B------:R-:W-:Y:S02]  /*aa00*/  LOP3.LUT R41, R41, 0x1, RZ, 0xc0, !PT ;  /* 0x0000000129297812 */ /* 0x000fe400078ec0ff */
[----:B------:R-:W-:Y:S02]  /*aa10*/  LOP3.LUT R7, R7, 0x1, RZ, 0xc0, !PT ;  /* 0x0000000107077812 */ /* 0x000fe400078ec0ff */
[----:B------:R-:W-:-:S02]  /*aa20*/  LOP3.LUT R46, R46, 0x1, RZ, 0xc0, !PT ;  /* 0x000000012e2e7812 */ /* 0x000fc400078ec0ff */
[----:B------:R-:W-:Y:S02]  /*aa30*/  LOP3.LUT R8, R8, 0x1, RZ, 0xc0, !PT ;  /* 0x0000000108087812 */ /* 0x000fe400078ec0ff */
[----:B------:R-:W-:Y:S02]  /*aa40*/  LOP3.LUT R4, R4, 0x1, RZ, 0xc0, !PT ;  /* 0x0000000104047812 */ /* 0x000fe400078ec0ff */
[----:B------:R-:W-:Y:S02]  /*aa50*/  SEL R10, R10, R37, !P4 ;  /* 0x000000250a0a7207 */ /* 0x000fe40006000000 */
[----:B------:R-:W-:Y:S02]  /*aa60*/  SEL R11, R11, RZ, !P4 ;  /* 0x000000ff0b0b7207 */ /* 0x000fe40006000000 */
[----:B------:R-:W-:Y:S02]  /*aa70*/  ISETP.NE.U32.AND P0, PT, R40, 0x1, PT ;  /* 0x000000012800780c */ /* 0x000fe40003f05070 */
[----:B------:R-:W-:-:S02]  /*aa80*/  ISETP.NE.U32.AND P3, PT, R41, 0x1, PT ;  /* 0x000000012900780c */ /* 0x000fc40003f65070 */
[----:B------:R-:W-:Y:S02]  /*aa90*/  ISETP.NE.U32.AND P4, PT, R7, 0x1, PT ;  /* 0x000000010700780c */ /* 0x000fe40003f85070 */
[----:B------:R-:W-:Y:S02]  /*aaa0*/  SEL R14, R14, RZ, !P2 ;  /* 0x000000ff0e0e7207 */ /* 0x000fe40005000000 */
[----:B------:R-:W-:Y:S02]  /*aab0*/  ISETP.NE.U32.AND P1, PT, R46, 0x1, PT ;  /* 0x000000012e00780c */ /* 0x000fe40003f25070 */
[----:B------:R-:W-:Y:S02]  /*aac0*/  PRMT R41, R6, 0x7632, R41 ;  /* 0x0000763206297816 */ /* 0x000fe40000000029 */
[----:B------:R-:W-:Y:S02]  /*aad0*/  PRMT R40, R9, 0x7632, R40 ;  /* 0x0000763209287816 */ /* 0x000fe40000000028 */
[----:B------:R-:W-:-:S02]  /*aae0*/  ISETP.NE.U32.AND P5, PT, R8, 0x1, PT ;  /* 0x000000010800780c */ /* 0x000fc40003fa5070 */
[----:B------:R-:W-:Y:S02]  /*aaf0*/  ISETP.NE.U32.AND P2, PT, R4, 0x1, PT ;  /* 0x000000010400780c */ /* 0x000fe40003f45070 */
[----:B------:R-:W-:Y:S02]  /*ab00*/  PRMT R7, R5, 0x7632, R7 ;  /* 0x0000763205077816 */ /* 0x000fe40000000007 */
[-C--:B------:R-:W-:Y:S02]  /*ab10*/  SEL R21, R21, R38.reuse, !P0 ;  /* 0x0000002615157207 */ /* 0x080fe40004000000 */
[----:B------:R-:W-:Y:S02]  /*ab20*/  SEL R27, R27, R38, !P3 ;  /* 0x000000261b1b7207 */ /* 0x000fe40005800000 */
[----:B------:R-:W-:Y:S02]  /*ab30*/  SEL R24, R24, R41, !P3 ;  /* 0x0000002918187207 */ /* 0x000fe40005800000 */
[----:B------:R-:W-:-:S02]  /*ab40*/  SEL R31, R31, R40, !P1 ;  /* 0x000000281f1f7207 */ /* 0x000fc40004800000 */
[-C--:B------:R-:W-:Y:S02]  /*ab50*/  SEL R30, R30, R35.reuse, !P5 ;  /* 0x000000231e1e7207 */ /* 0x080fe40006800000 */
[----:B------:R-:W-:Y:S02]  /*ab60*/  SEL R33, R33, R35, !P1 ;  /* 0x0000002321217207 */ /* 0x000fe40004800000 */
[-C--:B------:R-:W-:Y:S02]  /*ab70*/  SEL R44, R44, R39.reuse, !P4 ;  /* 0x000000272c2c7207 */ /* 0x080fe40006000000 */
[----:B------:R-:W-:Y:S02]  /*ab80*/  SEL R28, R28, R39, !P2 ;  /* 0x000000271c1c7207 */ /* 0x000fe40005000000 */
[----:B------:R-:W-:Y:S02]  /*ab90*/  SEL R0, R0, R7, !P2 ;  /* 0x0000000700007207 */ /* 0x000fe40005000000 */
[----:B------:R-:W-:-:S02]  /*aba0*/  SEL R15, R15, R6, !P0 ;  /* 0x000000060f0f7207 */ /* 0x000fc40004000000 */
[----:B------:R-:W-:Y:S02]  /*abb0*/  SEL R20, R20, RZ, !P0 ;  /* 0x000000ff14147207 */ /* 0x000fe40004000000 */
[----:B------:R-:W-:Y:S02]  /*abc0*/  SEL R25, R25, RZ, !P3 ;  /* 0x000000ff19197207 */ /* 0x000fe40005800000 */
[----:B------:R-:W-:Y:S02]  /*abd0*/  SEL R26, R26, R9, !P5 ;  /* 0x000000091a1a7207 */ /* 0x000fe40006800000 */
[----:B------:R-:W-:Y:S02]  /*abe0*/  SEL R29, R29, RZ, !P5 ;  /* 0x000000ff1d1d7207 */ /* 0x000fe40006800000 */
[----:B------:R-:W-:Y:S02]  /*abf0*/  SEL R32, R32, RZ, !P1 ;  /* 0x000000ff20207207 */ /* 0x000fe40004800000 */
[----:B------:R-:W-:-:S02]  /*ac00*/  SEL R42, R42, R5, !P4 ;  /* 0x000000052a2a7207 */ /* 0x000fc40006000000 */
[----:B------:R-:W-:Y:S02]  /*ac10*/  SEL R43, R43, RZ, !P4 ;  /* 0x000000ff2b2b7207 */ /* 0x000fe40006000000 */
[----:B------:R-:W-:Y:S01]  /*ac20*/  SEL R3, R3, RZ, !P2 ;  /* 0x000000ff03037207 */ /* 0x000fe20005000000 */
[----:B------:R-:W-:Y:S05]  /*ac30*/  @!P6 BRA `(.L_x_2621) ;  /* 0xfffff7c00000e947 */ /* 0x000fea000383ffff */
[----:B------:R-:W-:Y:S05]  /*ac40*/  BSYNC B1 ;  /* 0x0000000000017941 */ /* 0x000fea0003800000 */
.L_x_2620:
[C---:B------:R-:W-:Y:S02]  /*ac50*/  PRMT R35, R37.reuse, 0x7610, R35 ;  /* 0x0000761025237816 */ /* 0x040fe40000000023 */
[----:B------:R-:W-:Y:S02]  /*ac60*/  PRMT R8, R37, 0x7632, R8 ;  /* 0x0000763225087816 */ /* 0x000fe40000000008 */
[C---:B------:R-:W-:Y:S02]  /*ac70*/  PRMT R39, R9.reuse, 0x7610, R39 ;  /* 0x0000761009277816 */ /* 0x040fe40000000027 */
[----:B------:R-:W-:Y:S02]  /*ac80*/  PRMT R36, R9, 0x7632, R36 ;  /* 0x0000763209247816 */ /* 0x000fe40000000024 */
[----:B------:R-:W-:-:S02]  /*ac90*/  PRMT R37, R6, 0x7632, R37 ;  /* 0x0000763206257816 */ /* 0x000fc40000000025 */
[C---:B------:R-:W-:Y:S02]  /*aca0*/  PRMT R9, R5.reuse, 0x7610, R9 ;  /* 0x0000761005097816 */ /* 0x040fe40000000009 */
[----:B------:R-:W-:Y:S02]  /*acb0*/  PRMT R7, R5, 0x7632, R7 ;  /* 0x0000763205077816 */ /* 0x000fe40000000007 */
.L_x_2619:
[----:B------:R-:W-:Y:S05]  /*acc0*/  BSYNC B0 ;  /* 0x0000000000007941 */ /* 0x000fea0003800000 */
.L_x_2618:
[----:B------:R-:W-:Y:S01]  /*acd0*/  ISETP.GE.U32.AND P1, PT, R45, c[0x0][0x17c], PT ;  /* 0x00005f002d007a0c */ /* 0x000fe20003f26070 */
[----:B------:R-:W-:-:S12]  /*ace0*/  BSSY B0, `(.L_x_2622) ;  /* 0x0000022000007945 */ /* 0x000fd80003800000 */
[----:B------:R-:W-:Y:S05]  /*acf0*/  @P1 BRA `(.L_x_2623) ;  /* 0x0000020000001947 */ /* 0x000fea0003800000 */
[----:B------:R-:W-:-:S05]  /*ad00*/  IMAD R4, R34, R45, RZ ;  /* 0x0000002d22047224 */ /* 0x000fca00078e02ff */
[----:B------:R-:W-:-:S05]  /*ad10*/  SHF.R.U32.HI R5, RZ, 0x1, R4 ;  /* 0x00000001ff057819 */ /* 0x000fca0000011604 */
[----:B------:R-:W-:-:S06]  /*ad20*/  IMAD.WIDE.U32 R4, R5, 0x4, R18 ;  /* 0x0000000405047825 */ /* 0x000fcc00078e0012 */
[----:B------:R-:W2:Y:S01]  /*ad30*/  LDG.E R4, [R4.64] ;  /* 0x0000002404047981 */ /* 0x000ea2000c1e1900 */
[----:B------:R-:W-:-:S04]  /*ad40*/  IADD3 R41, R45, c[0x0][0x184], RZ ;  /* 0x000061002d297a10 */ /* 0x000fc80007ffe0ff */
[----:B------:R-:W-:Y:S02]  /*ad50*/  ISETP.GE.U32.AND P0, PT, R41, c[0x0][0x17c], PT ;  /* 0x00005f0029007a0c */ /* 0x000fe40003f06070 */
[C---:B--2---:R-:W-:Y:S02]  /*ad60*/  PRMT R35, R4.reuse, 0x7610, R35 ;  /* 0x0000761004237816 */ /* 0x044fe40000000023 */
[----:B------:R-:W-:-:S09]  /*ad70*/  PRMT R8, R4, 0x7632, R8 ;  /* 0x0000763204087816 */ /* 0x000fd20000000008 */
        /* <DEDUP_REMOVED lines=18> */
[----:B------:R-:W2:Y:S04]  /*aea0*/  LDG.E R4, [R4.64] ;  /* 0x0000002404047981 */ /* 0x000ea8000c1e1900 */
[----:B------:R-:W3:Y:S01]  /*aeb0*/  @!P0 LDG.E R18, [R18.64] ;  /* 0x0000002412128981 */ /* 0x000ee2000c1e1900 */
[C---:B--2---:R-:W-:Y:S02]  /*aec0*/  PRMT R39, R4.reuse, 0x7610, R39 ;  /* 0x0000761004277816 */ /* 0x044fe40000000027 */
[----:B------:R-:W-:Y:S02]  /*aed0*/  PRMT R36, R4, 0x7632, R36 ;  /* 0x0000763204247816 */ /* 0x000fe40000000024 */
[----:B---3--:R-:W-:-:S02]  /*aee0*/  @!P0 PRMT R9, R18, 0x7610, R9 ;  /* 0x0000761012098816 */ /* 0x008fc40000000009 */
[----:B------:R-:W-:Y:S02]  /*aef0*/  @!P0 PRMT R7, R18, 0x7632, R7 ;  /* 0x0000763212078816 */ /* 0x000fe40000000007 */
.L_x_2623:
[----:B------:R-:W-:Y:S05]  /*af00*/  BSYNC B0 ;  /* 0x0000000000007941 */ /* 0x000fea0003800000 */
.L_x_2622:
[----:B------:R-:W-:Y:S01]  /*af10*/  BSSY B0, `(.L_x_2624) ;  /* 0x0000073000007945 */ /* 0x000fe20003800000 */
[----:B------:R-:W-:Y:S05]  /*af20*/  @P1 BRA `(.L_x_2625) ;  /* 0x0000071000001947 */ /* 0x000fea0003800000 */
[----:B------:R-:W-:Y:S02]  /*af30*/  PRMT R4, R35, 0x9910, RZ ;  /* 0x0000991023047816 */ /* 0x000fe400000000ff */
[----:B------:R-:W-:Y:S02]  /*af40*/  PRMT R5, R10, 0x9910, RZ ;  /* 0x000099100a057816 */ /* 0x000fe400000000ff */
[----:B------:R-:W-:Y:S02]  /*af50*/  PRMT R18, R8, 0x9910, RZ ;  /* 0x0000991008127816 */ /* 0x000fe400000000ff */
[----:B------:R-:W-:Y:S02]  /*af60*/  ISETP.NE.AND P3, PT, R5, R4, PT ;  /* 0x000000040500720c */ /* 0x000fe40003f65270 */
[----:B------:R-:W-:Y:S02]  /*af70*/  PRMT R19, R13, 0x9910, RZ ;  /* 0x000099100d137816 */ /* 0x000fe400000000ff */
[----:B------:R-:W-:-:S02]  /*af80*/  ISETP.GE.U32.AND P0, PT, R12, R45, PT ;  /* 0x0000002d0c00720c */ /* 0x000fc40003f06070 */
[----:B------:R-:W-:Y:S02]  /*af90*/  ISETP.NE.AND P2, PT, R19, R18, PT ;  /* 0x000000121300720c */ /* 0x000fe40003f45270 */
[----:B------:R-:W-:Y:S02]  /*afa0*/  ISETP.GE.AND P4, PT, R5, R4, PT ;  /* 0x000000040500720c */ /* 0x000fe40003f86270 */
[----:B------:R-:W-:Y:S02]  /*afb0*/  ISETP.GE.AND.EX P0, PT, R11, RZ, PT, P0 ;  /* 0x000000ff0b00720c */ /* 0x000fe40003f06300 */
[----:B------:R-:W-:Y:S02]  /*afc0*/  SEL R4, RZ, 0xffffffff, P4 ;  /* 0xffffffffff047807 */ /* 0x000fe40002000000 */
[----:B------:R-:W-:Y:S02]  /*afd0*/  ISETP.GE.U32.AND P1, PT, R16, R45, PT ;  /* 0x0000002d1000720c */ /* 0x000fe40003f26070 */
[----:B------:R-:W-:-:S02]  /*afe0*/  @!P3 SEL R4, RZ, 0xffffffff, P0 ;  /* 0xffffffffff04b807 */ /* 0x000fc40000000000 */
[----:B------:R-:W-:Y:S02]  /*aff0*/  ISETP.GE.AND P5, PT, R19, R18, PT ;  /* 0x000000121300720c */ /* 0x000fe40003fa6270 */
[----:B------:R-:W-:Y:S02]  /*b000*/  ISETP.GE.AND.EX P1, PT, R14, RZ, PT, P1 ;  /* 0x000000ff0e00720c */ /* 0x000fe40003f26310 */
[----:B------:R-:W-:Y:S02]  /*b010*/  LOP3.LUT R5, R4, 0x1, RZ, 0xc0, !PT ;  /* 0x0000000104057812 */ /* 0x000fe400078ec0ff */
[----:B------:R-:W-:Y:S02]  /*b020*/  IADD3 R4, R45, c[0x0][0x184], RZ ;  /* 0x000061002d047a10 */ /* 0x000fe40007ffe0ff */
[----:B------:R-:W-:Y:S02]  /*b030*/  SEL R18, RZ, 0xffffffff, P5 ;  /* 0xffffffffff127807 */ /* 0x000fe40002800000 */
[----:B------:R-:W-:-:S02]  /*b040*/  @!P2 SEL R18, RZ, 0xffffffff, P1 ;  /* 0xffffffffff12a807 */ /* 0x000fc40000800000 */
[----:B------:R-:W-:Y:S02]  /*b050*/  ISETP.GE.U32.AND P2, PT, R4, c[0x0][0x17c], PT ;  /* 0x00005f0004007a0c */ /* 0x000fe40003f46070 */
[----:B------:R-:W-:Y:S02]  /*b060*/  LOP3.LUT R18, R18, 0x1, RZ, 0xc0, !PT ;  /* 0x0000000112127812 */ /* 0x000fe400078ec0ff */
[----:B------:R-:W-:Y:S02]  /*b070*/  ISETP.NE.U32.AND P0, PT, R5, 0x1, PT ;  /* 0x000000010500780c */ /* 0x000fe40003f05070 */
[----:B------:R-:W-:Y:S02]  /*b080*/  ISETP.NE.U32.AND P1, PT, R18, 0x1, PT ;  /* 0x000000011200780c */ /* 0x000fe40003f25070 */
[----:B------:R-:W-:Y:S02]  /*b090*/  SEL R10, R10, R35, !P0 ;  /* 0x000000230a0a7207 */ /* 0x000fe40004000000 */
[----:B------:R-:W-:-:S02]  /*b0a0*/  SEL R13, R13, R8, !P1 ;  /* 0x000000080d0d7207 */ /* 0x000fc40004800000 */
[-C--:B------:R-:W-:Y:S02]  /*b0b0*/  SEL R12, R12, R45.reuse, !P0 ;  /* 0x0000002d0c0c7207 */ /* 0x080fe40004000000 */
[----:B------:R-:W-:Y:S02]  /*b0c0*/  SEL R16, R16, R45, !P1 ;  /* 0x0000002d10107207 */ /* 0x000fe40004800000 */
[----:B------:R-:W-:Y:S02]  /*b0d0*/  SEL R11, R11, RZ, !P0 ;  /* 0x000000ff0b0b7207 */ /* 0x000fe40004000000 */
[----:B------:R-:W-:Y:S01]  /*b0e0*/  SEL R14, R14, RZ, !P1 ;  /* 0x000000ff0e0e7207 */ /* 0x000fe20004800000 */
[----:B------:R-:W-:Y:S05]  /*b0f0*/  @P2 BRA `(.L_x_2625) ;  /* 0x0000054000002947 */ /* 0x000fea0003800000 */
[----:B------:R-:W-:Y:S02]  /*b100*/  PRMT R5, R6, 0x9910, RZ ;  /* 0x0000991006057816 */ /* 0x000fe400000000ff */
[----:B------:R-:W-:Y:S02]  /*b110*/  PRMT R8, R15, 0x9910, RZ ;  /* 0x000099100f087816 */ /* 0x000fe400000000ff */
[----:B------:R-:W-:-:S02]  /*b120*/  PRMT R18, R37, 0x9910, RZ ;  /* 0x0000991025127816 */ /* 0x000fc400000000ff */
[-C--:B------:R-:W-:Y:S02]  /*b130*/  ISETP.NE.AND P3, PT, R8, R5.reuse, PT ;  /* 0x000000050800720c */ /* 0x080fe40003f65270 */
[----:B------:R-:W-:Y:S02]  /*b140*/  PRMT R19, R24, 0x9910, RZ ;  /* 0x0000991018137816 */ /* 0x000fe400000000ff */
[----:B------:R-:W-:Y:S02]  /*b150*/  ISETP.GE.U32.AND P0, PT, R21, R4, PT ;  /* 0x000000041500720c */ /* 0x000fe40003f06070 */
[----:B------:R-:W-:Y:S02]  /*b160*/  ISETP.NE.AND P2, PT, R19, R18, PT ;  /* 0x000000121300720c */ /* 0x000fe40003f45270 */
[----:B------:R-:W-:Y:S02]  /*b170*/  ISETP.GE.AND P4, PT, R8, R5, PT ;  /* 0x000000050800720c */ /* 0x000fe40003f86270 */
[----:B------:R-:W-:-:S02]  /*b180*/  ISETP.GE.AND.EX P0, PT, R20, RZ, PT, P0 ;  /* 0x000000ff1400720c */ /* 0x000fc40003f06300 */
[----:B------:R-:W-:Y:S02]  /*b190*/  SEL R5, RZ, 0xffffffff, P4 ;  /* 0xffffffffff057807 */ /* 0x000fe40002000000 */
[----:B------:R-:W-:Y:S02]  /*b1a0*/  ISETP.GE.U32.AND P1, PT, R27, R4, PT ;  /* 0x000000041b00720c */ /* 0x000fe40003f26070 */
[----:B------:R-:W-:Y:S02]  /*b1b0*/  @!P3 SEL R5, RZ, 0xffffffff, P0 ;  /* 0xffffffffff05b807 */ /* 0x000fe40000000000 */
[----:B------:R-:W-:Y:S02]  /*b1c0*/  ISETP.GE.AND P5, PT, R19, R18, PT ;  /* 0x000000121300720c */ /* 0x000fe40003fa6270 */
[----:B------:R-:W-:Y:S02]  /*b1d0*/  ISETP.GE.AND.EX P1, PT, R25, RZ, PT, P1 ;  /* 0x000000ff1900720c */ /* 0x000fe40003f26310 */
[----:B------:R-:W-:-:S02]  /*b1e0*/  LOP3.LUT R8, R5, 0x1, RZ, 0xc0, !PT ;  /* 0x0000000105087812 */ /* 0x000fc400078ec0ff */
[----:B------:R-:W-:Y:S02]  /*b1f0*/  IADD3 R5, R4, c[0x0][0x184], RZ ;  /* 0x0000610004057a10 */ /* 0x000fe40007ffe0ff */
[----:B------:R-:W-:Y:S02]  /*b200*/  SEL R18, RZ, 0xffffffff, P5 ;  /* 0xffffffffff127807 */ /* 0x000fe40002800000 */
[----:B------:R-:W-:Y:S02]  /*b210*/  @!P2 SEL R18, RZ, 0xffffffff, P1 ;  /* 0xffffffffff12a807 */ /* 0x000fe40000800000 */
[----:B------:R-:W-:Y:S02]  /*b220*/  ISETP.GE.U32.AND P2, PT, R5, c[0x0][0x17c], PT ;  /* 0x00005f0005007a0c */ /* 0x000fe40003f46070 */
[----:B------:R-:W-:Y:S02]  /*b230*/  LOP3.LUT R18, R18, 0x1, RZ, 0xc0, !PT ;  /* 0x0000000112127812 */ /* 0x000fe400078ec0ff */
[----:B------:R-:W-:-:S02]  /*b240*/  ISETP.NE.U32.AND P0, PT, R8, 0x1, PT ;  /* 0x000000010800780c */ /* 0x000fc40003f05070 */
[----:B------:R-:W-:Y:S02]  /*b250*/  ISETP.NE.U32.AND P1, PT, R18, 0x1, PT ;  /* 0x000000011200780c */ /* 0x000fe40003f25070 */
[----:B------:R-:W-:Y:S02]  /*b260*/  SEL R15, R15, R6, !P0 ;  /* 0x000000060f0f7207 */ /* 0x000fe40004000000 */
[----:B------:R-:W-:Y:S02]  /*b270*/  SEL R24, R24, R37, !P1 ;  /* 0x0000002518187207 */ /* 0x000fe40004800000 */
[-C--:B------:R-:W-:Y:S02]  /*b280*/  SEL R21, R21, R4.reuse, !P0 ;  /* 0x0000000415157207 */ /* 0x080fe40004000000 */
[----:B------:R-:W-:Y:S02]  /*b290*/  SEL R27, R27, R4, !P1 ;  /* 0x000000041b1b7207 */ /* 0x000fe40004800000 */
[----:B------:R-:W-:-:S02]  /*b2a0*/  SEL R20, R20, RZ, !P0 ;  /* 0x000000ff14147207 */ /* 0x000fc40004000000 */
[----:B------:R-:W-:Y:S01]  /*b2b0*/  SEL R25, R25, RZ, !P1 ;  /* 0x000000ff19197207 */ /* 0x000fe20004800000 */
[----:B------:R-:W-:Y:S05]  /*b2c0*/  @P2 BRA `(.L_x_2625) ;  /* 0x0000037000002947 */ /* 0x000fea0003800000 */
[----:B------:R-:W-:Y:S02]  /*b2d0*/  PRMT R6, R36, 0x9910, RZ ;  /* 0x0000991024067816 */ /* 0x000fe400000000ff */
[----:B------:R-:W-:Y:S02]  /*b2e0*/  PRMT R35, R31, 0x9910, RZ ;  /* 0x000099101f237816 */ /* 0x000fe400000000ff */
[----:B------:R-:W-:Y:S02]  /*b2f0*/  PRMT R4, R39, 0x9910, RZ ;  /* 0x0000991027047816 */ /* 0x000fe400000000ff */
[----:B------:R-:W-:Y:S02]  /*b300*/  PRMT R19, R26, 0x9910, RZ ;  /* 0x000099101a137816 */ /* 0x000fe400000000ff */
[----:B------:R-:W-:Y:S02]  /*b310*/  ISETP.NE.AND P2, PT, R35, R6, PT ;  /* 0x000000062300720c */ /* 0x000fe40003f45270 */
[----:B------:R-:W-:-:S02]  /*b320*/  ISETP.NE.AND P3, PT, R19, R4, PT ;  /* 0x000000041300720c */ /* 0x000fc40003f65270 */
[-C--:B------:R-:W-:Y:S02]  /*b330*/  ISETP.GE.U32.AND P1, PT, R33, R5.reuse, PT ;  /* 0x000000052100720c */ /* 0x080fe40003f26070 */
[----:B------:R-:W-:Y:S02]  /*b340*/  ISETP.GE.AND P5, PT, R35, R6, PT ;  /* 0x000000062300720c */ /* 0x000fe40003fa6270 */
[----:B------:R-:W-:Y:S02]  /*b350*/  ISETP.GE.U32.AND P0, PT, R30, R5, PT ;  /* 0x000000051e00720c */ /* 0x000fe40003f06070 */
[----:B------:R-:W-:Y:S02]  /*b360*/  ISETP.GE.AND P4, PT, R19, R4, PT ;  /* 0x000000041300720c */ /* 0x000fe40003f86270 */
[----:B------:R-:W-:Y:S02]  /*b370*/  ISETP.GE.AND.EX P1, PT, R32, RZ, PT, P1 ;  /* 0x000000ff2000720c */ /* 0x000fe40003f26310 */
[----:B------:R-:W-:-:S02]  /*b380*/  IADD3 R19, R5, c[0x0][0x184], RZ ;  /* 0x0000610005137a10 */ /* 0x000fc40007ffe0ff */
[----:B------:R-:W-:Y:S02]  /*b390*/  SEL R6, RZ, 0xffffffff, P5 ;  /* 0xffffffffff067807 */ /* 0x000fe40002800000 */
[----:B------:R-:W-:Y:S02]  /*b3a0*/  ISETP.GE.AND.EX P0, PT, R29, RZ, PT, P0 ;  /* 0x000000ff1d00720c */ /* 0x000fe40003f06300 */
[----:B------:R-:W-:Y:S02]  /*b3b0*/  @!P2 SEL R6, RZ, 0xffffffff, P1 ;  /* 0xffffffffff06a807 */ /* 0x000fe40000800000 */
[----:B------:R-:W-:Y:S02]  /*b3c0*/  ISETP.GE.U32.AND P2, PT, R19, c[0x0][0x17c], PT ;  /* 0x00005f0013007a0c */ /* 0x000fe40003f46070 */
        /* <DEDUP_REMOVED lines=16> */
[----:B------:R-:W-:Y:S02]  /*b4d0*/  PRMT R6, R0, 0x9910, RZ ;  /* 0x0000991000067816 */ /* 0x000fe400000000ff */
[CC--:B------:R-:W-:Y:S02]  /*b4e0*/  ISETP.NE.AND P3, PT, R35.reuse, R4.reuse, PT ;  /* 0x000000042300720c */ /* 0x0c0fe40003f65270 */
[----:B------:R-:W-:Y:S02]  /*b4f0*/  ISETP.NE.AND P2, PT, R6, R5, PT ;  /* 0x000000050600720c */ /* 0x000fe40003f45270 */
[-C--:B------:R-:W-:Y:S02]  /*b500*/  ISETP.GE.U32.AND P0, PT, R44, R19.reuse, PT ;  /* 0x000000132c00720c */ /* 0x080fe40003f06070 */
[----:B------:R-:W-:Y:S02]  /*b510*/  ISETP.GE.U32.AND P1, PT, R28, R19, PT ;  /* 0x000000131c00720c */ /* 0x000fe40003f26070 */
[----:B------:R-:W-:-:S02]  /*b520*/  ISETP.GE.AND P4, PT, R35, R4, PT ;  /* 0x000000042300720c */ /* 0x000fc40003f86270 */
[----:B------:R-:W-:Y:S02]  /*b530*/  ISETP.GE.AND P5, PT, R6, R5, PT ;  /* 0x000000050600720c */ /* 0x000fe40003fa6270 */
[----:B------:R-:W-:Y:S02]  /*b540*/  ISETP.GE.AND.EX P0, PT, R43, RZ, PT, P0 ;  /* 0x000000ff2b00720c */ /* 0x000fe40003f06300 */
[----:B------:R-:W-:Y:S02]  /*b550*/  ISETP.GE.AND.EX P1, PT, R3, RZ, PT, P1 ;  /* 0x000000ff0300720c */ /* 0x000fe40003f26310 */
[----:B------:R-:W-:Y:S02]  /*b560*/  SEL R4, RZ, 0xffffffff, P4 ;  /* 0xffffffffff047807 */ /* 0x000fe40002000000 */
[----:B------:R-:W-:Y:S02]  /*b570*/  SEL R5, RZ, 0xffffffff, P5 ;  /* 0xffffffffff057807 */ /* 0x000fe40002800000 */
[----:B------:R-:W-:-:S02]  /*b580*/  @!P3 SEL R4, RZ, 0xffffffff, P0 ;  /* 0xffffffffff04b807 */ /* 0x000fc40000000000 */
        /* <DEDUP_REMOVED lines=10> */
[----:B------:R-:W-:Y:S02]  /*b630*/  SEL R3, R3, RZ, !P1 ;  /* 0x000000ff03037207 */ /* 0x000fe40004800000 */
.L_x_2625:
[----:B------:R-:W-:Y:S05]  /*b640*/  BSYNC B0 ;  /* 0x0000000000007941 */ /* 0x000fea0003800000 */
.L_x_2624:
[----:B------:R-:W-:Y:S02]  /*b650*/  PRMT R6, R24, 0x9910, RZ ;  /* 0x0000991018067816 */ /* 0x000fe400000000ff */
[----:B------:R-:W-:-:S02]  /*b660*/  PRMT R7, R13, 0x9910, RZ ;  /* 0x000099100d077816 */ /* 0x000fc400000000ff */
[----:B------:R-:W-:Y:S02]  /*b670*/  PRMT R4, R15, 0x9910, RZ ;  /* 0x000099100f047816 */ /* 0x000fe400000000ff */
[----:B------:R-:W-:Y:S02]  /*b680*/  PRMT R5, R10, 0x9910, RZ ;  /* 0x000099100a057816 */ /* 0x000fe400000000ff */
[----:B------:R-:W-:Y:S02]  /*b690*/  ISETP.NE.AND P3, PT, R7, R6, PT ;  /* 0x000000060700720c */ /* 0x000fe40003f65270 */
[----:B------:R-:W-:Y:S02]  /*b6a0*/  ISETP.NE.AND P2, PT, R5, R4, PT ;  /* 0x000000040500720c */ /* 0x000fe40003f45270 */
[----:B------:R-:W-:Y:S02]  /*b6b0*/  ISETP.GE.U32.AND P1, PT, R16, R27, PT ;  /* 0x0000001b1000720c */ /* 0x000fe40003f26070 */
[----:B------:R-:W-:-:S02]  /*b6c0*/  ISETP.GE.AND P4, PT, R7, R6, PT ;  /* 0x000000060700720c */ /* 0x000fc40003f86270 */
[----:B------:R-:W-:Y:S02]  /*b6d0*/  ISETP.GE.U32.AND P0, PT, R12, R21, PT ;  /* 0x000000150c00720c */ /* 0x000fe40003f06070 */
[----:B------:R-:W-:Y:S02]  /*b6e0*/  ISETP.GE.AND.EX P1, PT, R14, R25, PT, P1 ;  /* 0x000000190e00720c */ /* 0x000fe40003f26310 */
[----:B------:R-:W-:Y:S02]  /*b6f0*/  ISETP.GE.AND P5, PT, R5, R4, PT ;  /* 0x000000040500720c */ /* 0x000fe40003fa6270 */
[----:B------:R-:W-:Y:S02]  /*b700*/  SEL R5, RZ, 0xffffffff, P4 ;  /* 0xffffffffff057807 */ /* 0x000fe40002000000 */
[----:B------:R-:W-:Y:S02]  /*b710*/  ISETP.GE.AND.EX P0, PT, R11, R20, PT, P0 ;  /* 0x000000140b00720c */ /* 0x000fe40003f06300 */
        /* <DEDUP_REMOVED lines=34> */
[----:B------:R-:W-:Y:S02]  /*b940*/  PRMT R8, R0, 0x9910, RZ ;  /* 0x0000991000087816 */ /* 0x000fe400000000ff */
[----:B------:R-:W-:Y:S02]  /*b950*/  SEL R15, R15, R26, !P0 ;  /* 0x0000001a0f0f7207 */ /* 0x000fe40004000000 */
[----:B------:R-:W-:-:S02]  /*b960*/  PRMT R5, R31, 0x9910, RZ ;  /* 0x000099101f057816 */ /* 0x000fc400000000ff */
[----:B------:R-:W-:Y:S02]  /*b970*/  PRMT R7, R42, 0x9910, RZ ;  /* 0x000099102a077816 */ /* 0x000fe400000000ff */
[----:B------:R-:W-:Y:S02]  /*b980*/  PRMT R4, R15, 0x9910, RZ ;  /* 0x000099100f047816 */ /* 0x000fe400000000ff */
[----:B------:R-:W-:Y:S02]  /*b990*/  ISETP.NE.AND P2, PT, R5, R8, PT ;  /* 0x000000080500720c */ /* 0x000fe40003f45270 */
[----:B------:R-:W-:Y:S02]  /*b9a0*/  SEL R33, R16, R33, !P1 ;  /* 0x0000002110217207 */ /* 0x000fe40004800000 */
[----:B------:R-:W-:Y:S02]  /*b9b0*/  SEL R32, R25, R32, !P1 ;  /* 0x0000002019207207 */ /* 0x000fe40004800000 */
[----:B------:R-:W-:-:S02]  /*b9c0*/  ISETP.NE.AND P3, PT, R4, R7, PT ;  /* 0x000000070400720c */ /* 0x000fc40003f65270 */
        /* <DEDUP_REMOVED lines=24> */
.L_x_2599:
[----:B------:R-:W-:Y:S01]  /*bb50*/  IMAD.MOV.U32 R40, RZ, RZ, c[0x0][0x184] ;  /* 0x00006100ff287624 */ /* 0x000fe200078e00ff */
[----:B------:R-:W0:Y:S01]  /*bb60*/  LDC.U16 R3, c[0x0][0x168] ;  /* 0x00005a00ff037b82 */ /* 0x000e220000000400 */
[----:B------:R-:W-:Y:S01]  /*bb70*/  BSSY B0, `(.L_x_2626) ;  /* 0x00000b7000007945 */ /* 0x000fe20003800000 */
[----:B------:R-:W-:-:S02]  /*bb80*/  IMAD.MOV.U32 R11, RZ, RZ, c[0x0][0x170] ;  /* 0x00005c00ff0b7624 */ /* 0x000fc400078e00ff */
[----:B------:R-:W-:Y:S02]  /*bb90*/  IMAD R0, R40, 0x3, R21 ;  /* 0x0000000328007824 */ /* 0x000fe400078e0215 */
        /* <DEDUP_REMOVED lines=16> */
[--C-:B0-----:R-:W-:Y:S02]  /*bca0*/  IMAD.MOV.U32 R10, RZ, RZ, R3.reuse ;  /* 0x000000ffff0a7224 */ /* 0x101fe400078e0003 */
[----:B------:R-:W-:-:S02]  /*bcb0*/  IMAD.MOV.U32 R25, RZ, RZ, R3 ;  /* 0x000000ffff197224 */ /* 0x000fc400078e0003 */
[--C-:B------:R-:W-:Y:S02]  /*bcc0*/  IMAD.MOV.U32 R34, RZ, RZ, R3.reuse ;  /* 0x000000ffff227224 */ /* 0x100fe400078e0003 */
[--C-:B------:R-:W-:Y:S02]  /*bcd0*/  IMAD.MOV.U32 R33, RZ, RZ, R3.reuse ;  /* 0x000000ffff217224 */ /* 0x100fe400078e0003 */
[--C-:B------:R-:W-:Y:S02]  /*bce0*/  IMAD.MOV.U32 R38, RZ, RZ, R3.reuse ;  /* 0x000000ffff267224 */ /* 0x100fe400078e0003 */
[--C-:B------:R-:W-:Y:S02]  /*bcf0*/  IMAD.MOV.U32 R30, RZ, RZ, R3.reuse ;  /* 0x000000ffff1e7224 */ /* 0x100fe400078e0003 */
[----:B------:R-:W-:Y:S01]  /*bd00*/  IMAD.MOV.U32 R31, RZ, RZ, R3 ;  /* 0x000000ffff1f7224 */ /* 0x000fe200078e0003 */
[----:B------:R-:W-:Y:S05]  /*bd10*/  @P0 BRA `(.L_x_2627) ;  /* 0x000009c000000947 */ /* 0x000fea0003800000 */
[----:B------:R-:W-:Y:S01]  /*bd20*/  BSSY B1, `(.L_x_2628) ;  /* 0x0000094000017945 */ /* 0x000fe20003800000 */
[----:B------:R-:W-:-:S02]  /*bd30*/  IMAD.MOV.U32 R25, RZ, RZ, R3 ;  /* 0x000000ffff197224 */ /* 0x000fc400078e0003 */
[--C-:B------:R-:W-:Y:S02]  /*bd40*/  IMAD.MOV.U32 R34, RZ, RZ, R3.reuse ;  /* 0x000000ffff227224 */ /* 0x100fe400078e0003 */
[--C-:B------:R-:W-:Y:S02]  /*bd50*/  IMAD.MOV.U32 R33, RZ, RZ, R3.reuse ;  /* 0x000000ffff217224 */ /* 0x100fe400078e0003 */
[--C-:B------:R-:W-:Y:S02]  /*bd60*/  IMAD.MOV.U32 R38, RZ, RZ, R3.reuse ;  /* 0x000000ffff267224 */ /* 0x100fe400078e0003 */
[--C-:B------:R-:W-:Y:S02]  /*bd70*/  IMAD.MOV.U32 R30, RZ, RZ, R3.reuse ;  /* 0x000000ffff1e7224 */ /* 0x100fe400078e0003 */
[----:B------:R-:W-:Y:S02]  /*bd80*/  IMAD.MOV.U32 R31, RZ, RZ, R3 ;  /* 0x000000ffff1f7224 */ /* 0x000fe400078e0003 */
        /* <DEDUP_REMOVED lines=14> */
.L_x_2629:
[----:B------:R-:W-:-:S05]  /*be70*/  SHF.R.U32.HI R5, RZ, 0x1, R21 ;  /* 0x00000001ff057819 */ /* 0x000fca0000011615 */
[----:B------:R-:W-:-:S05]  /*be80*/  IMAD.WIDE.U32 R4, R5, 0x4, R18 ;  /* 0x0000000405047825 */ /* 0x000fca00078e0012 */
[----:B------:R0:W2:Y:S01]  /*be90*/  LDG.E R42, [R4.64] ;  /* 0x00000024042a7981 */ /* 0x0000a2000c1e1900 */
[----:B------:R-:W-:-:S04]  /*bea0*/  IADD3 R37, R21, c[0x0][0x184], RZ ;  /* 0x0000610015257a10 */ /* 0x000fc80007ffe0ff */
[----:B------:R-:W-:-:S05]  /*beb0*/  SHF.R.U32.HI R7, RZ, 0x1, R37 ;  /* 0x00000001ff077819 */ /* 0x000fca0000011625 */
[----:B------:R-:W-:Y:S01]  /*bec0*/  IMAD.WIDE.U32 R6, R7, 0x4, R18 ;  /* 0x0000000407067825 */ /* 0x000fe200078e0012 */
[----:B------:R-:W-:-:S05]  /*bed0*/  IADD3 R44, R37, c[0x0][0x184], RZ ;  /* 0x00006100252c7a10 */ /* 0x000fca0007ffe0ff */
[----:B------:R2:W3:Y:S01]  /*bee0*/  LDG.E R7, [R6.64] ;  /* 0x0000002406077981 */ /* 0x0004e2000c1e1900 */
[----:B------:R-:W-:-:S05]  /*bef0*/  SHF.R.U32.HI R9, RZ, 0x1, R44 ;  /* 0x00000001ff097819 */ /* 0x000fca000001162c */
[----:B------:R-:W-:-:S06]  /*bf00*/  IMAD.WIDE.U32 R8, R9, 0x4, R18 ;  /* 0x0000000409087825 */ /* 0x000fcc00078e0012 */
[----:B------:R1:W4:Y:S01]  /*bf10*/  LDG.E R9, [R8.64] ;  /* 0x0000002408097981 */ /* 0x000322000c1e1900 */
[----:B------:R-:W-:-:S04]  /*bf20*/  IADD3 R46, R44, c[0x0][0x184], RZ ;  /* 0x000061002c2e7a10 */ /* 0x000fc80007ffe0ff */
[----:B------:R-:W-:-:S05]  /*bf30*/  SHF.R.U32.HI R39, RZ, 0x1, R46 ;  /* 0x00000001ff277819 */ /* 0x000fca000001162e */
[----:B0-----:R-:W-:-:S06]  /*bf40*/  IMAD.WIDE.U32 R4, R39, 0x4, R18 ;  /* 0x0000000427047825 */ /* 0x001fcc00078e0012 */
        /* <DEDUP_REMOVED lines=14> */
[----:B------:R-:W-:Y:S02]  /*c030*/  ISETP.NE.AND P3, PT, R39, R6, PT ;  /* 0x000000062700720c */ /* 0x000fe40003f65270 */
[----:B------:R-:W-:Y:S02]  /*c040*/  ISETP.NE.AND P2, PT, R41, R8, PT ;  /* 0x000000082900720c */ /* 0x000fe40003f45270 */
[----:B------:R-:W-:Y:S02]  /*c050*/  ISETP.GE.AND P4, PT, R39, R6, PT ;  /* 0x000000062700720c */ /* 0x000fe40003f86270 */
[----:B------:R-:W-:Y:S02]  /*c060*/  ISETP.GE.AND P0, PT, R41, R8, PT ;  /* 0x000000082900720c */ /* 0x000fe40003f06270 */
[----:B------:R-:W-:-:S02]  /*c070*/  SEL R6, RZ, 0xffffffff, P1 ;  /* 0xffffffffff067807 */ /* 0x000fc40000800000 */
[----:B------:R-:W-:Y:S02]  /*c080*/  PRMT R41, R38, 0x9910, RZ ;  /* 0x0000991026297816 */ /* 0x000fe400000000ff */
[----:B------:R-:W-:Y:S02]  /*c090*/  PRMT R39, R42, 0x7632, R39 ;  /* 0x000076322a277816 */ /* 0x000fe40000000027 */
[----:B------:R-:W-:Y:S02]  /*c0a0*/  @P3 SEL R4, RZ, 0xffffffff, P4 ;  /* 0xffffffffff043807 */ /* 0x000fe40002000000 */
[----:B------:R-:W-:Y:S02]  /*c0b0*/  @P2 SEL R6, RZ, 0xffffffff, P0 ;  /* 0xffffffffff062807 */ /* 0x000fe40000000000 */
[----:B------:R-:W-:Y:S02]  /*c0c0*/  LOP3.LUT R4, R4, 0x1, RZ, 0xc0, !PT ;  /* 0x0000000104047812 */ /* 0x000fe400078ec0ff */
[----:B------:R-:W-:-:S02]  /*c0d0*/  LOP3.LUT R6, R6, 0x1, RZ, 0xc0, !PT ;  /* 0x0000000106067812 */ /* 0x000fc400078ec0ff */
[----:B------:R-:W-:Y:S02]  /*c0e0*/  ISETP.NE.U32.AND P4, PT, R4, 0x1, PT ;  /* 0x000000010400780c */ /* 0x000fe40003f85070 */
[----:B---3--:R-:W-:Y:S02]  /*c0f0*/  PRMT R4, R7, 0x9910, RZ ;  /* 0x0000991007047816 */ /* 0x008fe400000000ff */
[----:B------:R-:W-:Y:S02]  /*c100*/  ISETP.NE.U32.AND P2, PT, R6, 0x1, PT ;  /* 0x000000010600780c */ /* 0x000fe40003f45070 */
[----:B------:R-:W-:Y:S02]  /*c110*/  ISETP.NE.AND P1, PT, R41, R4, PT ;  /* 0x000000042900720c */ /* 0x000fe40003f25270 */
[-C--:B------:R-:W-:Y:S02]  /*c120*/  SEL R26, R26, R21.reuse, !P4 ;  /* 0x000000151a1a7207 */ /* 0x080fe40006000000 */
[----:B------:R-:W-:-:S02]  /*c130*/  SEL R24, R24, R21, !P2 ;  /* 0x0000001518187207 */ /* 0x000fc40005000000 */
[----:B------:R-:W-:Y:S02]  /*c140*/  ISETP.GE.AND P3, PT, R41, R4, PT ;  /* 0x000000042900720c */ /* 0x000fe40003f66270 */
[----:B------:R-:W-:Y:S02]  /*c150*/  PRMT R21, R33, 0x9910, RZ ;  /* 0x0000991021157816 */ /* 0x000fe400000000ff */
[----:B------:R-:W-:Y:S02]  /*c160*/  PRMT R4, R7, 0xbb32, RZ ;  /* 0x0000bb3207047816 */ /* 0x000fe400000000ff */
[----:B------:R-:W-:Y:S02]  /*c170*/  SEL R30, R30, R39, !P2 ;  /* 0x000000271e1e7207 */ /* 0x000fe40005000000 */
[----:B------:R-:W-:Y:S02]  /*c180*/  SEL R39, RZ, 0xffffffff, P5 ;  /* 0xffffffffff277807 */ /* 0x000fe40002800000 */
[----:B------:R-:W-:-:S02]  /*c190*/  ISETP.GE.U32.AND P0, PT, R16, R37, PT ;  /* 0x000000251000720c */ /* 0x000fc40003f06070 */
[----:B------:R-:W-:Y:S02]  /*c1a0*/  ISETP.NE.AND P5, PT, R21, R4, PT ;  /* 0x000000041500720c */ /* 0x000fe40003fa5270 */
[----:B------:R-:W-:Y:S02]  /*c1b0*/  PRMT R41, R34, 0x9910, RZ ;  /* 0x0000991022297816 */ /* 0x000fe400000000ff */
[----:B----4-:R-:W-:Y:S02]  /*c1c0*/  PRMT R6, R9, 0x9910, RZ ;  /* 0x0000991009067816 */ /* 0x010fe400000000ff */
[----:B------:R-:W-:Y:S02]  /*c1d0*/  ISETP.GE.AND.EX P0, PT, R29, RZ, PT, P0 ;  /* 0x000000ff1d00720c */ /* 0x000fe40003f06300 */
[----:B------:R-:W-:Y:S02]  /*c1e0*/  @P1 SEL R39, RZ, 0xffffffff, P3 ;  /* 0xffffffffff271807 */ /* 0x000fe40001800000 */
[----:B------:R-:W-:-:S02]  /*c1f0*/  ISETP.NE.AND P3, PT, R41, R6, PT ;  /* 0x000000062900720c */ /* 0x000fc40003f65270 */
[----:B------:R-:W-:Y:S02]  /*c200*/  ISETP.GE.AND P1, PT, R41, R6, PT ;  /* 0x000000062900720c */ /* 0x000fe40003f26270 */
[----:B------:R-:W-:Y:S02]  /*c210*/  SEL R41, RZ, 0xffffffff, P0 ;  /* 0xffffffffff297807 */ /* 0x000fe40000000000 */
[----:B------:R-:W-:Y:S02]  /*c220*/  ISETP.GE.AND P6, PT, R21, R4, PT ;  /* 0x000000041500720c */ /* 0x000fe40003fc6270 */
[----:B------:R-:W-:Y:S02]  /*c230*/  ISETP.GE.U32.AND P0, PT, R13, R44, PT ;  /* 0x0000002c0d00720c */ /* 0x000fe40003f06070 */
[----:B------:R-:W-:Y:S02]  /*c240*/  PRMT R21, R25, 0x9910, RZ ;  /* 0x0000991019157816 */ /* 0x000fe400000000ff */
[----:B------:R-:W-:-:S02]  /*c250*/  PRMT R4, R9, 0xbb32, RZ ;  /* 0x0000bb3209047816 */ /* 0x000fc400000000ff */
[----:B------:R-:W-:Y:S02]  /*c260*/  ISETP.GE.AND.EX P0, PT, R32, RZ, PT, P0 ;  /* 0x000000ff2000720c */ /* 0x000fe40003f06300 */
[----:B------:R-:W-:Y:S02]  /*c270*/  @P5 SEL R41, RZ, 0xffffffff, P6 ;  /* 0xffffffffff295807 */ /* 0x000fe40003000000 */
[----:B------:R-:W-:Y:S02]  /*c280*/  ISETP.NE.AND P5, PT, R21, R4, PT ;  /* 0x000000041500720c */ /* 0x000fe40003fa5270 */
[----:B------:R-:W-:Y:S02]  /*c290*/  SEL R8, RZ, 0xffffffff, P0 ;  /* 0xffffffffff087807 */ /* 0x000fe40000000000 */
[----:B------:R-:W-:Y:S02]  /*c2a0*/  ISETP.GE.U32.AND P0, PT, R27, R44, PT ;  /* 0x0000002c1b00720c */ /* 0x000fe40003f06070 */
[----:B------:R-:W-:-:S02]  /*c2b0*/  ISETP.GE.AND P6, PT, R21, R4, PT ;  /* 0x000000041500720c */ /* 0x000fc40003fc6270 */
[----:B------:R-:W-:Y:S02]  /*c2c0*/  ISETP.GE.AND.EX P0, PT, R28, RZ, PT, P0 ;  /* 0x000000ff1c00720c */ /* 0x000fe40003f06300 */
[----:B------:R-:W-:Y:S02]  /*c2d0*/  IADD3 R21, R46, c[0x0][0x184], RZ ;  /* 0x000061002e157a10 */ /* 0x000fe40007ffe0ff */
[C---:B-----5:R-:W-:Y:S02]  /*c2e0*/  PRMT R47, R5.reuse, 0xbb32, RZ ;  /* 0x0000bb32052f7816 */ /* 0x060fe400000000ff */
[----:B------:R-:W-:Y:S01]  /*c2f0*/  PRMT R4, R5, 0x9910, RZ ;  /* 0x0000991005047816 */ /* 0x000fe200000000ff */
[----:B------:R-:W-:Y:S01]  /*c300*/  IMAD R6, R40, 0x3, R21 ;  /* 0x0000000328067824 */ /* 0x000fe200078e0215 */
[----:B------:R-:W-:Y:S02]  /*c310*/  @P3 SEL R8, RZ, 0xffffffff, P1 ;  /* 0xffffffffff083807 */ /* 0x000fe40000800000 */
[----:B------:R-:W-:-:S02]  /*c320*/  ISETP.GE.U32.AND P3, PT, R11, R46, PT ;  /* 0x0000002e0b00720c */ /* 0x000fc40003f66070 */
[----:B------:R-:W-:Y:S02]  /*c330*/  SEL R43, RZ, 0xffffffff, P0 ;  /* 0xffffffffff2b7807 */ /* 0x000fe40000000000 */
[----:B------:R-:W-:Y:S02]  /*c340*/  @P5 SEL R43, RZ, 0xffffffff, P6 ;  /* 0xffffffffff2b5807 */ /* 0x000fe40003000000 */
[----:B------:R-:W-:Y:S02]  /*c350*/  ISETP.GE.U32.AND P1, PT, R35, R46, PT ;  /* 0x0000002e2300720c */ /* 0x000fe40003f26070 */
[----:B------:R-:W-:Y:S02]  /*c360*/  ISETP.NE.AND P5, PT, R48, R47, PT ;  /* 0x0000002f3000720c */ /* 0x000fe40003fa5270 */
        /* <DEDUP_REMOVED lines=16> */
[----:B------:R-:W-:Y:S02]  /*c470*/  SEL R14, R14, RZ, !P2 ;  /* 0x000000ff0e0e7207 */ /* 0x000fe40005000000 */
[----:B------:R-:W-:Y:S02]  /*c480*/  SEL R31, R31, R42, !P4 ;  /* 0x0000002a1f1f7207 */ /* 0x000fe40006000000 */
[----:B------:R-:W-:Y:S02]  /*c490*/  SEL R15, R15, RZ, !P4 ;  /* 0x000000ff0f0f7207 */ /* 0x000fe40006000000 */
[----:B------:R-:W-:-:S02]  /*c4a0*/  ISETP.NE.U32.AND P2, PT, R4, 0x1, PT ;  /* 0x000000010400780c */ /* 0x000fc40003f45070 */
[----:B------:R-:W-:Y:S02]  /*c4b0*/  ISETP.NE.U32.AND P0, PT, R39, 0x1, PT ;  /* 0x000000012700780c */ /* 0x000fe40003f05070 */
[----:B------:R-:W-:Y:S02]  /*c4c0*/  ISETP.NE.U32.AND P3, PT, R41, 0x1, PT ;  /* 0x000000012900780c */ /* 0x000fe40003f65070 */
        /* <DEDUP_REMOVED lines=26> */
.L_x_2628:
[C---:B------:R-:W-:Y:S02]  /*c670*/  PRMT R40, R42.reuse, 0x7610, R40 ;  /* 0x000076102a287816 */ /* 0x040fe40000000028 */
[----:B------:R-:W-:Y:S02]  /*c680*/  PRMT R37, R42, 0x7632, R37 ;  /* 0x000076322a257816 */ /* 0x000fe40000000025 */
[C---:B------:R-:W-:Y:S02]  /*c690*/  PRMT R39, R7.reuse, 0x7610, R39 ;  /* 0x0000761007277816 */ /* 0x040fe40000000027 */
[----:B------:R-:W-:Y:S02]  /*c6a0*/  PRMT R8, R7, 0x7632, R8 ;  /* 0x0000763207087816 */ /* 0x000fe40000000008 */
[----:B------:R-:W-:-:S02]  /*c6b0*/  PRMT R42, R9, 0x7632, R42 ;  /* 0x00007632092a7816 */ /* 0x000fc4000000002a */
[C---:B------:R-:W-:Y:S02]  /*c6c0*/  PRMT R7, R5.reuse, 0x7610, R7 ;  /* 0x0000761005077816 */ /* 0x040fe40000000007 */
[----:B------:R-:W-:Y:S02]  /*c6d0*/  PRMT R6, R5, 0x7632, R6 ;  /* 0x0000763205067816 */ /* 0x000fe40000000006 */
.L_x_2627:
[----:B------:R-:W-:Y:S05]  /*c6e0*/  BSYNC B0 ;  /* 0x0000000000007941 */ /* 0x000fea0003800000 */
.L_x_2626:
[----:B------:R-:W-:Y:S01]  /*c6f0*/  ISETP.GE.U32.AND P1, PT, R21, c[0x0][0x17c], PT ;  /* 0x00005f0015007a0c */ /* 0x000fe20003f26070 */
[----:B------:R-:W-:-:S12]  /*c700*/  BSSY B0, `(.L_x_2630) ;  /* 0x000001e000007945 */ /* 0x000fd80003800000 */
[----:B------:R-:W-:Y:S05]  /*c710*/  @P1 BRA `(.L_x_2631) ;  /* 0x000001c000001947 */ /* 0x000fea0003800000 */
        /* <DEDUP_REMOVED lines=16> */
[----:B------:R-:W-:Y:S02]  /*c820*/  IADD3 R9, R41, c[0x0][0x184], RZ ;  /* 0x0000610029097a10 */ /* 0x000fe40007ffe0ff */
[----:B------:R-:W-:Y:S02]  /*c830*/  SHF.R.U32.HI R5, RZ, 0x1, R41 ;  /* 0x00000001ff057819 */ /* 0x000fe40000011629 */
[----:B------:R-:W-:-:S03]  /*c840*/  ISETP.GE.U32.AND P0, PT, R9, c[0x0][0x17c], PT ;  /* 0x00005f0009007a0c */ /* 0x000fc60003f06070 */
[----:B------:R-:W-:-:S06]  /*c850*/  IMAD.WIDE.U32 R4, R5, 0x4, R18 ;  /* 0x0000000405047825 */ /* 0x000fcc00078e0012 */
[----:B------:R-:W2:Y:S04]  /*c860*/  LDG.E R4, [R4.64] ;  /* 0x0000002404047981 */ /* 0x000ea8000c1e1900 */
[----:B------:R-:W-:-:S05]  /*c870*/  @!P0 SHF.R.U32.HI R9, RZ, 0x1, R9 ;  /* 0x00000001ff098819 */ /* 0x000fca0000011609 */
[----:B------:R-:W-:-:S06]  /*c880*/  @!P0 IMAD.WIDE.U32 R18, R9, 0x4, R18 ;  /* 0x0000000409128825 */ /* 0x000fcc00078e0012 */
[----:B------:R-:W3:Y:S01]  /*c890*/  @!P0 LDG.E R18, [R18.64] ;  /* 0x0000002412128981 */ /* 0x000ee2000c1e1900 */
[C---:B--2---:R-:W-:Y:S02]  /*c8a0*/  PRMT R9, R4.reuse, 0x7610, R9 ;  /* 0x0000761004097816 */ /* 0x044fe40000000009 */
[----:B------:R-:W-:Y:S02]  /*c8b0*/  PRMT R42, R4, 0x7632, R42 ;  /* 0x00007632042a7816 */ /* 0x000fe4000000002a */
[C---:B---3--:R-:W-:Y:S02]  /*c8c0*/  @!P0 PRMT R7, R18.reuse, 0x7610, R7 ;  /* 0x0000761012078816 */ /* 0x048fe40000000007 */
[----:B------:R-:W-:Y:S02]  /*c8d0*/  @!P0 PRMT R6, R18, 0x7632, R6 ;  /* 0x0000763212068816 */ /* 0x000fe40000000006 */
.L_x_2631:
[----:B------:R-:W-:Y:S05]  /*c8e0*/  BSYNC B0 ;  /* 0x0000000000007941 */ /* 0x000fea0003800000 */
.L_x_2630:
[----:B------:R-:W-:Y:S01]  /*c8f0*/  BSSY B0, `(.L_x_2632) ;  /* 0x0000073000007945 */ /* 0x000fe20003800000 */
[----:B------:R-:W-:Y:S05]  /*c900*/  @P1 BRA `(.L_x_2633) ;  /* 0x0000071000001947 */ /* 0x000fea0003800000 */
[----:B------:R-:W-:Y:S02]  /*c910*/  PRMT R18, R37, 0x9910, RZ ;  /* 0x0000991025127816 */ /* 0x000fe400000000ff */
[----:B------:R-:W-:-:S02]  /*c920*/  PRMT R19, R30, 0x9910, RZ ;  /* 0x000099101e137816 */ /* 0x000fc400000000ff */
[----:B------:R-:W-:Y:S02]  /*c930*/  ISETP.GE.U32.AND P1, PT, R24, R21, PT ;  /* 0x000000151800720c */ /* 0x000fe40003f26070 */
[-C--:B------:R-:W-:Y:S02]  /*c940*/  ISETP.NE.AND P2, PT, R19, R18.reuse, PT ;  /* 0x000000121300720c */ /* 0x080fe40003f45270 */
[----:B------:R-:W-:Y:S02]  /*c950*/  PRMT R4, R40, 0x9910, RZ ;  /* 0x0000991028047816 */ /* 0x000fe400000000ff */
[----:B------:R-:W-:Y:S02]  /*c960*/  PRMT R5, R31, 0x9910, RZ ;  /* 0x000099101f057816 */ /* 0x000fe400000000ff */
[----:B------:R-:W-:Y:S02]  /*c970*/  ISETP.GE.AND P5, PT, R19, R18, PT ;  /* 0x000000121300720c */ /* 0x000fe40003fa6270 */
[----:B------:R-:W-:-:S02]  /*c980*/  ISETP.GE.AND.EX P1, PT, R14, RZ, PT, P1 ;  /* 0x000000ff0e00720c */ /* 0x000fc40003f26310 */
[CC--:B------:R-:W-:Y:S02]  /*c990*/  ISETP.NE.AND P3, PT, R5.reuse, R4.reuse, PT ;  /* 0x000000040500720c */ /* 0x0c0fe40003f65270 */
[----:B------:R-:W-:Y:S02]  /*c9a0*/  ISETP.GE.AND P4, PT, R5, R4, PT ;  /* 0x000000040500720c */ /* 0x000fe40003f86270 */
[----:B------:R-:W-:Y:S02]  /*c9b0*/  SEL R5, RZ, 0xffffffff, P5 ;  /* 0xffffffffff057807 */ /* 0x000fe40002800000 */
[----:B------:R-:W-:Y:S02]  /*c9c0*/  @!P2 SEL R5, RZ, 0xffffffff, P1 ;  /* 0xffffffffff05a807 */ /* 0x000fe40000800000 */
[----:B------:R-:W-:Y:S02]  /*c9d0*/  ISETP.GE.U32.AND P0, PT, R26, R21, PT ;  /* 0x000000151a00720c */ /* 0x000fe40003f06070 */
[----:B------:R-:W-:-:S02]  /*c9e0*/  LOP3.LUT R18, R5, 0x1, RZ, 0xc0, !PT ;  /* 0x0000000105127812 */ /* 0x000fc400078ec0ff */
[----:B------:R-:W-:Y:S02]  /*c9f0*/  IADD3 R5, R21, c[0x0][0x184], RZ ;  /* 0x0000610015057a10 */ /* 0x000fe40007ffe0ff */
[----:B------:R-:W-:Y:S02]  /*ca00*/  ISETP.GE.AND.EX P0, PT, R15, RZ, PT, P0 ;  /* 0x000000ff0f00720c */ /* 0x000fe40003f06300 */
[----:B------:R-:W-:Y:S02]  /*ca10*/  ISETP.GE.U32.AND P2, PT, R5, c[0x0][0x17c], PT ;  /* 0x00005f0005007a0c */ /* 0x000fe40003f46070 */
[----:B------:R-:W-:Y:S02]  /*ca20*/  SEL R4, RZ, 0xffffffff, P4 ;  /* 0xffffffffff047807 */ /* 0x000fe40002000000 */
[----:B------:R-:W-:Y:S02]  /*ca30*/  @!P3 SEL R4, RZ, 0xffffffff, P0 ;  /* 0xffffffffff04b807 */ /* 0x000fe40000000000 */
[----:B------:R-:W-:-:S02]  /*ca40*/  ISETP.NE.U32.AND P1, PT, R18, 0x1, PT ;  /* 0x000000011200780c */ /* 0x000fc40003f25070 */
[----:B------:R-:W-:Y:S02]  /*ca50*/  LOP3.LUT R4, R4, 0x1, RZ, 0xc0, !PT ;  /* 0x0000000104047812 */ /* 0x000fe400078ec0ff */
[----:B------:R-:W-:Y:S02]  /*ca60*/  SEL R30, R30, R37, !P1 ;  /* 0x000000251e1e7207 */ /* 0x000fe40004800000 */
[----:B------:R-:W-:Y:S02]  /*ca70*/  ISETP.NE.U32.AND P0, PT, R4, 0x1, PT ;  /* 0x000000010400780c */ /* 0x000fe40003f05070 */
[-C--:B------:R-:W-:Y:S02]  /*ca80*/  SEL R24, R24, R21.reuse, !P1 ;  /* 0x0000001518187207 */ /* 0x080fe40004800000 */
[----:B------:R-:W-:Y:S02]  /*ca90*/  SEL R31, R31, R40, !P0 ;  /* 0x000000281f1f7207 */ /* 0x000fe40004000000 */
[----:B------:R-:W-:-:S02]  /*caa0*/  SEL R26, R26, R21, !P0 ;  /* 0x000000151a1a7207 */ /* 0x000fc40004000000 */
[----:B------:R-:W-:Y:S02]  /*cab0*/  SEL R15, R15, RZ, !P0 ;  /* 0x000000ff0f0f7207 */ /* 0x000fe40004000000 */
[----:B------:R-:W-:Y:S01]  /*cac0*/  SEL R14, R14, RZ, !P1 ;  /* 0x000000ff0e0e7207 */ /* 0x000fe20004800000 */
[----:B------:R-:W-:Y:S05]  /*cad0*/  @P2 BRA `(.L_x_2633) ;  /* 0x0000054000002947 */ /* 0x000fea0003800000 */
[----:B------:R-:W-:Y:S02]  /*cae0*/  PRMT R4, R39, 0x9910, RZ ;  /* 0x0000991027047816 */ /* 0x000fe400000000ff */
[----:B------:R-:W-:Y:S02]  /*caf0*/  PRMT R19, R38, 0x9910, RZ ;  /* 0x0000991026137816 */ /* 0x000fe400000000ff */
[----:B------:R-:W-:Y:S02]  /*cb00*/  PRMT R18, R8, 0x9910, RZ ;  /* 0x0000991008127816 */ /* 0x000fe400000000ff */
[----:B------:R-:W-:Y:S02]  /*cb10*/  ISETP.NE.AND P3, PT, R19, R4, PT ;  /* 0x000000041300720c */ /* 0x000fe40003f65270 */
[----:B------:R-:W-:-:S02]  /*cb20*/  PRMT R21, R33, 0x9910, RZ ;  /* 0x0000991021157816 */ /* 0x000fc400000000ff */
[-C--:B------:R-:W-:Y:S02]  /*cb30*/  ISETP.GE.U32.AND P0, PT, R20, R5.reuse, PT ;  /* 0x000000051400720c */ /* 0x080fe40003f06070 */
[----:B------:R-:W-:Y:S02]  /*cb40*/  ISETP.NE.AND P2, PT, R21, R18, PT ;  /* 0x000000121500720c */ /* 0x000fe40003f45270 */
[----:B------:R-:W-:Y:S02]  /*cb50*/  ISETP.GE.AND P4, PT, R19, R4, PT ;  /* 0x000000041300720c */ /* 0x000fe40003f86270 */
[----:B------:R-:W-:Y:S02]  /*cb60*/  ISETP.GE.AND.EX P0, PT, R36, RZ, PT, P0 ;  /* 0x000000ff2400720c */ /* 0x000fe40003f06300 */
[----:B------:R-:W-:Y:S02]  /*cb70*/  SEL R4, RZ, 0xffffffff, P4 ;  /* 0xffffffffff047807 */ /* 0x000fe40002000000 */
[----:B------:R-:W-:-:S02]  /*cb80*/  ISETP.GE.U32.AND P1, PT, R16, R5, PT ;  /* 0x000000051000720c */ /* 0x000fc40003f26070 */
[----:B------:R-:W-:Y:S02]  /*cb90*/  @!P3 SEL R4, RZ, 0xffffffff, P0 ;  /* 0xffffffffff04b807 */ /* 0x000fe40000000000 */
[----:B------:R-:W-:Y:S02]  /*cba0*/  ISETP.GE.AND P5, PT, R21, R18, PT ;  /* 0x000000121500720c */ /* 0x000fe40003fa6270 */
[----:B------:R-:W-:Y:S02]  /*cbb0*/  ISETP.GE.AND.EX P1, PT, R29, RZ, PT, P1 ;  /* 0x000000ff1d00720c */ /* 0x000fe40003f26310 */
[----:B------:R-:W-:Y:S02]  /*cbc0*/  LOP3.LUT R18, R4, 0x1, RZ, 0xc0, !PT ;  /* 0x0000000104127812 */ /* 0x000fe400078ec0ff */
[----:B------:R-:W-:Y:S02]  /*cbd0*/  IADD3 R4, R5, c[0x0][0x184], RZ ;  /* 0x0000610005047a10 */ /* 0x000fe40007ffe0ff */
[----:B------:R-:W-:-:S02]  /*cbe0*/  SEL R19, RZ, 0xffffffff, P5 ;  /* 0xffffffffff137807 */ /* 0x000fc40002800000 */
[----:B------:R-:W-:Y:S02]  /*cbf0*/  @!P2 SEL R19, RZ, 0xffffffff, P1 ;  /* 0xffffffffff13a807 */ /* 0x000fe40000800000 */
[----:B------:R-:W-:Y:S02]  /*cc00*/  ISETP.GE.U32.AND P2, PT, R4, c[0x0][0x17c], PT ;  /* 0x00005f0004007a0c */ /* 0x000fe40003f46070 */
        /* <DEDUP_REMOVED lines=19> */
[----:B------:R-:W-:Y:S02]  /*cd40*/  ISETP.GE.AND.EX P1, PT, R28, RZ, PT, P1 ;  /* 0x000000ff1c00720c */ /* 0x000fe40003f26310 */
[----:B------:R-:W-:Y:S02]  /*cd50*/  IADD3 R18, R4, c[0x0][0x184], RZ ;  /* 0x0000610004127a10 */ /* 0x000fe40007ffe0ff */
[----:B------:R-:W-:Y:S02]  /*cd60*/  ISETP.GE.AND P4, PT, R8, R5, PT ;  /* 0x000000050800720c */ /* 0x000fe40003f86270 */
[----:B------:R-:W-:Y:S02]  /*cd70*/  SEL R8, RZ, 0xffffffff, P5 ;  /* 0xffffffffff087807 */ /* 0x000fe40002800000 */
[----:B------:R-:W-:-:S02]  /*cd80*/  ISETP.GE.AND.EX P0, PT, R32, RZ, PT, P0 ;  /* 0x000000ff2000720c */ /* 0x000fc40003f06300 */
[----:B------:R-:W-:Y:S02]  /*cd90*/  @!P2 SEL R8, RZ, 0xffffffff, P1 ;  /* 0xffffffffff08a807 */ /* 0x000fe40000800000 */
[----:B------:R-:W-:Y:S02]  /*cda0*/  ISETP.GE.U32.AND P2, PT, R18, c[0x0][0x17c], PT ;  /* 0x00005f0012007a0c */ /* 0x000fe40003f46070 */
        /* <DEDUP_REMOVED lines=19> */
[-C--:B------:R-:W-:Y:S02]  /*cee0*/  ISETP.GE.U32.AND P0, PT, R11, R18.reuse, PT ;  /* 0x000000120b00720c */ /* 0x080fe40003f06070 */
[----:B------:R-:W-:Y:S02]  /*cef0*/  ISETP.GE.U32.AND P1, PT, R35, R18, PT ;  /* 0x000000122300720c */ /* 0x000fe40003f26070 */
[----:B------:R-:W-:Y:S02]  /*cf00*/  ISETP.GE.AND P4, PT, R5, R4, PT ;  /* 0x000000040500720c */ /* 0x000fe40003f86270 */
[----:B------:R-:W-:Y:S02]  /*cf10*/  ISETP.GE.AND P5, PT, R9, R8, PT ;  /* 0x000000080900720c */ /* 0x000fe40003fa6270 */
[----:B------:R-:W-:-:S02]  /*cf20*/  ISETP.GE.AND.EX P0, PT, R0, RZ, PT, P0 ;  /* 0x000000ff0000720c */ /* 0x000fc40003f06300 */
[----:B------:R-:W-:Y:S02]  /*cf30*/  ISETP.GE.AND.EX P1, PT, R12, RZ, PT, P1 ;  /* 0x000000ff0c00720c */ /* 0x000fe40003f26310 */
[----:B------:R-:W-:Y:S02]  /*cf40*/  SEL R4, RZ, 0xffffffff, P4 ;  /* 0xffffffffff047807 */ /* 0x000fe40002000000 */
[----:B------:R-:W-:Y:S02]  /*cf50*/  SEL R5, RZ, 0xffffffff, P5 ;  /* 0xffffffffff057807 */ /* 0x000fe40002800000 */
[----:B------:R-:W-:Y:S02]  /*cf60*/  @!P3 SEL R4, RZ, 0xffffffff, P0 ;  /* 0xffffffffff04b807 */ /* 0x000fe40000000000 */
[----:B------:R-:W-:Y:S02]  /*cf70*/  @!P2 SEL R5, RZ, 0xffffffff, P1 ;  /* 0xffffffffff05a807 */ /* 0x000fe40000800000 */
[----:B------:R-:W-:-:S02]  /*cf80*/  LOP3.LUT R4, R4, 0x1, RZ, 0xc0, !PT ;  /* 0x0000000104047812 */ /* 0x000fc400078ec0ff */
[----:B------:R-:W-:Y:S02]  /*cf90*/  LOP3.LUT R5, R5, 0x1, RZ, 0xc0, !PT ;  /* 0x0000000105057812 */ /* 0x000fe400078ec0ff */
[----:B------:R-:W-:Y:S02]  /*cfa0*/  ISETP.NE.U32.AND P0, PT, R4, 0x1, PT ;  /* 0x000000010400780c */ /* 0x000fe40003f05070 */
[----:B------:R-:W-:Y:S02]  /*cfb0*/  ISETP.NE.U32.AND P1, PT, R5, 0x1, PT ;  /* 0x000000010500780c */ /* 0x000fe40003f25070 */
[----:B------:R-:W-:Y:S02]  /*cfc0*/  SEL R10, R10, R7, !P0 ;  /* 0x000000070a0a7207 */ /* 0x000fe40004000000 */
[----:B------:R-:W-:Y:S02]  /*cfd0*/  SEL R3, R3, R6, !P1 ;  /* 0x0000000603037207 */ /* 0x000fe40004800000 */
[----:B------:R-:W-:-:S02]  /*cfe0*/  SEL R11, R11, R18, !P0 ;  /* 0x000000120b0b7207 */ /* 0x000fc40004000000 */
[----:B------:R-:W-:Y:S02]  /*cff0*/  SEL R35, R35, R18, !P1 ;  /* 0x0000001223237207 */ /* 0x000fe40004800000 */
[----:B------:R-:W-:Y:S02]  /*d000*/  SEL R0, R0, RZ, !P0 ;  /* 0x000000ff00007207 */ /* 0x000fe40004000000 */
[----:B------:R-:W-:Y:S02]  /*d010*/  SEL R12, R12, RZ, !P1 ;  /* 0x000000ff0c0c7207 */ /* 0x000fe40004800000 */
.L_x_2633:
[----:B------:R-:W-:Y:S05]  /*d020*/  BSYNC B0 ;  /* 0x0000000000007941 */ /* 0x000fea0003800000 */
.L_x_2632:
[----:B------:R-:W-:Y:S02]  /*d030*/  PRMT R4, R38, 0x9910, RZ ;  /* 0x0000991026047816 */ /* 0x000fe400000000ff */
[----:B------:R-:W-:Y:S02]  /*d040*/  PRMT R6, R33, 0x9910, RZ ;  /* 0x0000991021067816 */ /* 0x000fe400000000ff */
[----:B------:R-:W-:Y:S02]  /*d050*/  PRMT R7, R30, 0x9910, RZ ;  /* 0x000099101e077816 */ /* 0x000fe400000000ff */
[----:B------:R-:W-:-:S02]  /*d060*/  PRMT R5, R31, 0x9910, RZ ;  /* 0x000099101f057816 */ /* 0x000fc400000000ff */
[----:B------:R-:W-:Y:S02]  /*d070*/  ISETP.NE.AND P3, PT, R7, R6, PT ;  /* 0x000000060700720c */ /* 0x000fe40003f65270 */
[----:B------:R-:W-:Y:S02]  /*d080*/  ISETP.NE.AND P2, PT, R5, R4, PT ;  /* 0x000000040500720c */ /* 0x000fe40003f45270 */
[----:B------:R-:W-:Y:S02]  /*d090*/  ISETP.GE.U32.AND P0, PT, R26, R20, PT ;  /* 0x000000141a00720c */ /* 0x000fe40003f06070 */
[----:B------:R-:W-:Y:S02]  /*d0a0*/  ISETP.GE.U32.AND P1, PT, R24, R16, PT ;  /* 0x000000101800720c */ /* 0x000fe40003f26070 */
[----:B------:R-:W-:Y:S02]  /*d0b0*/  ISETP.GE.AND P4, PT, R7, R6, PT ;  /* 0x000000060700720c */ /* 0x000fe40003f86270 */
[----:B------:R-:W-:-:S02]  /*d0c0*/  ISETP.GE.AND P5, PT, R5, R4, PT ;  /* 0x000000040500720c */ /* 0x000fc40003fa6270 */
[----:B------:R-:W-:Y:S02]  /*d0d0*/  ISETP.GE.AND.EX P0, PT, R15, R36, PT, P0 ;  /* 0x000000240f00720c */ /* 0x000fe40003f06300 */
[----:B------:R-:W-:Y:S02]  /*d0e0*/  ISETP.GE.AND.EX P1, PT, R14, R29, PT, P1 ;  /* 0x0000001d0e00720c */ /* 0x000fe40003f26310 */
[----:B------:R-:W-:Y:S02]  /*d0f0*/  SEL R5, RZ, 0xffffffff, P4 ;  /* 0xffffffffff057807 */ /* 0x000fe40002000000 */
[----:B------:R-:W-:Y:S02]  /*d100*/  SEL R4, RZ, 0xffffffff, P5 ;  /* 0xffffffffff047807 */ /* 0x000fe40002800000 */
[----:B------:R-:W-:Y:S02]  /*d110*/  @!P3 SEL R5, RZ, 0xffffffff, P1 ;  /* 0xffffffffff05b807 */ /* 0x000fe40000800000 */
[----:B------:R-:W-:-:S02]  /*d120*/  @!P2 SEL R4, RZ, 0xffffffff, P0 ;  /* 0xffffffffff04a807 */ /* 0x000fc40000000000 */
[----:B------:R-:W-:Y:S02]  /*d130*/  LOP3.LUT R5, R5, 0x1, RZ, 0xc0, !PT ;  /* 0x0000000105057812 */ /* 0x000fe400078ec0ff */
[----:B------:R-:W-:Y:S02]  /*d140*/  LOP3.LUT R4, R4, 0x1, RZ, 0xc0, !PT ;  /* 0x0000000104047812 */ /* 0x000fe400078ec0ff */
[----:B------:R-:W-:Y:S02]  /*d150*/  ISETP.NE.U32.AND P1, PT, R5, 0x1, PT ;  /* 0x000000010500780c */ /* 0x000fe40003f25070 */
[----:B------:R-:W-:Y:S02]  /*d160*/  ISETP.NE.U32.AND P0, PT, R4, 0x1, PT ;  /* 0x000000010400780c */ /* 0x000fe40003f05070 */
[----:B------:R-:W-:Y:S02]  /*d170*/  SEL R30, R30, R33, !P1 ;  /* 0x000000211e1e7207 */ /* 0x000fe40004800000 */
[----:B------:R-:W-:-:S02]  /*d180*/  SEL R31, R31, R38, !P0 ;  /* 0x000000261f1f7207 */ /* 0x000fc40004000000 */
[----:B------:R-:W-:Y:S02]  /*d190*/  PRMT R8, R25, 0x9910, RZ ;  /* 0x0000991019087816 */ /* 0x000fe400000000ff */
[----:B------:R-:W-:Y:S02]  /*d1a0*/  PRMT R5, R30, 0x9910, RZ ;  /* 0x000099101e057816 */ /* 0x000fe400000000ff */
[----:B------:R-:W-:Y:S02]  /*d1b0*/  PRMT R7, R34, 0x9910, RZ ;  /* 0x0000991022077816 */ /* 0x000fe400000000ff */
[----:B------:R-:W-:Y:S02]  /*d1c0*/  PRMT R4, R31, 0x9910, RZ ;  /* 0x000099101f047816 */ /* 0x000fe400000000ff */
[----:B------:R-:W-:Y:S02]  /*d1d0*/  ISETP.NE.AND P2, PT, R5, R8, PT ;  /* 0x000000080500720c */ /* 0x000fe40003f45270 */
[----:B------:R-:W-:-:S02]  /*d1e0*/  ISETP.NE.AND P3, PT, R4, R7, PT ;  /* 0x000000070400720c */ /* 0x000fc40003f65270 */
[----:B------:R-:W-:Y:S02]  /*d1f0*/  SEL R20, R26, R20, !P0 ;  /* 0x000000141a147207 */ /* 0x000fe40004000000 */
[----:B------:R-:W-:Y:S02]  /*d200*/  SEL R6, R24, R16, !P1 ;  /* 0x0000001018067207 */ /* 0x000fe40004800000 */
[----:B------:R-:W-:Y:S02]  /*d210*/  SEL R15, R15, R36, !P0 ;  /* 0x000000240f0f7207 */ /* 0x000fe40004000000 */
[----:B------:R-:W-:Y:S02]  /*d220*/  SEL R29, R14, R29, !P1 ;  /* 0x0000001d0e1d7207 */ /* 0x000fe40004800000 */
[----:B------:R-:W-:Y:S02]  /*d230*/  ISETP.GE.U32.AND P1, PT, R6, R27, PT ;  /* 0x0000001b0600720c */ /* 0x000fe40003f26070 */
[----:B------:R-:W-:-:S02]  /*d240*/  ISETP.GE.U32.AND P0, PT, R20, R13, PT ;  /* 0x0000000d1400720c */ /* 0x000fc40003f06070 */
[----:B------:R-:W-:Y:S02]  /*d250*/  ISETP.GE.AND P5, PT, R5, R8, PT ;  /* 0x000000080500720c */ /* 0x000fe40003fa6270 */
[----:B------:R-:W-:Y:S02]  /*d260*/  ISETP.GE.AND P4, PT, R4, R7, PT ;  /* 0x000000070400720c */ /* 0x000fe40003f86270 */
[----:B------:R-:W-:Y:S02]  /*d270*/  ISETP.GE.AND.EX P1, PT, R29, R28, PT, P1 ;  /* 0x0000001c1d00720c */ /* 0x000fe40003f26310 */
[----:B------:R-:W-:Y:S02]  /*d280*/  ISETP.GE.AND.EX P0, PT, R15, R32, PT, P0 ;  /* 0x000000200f00720c */ /* 0x000fe40003f06300 */
        /* <DEDUP_REMOVED lines=15> */
[----:B------:R-:W-:Y:S02]  /*d380*/  ISETP.NE.AND P3, PT, R4, R7, PT ;  /* 0x000000070400720c */ /* 0x000fe40003f65270 */
[----:B------:R-:W-:Y:S02]  /*d390*/  SEL R44, R20, R13, !P0 ;  /* 0x0000000d142c7207 */ /* 0x000fe40004000000 */
[----:B------:R-:W-:Y:S02]  /*d3a0*/  SEL R6, R6, R27, !P1 ;  /* 0x0000001b06067207 */ /* 0x000fe40004800000 */
[----:B------:R-:W-:Y:S02]  /*d3b0*/  SEL R45, R15, R32, !P0 ;  /* 0x000000200f2d7207 */ /* 0x000fe40004000000 */
[----:B------:R-:W-:-:S02]  /*d3c0*/  SEL R29, R29, R28, !P1 ;  /* 0x0000001c1d1d7207 */ /* 0x000fc40004800000 */
[----:B------:R-:W-:Y:S02]  /*d3d0*/  ISETP.GE.U32.AND P1, PT, R6, R35, PT ;  /* 0x000000230600720c */ /* 0x000fe40003f26070 */
[----:B------:R-:W-:Y:S02]  /*d3e0*/  ISETP.GE.U32.AND P0, PT, R44, R11, PT ;  /* 0x0000000b2c00720c */ /* 0x000fe40003f06070 */
[----:B------:R-:W-:Y:S02]  /*d3f0*/  ISETP.GE.AND P5, PT, R5, R8, PT ;  /* 0x000000080500720c */ /* 0x000fe40003fa6270 */
[----:B------:R-:W-:Y:S02]  /*d400*/  ISETP.GE.AND P4, PT, R4, R7, PT ;  /* 0x000000070400720c */ /* 0x000fe40003f86270 */
[----:B------:R-:W-:Y:S02]  /*d410*/  ISETP.GE.AND.EX P1, PT, R29, R12, PT, P1 ;  /* 0x0000000c1d00720c */ /* 0x000fe40003f26310 */
[----:B------:R-:W-:-:S02]  /*d420*/  ISETP.GE.AND.EX P0, PT, R45, R0, PT, P0 ;  /* 0x000000002d00720c */ /* 0x000fc40003f06300 */
[----:B------:R-:W-:Y:S02]  /*d430*/  SEL R5, RZ, 0xffffffff, P5 ;  /* 0xffffffffff057807 */ /* 0x000fe40002800000 */
[----:B------:R-:W-:Y:S02]  /*d440*/  SEL R4, RZ, 0xffffffff, P4 ;  /* 0xffffffffff047807 */ /* 0x000fe40002000000 */
[----:B------:R-:W-:Y:S02]  /*d450*/  @!P2 SEL R5, RZ, 0xffffffff, P1 ;  /* 0xffffffffff05a807 */ /* 0x000fe40000800000 */
[----:B------:R-:W-:Y:S02]  /*d460*/  @!P3 SEL R4, RZ, 0xffffffff, P0 ;  /* 0xffffffffff04b807 */ /* 0x000fe40000000000 */
[----:B------:R-:W-:Y:S02]  /*d470*/  LOP3.LUT R5, R5, 0x1, RZ, 0xc0, !PT ;  /* 0x0000000105057812 */ /* 0x000fe400078ec0ff */
[----:B------:R-:W-:-:S02]  /*d480*/  LOP3.LUT R4, R4, 0x1, RZ, 0xc0, !PT ;  /* 0x0000000104047812 */ /* 0x000fc400078ec0ff */
[----:B------:R-:W-:Y:S02]  /*d490*/  ISETP.NE.U32.AND P1, PT, R5, 0x1, PT ;  /* 0x000000010500780c */ /* 0x000fe40003f25070 */
[----:B------:R-:W-:Y:S02]  /*d4a0*/  ISETP.NE.U32.AND P0, PT, R4, 0x1, PT ;  /* 0x000000010400780c */ /* 0x000fe40003f05070 */
[----:B------:R-:W-:Y:S02]  /*d4b0*/  SEL R28, R6, R35, !P1 ;  /* 0x00000023061c7207 */ /* 0x000fe40004800000 */
[----:B------:R-:W-:Y:S02]  /*d4c0*/  SEL R29, R29, R12, !P1 ;  /* 0x0000000c1d1d7207 */ /* 0x000fe40004800000 */
[----:B------:R-:W-:Y:S02]  /*d4d0*/  SEL R3, R30, R3, !P1 ;  /* 0x000000031e037207 */ /* 0x000fe40004800000 */
[----:B------:R-:W-:-:S02]  /*d4e0*/  SEL R7, R31, R10, !P0 ;  /* 0x0000000a1f077207 */ /* 0x000fc40004000000 */
[----:B------:R-:W-:Y:S02]  /*d4f0*/  SEL R44, R44, R11, !P0 ;  /* 0x0000000b2c2c7207 */ /* 0x000fe40004000000 */
[----:B------:R-:W-:Y:S02]  /*d500*/  SEL R45, R45, R0, !P0 ;  /* 0x000000002d2d7207 */ /* 0x000fe40004000000 */
.L_x_2584:
[----:B------:R-:W-:Y:S05]  /*d510*/  BSYNC B6 ;  /* 0x0000000000067941 */ /* 0x000fea0003800000 */
.L_x_2583:
        /* <DEDUP_REMOVED lines=10> */
[----:B------:R0:W-:Y:S04]  /*d5c0*/  STS.U16 [R4+0x10], R7 ;  /* 0x0000100704007388 */ /* 0x0001e80000000400 */
[----:B------:R0:W-:Y:S02]  /*d5d0*/  STS.U16 [R4+0x20], R3 ;  /* 0x0000200304007388 */ /* 0x0001e40000000400 */
[----:B------:R-:W-:Y:S05]  /*d5e0*/  @!P0 BRA `(.L_x_2634) ;  /* 0x0000033000008947 */ /* 0x000fea0003800000 */
[----:B------:R-:W-:-:S04]  /*d5f0*/  IMAD.U32 R5, RZ, RZ, UR4 ;  /* 0x00000004ff057e24 */ /* 0x000fc8000f8e00ff */
.L_x_2637:
[----:B0-----:R-:W-:Y:S01]  /*d600*/  IMAD.IADD R0, R2, 0x1, R5 ;  /* 0x0000000102007824 */ /* 0x001fe200078e0205 */
[----:B------:R-:W-:Y:S01]  /*d610*/  WARPSYNC 0xffffffff ;  /* 0xffffffff00007948 */ /* 0x000fe20003800000 */
[----:B------:R-:W-:Y:S01]  /*d620*/  BAR.SYNC.DEFER_BLOCKING 0x0 ;  /* 0x0000000000007b1d */ /* 0x000fe20000010000 */
[----:B------:R-:W-:-:S02]  /*d630*/  ISETP.GT.AND P2, PT, R5, 0x1, PT ;  /* 0x000000010500780c */ /* 0x000fc40003f44270 */
[----:B------:R-:W-:Y:S02]  /*d640*/  ISETP.GE.U32.AND P0, PT, R0, c[0x0][0x4], PT ;  /* 0x0000010000007a0c */ /* 0x000fe40003f06070 */
[----:B------:R-:W-:Y:S01]  /*d650*/  SHF.R.S32.HI R13, RZ, 0x1, R5 ;  /* 0x00000001ff0d7819 */ /* 0x000fe20000011405 */
[----:B------:R-:W-:Y:S01]  /*d660*/  BSSY B0, `(.L_x_2635) ;  /* 0x0000029000007945 */ /* 0x000fe20003800000 */
[----:B------:R-:W-:-:S13]  /*d670*/  ISETP.GE.U32.OR P0, PT, R2, R5, P0 ;  /* 0x000000050200720c */ /* 0x000fda0000706470 */
[----:B------:R-:W-:Y:S05]  /*d680*/  @P0 BRA `(.L_x_2636) ;  /* 0x0000026000000947 */ /* 0x000fea0003800000 */
[----:B------:R-:W-:Y:S01]  /*d690*/  IMAD R0, R0, c[0x0][0x0], R17 ;  /* 0x0000000000007a24 */ /* 0x000fe200078e0211 */
[----:B------:R-:W-:Y:S02]  /*d6a0*/  PRMT R15, R7, 0x9910, RZ ;  /* 0x00009910070f7816 */ /* 0x000fe400000000ff */
[----:B------:R-:W-:Y:S01]  /*d6b0*/  PRMT R19, R3, 0x9910, RZ ;  /* 0x0000991003137816 */ /* 0x000fe200000000ff */
[----:B------:R-:W-:-:S05]  /*d6c0*/  IMAD.SHL.U32 R14, R0, 0x20, RZ ;  /* 0x00000020000e7824 */ /* 0x000fca00078e00ff */
[----:B------:R-:W1:Y:S04]  /*d6d0*/  LDS.U16 R0, [R14+0x10] ;  /* 0x000010000e007984 */ /* 0x000e680000000400 */
[----:B------:R-:W2:Y:S04]  /*d6e0*/  LDS.U16 R10, [R14+0x20] ;  /* 0x000020000e0a7984 */ /* 0x000ea80000000400 */
[----:B0-----:R-:W0:Y:S04]  /*d6f0*/  LDS.64 R4, [R14+0x18] ;  /* 0x000018000e047984 */ /* 0x001e280000000a00 */
[----:B------:R-:W3:Y:S01]  /*d700*/  LDS.64 R8, [R14+0x28] ;  /* 0x000028000e087984 */ /* 0x000ee20000000a00 */
[----:B-1----:R-:W-:-:S02]  /*d710*/  PRMT R6, R0, 0x9910, RZ ;  /* 0x0000991000067816 */ /* 0x002fc400000000ff */
[----:B--2---:R-:W-:Y:S02]  /*d720*/  PRMT R12, R10, 0x9910, RZ ;  /* 0x000099100a0c7816 */ /* 0x004fe400000000ff */
[----:B------:R-:W-:Y:S02]  /*d730*/  ISETP.NE.AND P4, PT, R15, R6, PT ;  /* 0x000000060f00720c */ /* 0x000fe40003f85270 */
[----:B------:R-:W-:Y:S02]  /*d740*/  ISETP.NE.AND P3, PT, R19, R12, PT ;  /* 0x0000000c1300720c */ /* 0x000fe40003f65270 */
[----:B0-----:R-:W-:Y:S02]  /*d750*/  ISETP.GE.U32.AND P0, PT, R44, R4, PT ;  /* 0x000000042c00720c */ /* 0x001fe40003f06070 */
[----:B---3--:R-:W-:Y:S02]  /*d760*/  ISETP.GE.U32.AND P1, PT, R28, R8, PT ;  /* 0x000000081c00720c */ /* 0x008fe40003f26070 */
[----:B------:R-:W-:-:S02]  /*d770*/  ISETP.GE.AND P6, PT, R15, R6, PT ;  /* 0x000000060f00720c */ /* 0x000fc40003fc6270 */
[----:B------:R-:W-:Y:S02]  /*d780*/  ISETP.GE.AND P5, PT, R19, R12, PT ;  /* 0x0000000c1300720c */ /* 0x000fe40003fa6270 */
[----:B------:R-:W-:Y:S02]  /*d790*/  ISETP.GE.AND.EX P0, PT, R45, R5, PT, P0 ;  /* 0x000000052d00720c */ /* 0x000fe40003f06300 */
[----:B------:R-:W-:Y:S02]  /*d7a0*/  ISETP.GE.AND.EX P1, PT, R29, R9, PT, P1 ;  /* 0x000000091d00720c */ /* 0x000fe40003f26310 */
        /* <DEDUP_REMOVED lines=10> */
[----:B------:R-:W-:Y:S02]  /*d850*/  SEL R28, R28, R8, !P1 ;  /* 0x000000081c1c7207 */ /* 0x000fe40004800000 */
[----:B------:R-:W-:Y:S01]  /*d860*/  SEL R29, R29, R9, !P1 ;  /* 0x000000091d1d7207 */ /* 0x000fe20004800000 */
[----:B------:R0:W-:Y:S01]  /*d870*/  STS.64 [R11+0x8], R44 ;  /* 0x0000082c0b007388 */ /* 0x0001e20000000a00 */
[----:B------:R-:W-:Y:S02]  /*d880*/  SEL R0, R7, R0, !P0 ;  /* 0x0000000007007207 */ /* 0x000fe40004000000 */
[----:B------:R-:W-:Y:S01]  /*d890*/  SEL R10, R3, R10, !P1 ;  /* 0x0000000a030a7207 */ /* 0x000fe20004800000 */
[----:B------:R0:W-:Y:S01]  /*d8a0*/  STS.64 [R11+0x18], R28 ;  /* 0x0000181c0b007388 */ /* 0x0001e20000000a00 */
[----:B------:R-:W-:-:S02]  /*d8b0*/  PRMT R7, R0, 0x7610, R7 ;  /* 0x0000761000077816 */ /* 0x000fc40000000007 */
[----:B------:R-:W-:Y:S01]  /*d8c0*/  PRMT R3, R10, 0x7610, R3 ;  /* 0x000076100a037816 */ /* 0x000fe20000000003 */
[----:B------:R0:W-:Y:S04]  /*d8d0*/  STS.U16 [R11], R0 ;  /* 0x000000000b007388 */ /* 0x0001e80000000400 */
[----:B------:R0:W-:Y:S02]  /*d8e0*/  STS.U16 [R11+0x10], R10 ;  /* 0x0000100a0b007388 */ /* 0x0001e40000000400 */
.L_x_2636:
[----:B------:R-:W-:Y:S05]  /*d8f0*/  BSYNC B0 ;  /* 0x0000000000007941 */ /* 0x000fea0003800000 */
.L_x_2635:
[----:B------:R-:W-:Y:S01]  /*d900*/  IMAD.MOV.U32 R5, RZ, RZ, R13 ;  /* 0x000000ffff057224 */ /* 0x000fe200078e000d */
[----:B------:R-:W-:Y:S05]  /*d910*/  @P2 BRA `(.L_x_2637) ;  /* 0xfffffce000002947 */ /* 0x000fea000383ffff */
.L_x_2634:
        /* <DEDUP_REMOVED lines=15> */
[----:B------:R0:W-:Y:S04]  /*da10*/  STS.U16 [R6+0x10], R7 ;  /* 0x0000100706007388 */ /* 0x0001e80000000400 */
[----:B------:R0:W-:Y:S02]  /*da20*/  STS.U16 [R6+0x20], R3 ;  /* 0x0000200306007388 */ /* 0x0001e40000000400 */
[----:B------:R-:W-:Y:S05]  /*da30*/  @!P0 BRA `(.L_x_2639) ;  /* 0x0000032000008947 */ /* 0x000fea0003800000 */
[----:B------:R-:W-:-:S04]  /*da40*/  IMAD.MOV.U32 R0, RZ, RZ, R4 ;  /* 0x000000ffff007224 */ /* 0x000fc800078e0004 */
.L_x_2642:
[----:B------:R-:W-:Y:S01]  /*da50*/  IMAD.IADD R4, R17, 0x1, R0 ;  /* 0x0000000111047824 */ /* 0x000fe200078e0200 */
[----:B------:R-:W-:Y:S01]  /*da60*/  WARPSYNC 0xffffffff ;  /* 0xffffffff00007948 */ /* 0x000fe20003800000 */
[----:B------:R-:W-:Y:S03]  /*da70*/  BAR.SYNC.DEFER_BLOCKING 0x0 ;  /* 0x0000000000007b1d */ /* 0x000fe60000010000 */
[----:B------:R-:W-:-:S03]  /*da80*/  ISETP.GE.U32.AND P0, PT, R4, c[0x0][0x0], PT ;  /* 0x0000000004007a0c */ /* 0x000fc60003f06070 */
[----:B------:R-:W-:Y:S01]  /*da90*/  BSSY B0, `(.L_x_2640) ;  /* 0x0000028000007945 */ /* 0x000fe20003800000 */
[----:B------:R-:W-:-:S13]  /*daa0*/  ISETP.GE.U32.OR P0, PT, R17, R0, P0 ;  /* 0x000000001100720c */ /* 0x000fda0000706470 */
[----:B0-----:R-:W-:Y:S05]  /*dab0*/  @P0 BRA `(.L_x_2641) ;  /* 0x0000025000000947 */ /* 0x001fea0003800000 */
[----:B0-----:R-:W-:Y:S01]  /*dac0*/  IMAD R6, R0, 0x20, R15 ;  /* 0x0000002000067824 */ /* 0x001fe200078e020f */
[----:B------:R-:W-:Y:S02]  /*dad0*/  PRMT R14, R7, 0x9910, RZ ;  /* 0x00009910070e7816 */ /* 0x000fe400000000ff */
[----:B------:R-:W-:Y:S02]  /*dae0*/  PRMT R16, R3, 0x9910, RZ ;  /* 0x0000991003107816 */ /* 0x000fe400000000ff */
[----:B------:R-:W0:Y:S04]  /*daf0*/  LDS.U16 R10, [R6] ;  /* 0x00000000060a7984 */ /* 0x000e280000000400 */
[----:B------:R-:W1:Y:S04]  /*db00*/  LDS.U16 R12, [R6+0x10] ;  /* 0x00001000060c7984 */ /* 0x000e680000000400 */
[----:B------:R-:W2:Y:S04]  /*db10*/  LDS.64 R4, [R6+0x8] ;  /* 0x0000080006047984 */ /* 0x000ea80000000a00 */
[----:B------:R-:W3:Y:S01]  /*db20*/  LDS.64 R8, [R6+0x18] ;  /* 0x0000180006087984 */ /* 0x000ee20000000a00 */
[----:B0-----:R-:W-:-:S02]  /*db30*/  PRMT R11, R10, 0x9910, RZ ;  /* 0x000099100a0b7816 */ /* 0x001fc400000000ff */
[----:B-1----:R-:W-:Y:S02]  /*db40*/  PRMT R13, R12, 0x9910, RZ ;  /* 0x000099100c0d7816 */ /* 0x002fe400000000ff */
[----:B------:R-:W-:Y:S02]  /*db50*/  ISETP.NE.AND P3, PT, R14, R11, PT ;  /* 0x0000000b0e00720c */ /* 0x000fe40003f65270 */
[----:B------:R-:W-:Y:S02]  /*db60*/  ISETP.NE.AND P2, PT, R16, R13, PT ;  /* 0x0000000d1000720c */ /* 0x000fe40003f45270 */
[----:B--2---:R-:W-:Y:S02]  /*db70*/  ISETP.GE.U32.AND P0, PT, R44, R4, PT ;  /* 0x000000042c00720c */ /* 0x004fe40003f06070 */
        /* <DEDUP_REMOVED lines=25> */
.L_x_2641:
[----:B------:R-:W-:Y:S05]  /*dd10*/  BSYNC B0 ;  /* 0x0000000000007941 */ /* 0x000fea0003800000 */
.L_x_2640:
[----:B------:R-:W-:-:S04]  /*dd20*/  SHF.R.S32.HI R0, RZ, 0x1, R0 ;  /* 0x00000001ff007819 */ /* 0x000fc80000011400 */
[----:B------:R-:W-:-:S13]  /*dd30*/  ISETP.GE.AND P0, PT, R0, 0x20, PT ;  /* 0x000000200000780c */ /* 0x000fda0003f06270 */
[----:B------:R-:W-:Y:S05]  /*dd40*/  @P0 BRA `(.L_x_2642) ;  /* 0xfffffd0000000947 */ /* 0x000fea000383ffff */
[----:B------:R-:W-:-:S05]  /*dd50*/  IMAD.MOV.U32 R0, RZ, RZ, 0x20 ;  /* 0x00000020ff007424 */ /* 0x000fca00078e00ff */
.L_x_2639:
[----:B------:R-:W-:Y:S01]  /*dd60*/  ISETP.GE.AND P0, PT, R0, 0x2, PT ;  /* 0x000000020000780c */ /* 0x000fe20003f06270 */
[----:B------:R-:W-:Y:S01]  /*dd70*/  WARPSYNC 0xffffffff ;  /* 0xffffffff00007948 */ /* 0x000fe20003800000 */
[----:B------:R-:W-:Y:S11]  /*dd80*/  BAR.SYNC.DEFER_BLOCKING 0x0 ;  /* 0x0000000000007b1d */ /* 0x000ff60000010000 */
[----:B------:R-:W-:Y:S05]  /*dd90*/  @!P0 BRA `(.L_x_2638) ;  /* 0x0000024000008947 */ /* 0x000fea0003800000 */
[----:B------:R-:W-:-:S04]  /*dda0*/  IMAD.MOV.U32 R5, RZ, RZ, 0x1 ;  /* 0x00000001ff057424 */ /* 0x000fc800078e00ff */
.L_x_2643:
[----:B0-----:R-:W-:Y:S01]  /*ddb0*/  PRMT R10, R3, 0x9910, RZ ;  /* 0x00009910030a7816 */ /* 0x001fe200000000ff */
[----:B------:R-:W0:Y:S01]  /*ddc0*/  SHFL.DOWN PT, R9, R44, R5, 0x1f ;  /* 0x08001f052c097589 */ /* 0x000e2200000e0000 */
[----:B------:R-:W-:-:S03]  /*ddd0*/  PRMT R4, R7, 0x9910, RZ ;  /* 0x0000991007047816 */ /* 0x000fc600000000ff */
[----:B------:R-:W1:Y:S04]  /*dde0*/  SHFL.DOWN PT, R12, R10, R5, 0x1f ;  /* 0x08001f050a0c7589 */ /* 0x000e6800000e0000 */
[----:B------:R-:W2:Y:S04]  /*ddf0*/  SHFL.DOWN PT, R6, R4, R5, 0x1f ;  /* 0x08001f0504067589 */ /* 0x000ea800000e0000 */
[----:B------:R-:W3:Y:S04]  /*de00*/  SHFL.DOWN PT, R11, R28, R5, 0x1f ;  /* 0x08001f051c0b7589 */ /* 0x000ee800000e0000 */
[----:B------:R-:W4:Y:S04]  /*de10*/  SHFL.DOWN PT, R8, R45, R5, 0x1f ;  /* 0x08001f052d087589 */ /* 0x000f2800000e0000 */
[----:B------:R5:W4:Y:S01]  /*de20*/  SHFL.DOWN PT, R14, R29, R5, 0x1f ;  /* 0x08001f051d0e7589 */ /* 0x000b2200000e0000 */
[----:B0-----:R-:W-:-:S02]  /*de30*/  ISETP.GE.U32.AND P0, PT, R44, R9, PT ;  /* 0x000000092c00720c */ /* 0x001fc40003f06070 */
[----:B-1----:R-:W-:Y:S01]  /*de40*/  PRMT R15, R12, 0x9910, RZ ;  /* 0x000099100c0f7816 */ /* 0x002fe200000000ff */
[----:B-----5:R-:W-:Y:S01]  /*de50*/  IMAD.SHL.U32 R5, R5, 0x2, RZ ;  /* 0x0000000205057824 */ /* 0x020fe200078e00ff */
[----:B--2---:R-:W-:Y:S02]  /*de60*/  PRMT R13, R6, 0x9910, RZ ;  /* 0x00009910060d7816 */ /* 0x004fe400000000ff */
[----:B------:R-:W-:Y:S02]  /*de70*/  ISETP.NE.AND P2, PT, R10, R15, PT ;  /* 0x0000000f0a00720c */ /* 0x000fe40003f45270 */
[----:B------:R-:W-:Y:S02]  /*de80*/  ISETP.NE.AND P3, PT, R4, R13, PT ;  /* 0x0000000d0400720c */ /* 0x000fe40003f65270 */
[----:B---3--:R-:W-:Y:S02]  /*de90*/  ISETP.GE.U32.AND P1, PT, R28, R11, PT ;  /* 0x0000000b1c00720c */ /* 0x008fe40003f26070 */
[----:B----4-:R-:W-:-:S02]  /*dea0*/  ISETP.GE.AND.EX P0, PT, R45, R8, PT, P0 ;  /* 0x000000082d00720c */ /* 0x010fc40003f06300 */
[----:B------:R-:W-:Y:S02]  /*deb0*/  ISETP.GE.AND P4, PT, R4, R13, PT ;  /* 0x0000000d0400720c */ /* 0x000fe40003f86270 */
[----:B------:R-:W-:Y:S02]  /*dec0*/  ISETP.GE.AND.EX P1, PT, R29, R14, PT, P1 ;  /* 0x0000000e1d00720c */ /* 0x000fe40003f26310 */
[----:B------:R-:W-:Y:S02]  /*ded0*/  SEL R4, RZ, 0xffffffff, P0 ;  /* 0xffffffffff047807 */ /* 0x000fe40000000000 */
[----:B------:R-:W-:Y:S02]  /*dee0*/  ISETP.GE.AND P0, PT, R10, R15, PT ;  /* 0x0000000f0a00720c */ /* 0x000fe40003f06270 */
[----:B------:R-:W-:Y:S02]  /*def0*/  SEL R10, RZ, 0xffffffff, P1 ;  /* 0xffffffffff0a7807 */ /* 0x000fe40000800000 */
[----:B------:R-:W-:-:S02]  /*df00*/  @P2 SEL R10, RZ, 0xffffffff, P0 ;  /* 0xffffffffff0a2807 */ /* 0x000fc40000000000 */
[----:B------:R-:W-:Y:S02]  /*df10*/  ISETP.GE.AND P2, PT, R5, R0, PT ;  /* 0x000000000500720c */ /* 0x000fe40003f46270 */
[----:B------:R-:W-:Y:S02]  /*df20*/  @P3 SEL R4, RZ, 0xffffffff, P4 ;  /* 0xffffffffff043807 */ /* 0x000fe40002000000 */
[----:B------:R-:W-:Y:S02]  /*df30*/  LOP3.LUT R10, R10, 0x1, RZ, 0xc0, !PT ;  /* 0x000000010a0a7812 */ /* 0x000fe400078ec0ff */
[----:B------:R-:W-:Y:S02]  /*df40*/  LOP3.LUT R4, R4, 0x1, RZ, 0xc0, !PT ;  /* 0x0000000104047812 */ /* 0x000fe400078ec0ff */
[----:B------:R-:W-:Y:S02]  /*df50*/  ISETP.NE.U32.AND P1, PT, R10, 0x1, PT ;  /* 0x000000010a00780c */ /* 0x000fe40003f25070 */
[----:B------:R-:W-:-:S02]  /*df60*/  ISETP.NE.U32.AND P0, PT, R4, 0x1, PT ;  /* 0x000000010400780c */ /* 0x000fc40003f05070 */
[----:B------:R-:W-:Y:S02]  /*df70*/  SEL R3, R3, R12, !P1 ;  /* 0x0000000c03037207 */ /* 0x000fe40004800000 */
[----:B------:R-:W-:Y:S02]  /*df80*/  SEL R44, R44, R9, !P0 ;  /* 0x000000092c2c7207 */ /* 0x000fe40004000000 */
[----:B------:R-:W-:Y:S02]  /*df90*/  SEL R45, R45, R8, !P0 ;  /* 0x000000082d2d7207 */ /* 0x000fe40004000000 */
[----:B------:R-:W-:Y:S02]  /*dfa0*/  SEL R7, R7, R6, !P0 ;  /* 0x0000000607077207 */ /* 0x000fe40004000000 */
[----:B------:R-:W-:Y:S02]  /*dfb0*/  SEL R28, R28, R11, !P1 ;  /* 0x0000000b1c1c7207 */ /* 0x000fe40004800000 */
[----:B------:R-:W-:Y:S01]  /*dfc0*/  SEL R29, R29, R14, !P1 ;  /* 0x0000000e1d1d7207 */ /* 0x000fe20004800000 */
[----:B------:R-:W-:Y:S05]  /*dfd0*/  @!P2 BRA `(.L_x_2643) ;  /* 0xfffffdd00000a947 */ /* 0x000fea000383ffff */
.L_x_2638:
[----:B------:R-:W-:Y:S01]  /*dfe0*/  ISETP.NE.AND P0, PT, RZ, c[0x0][0x34c], PT ;  /* 0x0000d300ff007a0c */ /* 0x000fe20003f05270 */
[----:B------:R-:W-:-:S12]  /*dff0*/  CS2R R18, SRZ ;  /* 0x0000000000127805 */ /* 0x000fd8000001ff00 */
[----:B------:R-:W-:Y:S05]  /*e000*/  @!P0 BRA `(.L_x_2644) ;  /* 0x00000c8000008947 */ /* 0x000fea0003800000 */
[----:B0-----:R-:W-:Y:S02]  /*e010*/  IMAD.MOV.U32 R4, RZ, RZ, RZ ;  /* 0x000000ffff047224 */ /* 0x001fe400078e00ff */
[----:B------:R-:W-:Y:S02]  /*e020*/  IMAD.MOV.U32 R5, RZ, RZ, R23 ;  /* 0x000000ffff057224 */ /* 0x000fe400078e0017 */
        /* <DEDUP_REMOVED lines=198> */
.L_x_2644:
[----:B------:R-:W-:Y:S05]  /*ec90*/  @!P0 BRA `(.L_x_2645) ;  /* 0x00000c7000008947 */ /* 0x000fea0003800000 */
[----:B------:R-:W-:Y:S01]  /*eca0*/  IADD3 R5, R23, 0x1, RZ ;  /* 0x0000000117057810 */ /* 0x000fe20007ffe0ff */
[----:B0-----:R-:W-:Y:S02]  /*ecb0*/  IMAD.MOV.U32 R4, RZ, RZ, RZ ;  /* 0x000000ffff047224 */ /* 0x001fe400078e00ff */
        /* <DEDUP_REMOVED lines=197> */
.L_x_2645:
[----:B------:R-:W-:Y:S01]  /*f910*/  ISETP.NE.U32.AND P0, PT, RZ, c[0x0][0x560], PT ;  /* 0x00015800ff007a0c */ /* 0x000fe20003f05070 */
[----:B0-----:R-:W-:Y:S01]  /*f920*/  CS2R R4, SRZ ;  /* 0x0000000000047805 */ /* 0x001fe2000001ff00 */
        /* <DEDUP_REMOVED lines=8> */
.L_x_2651:
[----:B------:R-:W-:Y:S01]  /*f9b0*/  LOP3.LUT R0, R8, R5, RZ, 0xfc, !PT ;  /* 0x0000000508007212 */ /* 0x000fe200078efcff */
[----:B------:R-:W-:Y:S01]  /*f9c0*/  BSSY B1, `(.L_x_2648) ;  /* 0x000001f000017945 */ /* 0x000fe20003800000 */
[----:B------:R-:W-:Y:S02]  /*f9d0*/  IMAD.MOV.U32 R9, RZ, RZ, R5 ;  /* 0x000000ffff097224 */ /* 0x000fe400078e0005 */
[----:B------:R-:W-:Y:S01]  /*f9e0*/  ISETP.NE.U32.AND P0, PT, R0, RZ, PT ;  /* 0x000000ff0000720c */ /* 0x000fe20003f05070 */
[----:B------:R-:W-:-:S12]  /*f9f0*/  IMAD.MOV.U32 R0, RZ, RZ, R4 ;  /* 0x000000ffff007224 */ /* 0x000fd800078e0004 */
[----:B------:R-:W-:Y:S05]  /*fa00*/  @!P0 BRA `(.L_x_2649) ;  /* 0x0000007000008947 */ /* 0x000fea0003800000 */
[----:B------:R-:W-:Y:S02]  /*fa10*/  IMAD.MOV.U32 R11, RZ, RZ, R5 ;  /* 0x000000ffff0b7224 */ /* 0x000fe400078e0005 */
[----:B------:R-:W-:Y:S01]  /*fa20*/  IMAD.MOV.U32 R5, RZ, RZ, R6 ;  /* 0x000000ffff057224 */ /* 0x000fe200078e0006 */
[----:B------:R-:W-:Y:S02]  /*fa30*/  MOV R6, 0xfa50 ;  /* 0x0000fa5000067802 */ /* 0x000fe40000000f00 */
[----:B------:R-:W-:Y:S05]  /*fa40*/  CALL.REL.NOINC `($__internal_15_$__cuda_sm20_rem_u64) ;  /* 0x0000565000007944 */ /* 0x000fea0003c00000 */
[----:B------:R-:W-:Y:S02]  /*fa50*/  IMAD.MOV.U32 R4, RZ, RZ, R8 ;  /* 0x000000ffff047224 */ /* 0x000fe400078e0008 */
[----:B------:R-:W-:Y:S01]  /*fa60*/  IMAD.MOV.U32 R5, RZ, RZ, R11 ;  /* 0x000000ffff057224 */ /* 0x000fe200078e000b */
[----:B------:R-:W-:Y:S05]  /*fa70*/  BRA `(.L_x_2650) ;  /* 0x0000013000007947 */ /* 0x000fea0003800000 */
.L_x_2649:
        /* <DEDUP_REMOVED lines=19> */
.L_x_2650:
[----:B------:R-:W-:Y:S05]  /*fbb0*/  BSYNC B1 ;  /* 0x0000000000017941 */ /* 0x000fea0003800000 */
.L_x_2648:
[----:B------:R-:W-:Y:S01]  /*fbc0*/  ISETP.NE.U32.AND P0, PT, R4, RZ, PT ;  /* 0x000000ff0400720c */ /* 0x000fe20003f05070 */
[----:B------:R-:W-:Y:S02]  /*fbd0*/  IMAD.MOV.U32 R6, RZ, RZ, R0 ;  /* 0x000000ffff067224 */ /* 0x000fe400078e0000 */
[----:B------:R-:W-:Y:S01]  /*fbe0*/  IMAD.MOV.U32 R8, RZ, RZ, R9 ;  /* 0x000000ffff087224 */ /* 0x000fe200078e0009 */
[----:B------:R-:W-:-:S13]  /*fbf0*/  ISETP.NE.AND.EX P0, PT, R5, RZ, PT, P0 ;  /* 0x000000ff0500720c */ /* 0x000fda0003f05300 */
[----:B------:R-:W-:Y:S05]  /*fc00*/  @P0 BRA `(.L_x_2651) ;  /* 0xfffffda000000947 */ /* 0x000fea000383ffff */
[----:B------:R-:W-:Y:S05]  /*fc10*/  BSYNC B0 ;  /* 0x0000000000007941 */ /* 0x000fea0003800000 */
.L_x_2647:
[----:B------:R-:W-:Y:S01]  /*fc20*/  ISETP.NE.U32.AND P2, PT, R9, RZ, PT ;  /* 0x000000ff0900720c */ /* 0x000fe20003f45070 */
[----:B------:R-:W-:-:S12]  /*fc30*/  BSSY B0, `(.L_x_2652) ;  /* 0x000001c000007945 */ /* 0x000fd80003800000 */
[----:B------:R-:W-:Y:S05]  /*fc40*/  @!P2 BRA `(.L_x_2653) ;  /* 0x000000700000a947 */ /* 0x000fea0003800000 */
[----:B------:R-:W-:Y:S01]  /*fc50*/  IMAD.MOV.U32 R6, RZ, RZ, 0x10 ;  /* 0x00000010ff067424 */ /* 0x000fe200078e00ff */
[----:B------:R-:W-:Y:S01]  /*fc60*/  MOV R8, 0xfc90 ;  /* 0x0000fc9000087802 */ /* 0x000fe20000000f00 */
[----:B------:R-:W-:Y:S02]  /*fc70*/  IMAD.MOV.U32 R10, RZ, RZ, RZ ;  /* 0x000000ffff0a7224 */ /* 0x000fe400078e00ff */
[----:B------:R-:W-:Y:S05]  /*fc80*/  CALL.REL.NOINC `($__internal_14_$__cuda_sm20_div_u64) ;  /* 0x00004fb000007944 */ /* 0x000fea0003c00000 */
[----:B------:R-:W-:Y:S02]  /*fc90*/  IMAD.MOV.U32 R4, RZ, RZ, R6 ;  /* 0x000000ffff047224 */ /* 0x000fe400078e0006 */
[----:B------:R-:W-:Y:S01]  /*fca0*/  IMAD.MOV.U32 R5, RZ, RZ, R13 ;  /* 0x000000ffff057224 */ /* 0x000fe200078e000d */
[----:B------:R-:W-:Y:S05]  /*fcb0*/  BRA `(.L_x_2654) ;  /* 0x0000013000007947 */ /* 0x000fea0003800000 */
.L_x_2653:
        /* <DEDUP_REMOVED lines=19> */
.L_x_2654:
[----:B------:R-:W-:Y:S05]  /*fdf0*/  BSYNC B0 ;  /* 0x0000000000007941 */ /* 0x000fea0003800000 */
.L_x_2652:
[----:B------:R-:W-:Y:S01]  /*fe00*/  BSSY B0, `(.L_x_2655) ;  /* 0x000001c000007945 */ /* 0x000fe20003800000 */
        /* <DEDUP_REMOVED lines=8> */
.L_x_2656:
        /* <DEDUP_REMOVED lines=19> */
.L_x_2657:
[----:B------:R-:W-:Y:S05]  /*ffc0*/  BSYNC B0 ;  /* 0x0000000000007941 */ /* 0x000fea0003800000 */
.L_x_2655:
        /* <DEDUP_REMOVED lines=9> */
[----:B------:R-:W-:Y:S05]  /*10060*/  CALL.REL.NOINC `($__internal_14_$__cuda_sm20_div_u64) ;  /* 0x00004bd000007944 */ /* 0x000fea0003c00000 */
[----:B------:R-:W-:Y:S02]  /*10070*/  IMAD.MOV.U32 R4, RZ, RZ, R6 ;  /* 0x000000ffff047224 */ /* 0x000fe400078e0006 */
[----:B------:R-:W-:Y:S01]  /*10080*/  IMAD.MOV.U32 R5, RZ, RZ, R13 ;  /* 0x000000ffff057224 */ /* 0x000fe200078e000d */
[----:B------:R-:W-:Y:S05]  /*10090*/  BRA `(.L_x_2660) ;  /* 0x0000014000007947 */ /* 0x000fea0003800000 */
.L_x_2659:
        /* <DEDUP_REMOVED lines=20> */
.L_x_2660:
[----:B------:R-:W-:Y:S05]  /*101e0*/  BSYNC B0 ;  /* 0x0000000000007941 */ /* 0x000fea0003800000 */
.L_x_2658:
[----:B------:R-:W-:-:S04]  /*101f0*/  IADD3 R4, P0, R4, c[0x0][0x560], RZ ;  /* 0x0001580004047a10 */ /* 0x000fc80007f1e0ff */
[----:B------:R-:W-:-:S05]  /*10200*/  IADD3.X R5, R5, c[0x0][0x564], RZ, P0, !PT ;  /* 0x0001590005057a10 */ /* 0x000fca00007fe4ff */
[----:B------:R-:W-:Y:S02]  /*10210*/  IMAD.MOV.U32 R0, RZ, RZ, R5 ;  /* 0x000000ffff007224 */ /* 0x000fe400078e0005 */
.L_x_2646:
        /* <DEDUP_REMOVED lines=208> */
.L_x_2662:
        /* <DEDUP_REMOVED lines=200> */
.L_x_2663:
        /* <DEDUP_REMOVED lines=11> */
.L_x_2665:
[----:B------:R-:W-:Y:S05]  /*11c50*/  BSYNC B0 ;  /* 0x0000000000007941 */ /* 0x000fea0003800000 */
.L_x_2664:
[----:B------:R-:W-:Y:S01]  /*11c60*/  PRMT R8, R8, 0x9910, RZ ;  /* 0x0000991008087816 */ /* 0x000fe200000000ff */
[----:B------:R-:W-:Y:S01]  /*11c70*/  BSSY B0, `(.L_x_2666) ;  /* 0x000000e000007945 */ /* 0x000fe20003800000 */
[----:B------:R-:W-:Y:S02]  /*11c80*/  LOP3.LUT P0, RZ, R17, R2, RZ, 0xfc, !PT ;  /* 0x0000000211ff7212 */ /* 0x000fe4000780fcff */
[----:B------:R-:W-:-:S13]  /*11c90*/  ISETP.NE.AND P2, PT, R8, RZ, PT ;  /* 0x000000ff0800720c */ /* 0x000fda0003f45270 */
[----:B------:R-:W-:Y:S05]  /*11ca0*/  @!P2 BRA `(.L_x_2667) ;  /* 0x000000a00000a947 */ /* 0x000fea0003800000 */
[----:B------:R-:W0:Y:S01]  /*11cb0*/  S2R R9, SR_CTAID.Y ;  /* 0x0000000000097919 */ /* 0x000e220000002600 */
[----:B------:R-:W-:Y:S01]  /*11cc0*/  ISETP.NE.AND P1, PT, RZ, c[0x0][0x190], PT ;  /* 0x00006400ff007a0c */ /* 0x000fe20003f25270 */
[----:B0-----:R-:W-:Y:S02]  /*11cd0*/  IMAD R8, R6, c[0x0][0x10], R9 ;  /* 0x0000040006087a24 */ /* 0x001fe400078e0209 */
[----:B------:R-:W-:-:S10]  /*11ce0*/  IMAD.MOV.U32 R9, RZ, RZ, 0x20 ;  /* 0x00000020ff097424 */ /* 0x000fd400078e00ff */
[----:B------:R-:W-:-:S04]  /*11cf0*/  @!P1 IMAD R8, R8, c[0x0][0x0], R17 ;  /* 0x0000000008089a24 */ /* 0x000fc800078e0211 */
[----:B------:R-:W-:-:S05]  /*11d00*/  IMAD.WIDE.U32 R8, R8, R9, c[0x0][0x568] ;  /* 0x00015a0008087625 */ /* 0x000fca00078e0009 */
[----:B------:R0:W-:Y:S04]  /*11d10*/  STG.E.64 [R8.64+0x8], R44 ;  /* 0x0000082c08007986 */ /* 0x0001e8000c101b24 */
[----:B------:R0:W-:Y:S04]  /*11d20*/  STG.E.64 [R8.64+0x18], R28 ;  /* 0x0000181c08007986 */ /* 0x0001e8000c101b24 */
[----:B------:R0:W-:Y:S04]  /*11d30*/  STG.E.U16 [R8.64], R7 ;  /* 0x0000000708007986 */ /* 0x0001e8000c101524 */
[----:B------:R0:W-:Y:S02]  /*11d40*/  STG.E.U16 [R8.64+0x10], R3 ;  /* 0x0000100308007986 */ /* 0x0001e4000c101524 */
.L_x_2667:
[----:B------:R-:W-:Y:S05]  /*11d50*/  BSYNC B0 ;  /* 0x0000000000007941 */ /* 0x000fea0003800000 */
.L_x_2666:
        /* <DEDUP_REMOVED lines=31> */
.L_x_2669:
[----:B------:R-:W-:Y:S05]  /*11f50*/  BSYNC B0 ;  /* 0x0000000000007941 */ /* 0x000fea0003800000 */
.L_x_2668:
        /* <DEDUP_REMOVED lines=14> */
[----:B------:R-:W-:-:S00]  /*12040*/  ERRBAR ;  /* 0x00000000000079ab */ /* 0x000fc00000000000 */
[----:B------:R-:W-:-:S05]  /*12050*/  CCTL.IVALL ;  /* 0x00000000ff00798f */ /* 0x000fca0002000000 */
[----:B------:R-:W-:Y:S01]  /*12060*/  IMAD.U32 R7, RZ, RZ, UR4 ;  /* 0x00000004ff077e24 */ /* 0x000fe2000f8e00ff */
[----:B------:R-:W-:Y:S05]  /*12070*/  @!P0 BRA `(.L_x_2671) ;  /* 0x0000031000008947 */ /* 0x000fea0003800000 */
[----:B------:R-:W-:Y:S02]  /*12080*/  IMAD R23, R2, c[0x0][0x0], R17 ;  /* 0x0000000002177a24 */ /* 0x000fe400078e0211 */
[----:B------:R-:W-:Y:S02]  /*12090*/  IMAD.U32 R3, RZ, RZ, UR4 ;  /* 0x00000004ff037e24 */ /* 0x000fe4000f8e00ff */
[----:B------:R-:W-:Y:S01]  /*120a0*/  IMAD.MOV.U32 R8, RZ, RZ, c[0x0][0x170] ;  /* 0x00005c00ff087624 */ /* 0x000fe200078e00ff */
[----:B------:R-:W-:Y:S01]  /*120b0*/  ISETP.GE.U32.AND P0, PT, R23, c[0x0][0x18c], PT ;  /* 0x0000630017007a0c */ /* 0x000fe20003f06070 */
[----:B------:R-:W-:-:S12]  /*120c0*/  IMAD.MOV.U32 R9, RZ, RZ, c[0x0][0x174] ;  /* 0x00005d00ff097624 */ /* 0x000fd800078e00ff */
[----:B------:R-:W-:Y:S05]  /*120d0*/  @P0 BRA `(.L_x_2672) ;  /* 0x0000059000000947 */ /* 0x000fea0003800000 */
[----:B------:R-:W-:Y:S01]  /*120e0*/  BSSY B1, `(.L_x_2673) ;  /* 0x0000029000017945 */ /* 0x000fe20003800000 */
[----:B------:R-:W-:Y:S02]  /*120f0*/  IMAD.U32 R3, RZ, RZ, UR4 ;  /* 0x00000004ff037e24 */ /* 0x000fe4000f8e00ff */
[----:B------:R-:W-:Y:S02]  /*12100*/  IMAD.MOV.U32 R8, RZ, RZ, c[0x0][0x170] ;  /* 0x00005c00ff087624 */ /* 0x000fe400078e00ff */
[----:B------:R-:W-:Y:S02]  /*12110*/  IMAD.MOV.U32 R9, RZ, RZ, c[0x0][0x174] ;  /* 0x00005d00ff097624 */ /* 0x000fe400078e00ff */
.L_x_2674:
[----:B------:R-:W-:Y:S02]  /*12120*/  IMAD.MOV.U32 R21, RZ, RZ, 0x20 ;  /* 0x00000020ff157424 */ /* 0x000fe400078e00ff */
[----:B------:R-:W-:-:S04]  /*12130*/  IMAD R20, R6, c[0x0][0x10], R23 ;  /* 0x0000040006147a24 */ /* 0x000fc800078e0217 */
[----:B------:R-:W-:-:S05]  /*12140*/  IMAD.WIDE.U32 R20, R20, R21, c[0x0][0x568] ;  /* 0x00015a0014147625 */ /* 0x000fca00078e0015 */
[----:B------:R-:W2:Y:S04]  /*12150*/  LDG.E.U16 R22, [R20.64+0x10] ;  /* 0x0000102414167981 */ /* 0x000ea8000c1e1500 */
[----:B------:R-:W3:Y:S04]  /*12160*/  LDG.E.U16 R16, [R20.64] ;  /* 0x0000002414107981 */ /* 0x000ee8000c1e1500 */
[----:B------:R-:W4:Y:S04]  /*12170*/  LDG.E.64 R12, [R20.64+0x18] ;  /* 0x00001824140c7981 */ /* 0x000f28000c1e1b00 */
[----:B------:R-:W5:Y:S01]  /*12180*/  LDG.E.64 R14, [R20.64+0x8] ;  /* 0x00000824140e7981 */ /* 0x000f62000c1e1b00 */
[----:B------:R-:W-:-:S02]  /*12190*/  PRMT R27, R3, 0x9910, RZ ;  /* 0x00009910031b7816 */ /* 0x000fc400000000ff */
[----:B------:R-:W-:Y:S02]  /*121a0*/  PRMT R25, R7, 0x9910, RZ ;  /* 0x0000991007197816 */ /* 0x000fe400000000ff */
[----:B--2---:R-:W-:Y:S02]  /*121b0*/  PRMT R26, R22, 0x9910, RZ ;  /* 0x00009910161a7816 */ /* 0x004fe400000000ff */
[----:B---3--:R-:W-:Y:S02]  /*121c0*/  PRMT R24, R16, 0x9910, RZ ;  /* 0x0000991010187816 */ /* 0x008fe400000000ff */
[----:B------:R-:W-:Y:S02]  /*121d0*/  ISETP.NE.AND P3, PT, R27, R26, PT ;  /* 0x0000001a1b00720c */ /* 0x000fe40003f65270 */
[CC--:B------:R-:W-:Y:S02]  /*121e0*/  ISETP.NE.AND P4, PT, R25.reuse, R24.reuse, PT ;  /* 0x000000181900720c */ /* 0x0c0fe40003f85270 */
[----:B------:R-:W-:Y:S01]  /*121f0*/  ISETP.GE.AND P6, PT, R25, R24, PT ;  /* 0x000000181900720c */ /* 0x000fe20003fc6270 */
[----:B------:R-:W-:Y:S01]  /*12200*/  IMAD.MOV.U32 R24, RZ, RZ, c[0x0][0x0] ;  /* 0x00000000ff187624 */ /* 0x000fe200078e00ff */
[----:B----4-:R-:W-:-:S02]  /*12210*/  ISETP.GE.U32.AND P1, PT, R8, R12, PT ;  /* 0x0000000c0800720c */ /* 0x010fc40003f26070 */
[----:B------:R-:W-:Y:S01]  /*12220*/  ISETP.GE.AND P5, PT, R27, R26, PT ;  /* 0x0000001a1b00720c */ /* 0x000fe20003fa6270 */
[----:B------:R-:W-:Y:S01]  /*12230*/  IMAD R23, R24, c[0x0][0x4], R23 ;  /* 0x0000010018177a24 */ /* 0x000fe200078e0217 */
[----:B-----5:R-:W-:Y:S02]  /*12240*/  ISETP.GE.U32.AND P0, PT, R10, R14, PT ;  /* 0x0000000e0a00720c */ /* 0x020fe40003f06070 */
[----:B------:R-:W-:Y:S02]  /*12250*/  ISETP.GE.AND.EX P1, PT, R9, R13, PT, P1 ;  /* 0x0000000d0900720c */ /* 0x000fe40003f26310 */
[----:B------:R-:W-:Y:S02]  /*12260*/  SEL R21, RZ, 0xffffffff, P5 ;  /* 0xffffffffff157807 */ /* 0x000fe40002800000 */
[----:B------:R-:W-:Y:S02]  /*12270*/  ISETP.GE.AND.EX P0, PT, R11, R15, PT, P0 ;  /* 0x0000000f0b00720c */ /* 0x000fe40003f06300 */
[----:B------:R-:W-:-:S02]  /*12280*/  @!P3 SEL R21, RZ, 0xffffffff, P1 ;  /* 0xffffffffff15b807 */ /* 0x000fc40000800000 */
[----:B------:R-:W-:Y:S02]  /*12290*/  ISETP.GE.U32.AND P3, PT, R23, c[0x0][0x18c], PT ;  /* 0x0000630017007a0c */ /* 0x000fe40003f66070 */
[----:B------:R-:W-:Y:S02]  /*122a0*/  SEL R20, RZ, 0xffffffff, P6 ;  /* 0xffffffffff147807 */ /* 0x000fe40003000000 */
[----:B------:R-:W-:Y:S02]  /*122b0*/  @!P4 SEL R20, RZ, 0xffffffff, P0 ;  /* 0xffffffffff14c807 */ /* 0x000fe40000000000 */
[----:B------:R-:W-:Y:S02]  /*122c0*/  LOP3.LUT R21, R21, 0x1, RZ, 0xc0, !PT ;  /* 0x0000000115157812 */ /* 0x000fe400078ec0ff */
[----:B------:R-:W-:Y:S02]  /*122d0*/  LOP3.LUT R20, R20, 0x1, RZ, 0xc0, !PT ;  /* 0x0000000114147812 */ /* 0x000fe400078ec0ff */
[----:B------:R-:W-:-:S02]  /*122e0*/  ISETP.NE.U32.AND P1, PT, R21, 0x1, PT ;  /* 0x000000011500780c */ /* 0x000fc40003f25070 */
[----:B------:R-:W-:Y:S02]  /*122f0*/  ISETP.NE.U32.AND P0, PT, R20, 0x1, PT ;  /* 0x000000011400780c */ /* 0x000fe40003f05070 */
[----:B------:R-:W-:Y:S02]  /*12300*/  SEL R3, R3, R22, !P1 ;  /* 0x0000001603037207 */ /* 0x000fe40004800000 */
[----:B------:R-:W-:Y:S02]  /*12310*/  SEL R10, R10, R14, !P0 ;  /* 0x0000000e0a0a7207 */ /* 0x000fe40004000000 */
[----:B------:R-:W-:Y:S02]  /*12320*/  SEL R11, R11, R15, !P0 ;  /* 0x0000000f0b0b7207 */ /* 0x000fe40004000000 */
[----:B------:R-:W-:Y:S02]  /*12330*/  SEL R7, R7, R16, !P0 ;  /* 0x0000001007077207 */ /* 0x000fe40004000000 */
[----:B------:R-:W-:-:S02]  /*12340*/  SEL R8, R8, R12, !P1 ;  /* 0x0000000c08087207 */ /* 0x000fc40004800000 */
[----:B------:R-:W-:Y:S01]  /*12350*/  SEL R9, R9, R13, !P1 ;  /* 0x0000000d09097207 */ /* 0x000fe20004800000 */
[----:B------:R-:W-:Y:S05]  /*12360*/  @!P3 BRA `(.L_x_2674) ;  /* 0xfffffdb00000b947 */ /* 0x000fea000383ffff */
[----:B------:R-:W-:Y:S05]  /*12370*/  BSYNC B1 ;  /* 0x0000000000017941 */ /* 0x000fea0003800000 */
.L_x_2673:
[----:B------:R-:W-:Y:S05]  /*12380*/  BRA `(.L_x_2672) ;  /* 0x000002e000007947 */ /* 0x000fea0003800000 */
.L_x_2671:
[----:B------:R-:W-:Y:S01]  /*12390*/  ISETP.GE.U32.AND P0, PT, R2, c[0x0][0x18c], PT ;  /* 0x0000630002007a0c */ /* 0x000fe20003f06070 */
[----:B------:R-:W-:Y:S02]  /*123a0*/  IMAD.U32 R3, RZ, RZ, UR4 ;  /* 0x00000004ff037e24 */ /* 0x000fe4000f8e00ff */
[----:B------:R-:W-:Y:S02]  /*123b0*/  IMAD.MOV.U32 R8, RZ, RZ, c[0x0][0x170] ;  /* 0x00005c00ff087624 */ /* 0x000fe400078e00ff */
[----:B------:R-:W-:-:S08]  /*123c0*/  IMAD.MOV.U32 R9, RZ, RZ, c[0x0][0x174] ;  /* 0x00005d00ff097624 */ /* 0x000fd000078e00ff */
[----:B------:R-:W-:Y:S05]  /*123d0*/  @P0 BRA `(.L_x_2672) ;  /* 0x0000029000000947 */ /* 0x000fea0003800000 */
[----:B------:R-:W-:Y:S02]  /*123e0*/  IMAD.U32 R3, RZ, RZ, UR4 ;  /* 0x00000004ff037e24 */ /* 0x000fe4000f8e00ff */
[----:B------:R-:W-:Y:S02]  /*123f0*/  IMAD.MOV.U32 R8, RZ, RZ, c[0x0][0x170] ;  /* 0x00005c00ff087624 */ /* 0x000fe400078e00ff */
[----:B------:R-:W-:Y:S02]  /*12400*/  IMAD.MOV.U32 R9, RZ, RZ, c[0x0][0x174] ;  /* 0x00005d00ff097624 */ /* 0x000fe400078e00ff */
[----:B------:R-:W-:-:S04]  /*12410*/  IMAD.MOV.U32 R23, RZ, RZ, R2 ;  /* 0x000000ffff177224 */ /* 0x000fc800078e0002 */
.L_x_2675:
[----:B------:R-:W-:Y:S02]  /*12420*/  IMAD R12, R6, c[0x0][0x10], R23 ;  /* 0x00000400060c7a24 */ /* 0x000fe400078e0217 */
        /* <DEDUP_REMOVED lines=9> */
[----:B------:R-:W-:Y:S02]  /*124c0*/  IADD3 R23, R23, c[0x0][0x4], RZ ;  /* 0x0000010017177a10 */ /* 0x000fe40007ffe0ff */
[----:B--2---:R-:W-:Y:S02]  /*124d0*/  PRMT R25, R22, 0x9910, RZ ;  /* 0x0000991016197816 */ /* 0x004fe400000000ff */
[----:B---3--:R-:W-:Y:S02]  /*124e0*/  PRMT R24, R16, 0x9910, RZ ;  /* 0x0000991010187816 */ /* 0x008fe400000000ff */
[----:B------:R-:W-:Y:S02]  /*124f0*/  ISETP.NE.AND P3, PT, R26, R25, PT ;  /* 0x000000191a00720c */ /* 0x000fe40003f65270 */
[----:B------:R-:W-:-:S02]  /*12500*/  ISETP.NE.AND P4, PT, R27, R24, PT ;  /* 0x000000181b00720c */ /* 0x000fc40003f85270 */
[----:B----4-:R-:W-:Y:S02]  /*12510*/  ISETP.GE.U32.AND P1, PT, R8, R12, PT ;  /* 0x0000000c0800720c */ /* 0x010fe40003f26070 */
[----:B------:R-:W-:Y:S02]  /*12520*/  ISETP.GE.AND P5, PT, R26, R25, PT ;  /* 0x000000191a00720c */ /* 0x000fe40003fa6270 */
[----:B-----5:R-:W-:Y:S02]  /*12530*/  ISETP.GE.U32.AND P0, PT, R10, R14, PT ;  /* 0x0000000e0a00720c */ /* 0x020fe40003f06070 */
[----:B------:R-:W-:Y:S02]  /*12540*/  ISETP.GE.AND.EX P1, PT, R9, R13, PT, P1 ;  /* 0x0000000d0900720c */ /* 0x000fe40003f26310 */
[----:B------:R-:W-:Y:S02]  /*12550*/  ISETP.GE.AND P6, PT, R27, R24, PT ;  /* 0x000000181b00720c */ /* 0x000fe40003fc6270 */
[----:B------:R-:W-:-:S02]  /*12560*/  SEL R21, RZ, 0xffffffff, P5 ;  /* 0xffffffffff157807 */ /* 0x000fc40002800000 */
[----:B------:R-:W-:Y:S02]  /*12570*/  ISETP.GE.AND.EX P0, PT, R11, R15, PT, P0 ;  /* 0x0000000f0b00720c */ /* 0x000fe40003f06300 */
[----:B------:R-:W-:Y:S02]  /*12580*/  @!P3 SEL R21, RZ, 0xffffffff, P1 ;  /* 0xffffffffff15b807 */ /* 0x000fe40000800000 */
[----:B------:R-:W-:Y:S02]  /*12590*/  ISETP.GE.U32.AND P3, PT, R23, c[0x0][0x18c], PT ;  /* 0x0000630017007a0c */ /* 0x000fe40003f66070 */
[----:B------:R-:W-:Y:S02]  /*125a0*/  SEL R20, RZ, 0xffffffff, P6 ;  /* 0xffffffffff147807 */ /* 0x000fe40003000000 */
        /* <DEDUP_REMOVED lines=9> */
[----:B------:R-:W-:Y:S02]  /*12640*/  SEL R8, R8, R12, !P1 ;  /* 0x0000000c08087207 */ /* 0x000fe40004800000 */
[----:B------:R-:W-:Y:S01]  /*12650*/  SEL R9, R9, R13, !P1 ;  /* 0x0000000d09097207 */ /* 0x000fe20004800000 */
[----:B------:R-:W-:Y:S05]  /*12660*/  @!P3 BRA `(.L_x_2675) ;  /* 0xfffffdb00000b947 */ /* 0x000fea000383ffff */
.L_x_2672:
[----:B------:R-:W-:Y:S05]  /*12670*/  BSYNC B0 ;  /* 0x0000000000007941 */ /* 0x000fea0003800000 */
.L_x_2670:
        /* <DEDUP_REMOVED lines=12> */
.L_x_2679:
[----:B0-----:R-:W-:Y:S01]  /*12740*/  IMAD.IADD R12, R2, 0x1, R13 ;  /* 0x00000001020c7824 */ /* 0x001fe200078e020d */
[----:B------:R-:W-:Y:S01]  /*12750*/  BAR.SYNC.DEFER_BLOCKING 0x0 ;  /* 0x0000000000007b1d */ /* 0x000fe20000010000 */
[----:B------:R-:W-:-:S02]  /*12760*/  ISETP.GT.AND P3, PT, R13, 0x1, PT ;  /* 0x000000010d00780c */ /* 0x000fc40003f64270 */
[----:B------:R-:W-:Y:S02]  /*12770*/  SHF.R.S32.HI R23, RZ, 0x1, R13 ;  /* 0x00000001ff177819 */ /* 0x000fe4000001140d */
[----:B------:R-:W-:Y:S01]  /*12780*/  ISETP.GE.U32.AND P0, PT, R12, c[0x0][0x4], PT ;  /* 0x000001000c007a0c */ /* 0x000fe20003f06070 */
[----:B------:R-:W-:Y:S03]  /*12790*/  BSSY B0, `(.L_x_2677) ;  /* 0x0000029000007945 */ /* 0x000fe60003800000 */
[----:B------:R-:W-:-:S13]  /*127a0*/  ISETP.GE.U32.OR P0, PT, R2, R13, P0 ;  /* 0x0000000d0200720c */ /* 0x000fda0000706470 */
[----:B------:R-:W-:Y:S05]  /*127b0*/  @P0 BRA `(.L_x_2678) ;  /* 0x0000026000000947 */ /* 0x000fea0003800000 */
[----:B------:R-:W-:Y:S01]  /*127c0*/  IMAD R12, R12, c[0x0][0x0], R17 ;  /* 0x000000000c0c7a24 */ /* 0x000fe200078e0211 */
[----:B------:R-:W-:Y:S02]  /*127d0*/  PRMT R21, R7, 0x9910, RZ ;  /* 0x0000991007157816 */ /* 0x000fe400000000ff */
[----:B------:R-:W-:Y:S01]  /*127e0*/  PRMT R25, R3, 0x9910, RZ ;  /* 0x0000991003197816 */ /* 0x000fe200000000ff */
[----:B------:R-:W-:-:S05]  /*127f0*/  IMAD.SHL.U32 R26, R12, 0x20, RZ ;  /* 0x000000200c1a7824 */ /* 0x000fca00078e00ff */
[----:B------:R-:W0:Y:S04]  /*12800*/  LDS.U16 R16, [R26+0x10] ;  /* 0x000010001a107984 */ /* 0x000e280000000400 */
[----:B------:R-:W1:Y:S04]  /*12810*/  LDS.U16 R22, [R26+0x20] ;  /* 0x000020001a167984 */ /* 0x000e680000000400 */
[----:B------:R-:W2:Y:S04]  /*12820*/  LDS.64 R12, [R26+0x18] ;  /* 0x000018001a0c7984 */ /* 0x000ea80000000a00 */
[----:B------:R-:W3:Y:S01]  /*12830*/  LDS.64 R14, [R26+0x28] ;  /* 0x000028001a0e7984 */ /* 0x000ee20000000a00 */
[----:B0-----:R-:W-:-:S02]  /*12840*/  PRMT R20, R16, 0x9910, RZ ;  /* 0x0000991010147816 */ /* 0x001fc400000000ff */
[----:B-1----:R-:W-:Y:S02]  /*12850*/  PRMT R24, R22, 0x9910, RZ ;  /* 0x0000991016187816 */ /* 0x002fe400000000ff */
[----:B------:R-:W-:Y:S02]  /*12860*/  ISETP.NE.AND P5, PT, R21, R20, PT ;  /* 0x000000141500720c */ /* 0x000fe40003fa5270 */
[----:B------:R-:W-:Y:S02]  /*12870*/  ISETP.NE.AND P4, PT, R25, R24, PT ;  /* 0x000000181900720c */ /* 0x000fe40003f85270 */
[----:B------:R-:W-:Y:S02]  /*12880*/  ISETP.GE.AND P6, PT, R21, R20, PT ;  /* 0x000000141500720c */ /* 0x000fe40003fc6270 */
[----:B--2---:R-:W-:Y:S02]  /*12890*/  ISETP.GE.U32.AND P1, PT, R10, R12, PT ;  /* 0x0000000c0a00720c */ /* 0x004fe40003f26070 */
[----:B---3--:R-:W-:-:S02]  /*128a0*/  ISETP.GE.U32.AND P0, PT, R8, R14, PT ;  /* 0x0000000e0800720c */ /* 0x008fc40003f06070 */
[----:B------:R-:W-:Y:S02]  /*128b0*/  SEL R20, RZ, 0xffffffff, P6 ;  /* 0xffffffffff147807 */ /* 0x000fe40003000000 */
[----:B------:R-:W-:Y:S02]  /*128c0*/  ISETP.GE.AND P6, PT, R25, R24, PT ;  /* 0x000000181900720c */ /* 0x000fe40003fc6270 */
[----:B------:R-:W-:Y:S02]  /*128d0*/  ISETP.GE.AND.EX P1, PT, R11, R13, PT, P1 ;  /* 0x0000000d0b00720c */ /* 0x000fe40003f26310 */
[----:B------:R-:W-:Y:S02]  /*128e0*/  ISETP.GE.AND.EX P0, PT, R9, R15, PT, P0 ;  /* 0x0000000f0900720c */ /* 0x000fe40003f06300 */
        /* <DEDUP_REMOVED lines=10> */
[----:B------:R-:W-:Y:S02]  /*12990*/  SEL R8, R8, R14, !P1 ;  /* 0x0000000e08087207 */ /* 0x000fe40004800000 */
[----:B------:R-:W-:Y:S01]  /*129a0*/  SEL R13, R7, R16, !P0 ;  /* 0x00000010070d7207 */ /* 0x000fe20004000000 */
[----:B------:R0:W-:Y:S01]  /*129b0*/  STS.64 [R6+0x8], R10 ;  /* 0x0000080a06007388 */ /* 0x0001e20000000a00 */
[----:B------:R-:W-:Y:S02]  /*129c0*/  SEL R15, R3, R22, !P1 ;  /* 0x00000016030f7207 */ /* 0x000fe40004800000 */
[----:B------:R-:W-:Y:S01]  /*129d0*/  PRMT R7, R13, 0x7610, R7 ;  /* 0x000076100d077816 */ /* 0x000fe20000000007 */
[----:B------:R0:W-:Y:S01]  /*129e0*/  STS.64 [R6+0x18], R8 ;  /* 0x0000180806007388 */ /* 0x0001e20000000a00 */
[----:B------:R-:W-:-:S03]  /*129f0*/  PRMT R3, R15, 0x7610, R3 ;  /* 0x000076100f037816 */ /* 0x000fc60000000003 */
[----:B------:R0:W-:Y:S04]  /*12a00*/  STS.U16 [R6], R13 ;  /* 0x0000000d06007388 */ /* 0x0001e80000000400 */
[----:B------:R0:W-:Y:S02]  /*12a10*/  STS.U16 [R6+0x10], R15 ;  /* 0x0000100f06007388 */ /* 0x0001e40000000400 */
.L_x_2678:
[----:B------:R-:W-:Y:S05]  /*12a20*/  BSYNC B0 ;  /* 0x0000000000007941 */ /* 0x000fea0003800000 */
.L_x_2677:
[----:B0-----:R-:W-:Y:S01]  /*12a30*/  IMAD.MOV.U32 R13, RZ, RZ, R23 ;  /* 0x000000ffff0d7224 */ /* 0x001fe200078e0017 */
[----:B------:R-:W-:Y:S05]  /*12a40*/  @P3 BRA `(.L_x_2679) ;  /* 0xfffffcf000003947 */ /* 0x000fea000383ffff */
.L_x_2676:
[----:B------:R-:W-:-:S13]  /*12a50*/  ISETP.NE.AND P0, PT, RZ, c[0x0][0x190], PT ;  /* 0x00006400ff007a0c */ /* 0x000fda0003f05270 */
[----:B------:R-:W-:Y:S05]  /*12a60*/  @!P0 BRA `(.L_x_2680) ;  /* 0x0000066000008947 */ /* 0x000fea0003800000 */
[----:B------:R-:W-:-:S05]  /*12a70*/  IMAD.MOV.U32 R2, RZ, RZ, 0x20 ;  /* 0x00000020ff027424 */ /* 0x000fca00078e00ff */
[----:B------:R-:W-:Y:S01]  /*12a80*/  ISETP.LT.AND P0, PT, R2, c[0x0][0x0], PT ;  /* 0x0000000002007a0c */ /* 0x000fe20003f01270 */
[----:B------:R-:W-:-:S12]  /*12a90*/  IMAD.MOV.U32 R2, RZ, RZ, c[0x0][0x0] ;  /* 0x00000000ff027624 */ /* 0x000fd800078e00ff */
[----:B------:R-:W-:Y:S05]  /*12aa0*/  @!P0 BRA `(.L_x_2681) ;  /* 0x000003b000008947 */ /* 0x000fea0003800000 */
[----:B------:R-:W-:Y:S01]  /*12ab0*/  IMAD.MOV.U32 R2, RZ, RZ, c[0x0][0x0] ;  /* 0x00000000ff027624 */ /* 0x000fe200078e00ff */
[----:B------:R1:W-:Y:S04]  /*12ac0*/  STS.U16 [R6], R7 ;  /* 0x0000000706007388 */ /* 0x0003e80000000400 */
[----:B------:R-:W-:Y:S01]  /*12ad0*/  LEA.HI R2, R2, c[0x0][0x0], RZ, 0x1 ;  /* 0x0000000002027a11 */ /* 0x000fe200078f08ff */
[----:B------:R1:W-:Y:S03]  /*12ae0*/  STS.64 [R6+0x8], R10 ;  /* 0x0000080a06007388 */ /* 0x0003e60000000a00 */
[----:B0-----:R-:W-:Y:S01]  /*12af0*/  SHF.R.S32.HI R12, RZ, 0x1, R2 ;  /* 0x00000001ff0c7819 */ /* 0x001fe20000011402 */
[----:B------:R1:W-:Y:S01]  /*12b00*/  STS.64 [R6+0x18], R8 ;  /* 0x0000180806007388 */ /* 0x0003e20000000a00 */
[----:B------:R-:W-:-:S02]  /*12b10*/  IMAD.MOV.U32 R2, RZ, RZ, 0x20 ;  /* 0x00000020ff027424 */ /* 0x000fc400078e00ff */
[----:B------:R-:W-:Y:S01]  /*12b20*/  ISETP.GE.AND P0, PT, R12, 0x20, PT ;  /* 0x000000200c00780c */ /* 0x000fe20003f06270 */
[----:B------:R1:W-:-:S12]  /*12b30*/  STS.U16 [R6+0x10], R3 ;  /* 0x0000100306007388 */ /* 0x0003d80000000400 */
[----:B------:R-:W-:Y:S05]  /*12b40*/  @!P0 BRA `(.L_x_2681) ;  /* 0x0000031000008947 */ /* 0x000fea0003800000 */
[----:B-1----:R-:W-:-:S04]  /*12b50*/  IMAD.MOV.U32 R2, RZ, RZ, R12 ;  /* 0x000000ffff027224 */ /* 0x002fc800078e000c */
.L_x_2684:
[C---:B------:R-:W-:Y:S01]  /*12b60*/  IMAD.IADD R12, R17.reuse, 0x1, R2 ;  /* 0x00000001110c7824 */ /* 0x040fe200078e0202 */
[----:B------:R-:W-:Y:S04]  /*12b70*/  BAR.SYNC.DEFER_BLOCKING 0x0 ;  /* 0x0000000000007b1d */ /* 0x000fe80000010000 */
[----:B------:R-:W-:Y:S02]  /*12b80*/  ISETP.GE.U32.AND P0, PT, R12, c[0x0][0x0], PT ;  /* 0x000000000c007a0c */ /* 0x000fe40003f06070 */
[----:B------:R-:W-:Y:S02]  /*12b90*/  BSSY B0, `(.L_x_2682) ;  /* 0x0000028000007945 */ /* 0x000fe40003800000 */
[----:B------:R-:W-:-:S13]  /*12ba0*/  ISETP.GE.U32.OR P0, PT, R17, R2, P0 ;  /* 0x000000021100720c */ /* 0x000fda0000706470 */
[----:B0-----:R-:W-:Y:S05]  /*12bb0*/  @P0 BRA `(.L_x_2683) ;  /* 0x0000025000000947 */ /* 0x001fea0003800000 */
[----:B------:R-:W-:Y:S01]  /*12bc0*/  IMAD R16, R2, 0x20, R6 ;  /* 0x0000002002107824 */ /* 0x000fe200078e0206 */
        /* <DEDUP_REMOVED lines=36> */
.L_x_2683:
[----:B------:R-:W-:Y:S05]  /*12e10*/  BSYNC B0 ;  /* 0x0000000000007941 */ /* 0x000fea0003800000 */
.L_x_2682:
[----:B------:R-:W-:-:S04]  /*12e20*/  SHF.R.S32.HI R2, RZ, 0x1, R2 ;  /* 0x00000001ff027819 */ /* 0x000fc80000011402 */
[----:B------:R-:W-:-:S13]  /*12e30*/  ISETP.GE.AND P0, PT, R2, 0x20, PT ;  /* 0x000000200200780c */ /* 0x000fda0003f06270 */
[----:B------:R-:W-:Y:S05]  /*12e40*/  @P0 BRA `(.L_x_2684) ;  /* 0xfffffd1000000947 */ /* 0x000fea000383ffff */
[----:B------:R-:W-:-:S04]  /*12e50*/  IMAD.MOV.U32 R2, RZ, RZ, 0x20 ;  /* 0x00000020ff027424 */ /* 0x000fc800078e00ff */
.L_x_2681:
[----:B-1----:R-:W-:Y:S01]  /*12e60*/  BAR.SYNC.DEFER_BLOCKING 0x0 ;  /* 0x0000000000007b1d */ /* 0x002fe20000010000 */
[----:B------:R-:W-:-:S13]  /*12e70*/  ISETP.GE.AND P0, PT, R2, 0x2, PT ;  /* 0x000000020200780c */ /* 0x000fda0003f06270 */
[----:B------:R-:W-:Y:S05]  /*12e80*/  @!P0 BRA `(.L_x_2680) ;  /* 0x0000024000008947 */ /* 0x000fea0003800000 */
[----:B0-----:R-:W-:-:S04]  /*12e90*/  IMAD.MOV.U32 R13, RZ, RZ, 0x1 ;  /* 0x00000001ff0d7424 */ /* 0x001fc800078e00ff */
.L_x_2685:
[----:B------:R-:W-:Y:S01]  /*12ea0*/  PRMT R22, R3, 0x9910, RZ ;  /* 0x0000991003167816 */ /* 0x000fe200000000ff */
        /* <DEDUP_REMOVED lines=34> */
.L_x_2680:
[----:B------:R-:W-:Y:S05]  /*130d0*/  @!P2 EXIT ;  /* 0x000000000000a94d */ /* 0x000fea0003800000 */
[----:B------:R-:W-:Y:S01]  /*130e0*/  ISETP.NE.U32.AND P0, PT, R4, RZ, PT ;  /* 0x000000ff0400720c */ /* 0x000fe20003f05070 */
[----:B------:R-:W-:-:S02]  /*130f0*/  ULDC.U8 UR4, c[0x0][0x580] ;  /* 0x0001600000047ab9 */ /* 0x000fc40000000000 */
[----:B------:R-:W-:Y:S02]  /*13100*/  ISETP.NE.AND P1, PT, RZ, UR4, PT ;  /* 0x00000004ff007c0c */ /* 0x000fe4000bf25270 */
[----:B------:R-:W-:Y:S02]  /*13110*/  ISETP.NE.AND.EX P0, PT, R0, RZ, PT, P0 ;  /* 0x000000ff0000720c */ /* 0x000fe40003f05300 */
[----:B0-----:R-:W-:Y:S02]  /*13120*/  SEL R13, RZ, c[0x0][0x578], !P1 ;  /* 0x00015e00ff0d7a07 */ /* 0x001fe40004800000 */
[----:B------:R-:W-:Y:S02]  /*13130*/  SEL R0, RZ, c[0x0][0x57c], !P1 ;  /* 0x00015f00ff007a07 */ /* 0x000fe40004800000 */
[-C--:B------:R-:W-:Y:S02]  /*13140*/  IADD3 R22, P2, R10, R13.reuse, RZ ;  /* 0x0000000d0a167210 */ /* 0x080fe40007f5e0ff */
[----:B------:R-:W-:-:S03]  /*13150*/  IADD3 R16, P3, R8, R13, RZ ;  /* 0x0000000d08107210 */ /* 0x000fc60007f7e0ff */
[--C-:B------:R-:W-:Y:S02]  /*13160*/  IMAD.X R23, R11, 0x1, R0.reuse, P2 ;  /* 0x000000010b177824 */ /* 0x100fe400010e0600 */
[----:B------:R-:W-:Y:S01]  /*13170*/  IMAD.X R17, R9, 0x1, R0, P3 ;  /* 0x0000000109117824 */ /* 0x000fe200018e0600 */
[----:B------:R-:W-:Y:S05]  /*13180*/  @!P0 BRA `(.L_x_2686) ;  /* 0x000005a000008947 */ /* 0x000fea0003800000 */
[----:B------:R-:W-:Y:S02]  /*13190*/  ULDC.U8 UR4, c[0x0][0x581] ;  /* 0x0001604000047ab9 */ /* 0x000fe40000000000 */
[----:B------:R-:W-:Y:S01]  /*131a0*/  ISETP.NE.AND P2, PT, RZ, UR4, PT ;  /* 0x00000004ff007c0c */ /* 0x000fe2000bf45270 */
[----:B------:R-:W-:-:S12]  /*131b0*/  @!P1 BRA `(.L_x_2687) ;  /* 0x000001e000009947 */ /* 0x000fd80003800000 */
[----:B------:R-:W2:Y:S04]  /*131c0*/  LDG.E.U16 R0, [R4.64] ;  /* 0x0000002404007981 */ /* 0x000ea8000c1e1500 */
[----:B------:R-:W3:Y:S04]  /*131d0*/  LDG.E.U16 R6, [R4.64+0x10] ;  /* 0x0000102404067981 */ /* 0x000ee8000c1e1500 */
[----:B------:R-:W4:Y:S04]  /*131e0*/  LDG.E.64 R10, [R4.64+0x8] ;  /* 0x00000824040a7981 */ /* 0x000f28000c1e1b00 */
[----:B------:R-:W5:Y:S01]  /*131f0*/  LDG.E.64 R8, [R4.64+0x18] ;  /* 0x0000182404087981 */ /* 0x000f62000c1e1b00 */
[----:B------:R-:W-:-:S02]  /*13200*/  PRMT R13, R7, 0x9910, RZ ;  /* 0x00009910070d7816 */ /* 0x000fc400000000ff */
[----:B------:R-:W-:Y:S02]  /*13210*/  PRMT R15, R3, 0x9910, RZ ;  /* 0x00009910030f7816 */ /* 0x000fe400000000ff */
[----:B--2---:R-:W-:Y:S02]  /*13220*/  PRMT R2, R0, 0x9910, RZ ;  /* 0x0000991000027816 */ /* 0x004fe400000000ff */
[----:B---3--:R-:W-:Y:S02]  /*13230*/  PRMT R12, R6, 0x9910, RZ ;  /* 0x00009910060c7816 */ /* 0x008fe400000000ff */
[----:B------:R-:W-:Y:S02]  /*13240*/  ISETP.NE.AND P4, PT, R2, R13, PT ;  /* 0x0000000d0200720c */ /* 0x000fe40003f85270 */
[----:B------:R-:W-:Y:S02]  /*13250*/  ISETP.NE.AND P3, PT, R12, R15, PT ;  /* 0x0000000f0c00720c */ /* 0x000fe40003f65270 */
[----:B----4-:R-:W-:-:S02]  /*13260*/  ISETP.GE.U32.AND P0, PT, R10, R22, PT ;  /* 0x000000160a00720c */ /* 0x010fc40003f06070 */
[----:B-----5:R-:W-:Y:S02]  /*13270*/  ISETP.GE.U32.AND P1, PT, R8, R16, PT ;  /* 0x000000100800720c */ /* 0x020fe40003f26070 */
[----:B------:R-:W-:Y:S02]  /*13280*/  ISETP.GE.AND P6, PT, R2, R13, PT ;  /* 0x0000000d0200720c */ /* 0x000fe40003fc6270 */
[----:B------:R-:W-:Y:S02]  /*13290*/  ISETP.GE.AND P5, PT, R12, R15, PT ;  /* 0x0000000f0c00720c */ /* 0x000fe40003fa6270 */
[----:B------:R-:W-:Y:S02]  /*132a0*/  ISETP.GE.AND.EX P0, PT, R11, R23, PT, P0 ;  /* 0x000000170b00720c */ /* 0x000fe40003f06300 */
[----:B------:R-:W-:Y:S02]  /*132b0*/  ISETP.GE.AND.EX P1, PT, R9, R17, PT, P1 ;  /* 0x000000110900720c */ /* 0x000fe40003f26310 */
[----:B------:R-:W-:-:S02]  /*132c0*/  SEL R2, RZ, 0xffffffff, P6 ;  /* 0xffffffffff027807 */ /* 0x000fc40003000000 */
[----:B------:R-:W-:Y:S02]  /*132d0*/  SEL R12, RZ, 0xffffffff, P5 ;  /* 0xffffffffff0c7807 */ /* 0x000fe40002800000 */
[----:B------:R-:W-:Y:S02]  /*132e0*/  @!P4 SEL R2, RZ, 0xffffffff, P0 ;  /* 0xffffffffff02c807 */ /* 0x000fe40000000000 */
        /* <DEDUP_REMOVED lines=10> */
[----:B------:R-:W-:Y:S02]  /*13390*/  SEL R17, R9, R17, !P1 ;  /* 0x0000001109117207 */ /* 0x000fe40004800000 */
.L_x_2687:
        /* <DEDUP_REMOVED lines=24> */
.L_x_2689:
        /* <DEDUP_REMOVED lines=24> */
.L_x_2690:
[----:B------:R-:W-:-:S05]  /*136a0*/  IADD3 R18, P0, R18, c[0x0][0x550], RZ ;  /* 0x0001540012127a10 */ /* 0x000fca0007f1e0ff */
[----:B------:R-:W-:-:S05]  /*136b0*/  IMAD.X R19, RZ, RZ, c[0x0][0x554], P0 ;  /* 0x00015500ff137624 */ /* 0x000fca00000e06ff */
[----:B------:R-:W-:Y:S01]  /*136c0*/  STG.E.64 [R18.64], R16 ;  /* 0x0000001012007986 */ /* 0x000fe2000c101b24 */
[----:B------:R-:W-:Y:S05]  /*136d0*/  EXIT ;  /* 0x000000000000794d */ /* 0x000fea0003800000 */
.L_x_2688:
[----:B------:R-:W-:Y:S04]  /*136e0*/  STG.E.64 [R4.64+0x8], R22 ;  /* 0x0000081604007986 */ /* 0x000fe8000c101b24 */
[----:B------:R-:W-:Y:S04]  /*136f0*/  STG.E.64 [R4.64+0x18], R16 ;  /* 0x0000181004007986 */ /* 0x000fe8000c101b24 */
[----:B------:R-:W-:Y:S04]  /*13700*/  STG.E.U16 [R4.64], R7 ;  /* 0x0000000704007986 */ /* 0x000fe8000c101524 */
[----:B------:R-:W-:Y:S01]  /*13710*/  STG.E.U16 [R4.64+0x10], R3 ;  /* 0x0000100304007986 */ /* 0x000fe2000c101524 */
[----:B------:R-:W-:Y:S05]  /*13720*/  EXIT ;  /* 0x000000000000794d */ /* 0x000fea0003800000 */
.L_x_2686:
        /* <DEDUP_REMOVED lines=22> */
.L_x_2691:
        /* <DEDUP_REMOVED lines=26> */
.L_x_2693:
        /* <DEDUP_REMOVED lines=24> */
.L_x_2694:
[----:B------:R-:W-:-:S05]  /*13bb0*/  IADD3 R18, P0, R18, c[0x0][0x550], RZ ;  /* 0x0001540012127a10 */ /* 0x000fca0007f1e0ff */
[----:B------:R-:W-:-:S05]  /*13bc0*/  IMAD.X R19, RZ, RZ, c[0x0][0x554], P0 ;  /* 0x00015500ff137624 */ /* 0x000fca00000e06ff */
[----:B------:R-:W-:Y:S01]  /*13bd0*/  STG.E.64 [R18.64], R16 ;  /* 0x0000001012007986 */ /* 0x000fe2000c101b24 */
[----:B------:R-:W-:Y:S05]  /*13be0*/  EXIT ;  /* 0x000000000000794d */ /* 0x000fea0003800000 */
.L_x_2692:
        /* <DEDUP_REMOVED lines=38> */
.L_x_2661:
        /* <DEDUP_REMOVED lines=52> */
.L_x_2696:
        /* <DEDUP_REMOVED lines=24> */
.L_x_2698:
        /* <DEDUP_REMOVED lines=24> */
.L_x_2699:
[----:B------:R-:W-:-:S05]  /*14490*/  IADD3 R18, P0, R18, c[0x0][0x550], RZ ;  /* 0x0001540012127a10 */ /* 0x000fca0007f1e0ff */
[----:B------:R-:W-:-:S05]  /*144a0*/  IMAD.X R19, RZ, RZ, c[0x0][0x554], P0 ;  /* 0x00015500ff137624 */ /* 0x000fca00000e06ff */
[----:B------:R-:W-:Y:S01]  /*144b0*/  STG.E.64 [R18.64], R16 ;  /* 0x0000001012007986 */ /* 0x000fe2000c101b24 */
[----:B------:R-:W-:Y:S05]  /*144c0*/  EXIT ;  /* 0x000000000000794d */ /* 0x000fea0003800000 */
.L_x_2697:
[----:B------:R-:W-:Y:S04]  /*144d0*/  STG.E.64 [R4.64+0x8], R22 ;  /* 0x0000081604007986 */ /* 0x000fe8000c101b24 */
[----:B------:R-:W-:Y:S04]  /*144e0*/  STG.E.64 [R4.64+0x18], R16 ;  /* 0x0000181004007986 */ /* 0x000fe8000c101b24 */
[----:B------:R-:W-:Y:S04]  /*144f0*/  STG.E.U16 [R4.64], R7 ;  /* 0x0000000704007986 */ /* 0x000fe8000c101524 */
[----:B------:R-:W-:Y:S01]  /*14500*/  STG.E.U16 [R4.64+0x10], R3 ;  /* 0x0000100304007986 */ /* 0x000fe2000c101524 */
[----:B------:R-:W-:Y:S05]  /*14510*/  EXIT ;  /* 0x000000000000794d */ /* 0x000fea0003800000 */
.L_x_2695:
        /* <DEDUP_REMOVED lines=22> */
.L_x_2700:
        /* <DEDUP_REMOVED lines=26> */
.L_x_2702:
        /* <DEDUP_REMOVED lines=24> */
.L_x_2703:
[----:B------:R-:W-:-:S05]  /*149a0*/  IADD3 R18, P0, R18, c[0x0][0x550], RZ ;  /* 0x0001540012127a10 */ /* 0x000fca0007f1e0ff */
[----:B------:R-:W-:-:S05]  /*149b0*/  IMAD.X R19, RZ, RZ, c[0x0][0x554], P0 ;  /* 0x00015500ff137624 */ /* 0x000fca00000e06ff */
[----:B------:R-:W-:Y:S01]  /*149c0*/  STG.E.64 [R18.64], R16 ;  /* 0x0000001012007986 */ /* 0x000fe2000c101b24 */
[----:B------:R-:W-:Y:S05]  /*149d0*/  EXIT ;  /* 0x000000000000794d */ /* 0x000fea0003800000 */
.L_x_2701:
        /* <DEDUP_REMOVED lines=38> */
        .weak           $__internal_14_$__cuda_sm20_div_u64
        .type           $__internal_14_$__cuda_sm20_div_u64,@function
        .size           $__internal_14_$__cuda_sm20_div_u64,($__internal_15_$__cuda_sm20_rem_u64 - $__internal_14_$__cuda_sm20_div_u64)
$__internal_14_$__cuda_sm20_div_u64:
        /* <DEDUP_REMOVED lines=56> */
[----:B------:R-:W-:Y:S01]  /*14fc0*/  SEL R10, R10, R11, P0 ;  /* 0x0000000b0a0a7207 */ /* 0x000fe20000000000 */
[----:B------:R-:W-:Y:S01]  /*14fd0*/  IMAD.MOV.U32 R11, RZ, RZ, 0x0 ;  /* 0x00000000ff0b7424 */ /* 0x000fe200078e00ff */
[----:B------:R-:W-:-:S02]  /*14fe0*/  IADD3 R6, P3, R15, 0x1, RZ ;  /* 0x000000010f067810 */ /* 0x000fc40007f7e0ff */
[----:B------:R-:W-:Y:S02]  /*14ff0*/  SEL R12, R12, R14, P0 ;  /* 0x0000000e0c0c7207 */ /* 0x000fe40000000000 */
[----:B------:R-:W-:Y:S01]  /*15000*/  ISETP.GE.U32.AND P0, PT, R13, R0, PT ;  /* 0x000000000d00720c */ /* 0x000fe20003f06070 */
[----:B------:R-:W-:Y:S01]  /*15010*/  IMAD.X R13, RZ, RZ, R10, P3 ;  /* 0x000000ffff0d7224 */ /* 0x000fe200018e060a */
[----:B------:R-:W-:Y:S02]  /*15020*/  ISETP.NE.AND.EX P1, PT, R9, RZ, PT, P1 ;  /* 0x000000ff0900720c */ /* 0x000fe40003f25310 */
[----:B------:R-:W-:-:S04]  /*15030*/  ISETP.GE.U32.AND.EX P0, PT, R12, R9, PT, P0 ;  /* 0x000000090c00720c */ /* 0x000fc80003f06100 */
[----:B------:R-:W-:Y:S01]  /*15040*/  SEL R13, R13, R10, P0 ;  /* 0x0000000a0d0d7207 */ /* 0x000fe20000000000 */
[----:B------:R-:W-:Y:S01]  /*15050*/  IMAD.MOV.U32 R10, RZ, RZ, R8 ;  /* 0x000000ffff0a7224 */ /* 0x000fe200078e0008 */
[----:B------:R-:W-:Y:S02]  /*15060*/  SEL R6, R6, R15, P0 ;  /* 0x0000000f06067207 */ /* 0x000fe40000000000 */
[----:B------:R-:W-:Y:S02]  /*15070*/  SEL R13, R13, 0xffffffff, P1 ;  /* 0xffffffff0d0d7807 */ /* 0x000fe40000800000 */
[----:B------:R-:W-:Y:S01]  /*15080*/  SEL R6, R6, 0xffffffff, P1 ;  /* 0xffffffff06067807 */ /* 0x000fe20000800000 */
[----:B------:R-:W-:Y:S06]  /*15090*/  RET.REL.NODEC R10 `(_ZN2at6native13reduce_kernelILi256ELi2ENS0_8ReduceOpIsNS0_9ArgMinOpsIsEEjlLi4ELi4EEEEEvT1_) ;  /* 0xfffeaf600a007950 */ /* 0x000fec0003c3ffff */
        .weak           $__internal_15_$__cuda_sm20_rem_u64
        .type           $__internal_15_$__cuda_sm20_rem_u64,@function
        .size           $__internal_15_$__cuda_sm20_rem_u64,(.L_x_6817 - $__internal_15_$__cuda_sm20_rem_u64)
$__internal_15_$__cuda_sm20_rem_u64:
[----:B------:R-:W-:-:S06]  /*150a0*/  IMAD.MOV.U32 R10, RZ, RZ, R4 ;  /* 0x000000ffff0a7224 */ /* 0x000fcc00078e0004 */
        /* <DEDUP_REMOVED lines=63> */
[----:B------:R-:W-:Y:S06]  /*154a0*/  RET.REL.NODEC R4 `(_ZN2at6native13reduce_kernelILi256ELi2ENS0_8ReduceOpIsNS0_9ArgMinOpsIsEEjlLi4ELi4EEEEEvT1_) ;  /* 0xfffeab5004007950 */ /* 0x000fec0003c3ffff */
.L_x_2704:
        /* <DEDUP_REMOVED lines=13> */
.L_x_6817:


//--------------------- .text._ZN2at6native13reduce_kernelILi128ELi4ENS0_8ReduceOpIsNS0_9ArgMinOpsIsEEjlLi4ELi4EEEEEvT1_ --------------------------
	.section	.text._ZN2at6native13reduce_kernelILi128ELi4ENS0_8ReduceOpIsNS0_9ArgMinOpsIsEEjlLi4ELi4EEEEEvT1_,"ax",@progbits
	.sectioninfo	@"SHI_REGISTERS=92"
	.align	128
        .global         _ZN2at6native13reduce_kernelILi128ELi4ENS0_8ReduceOpIsNS0_9ArgMinOpsIsEEjlLi4ELi4EEEEEvT1_
        .type           _ZN2at6native13reduce_kernelILi128ELi4ENS0_8ReduceOpIsNS0_9ArgMinOpsIsEEjlLi4ELi4EEEEEvT1_,@function
        .size           _ZN2at6native13reduce_kernelILi128ELi4ENS0_8ReduceOpIsNS0_9ArgMinOpsIsEEjlLi4ELi4EEEEEvT1_,(.L_x_6819 - _ZN2at6native13reduce_kernelILi128ELi4ENS0_8ReduceOpIsNS0_9ArgMinOpsIsEEjlLi4ELi4EEEEEvT1_)
        .other          _ZN2at6native13reduce_kernelILi128ELi4ENS0_8ReduceOpIsNS0_9ArgMinOpsIsEEjlLi4ELi4EEEEEvT1_,@"STO_CUDA_ENTRY STV_DEFAULT"
_ZN2at6native13reduce_kernelILi128ELi4ENS0_8ReduceOpIsNS0_9ArgMinOpsIsEEjlLi4ELi4EEEEEvT1_:
.text._ZN2at6native13reduce_kernelILi128ELi4ENS0_8ReduceOpIsNS0_9ArgMinOpsIsEEjlLi4ELi4EEEEEvT1_:
[----:B------:R-:W-:Y:S02]  /*0000*/  IMAD.MOV.U32 R1, RZ, RZ, c[0x0][0x28] ;  /* 0x00000a00ff017624 */ /* 0x000fe400078e00ff */
[----:B------:R-:W0:Y:S01]  /*0010*/  S2R R2, SR_TID.X ;  /* 0x0000000000027919 */ /* 0x000e220000002100 */
[----:B------:R-:W-:Y:S01]  /*0020*/  ISETP.NE.AND P0, PT, RZ, c[0x0][0x34c], PT ;  /* 0x0000d300ff007a0c */ /* 0x000fe20003f05270 */
[----:B------:R-:W-:Y:S02]  /*0030*/  IMAD.MOV.U32 R4, RZ, RZ, RZ ;  /* 0x000000ffff047224 */ /* 0x000fe400078e00ff */
[----:B------:R-:W1:Y:S04]  /*0040*/  S2R R17, SR_TID.Y ;  /* 0x0000000000117919 */ /* 0x000e680000002200 */
[----:B------:R-:W2:Y:S01]  /*0050*/  S2R R3, SR_CTAID.X ;  /* 0x0000000000037919 */ /* 0x000ea20000002500 */
[----:B0-----:R-:W-:-:S04]  /*0060*/  IMAD R0, R2, c[0x0][0x19c], RZ ;  /* 0x0000670002007a24 */ /* 0x001fc800078e02ff */
[----:B-1----:R-:W-:-:S04]  /*0070*/  IMAD R0, R17, c[0x0][0x1a0], R0 ;  /* 0x0000680011007a24 */ /* 0x002fc800078e0200 */
[----:B--2---:R-:W-:-:S04]  /*0080*/  IMAD R0, R3, c[0x0][0x188], R0 ;  /* 0x0000620003007a24 */ /* 0x004fc800078e0200 */
        /* <DEDUP_REMOVED lines=200> */
.L_x_2705:
[----:B------:R-:W0:Y:S01]  /*0d10*/  S2R R24, SR_CTAID.Y ;  /* 0x0000000000187919 */ /* 0x000e220000002600 */
[----:B------:R-:W-:Y:S01]  /*0d20*/  IMAD R0, R2, c[0x0][0x190], RZ ;  /* 0x0000640002007a24 */ /* 0x000fe200078e02ff */
[----:B------:R-:W-:Y:S01]  /*0d30*/  ULDC.64 UR36, c[0x0][0x118] ;  /* 0x0000460000247ab9 */ /* 0x000fe20000000a00 */
[----:B------:R-:W-:Y:S01]  /*0d40*/  BSSY B6, `(.L_x_2706) ;  /* 0x00010d8000067945 */ /* 0x000fe20003800000 */
[----:B------:R-:W-:Y:S01]  /*0d50*/  CS2R R18, SRZ ;  /* 0x0000000000127805 */ /* 0x000fe2000001ff00 */
[----:B------:R-:W-:Y:S01]  /*0d60*/  IMAD R3, R17, c[0x0][0x194], R0 ;  /* 0x0000650011037a24 */ /* 0x000fe200078e0200 */
[----:B------:R-:W-:Y:S01]  /*0d70*/  PRMT R7, RZ, 0x7610, R7 ;  /* 0x00007610ff077816 */ /* 0x000fe20000000007 */
[----:B------:R-:W-:Y:S01]  /*0d80*/  CS2R R60, SRZ ;  /* 0x00000000003c7805 */ /* 0x000fe2000001ff00 */
[----:B------:R-:W-:Y:S01]  /*0d90*/  PRMT R9, RZ, 0x7610, R9 ;  /* 0x00007610ff097816 */ /* 0x000fe20000000009 */
[----:B------:R-:W-:Y:S01]  /*0da0*/  CS2R R58, SRZ ;  /* 0x00000000003a7805 */ /* 0x000fe2000001ff00 */
[----:B------:R-:W-:Y:S01]  /*0db0*/  PRMT R11, RZ, 0x7610, R11 ;  /* 0x00007610ff0b7816 */ /* 0x000fe2000000000b */
[----:B------:R-:W-:Y:S01]  /*0dc0*/  IMAD.MOV.U32 R0, RZ, RZ, RZ ;  /* 0x000000ffff007224 */ /* 0x000fe200078e00ff */
[----:B------:R-:W-:Y:S01]  /*0dd0*/  PRMT R13, RZ, 0x7610, R13 ;  /* 0x00007610ff0d7816 */ /* 0x000fe2000000000d */
[----:B0-----:R-:W-:-:S02]  /*0de0*/  IMAD R34, R24, c[0x0][0x198], R3 ;  /* 0x0000660018227a24 */ /* 0x001fc400078e0203 */
[----:B------:R-:W-:-:S03]  /*0df0*/  IMAD.MOV.U32 R3, RZ, RZ, RZ ;  /* 0x000000ffff037224 */ /* 0x000fc600078e00ff */
        /* <DEDUP_REMOVED lines=52> */
.L_x_2714:
[----:B------:R-:W-:Y:S05]  /*1140*/  BSYNC B2 ;  /* 0x0000000000027941 */ /* 0x000fea0003800000 */
.L_x_2713:
[----:B------:R-:W-:-:S04]  /*1150*/  PRMT R4, R4, 0x9910, RZ ;  /* 0x0000991004047816 */ /* 0x000fc800000000ff */
[----:B------:R-:W-:-:S13]  /*1160*/  ISETP.NE.AND P0, PT, R4, RZ, PT ;  /* 0x000000ff0400720c */ /* 0x000fda0003f05270 */
[----:B------:R-:W-:Y:S05]  /*1170*/  @!P0 BRA `(.L_x_2712) ;  /* 0x0000013000008947 */ /* 0x000fea0003800000 */
[----:B------:R-:W-:-:S05]  /*1180*/  IADD3 R3, P0, R2, -R9, RZ ;  /* 0x8000000902037210 */ /* 0x000fca0007f1e0ff */
[----:B------:R-:W-:Y:S01]  /*1190*/  IMAD.X R5, RZ, RZ, -0x1, P0 ;  /* 0xffffffffff057424 */ /* 0x000fe200000e06ff */
[----:B------:R-:W-:-:S04]  /*11a0*/  LEA R4, P0, R3, R18, 0x1 ;  /* 0x0000001203047211 */ /* 0x000fc800078008ff */
[----:B------:R-:W-:-:S06]  /*11b0*/  LEA.HI.X R5, R3, R19, R5, 0x1, P0 ;  /* 0x0000001303057211 */ /* 0x000fcc00000f0c05 */
        /* <DEDUP_REMOVED lines=15> */
.L_x_2712:
[----:B------:R-:W-:Y:S05]  /*12b0*/  BSYNC B1 ;  /* 0x0000000000017941 */ /* 0x000fea0003800000 */
.L_x_2711:
[C---:B------:R-:W-:Y:S02]  /*12c0*/  IADD3 R5, P0, -R9.reuse, 0x4, RZ ;  /* 0x0000000409057810 */ /* 0x040fe40007f1e1ff */
[----:B------:R-:W-:Y:S02]  /*12d0*/  IADD3 R12, R9, c[0x0][0x17c], RZ ;  /* 0x00005f00090c7a10 */ /* 0x000fe40007ffe0ff */
[----:B------:R-:W-:Y:S01]  /*12e0*/  LEA R18, P1, R5, R18, 0x1 ;  /* 0x0000001205127211 */ /* 0x000fe200078208ff */
[----:B------:R-:W-:Y:S01]  /*12f0*/  IMAD.X R4, RZ, RZ, -0x1, P0 ;  /* 0xffffffffff047424 */ /* 0x000fe200000e06ff */
[----:B------:R-:W-:-:S02]  /*1300*/  IADD3 R25, -R9, 0x4, RZ ;  /* 0x0000000409197810 */ /* 0x000fc40007ffe1ff */
[----:B------:R-:W-:Y:S02]  /*1310*/  IADD3 R12, R12, -0x4, RZ ;  /* 0xfffffffc0c0c7810 */ /* 0x000fe40007ffe0ff */
[----:B------:R-:W-:Y:S02]  /*1320*/  LEA.HI.X R19, R5, R19, R4, 0x1, P1 ;  /* 0x0000001305137211 */ /* 0x000fe400008f0c04 */
.L_x_2710:
[----:B------:R-:W-:Y:S05]  /*1330*/  BSYNC B0 ;  /* 0x0000000000007941 */ /* 0x000fea0003800000 */
.L_x_2709:
        /* <DEDUP_REMOVED lines=13> */
[----:B------:R-:W-:Y:S02]  /*1410*/  IMAD.MOV.U32 R16, RZ, RZ, R15 ;  /* 0x000000ffff107224 */ /* 0x000fe400078e000f */
        /* <DEDUP_REMOVED lines=10> */
.L_x_2717:
        /* <DEDUP_REMOVED lines=12> */
[----:B------:R-:W-:Y:S02]  /*1580*/  IADD3 R13, R13, c[0x0][0x184], RZ ;  /* 0x000061000d0d7a10 */ /* 0x000fe40007ffe0ff */
[----:B------:R-:W-:-:S02]  /*1590*/  IADD3 R28, R21, 0x2, RZ ;  /* 0x00000002151c7810 */ /* 0x000fc40007ffe0ff */
[----:B--2---:R-:W-:Y:S02]  /*15a0*/  PRMT R14, R4, 0xbb32, RZ ;  /* 0x0000bb32040e7816 */ /* 0x004fe400000000ff */
[----:B------:R-:W-:Y:S02]  /*15b0*/  PRMT R20, R5, 0xbb32, RZ ;  /* 0x0000bb3205147816 */ /* 0x000fe400000000ff */
[CC--:B------:R-:W-:Y:S02]  /*15c0*/  ISETP.NE.AND P3, PT, R27.reuse, R14.reuse, PT ;  /* 0x0000000e1b00720c */ /* 0x0c0fe40003f65270 */
[----:B------:R-:W-:Y:S02]  /*15d0*/  ISETP.GE.AND P6, PT, R27, R14, PT ;  /* 0x0000000e1b00720c */ /* 0x000fe40003fc6270 */
[----:B------:R-:W-:Y:S02]  /*15e0*/  SEL R14, RZ, 0xffffffff, P4 ;  /* 0xffffffffff0e7807 */ /* 0x000fe40002000000 */
[----:B------:R-:W-:-:S02]  /*15f0*/  ISETP.NE.AND P5, PT, R29, R20, PT ;  /* 0x000000141d00720c */ /* 0x000fc40003fa5270 */
[----:B------:R-:W-:Y:S02]  /*1600*/  ISETP.GE.AND P4, PT, R29, R20, PT ;  /* 0x000000141d00720c */ /* 0x000fe40003f86270 */
[----:B------:R-:W-:Y:S02]  /*1610*/  PRMT R27, R0, 0x9910, RZ ;  /* 0x00009910001b7816 */ /* 0x000fe400000000ff */
[----:B------:R-:W-:Y:S02]  /*1620*/  PRMT R20, R4, 0x9910, RZ ;  /* 0x0000991004147816 */ /* 0x000fe400000000ff */
[----:B------:R-:W-:Y:S02]  /*1630*/  @P3 SEL R14, RZ, 0xffffffff, P6 ;  /* 0xffffffffff0e3807 */ /* 0x000fe40003000000 */
[----:B------:R-:W-:Y:S02]  /*1640*/  ISETP.NE.AND P3, PT, R27, R20, PT ;  /* 0x000000141b00720c */ /* 0x000fe40003f65270 */
[----:B------:R-:W-:-:S02]  /*1650*/  SEL R29, RZ, 0xffffffff, P0 ;  /* 0xffffffffff1d7807 */ /* 0x000fc40000000000 */
[----:B------:R-:W-:Y:S02]  /*1660*/  ISETP.GE.U32.AND P0, PT, R6, R21, PT ;  /* 0x000000150600720c */ /* 0x000fe40003f06070 */
[----:B------:R-:W-:Y:S02]  /*1670*/  @P5 SEL R29, RZ, 0xffffffff, P4 ;  /* 0xffffffffff1d5807 */ /* 0x000fe40002000000 */
[----:B------:R-:W-:Y:S02]  /*1680*/  ISETP.GE.AND.EX P0, PT, R3, RZ, PT, P0 ;  /* 0x000000ff0300720c */ /* 0x000fe40003f06300 */
[----:B------:R-:W-:Y:S02]  /*1690*/  ISETP.GE.AND P5, PT, R27, R20, PT ;  /* 0x000000141b00720c */ /* 0x000fe40003fa6270 */
[----:B------:R-:W-:Y:S02]  /*16a0*/  PRMT R31, R5, 0x9910, RZ ;  /* 0x00009910051f7816 */ /* 0x000fe400000000ff */
[----:B------:R-:W-:-:S02]  /*16b0*/  LOP3.LUT R14, R14, 0x1, RZ, 0xc0, !PT ;  /* 0x000000010e0e7812 */ /* 0x000fc400078ec0ff */
        /* <DEDUP_REMOVED lines=31> */
.L_x_2716:
[----:B------:R-:W-:Y:S05]  /*18b0*/  BSYNC B0 ;  /* 0x0000000000007941 */ /* 0x000fea0003800000 */
.L_x_2715:
        /* <DEDUP_REMOVED lines=8> */
.L_x_2719:
[----:B------:R-:W-:Y:S05]  /*1940*/  BSYNC B0 ;  /* 0x0000000000007941 */ /* 0x000fea0003800000 */
.L_x_2718:
        /* <DEDUP_REMOVED lines=14> */
[----:B------:R-:W-:Y:S02]  /*1a30*/  ISETP.GE.AND.EX P0, PT, R3, R14, PT, P0 ;  /* 0x0000000e0300720c */ /* 0x000fe40003f06300 */
[----:B--2---:R-:W-:-:S05]  /*1a40*/  PRMT R4, R19, 0x9910, RZ ;  /* 0x0000991013047816 */ /* 0x004fca00000000ff */
[----:B------:R-:W-:Y:S01]  /*1a50*/  IMAD.MOV.U32 R5, RZ, RZ, R4 ;  /* 0x000000ffff057224 */ /* 0x000fe200078e0004 */
[----:B------:R-:W-:-:S04]  /*1a60*/  SEL R4, RZ, 0xffffffff, P0 ;  /* 0xffffffffff047807 */ /* 0x000fc80000000000 */
        /* <DEDUP_REMOVED lines=8> */
.L_x_2721:
[----:B------:R-:W-:Y:S05]  /*1af0*/  BSYNC B0 ;  /* 0x0000000000007941 */ /* 0x000fea0003800000 */
.L_x_2720:
[----:B------:R-:W-:Y:S01]  /*1b00*/  PRMT R4, R15, 0x9910, RZ ;  /* 0x000099100f047816 */ /* 0x000fe200000000ff */
[----:B------:R-:W-:Y:S01]  /*1b10*/  CS2R R58, SRZ ;  /* 0x00000000003a7805 */ /* 0x000fe2000001ff00 */
[----:B------:R-:W-:Y:S01]  /*1b20*/  PRMT R5, R0, 0x9910, RZ ;  /* 0x0000991000057816 */ /* 0x000fe200000000ff */
[----:B------:R-:W-:Y:S01]  /*1b30*/  CS2R R60, SRZ ;  /* 0x00000000003c7805 */ /* 0x000fe2000001ff00 */
[----:B------:R-:W-:Y:S01]  /*1b40*/  ISETP.GE.U32.AND P0, PT, R6, R33, PT ;  /* 0x000000210600720c */ /* 0x000fe20003f06070 */
[----:B------:R-:W-:Y:S01]  /*1b50*/  CS2R R18, SRZ ;  /* 0x0000000000127805 */ /* 0x000fe2000001ff00 */
[----:B------:R-:W-:-:S02]  /*1b60*/  ISETP.NE.AND P2, PT, R5, R4, PT ;  /* 0x000000040500720c */ /* 0x000fc40003f45270 */
[----:B------:R-:W-:Y:S02]  /*1b70*/  ISETP.GE.AND P1, PT, R5, R4, PT ;  /* 0x000000040500720c */ /* 0x000fe40003f26270 */
[----:B------:R-:W-:Y:S02]  /*1b80*/  ISETP.GE.AND.EX P0, PT, R3, R34, PT, P0 ;  /* 0x000000220300720c */ /* 0x000fe40003f06300 */
[----:B------:R-:W-:-:S07]  /*1b90*/  SEL R4, RZ, 0xffffffff, P1 ;  /* 0xffffffffff047807 */ /* 0x000fce0000800000 */
        /* <DEDUP_REMOVED lines=32> */
[----:B------:R-:W-:Y:S02]  /*1da0*/  SEL R3, R5, R8, !P0 ;  /* 0x0000000805037207 */ /* 0x000fe40004000000 */
[----:B------:R-:W-:Y:S02]  /*1db0*/  PRMT R9, RZ, 0x7610, R9 ;  /* 0x00007610ff097816 */ /* 0x000fe40000000009 */
[----:B------:R-:W-:Y:S01]  /*1dc0*/  PRMT R7, RZ, 0x7610, R7 ;  /* 0x00007610ff077816 */ /* 0x000fe20000000007 */
[----:B------:R-:W-:Y:S05]  /*1dd0*/  BRA `(.L_x_2707) ;  /* 0x0000fce000007947 */ /* 0x000fea0003800000 */
.L_x_2708:
        /* <DEDUP_REMOVED lines=43> */
[----:B------:R-:W-:Y:S02]  /*2090*/  IMAD.MOV.U32 R11, RZ, RZ, R12 ;  /* 0x000000ffff0b7224 */ /* 0x000fe400078e000c */
[----:B------:R-:W-:Y:S02]  /*20a0*/  IMAD.MOV.U32 R35, RZ, RZ, c[0x0][0x170] ;  /* 0x00005c00ff237624 */ /* 0x000fe400078e00ff */
[----:B------:R-:W-:Y:S02]  /*20b0*/  IMAD.MOV.U32 R32, RZ, RZ, c[0x0][0x174] ;  /* 0x00005d00ff207624 */ /* 0x000fe400078e00ff */
[----:B------:R-:W-:Y:S02]  /*20c0*/  IMAD.MOV.U32 R33, RZ, RZ, c[0x0][0x170] ;  /* 0x00005c00ff217624 */ /* 0x000fe400078e00ff */
[----:B------:R-:W-:-:S02]  /*20d0*/  IMAD.MOV.U32 R31, RZ, RZ, c[0x0][0x174] ;  /* 0x00005d00ff1f7624 */ /* 0x000fc400078e00ff */
[--C-:B------:R-:W-:Y:S02]  /*20e0*/  IMAD.MOV.U32 R13, RZ, RZ, R12.reuse ;  /* 0x000000ffff0d7224 */ /* 0x100fe400078e000c */
[----:B------:R-:W-:Y:S02]  /*20f0*/  IMAD.MOV.U32 R30, RZ, RZ, c[0x0][0x170] ;  /* 0x00005c00ff1e7624 */ /* 0x000fe400078e00ff */
[----:B------:R-:W-:Y:S02]  /*2100*/  IMAD.MOV.U32 R29, RZ, RZ, c[0x0][0x174] ;  /* 0x00005d00ff1d7624 */ /* 0x000fe400078e00ff */
[----:B------:R-:W-:Y:S02]  /*2110*/  IMAD.MOV.U32 R15, RZ, RZ, R12 ;  /* 0x000000ffff0f7224 */ /* 0x000fe400078e000c */
        /* <DEDUP_REMOVED lines=8> */
[----:B------:R-:W-:Y:S01]  /*21a0*/  IMAD.MOV.U32 R16, RZ, RZ, R12 ;  /* 0x000000ffff107224 */ /* 0x000fe200078e000c */
        /* <DEDUP_REMOVED lines=8> */
[--C-:B------:R-:W-:Y:S02]  /*2230*/  IMAD.MOV.U32 R8, RZ, RZ, R12.reuse ;  /* 0x000000ffff087224 */ /* 0x100fe400078e000c */
[--C-:B------:R-:W-:Y:S02]  /*2240*/  IMAD.MOV.U32 R9, RZ, RZ, R12.reuse ;  /* 0x000000ffff097224 */ /* 0x100fe400078e000c */
[--C-:B------:R-:W-:Y:S02]  /*2250*/  IMAD.MOV.U32 R10, RZ, RZ, R12.reuse ;  /* 0x000000ffff0a7224 */ /* 0x100fe400078e000c */
[--C-:B------:R-:W-:Y:S02]  /*2260*/  IMAD.MOV.U32 R11, RZ, RZ, R12.reuse ;  /* 0x000000ffff0b7224 */ /* 0x100fe400078e000c */
[--C-:B------:R-:W-:Y:S02]  /*2270*/  IMAD.MOV.U32 R13, RZ, RZ, R12.reuse ;  /* 0x000000ffff0d7224 */ /* 0x100fe400078e000c */
[----:B------:R-:W-:-:S02]  /*2280*/  IMAD.MOV.U32 R15, RZ, RZ, R12 ;  /* 0x000000ffff0f7224 */ /* 0x000fc400078e000c */
[--C-:B------:R-:W-:Y:S02]  /*2290*/  IMAD.MOV.U32 R14, RZ, RZ, R12.reuse ;  /* 0x000000ffff0e7224 */ /* 0x100fe400078e000c */
[--C-:B------:R-:W-:Y:S02]  /*22a0*/  IMAD.MOV.U32 R21, RZ, RZ, R12.reuse ;  /* 0x000000ffff157224 */ /* 0x100fe400078e000c */
[----:B------:R-:W-:Y:S02]  /*22b0*/  IMAD.MOV.U32 R16, RZ, RZ, R12 ;  /* 0x000000ffff107224 */ /* 0x000fe400078e000c */
        /* <DEDUP_REMOVED lines=30> */
.L_x_2732:
[----:B------:R-:W-:Y:S02]  /*24a0*/  IMAD.MOV.U32 R48, RZ, RZ, RZ ;  /* 0x000000ffff307224 */ /* 0x000fe400078e00ff */
[----:B------:R-:W-:Y:S01]  /*24b0*/  IMAD.MOV.U32 R50, RZ, RZ, RZ ;  /* 0x000000ffff327224 */ /* 0x000fe200078e00ff */
[----:B------:R-:W-:Y:S05]  /*24c0*/  @!P2 BRA `(.L_x_2727) ;  /* 0x00000de00000a947 */ /* 0x000fea0003800000 */
[----:B------:R-:W-:Y:S02]  /*24d0*/  IMAD.MOV.U32 R46, RZ, RZ, RZ ;  /* 0x000000ffff2e7224 */ /* 0x000fe400078e00ff */
[----:B------:R-:W-:Y:S02]  /*24e0*/  IMAD.MOV.U32 R47, RZ, RZ, R61 ;  /* 0x000000ffff2f7224 */ /* 0x000fe400078e003d */
        /* <DEDUP_REMOVED lines=220> */
.L_x_2727:
[----:B------:R-:W-:-:S04]  /*32b0*/  LOP3.LUT R47, R50, 0xfffffff8, RZ, 0xc0, !PT ;  /* 0xfffffff8322f7812 */ /* 0x000fc800078ec0ff */
[----:B------:R-:W-:-:S05]  /*32c0*/  IADD3 R46, P0, R18, R47, RZ ;  /* 0x0000002f122e7210 */ /* 0x000fca0007f1e0ff */
[----:B------:R-:W-:-:S06]  /*32d0*/  IMAD.X R47, RZ, RZ, R19, P0 ;  /* 0x000000ffff2f7224 */ /* 0x000fcc00000e0613 */
[----:B------:R-:W2:Y:S02]  /*32e0*/  LDG.E.64 R46, [R46.64] ;  /* 0x000000242e2e7981 */ /* 0x000ea4000c1e1b00 */
[C---:B--2---:R-:W-:Y:S02]  /*32f0*/  PRMT R63, R46.reuse, 0x7610, R63 ;  /* 0x000076102e3f7816 */ /* 0x044fe4000000003f */
[----:B------:R-:W-:Y:S02]  /*3300*/  PRMT R62, R46, 0x7632, R62 ;  /* 0x000076322e3e7816 */ /* 0x000fe4000000003e */
[C---:B------:R-:W-:Y:S02]  /*3310*/  PRMT R65, R47.reuse, 0x7610, R65 ;  /* 0x000076102f417816 */ /* 0x040fe40000000041 */
[----:B------:R-:W-:Y:S01]  /*3320*/  PRMT R64, R47, 0x7632, R64 ;  /* 0x000076322f407816 */ /* 0x000fe20000000040 */
[----:B------:R-:W-:Y:S05]  /*3330*/  @!P2 BRA `(.L_x_2728) ;  /* 0x00000de00000a947 */ /* 0x000fea0003800000 */
[----:B------:R-:W-:Y:S01]  /*3340*/  IADD3 R47, R61, c[0x0][0x184], RZ ;  /* 0x000061003d2f7a10 */ /* 0x000fe20007ffe0ff */
        /* <DEDUP_REMOVED lines=221> */
.L_x_2728:
[----:B------:R-:W-:-:S04]  /*4120*/  LOP3.LUT R47, R48, 0xfffffff8, RZ, 0xc0, !PT ;  /* 0xfffffff8302f7812 */ /* 0x000fc800078ec0ff */
[----:B------:R-:W-:-:S05]  /*4130*/  IADD3 R46, P0, R18, R47, RZ ;  /* 0x0000002f122e7210 */ /* 0x000fca0007f1e0ff */
[----:B------:R-:W-:-:S06]  /*4140*/  IMAD.X R47, RZ, RZ, R19, P0 ;  /* 0x000000ffff2f7224 */ /* 0x000fcc00000e0613 */
[----:B------:R-:W2:Y:S01]  /*4150*/  LDG.E.64 R46, [R46.64] ;  /* 0x000000242e2e7981 */ /* 0x000ea2000c1e1b00 */
[----:B------:R-:W-:Y:S02]  /*4160*/  IMAD.MOV.U32 R48, RZ, RZ, RZ ;  /* 0x000000ffff307224 */ /* 0x000fe400078e00ff */
[----:B------:R-:W-:Y:S01]  /*4170*/  IMAD.MOV.U32 R50, RZ, RZ, RZ ;  /* 0x000000ffff327224 */ /* 0x000fe200078e00ff */
[C---:B--2---:R-:W-:Y:S02]  /*4180*/  PRMT R66, R46.reuse, 0x7610, R66 ;  /* 0x000076102e427816 */ /* 0x044fe40000000042 */
[----:B------:R-:W-:Y:S02]  /*4190*/  PRMT R67, R46, 0x7632, R67 ;  /* 0x000076322e437816 */ /* 0x000fe40000000043 */
[C---:B------:R-:W-:Y:S02]  /*41a0*/  PRMT R68, R47.reuse, 0x7610, R68 ;  /* 0x000076102f447816 */ /* 0x040fe40000000044 */
[----:B------:R-:W-:Y:S01]  /*41b0*/  PRMT R69, R47, 0x7632, R69 ;  /* 0x000076322f457816 */ /* 0x000fe20000000045 */
[----:B------:R-:W-:Y:S05]  /*41c0*/  @!P2 BRA `(.L_x_2729) ;  /* 0x00000df00000a947 */ /* 0x000fea0003800000 */
[----:B------:R-:W-:Y:S02]  /*41d0*/  IMAD.MOV.U32 R46, RZ, RZ, c[0x0][0x184] ;  /* 0x00006100ff2e7624 */ /* 0x000fe400078e00ff */
[----:B------:R-:W-:-:S02]  /*41e0*/  IMAD.MOV.U32 R49, RZ, RZ, c[0x0][0x1b8] ;  /* 0x00006e00ff317624 */ /* 0x000fc400078e00ff */
[----:B------:R-:W-:Y:S02]  /*41f0*/  IMAD R47, R46, 0x2, R61 ;  /* 0x000000022e2f7824 */ /* 0x000fe400078e023d */
        /* <DEDUP_REMOVED lines=220> */
.L_x_2729:
        /* <DEDUP_REMOVED lines=9> */
[----:B------:R-:W-:Y:S02]  /*5050*/  IMAD.MOV.U32 R46, RZ, RZ, c[0x0][0x184] ;  /* 0x00006100ff2e7624 */ /* 0x000fe400078e00ff */
[----:B------:R-:W-:-:S02]  /*5060*/  IMAD.MOV.U32 R49, RZ, RZ, c[0x0][0x1b8] ;  /* 0x00006e00ff317624 */ /* 0x000fc400078e00ff */
        /* <DEDUP_REMOVED lines=222> */
.L_x_2730:
[----:B------:R-:W-:-:S04]  /*5e50*/  LOP3.LUT R47, R48, 0xfffffff8, RZ, 0xc0, !PT ;  /* 0xfffffff8302f7812 */ /* 0x000fc800078ec0ff */
[----:B------:R-:W-:-:S05]  /*5e60*/  IADD3 R46, P0, R18, R47, RZ ;  /* 0x0000002f122e7210 */ /* 0x000fca0007f1e0ff */
[----:B------:R-:W-:-:S06]  /*5e70*/  IMAD.X R47, RZ, RZ, R19, P0 ;  /* 0x000000ffff2f7224 */ /* 0x000fcc00000e0613 */
[----:B------:R-:W2:Y:S01]  /*5e80*/  LDG.E.64 R46, [R46.64] ;  /* 0x000000242e2e7981 */ /* 0x000ea2000c1e1b00 */
[----:B------:R-:W-:Y:S02]  /*5e90*/  PRMT R50, R62, 0x9910, RZ ;  /* 0x000099103e327816 */ /* 0x000fe400000000ff */
[----:B------:R-:W-:Y:S02]  /*5ea0*/  PRMT R51, R21, 0x9910, RZ ;  /* 0x0000991015337816 */ /* 0x000fe400000000ff */
[----:B------:R-:W-:Y:S02]  /*5eb0*/  PRMT R48, R63, 0x9910, RZ ;  /* 0x000099103f307816 */ /* 0x000fe400000000ff */
[----:B------:R-:W-:Y:S02]  /*5ec0*/  ISETP.NE.AND P3, PT, R51, R50, PT ;  /* 0x000000323300720c */ /* 0x000fe40003f65270 */
[----:B------:R-:W-:Y:S02]  /*5ed0*/  PRMT R49, R16, 0x9910, RZ ;  /* 0x0000991010317816 */ /* 0x000fe400000000ff */
[----:B------:R-:W-:-:S02]  /*5ee0*/  ISETP.GE.U32.AND P1, PT, R26, R61, PT ;  /* 0x0000003d1a00720c */ /* 0x000fc40003f26070 */
[CC--:B------:R-:W-:Y:S02]  /*5ef0*/  ISETP.NE.AND P6, PT, R49.reuse, R48.reuse, PT ;  /* 0x000000303100720c */ /* 0x0c0fe40003fc5270 */
[----:B------:R-:W-:Y:S02]  /*5f00*/  ISETP.GE.AND P4, PT, R49, R48, PT ;  /* 0x000000303100720c */ /* 0x000fe40003f86270 */
[----:B------:R-:W-:Y:S02]  /*5f10*/  PRMT R48, R65, 0x9910, RZ ;  /* 0x0000991041307816 */ /* 0x000fe400000000ff */
[----:B------:R-:W-:Y:S02]  /*5f20*/  PRMT R49, R14, 0x9910, RZ ;  /* 0x000099100e317816 */ /* 0x000fe400000000ff */
[----:B------:R-:W-:Y:S02]  /*5f30*/  ISETP.GE.AND P0, PT, R51, R50, PT ;  /* 0x000000323300720c */ /* 0x000fe40003f06270 */
[----:B------:R-:W-:-:S02]  /*5f40*/  SEL R83, RZ, 0xffffffff, P4 ;  /* 0xffffffffff537807 */ /* 0x000fc40002000000 */
[----:B------:R-:W-:Y:S02]  /*5f50*/  ISETP.GE.AND.EX P1, PT, R25, RZ, PT, P1 ;  /* 0x000000ff1900720c */ /* 0x000fe40003f26310 */
[----:B------:R-:W-:Y:S02]  /*5f60*/  ISETP.GE.U32.AND P5, PT, R24, R61, PT ;  /* 0x0000003d1800720c */ /* 0x000fe40003fa6070 */
[----:B------:R-:W-:Y:S02]  /*5f70*/  ISETP.NE.AND P4, PT, R49, R48, PT ;  /* 0x000000303100720c */ /* 0x000fe40003f85270 */
[----:B------:R-:W-:Y:S02]  /*5f80*/  SEL R81, RZ, 0xffffffff, P0 ;  /* 0xffffffffff517807 */ /* 0x000fe40000000000 */
[----:B------:R-:W-:Y:S02]  /*5f90*/  @!P3 SEL R81, RZ, 0xffffffff, P1 ;  /* 0xffffffffff51b807 */ /* 0x000fe40000800000 */
[----:B------:R-:W-:-:S02]  /*5fa0*/  ISETP.GE.AND.EX P5, PT, R20, RZ, PT, P5 ;  /* 0x000000ff1400720c */ /* 0x000fc40003fa6350 */
[-C--:B------:R-:W-:Y:S02]  /*5fb0*/  ISETP.GE.U32.AND P1, PT, R28, R61.reuse, PT ;  /* 0x0000003d1c00720c */ /* 0x080fe40003f26070 */
[----:B------:R-:W-:Y:S02]  /*5fc0*/  PRMT R50, R64, 0x9910, RZ ;  /* 0x0000991040327816 */ /* 0x000fe400000000ff */
[----:B------:R-:W-:Y:S02]  /*5fd0*/  PRMT R51, R15, 0x9910, RZ ;  /* 0x000099100f337816 */ /* 0x000fe400000000ff */
[----:B------:R-:W-:Y:S02]  /*5fe0*/  ISETP.GE.U32.AND P3, PT, R30, R61, PT ;  /* 0x0000003d1e00720c */ /* 0x000fe40003f66070 */
[----:B------:R-:W-:Y:S02]  /*5ff0*/  @!P6 SEL R83, RZ, 0xffffffff, P5 ;  /* 0xffffffffff53e807 */ /* 0x000fe40002800000 */
[----:B------:R-:W-:-:S02]  /*6000*/  ISETP.GE.AND.EX P1, PT, R27, RZ, PT, P1 ;  /* 0x000000ff1b00720c */ /* 0x000fc40003f26310 */
[----:B------:R-:W-:Y:S02]  /*6010*/  ISETP.GE.AND P0, PT, R49, R48, PT ;  /* 0x000000303100720c */ /* 0x000fe40003f06270 */
[CC--:B------:R-:W-:Y:S02]  /*6020*/  ISETP.NE.AND P5, PT, R51.reuse, R50.reuse, PT ;  /* 0x000000323300720c */ /* 0x0c0fe40003fa5270 */
[----:B------:R-:W-:Y:S02]  /*6030*/  ISETP.GE.AND P6, PT, R51, R50, PT ;  /* 0x000000323300720c */ /* 0x000fe40003fc6270 */
[----:B------:R-:W-:Y:S02]  /*6040*/  ISETP.GE.AND.EX P3, PT, R29, RZ, PT, P3 ;  /* 0x000000ff1d00720c */ /* 0x000fe40003f66330 */
[----:B------:R-:W-:Y:S02]  /*6050*/  PRMT R49, R66, 0x9910, RZ ;  /* 0x0000991042317816 */ /* 0x000fe400000000ff */
[----:B------:R-:W-:-:S02]  /*6060*/  PRMT R50, R13, 0x9910, RZ ;  /* 0x000099100d327816 */ /* 0x000fc400000000ff */
[----:B------:R-:W-:Y:S02]  /*6070*/  PRMT R51, R67, 0x9910, RZ ;  /* 0x0000991043337816 */ /* 0x000fe400000000ff */
[----:B------:R-:W-:Y:S02]  /*6080*/  PRMT R70, R12, 0x9910, RZ ;  /* 0x000099100c467816 */ /* 0x000fe400000000ff */
[----:B------:R-:W-:Y:S02]  /*6090*/  SEL R48, RZ, 0xffffffff, P1 ;  /* 0xffffffffff307807 */ /* 0x000fe40000800000 */
[----:B------:R-:W-:Y:S02]  /*60a0*/  @P4 SEL R48, RZ, 0xffffffff, P0 ;  /* 0xffffffffff304807 */ /* 0x000fe40000000000 */
[----:B------:R-:W-:Y:S02]  /*60b0*/  SEL R71, RZ, 0xffffffff, P3 ;  /* 0xffffffffff477807 */ /* 0x000fe40001800000 */
[----:B------:R-:W-:-:S02]  /*60c0*/  ISETP.NE.AND P1, PT, R50, R49, PT ;  /* 0x000000313200720c */ /* 0x000fc40003f25270 */
[----:B------:R-:W-:Y:S02]  /*60d0*/  ISETP.GE.AND P0, PT, R50, R49, PT ;  /* 0x000000313200720c */ /* 0x000fe40003f06270 */
[CC--:B------:R-:W-:Y:S02]  /*60e0*/  ISETP.NE.AND P4, PT, R70.reuse, R51.reuse, PT ;  /* 0x000000334600720c */ /* 0x0c0fe40003f85270 */
[----:B------:R-:W-:Y:S02]  /*60f0*/  ISETP.GE.AND P3, PT, R70, R51, PT ;  /* 0x000000334600720c */ /* 0x000fe40003f66270 */
[----:B------:R-:W-:Y:S02]  /*6100*/  IADD3 R70, R61, c[0x0][0x184], RZ ;  /* 0x000061003d467a10 */ /* 0x000fe40007ffe0ff */
[----:B------:R-:W-:Y:S02]  /*6110*/  SEL R84, RZ, 0xffffffff, P0 ;  /* 0xffffffffff547807 */ /* 0x000fe40000000000 */
[----:B------:R-:W-:-:S02]  /*6120*/  ISETP.GE.U32.AND P0, PT, R33, R70, PT ;  /* 0x000000462100720c */ /* 0x000fc40003f06070 */
[----:B------:R-:W-:Y:S02]  /*6130*/  PRMT R49, R68, 0x9910, RZ ;  /* 0x0000991044317816 */ /* 0x000fe400000000ff */
[----:B------:R-:W-:Y:S02]  /*6140*/  ISETP.GE.AND.EX P0, PT, R31, RZ, PT, P0 ;  /* 0x000000ff1f00720c */ /* 0x000fe40003f06300 */
[----:B------:R-:W-:Y:S02]  /*6150*/  PRMT R50, R11, 0x9910, RZ ;  /* 0x000099100b327816 */ /* 0x000fe400000000ff */
[----:B------:R-:W-:Y:S02]  /*6160*/  @!P1 SEL R84, RZ, 0xffffffff, P0 ;  /* 0xffffffffff549807 */ /* 0x000fe40000000000 */
[----:B------:R-:W-:Y:S02]  /*6170*/  ISETP.GE.U32.AND P1, PT, R35, R70, PT ;  /* 0x000000462300720c */ /* 0x000fe40003f26070 */
[----:B------:R-:W-:-:S02]  /*6180*/  @P5 SEL R71, RZ, 0xffffffff, P6 ;  /* 0xffffffffff475807 */ /* 0x000fc40003000000 */
[----:B------:R-:W-:Y:S02]  /*6190*/  ISETP.NE.AND P6, PT, R50, R49, PT ;  /* 0x000000313200720c */ /* 0x000fe40003fc5270 */
[----:B------:R-:W-:Y:S02]  /*61a0*/  ISETP.GE.AND.EX P1, PT, R32, RZ, PT, P1 ;  /* 0x000000ff2000720c */ /* 0x000fe40003f26310 */
[----:B------:R-:W-:Y:S02]  /*61b0*/  SEL R85, RZ, 0xffffffff, P3 ;  /* 0xffffffffff557807 */ /* 0x000fe40001800000 */
[----:B------:R-:W-:Y:S02]  /*61c0*/  @!P4 SEL R85, RZ, 0xffffffff, P1 ;  /* 0xffffffffff55c807 */ /* 0x000fe40000800000 */
[----:B------:R-:W-:Y:S02]  /*61d0*/  PRMT R51, R69, 0x9910, RZ ;  /* 0x0000991045337816 */ /* 0x000fe400000000ff */
[----:B------:R-:W-:-:S02]  /*61e0*/  PRMT R72, R10, 0x9910, RZ ;  /* 0x000099100a487816 */ /* 0x000fc400000000ff */
[-C--:B------:R-:W-:Y:S02]  /*61f0*/  ISETP.GE.U32.AND P4, PT, R37, R70.reuse, PT ;  /* 0x000000462500720c */ /* 0x080fe40003f86070 */
[----:B------:R-:W-:Y:S02]  /*6200*/  ISETP.GE.U32.AND P1, PT, R39, R70, PT ;  /* 0x000000462700720c */ /* 0x000fe40003f26070 */
[----:B------:R-:W-:Y:S02]  /*6210*/  ISETP.GE.AND P5, PT, R50, R49, PT ;  /* 0x000000313200720c */ /* 0x000fe40003fa6270 */
[CC--:B------:R-:W-:Y:S02]  /*6220*/  ISETP.NE.AND P0, PT, R72.reuse, R51.reuse, PT ;  /* 0x000000334800720c */ /* 0x0c0fe40003f05270 */
[----:B------:R-:W-:Y:S02]  /*6230*/  ISETP.GE.AND P3, PT, R72, R51, PT ;  /* 0x000000334800720c */ /* 0x000fe40003f66270 */
[----:B------:R-:W-:-:S02]  /*6240*/  ISETP.GE.AND.EX P4, PT, R34, RZ, PT, P4 ;  /* 0x000000ff2200720c */ /* 0x000fc40003f86340 */
[----:B------:R-:W-:Y:S02]  /*6250*/  ISETP.GE.AND.EX P1, PT, R36, RZ, PT, P1 ;  /* 0x000000ff2400720c */ /* 0x000fe40003f26310 */
[----:B------:R-:W-:Y:S02]  /*6260*/  PRMT R49, R74, 0x9910, RZ ;  /* 0x000099104a317816 */ /* 0x000fe400000000ff */
[----:B------:R-:W-:Y:S02]  /*6270*/  PRMT R50, R9, 0x9910, RZ ;  /* 0x0000991009327816 */ /* 0x000fe400000000ff */
[----:B------:R-:W-:Y:S02]  /*6280*/  PRMT R51, R75, 0x9910, RZ ;  /* 0x000099104b337816 */ /* 0x000fe400000000ff */
[----:B------:R-:W-:Y:S02]  /*6290*/  PRMT R72, R8, 0x9910, RZ ;  /* 0x0000991008487816 */ /* 0x000fe400000000ff */
[----:B------:R-:W-:-:S02]  /*62a0*/  SEL R82, RZ, 0xffffffff, P5 ;  /* 0xffffffffff527807 */ /* 0x000fc40002800000 */
[----:B------:R-:W-:Y:S02]  /*62b0*/  @!P6 SEL R82, RZ, 0xffffffff, P4 ;  /* 0xffffffffff52e807 */ /* 0x000fe40002000000 */
[----:B------:R-:W-:Y:S02]  /*62c0*/  SEL R80, RZ, 0xffffffff, P1 ;  /* 0xffffffffff507807 */ /* 0x000fe40000800000 */
[CC--:B------:R-:W-:Y:S02]  /*62d0*/  ISETP.NE.AND P5, PT, R50.reuse, R49.reuse, PT ;  /* 0x000000313200720c */ /* 0x0c0fe40003fa5270 */
[----:B------:R-:W-:Y:S02]  /*62e0*/  ISETP.GE.AND P4, PT, R50, R49, PT ;  /* 0x000000313200720c */ /* 0x000fe40003f86270 */
[CC--:B------:R-:W-:Y:S02]  /*62f0*/  ISETP.NE.AND P6, PT, R72.reuse, R51.reuse, PT ;  /* 0x000000334800720c */ /* 0x0c0fe40003fc5270 */
[----:B------:R-:W-:-:S02]  /*6300*/  ISETP.GE.AND P1, PT, R72, R51, PT ;  /* 0x000000334800720c */ /* 0x000fc40003f26270 */
[----:B------:R-:W-:Y:S02]  /*6310*/  IADD3 R51, R70, c[0x0][0x184], RZ ;  /* 0x0000610046337a10 */ /* 0x000fe40007ffe0ff */
[----:B------:R-:W-:Y:S02]  /*6320*/  SEL R79, RZ, 0xffffffff, P4 ;  /* 0xffffffffff4f7807 */ /* 0x000fe40002000000 */
[----:B------:R-:W-:Y:S02]  /*6330*/  ISETP.GE.U32.AND P4, PT, R40, R51, PT ;  /* 0x000000332800720c */ /* 0x000fe40003f86070 */
[----:B------:R-:W-:Y:S02]  /*6340*/  PRMT R49, R76, 0x9910, RZ ;  /* 0x000099104c317816 */ /* 0x000fe400000000ff */
[----:B------:R-:W-:Y:S02]  /*6350*/  PRMT R50, R7, 0x9910, RZ ;  /* 0x0000991007327816 */ /* 0x000fe400000000ff */
[----:B------:R-:W-:-:S02]  /*6360*/  ISETP.GE.AND.EX P4, PT, R38, RZ, PT, P4 ;  /* 0x000000ff2600720c */ /* 0x000fc40003f86340 */
[----:B------:R-:W-:Y:S02]  /*6370*/  PRMT R72, R77, 0x9910, RZ ;  /* 0x000099104d487816 */ /* 0x000fe400000000ff */
[----:B------:R-:W-:Y:S02]  /*6380*/  PRMT R73, R6, 0x9910, RZ ;  /* 0x0000991006497816 */ /* 0x000fe400000000ff */
[----:B------:R-:W-:Y:S02]  /*6390*/  @P0 SEL R80, RZ, 0xffffffff, P3 ;  /* 0xffffffffff500807 */ /* 0x000fe40001800000 */
[CC--:B------:R-:W-:Y:S02]  /*63a0*/  ISETP.NE.AND P3, PT, R50.reuse, R49.reuse, PT ;  /* 0x000000313200720c */ /* 0x0c0fe40003f65270 */
[----:B------:R-:W-:Y:S02]  /*63b0*/  ISETP.GE.AND P0, PT, R50, R49, PT ;  /* 0x000000313200720c */ /* 0x000fe40003f06270 */
[----:B------:R-:W-:-:S02]  /*63c0*/  @!P5 SEL R79, RZ, 0xffffffff, P4 ;  /* 0xffffffffff4fd807 */ /* 0x000fc40002000000 */
[CC--:B------:R-:W-:Y:S02]  /*63d0*/  ISETP.NE.AND P5, PT, R73.reuse, R72.reuse, PT ;  /* 0x000000484900720c */ /* 0x0c0fe40003fa5270 */
[----:B------:R-:W-:Y:S02]  /*63e0*/  ISETP.GE.AND P4, PT, R73, R72, PT ;  /* 0x000000484900720c */ /* 0x000fe40003f86270 */
[----:B------:R-:W-:Y:S02]  /*63f0*/  SEL R78, RZ, 0xffffffff, P1 ;  /* 0xffffffffff4e7807 */ /* 0x000fe40000800000 */
[----:B------:R-:W-:Y:S02]  /*6400*/  SEL R73, RZ, 0xffffffff, P0 ;  /* 0xffffffffff497807 */ /* 0x000fe40000000000 */
[-C--:B------:R-:W-:Y:S02]  /*6410*/  ISETP.GE.U32.AND P1, PT, R42, R51.reuse, PT ;  /* 0x000000332a00720c */ /* 0x080fe40003f26070 */
[----:B------:R-:W-:-:S02]  /*6420*/  ISETP.GE.U32.AND P0, PT, R44, R51, PT ;  /* 0x000000332c00720c */ /* 0x000fc40003f06070 */
[----:B------:R-:W-:Y:S02]  /*6430*/  ISETP.GE.AND.EX P1, PT, R41, RZ, PT, P1 ;  /* 0x000000ff2900720c */ /* 0x000fe40003f26310 */
[----:B------:R-:W-:Y:S02]  /*6440*/  ISETP.GE.AND.EX P0, PT, R43, RZ, PT, P0 ;  /* 0x000000ff2b00720c */ /* 0x000fe40003f06300 */
[----:B------:R-:W-:Y:S02]  /*6450*/  PRMT R50, R5, 0x9910, RZ ;  /* 0x0000991005327816 */ /* 0x000fe400000000ff */
[----:B------:R-:W-:Y:S02]  /*6460*/  @!P6 SEL R78, RZ, 0xffffffff, P1 ;  /* 0xffffffffff4ee807 */ /* 0x000fe40000800000 */
[----:B------:R-:W-:Y:S02]  /*6470*/  @!P3 SEL R73, RZ, 0xffffffff, P0 ;  /* 0xffffffffff49b807 */ /* 0x000fe40000000000 */
[----:B------:R-:W-:-:S02]  /*6480*/  SEL R72, RZ, 0xffffffff, P4 ;  /* 0xffffffffff487807 */ /* 0x000fc40002000000 */
[----:B------:R-:W-:Y:S02]  /*6490*/  LOP3.LUT R48, R48, 0x1, RZ, 0xc0, !PT ;  /* 0x0000000130307812 */ /* 0x000fe400078ec0ff */
[----:B------:R-:W-:Y:S02]  /*64a0*/  ISETP.GE.U32.AND P0, PT, R52, R51, PT ;  /* 0x000000333400720c */ /* 0x000fe40003f06070 */
[----:B------:R-:W-:Y:S02]  /*64b0*/  PRMT R87, R4, 0x9910, RZ ;  /* 0x0000991004577816 */ /* 0x000fe400000000ff */
[----:B------:R-:W-:Y:S02]  /*64c0*/  ISETP.NE.U32.AND P1, PT, R48, 0x1, PT ;  /* 0x000000013000780c */ /* 0x000fe40003f25070 */
[----:B------:R-:W-:Y:S02]  /*64d0*/  ISETP.GE.AND.EX P0, PT, R45, RZ, PT, P0 ;  /* 0x000000ff2d00720c */ /* 0x000fe40003f06300 */
[----:B------:R-:W-:-:S02]  /*64e0*/  PRMT R88, R3, 0x9910, RZ ;  /* 0x0000991003587816 */ /* 0x000fc400000000ff */
[----:B------:R-:W-:Y:S02]  /*64f0*/  @!P5 SEL R72, RZ, 0xffffffff, P0 ;  /* 0xffffffffff48d807 */ /* 0x000fe40000000000 */
[----:B------:R-:W-:Y:S02]  /*6500*/  LOP3.LUT R83, R83, 0x1, RZ, 0xc0, !PT ;  /* 0x0000000153537812 */ /* 0x000fe400078ec0ff */
[----:B------:R-:W-:Y:S02]  /*6510*/  LOP3.LUT R85, R85, 0x1, RZ, 0xc0, !PT ;  /* 0x0000000155557812 */ /* 0x000fe400078ec0ff */
[----:B------:R-:W-:Y:S02]  /*6520*/  LOP3.LUT R84, R84, 0x1, RZ, 0xc0, !PT ;  /* 0x0000000154547812 */ /* 0x000fe400078ec0ff */
[----:B------:R-:W-:Y:S02]  /*6530*/  LOP3.LUT R82, R82, 0x1, RZ, 0xc0, !PT ;  /* 0x0000000152527812 */ /* 0x000fe400078ec0ff */
[----:B------:R-:W-:-:S02]  /*6540*/  LOP3.LUT R80, R80, 0x1, RZ, 0xc0, !PT ;  /* 0x0000000150507812 */ /* 0x000fc400078ec0ff */
[----:B------:R-:W-:Y:S02]  /*6550*/  LOP3.LUT R72, R72, 0x1, RZ, 0xc0, !PT ;  /* 0x0000000148487812 */ /* 0x000fe400078ec0ff */
[----:B------:R-:W-:Y:S02]  /*6560*/  SEL R28, R28, R61, !P1 ;  /* 0x0000003d1c1c7207 */ /* 0x000fe40004800000 */
[----:B------:R-:W-:Y:S02]  /*6570*/  LOP3.LUT R79, R79, 0x1, RZ, 0xc0, !PT ;  /* 0x000000014f4f7812 */ /* 0x000fe400078ec0ff */
[----:B------:R-:W-:Y:S02]  /*6580*/  SEL R14, R14, R65, !P1 ;  /* 0x000000410e0e7207 */ /* 0x000fe40004800000 */
[----:B------:R-:W-:Y:S02]  /*6590*/  SEL R27, R27, RZ, !P1 ;  /* 0x000000ff1b1b7207 */ /* 0x000fe40004800000 */
[----:B------:R-:W-:-:S02]  /*65a0*/  ISETP.NE.U32.AND P1, PT, R79, 0x1, PT ;  /* 0x000000014f00780c */ /* 0x000fc40003f25070 */
[----:B------:R-:W-:Y:S02]  /*65b0*/  LOP3.LUT R73, R73, 0x1, RZ, 0xc0, !PT ;  /* 0x0000000149497812 */ /* 0x000fe400078ec0ff */
[----:B------:R-:W-:Y:S02]  /*65c0*/  LOP3.LUT R78, R78, 0x1, RZ, 0xc0, !PT ;  /* 0x000000014e4e7812 */ /* 0x000fe400078ec0ff */
[----:B------:R-:W-:Y:S02]  /*65d0*/  SEL R40, R40, R51, !P1 ;  /* 0x0000003328287207 */ /* 0x000fe40004800000 */
[----:B------:R-:W-:Y:S02]  /*65e0*/  SEL R38, R38, RZ, !P1 ;  /* 0x000000ff26267207 */ /* 0x000fe40004800000 */
[----:B--2---:R-:W-:Y:S02]  /*65f0*/  PRMT R49, R46, 0x9910, RZ ;  /* 0x000099102e317816 */ /* 0x004fe400000000ff */
[----:B------:R-:W-:-:S02]  /*6600*/  PRMT R86, R47, 0x9910, RZ ;  /* 0x000099102f567816 */ /* 0x000fc400000000ff */
[CC--:B------:R-:W-:Y:S02]  /*6610*/  ISETP.NE.AND P6, PT, R50.reuse, R49.reuse, PT ;  /* 0x000000313200720c */ /* 0x0c0fe40003fc5270 */
[----:B------:R-:W-:Y:S02]  /*6620*/  ISETP.GE.AND P3, PT, R50, R49, PT ;  /* 0x000000313200720c */ /* 0x000fe40003f66270 */
[----:B------:R-:W-:Y:S02]  /*6630*/  IADD3 R49, R51, c[0x0][0x184], RZ ;  /* 0x0000610033317a10 */ /* 0x000fe40007ffe0ff */
[----:B------:R-:W-:Y:S02]  /*6640*/  PRMT R50, R46, 0xbb32, RZ ;  /* 0x0000bb322e327816 */ /* 0x000fe400000000ff */
[----:B------:R-:W-:Y:S02]  /*6650*/  ISETP.GE.U32.AND P4, PT, R56, R49, PT ;  /* 0x000000313800720c */ /* 0x000fe40003f86070 */
[----:B------:R-:W-:-:S02]  /*6660*/  ISETP.GE.AND P5, PT, R87, R50, PT ;  /* 0x000000325700720c */ /* 0x000fc40003fa6270 */
[----:B------:R-:W-:Y:S02]  /*6670*/  ISETP.GE.AND.EX P4, PT, R55, RZ, PT, P4 ;  /* 0x000000ff3700720c */ /* 0x000fe40003f86340 */
[----:B------:R-:W-:Y:S02]  /*6680*/  ISETP.GE.U32.AND P0, PT, R58, R49, PT ;  /* 0x000000313a00720c */ /* 0x000fe40003f06070 */
[----:B------:R-:W-:Y:S02]  /*6690*/  SEL R48, RZ, 0xffffffff, P4 ;  /* 0xffffffffff307807 */ /* 0x000fe40002000000 */
[----:B------:R-:W-:Y:S02]  /*66a0*/  ISETP.NE.AND P4, PT, R87, R50, PT ;  /* 0x000000325700720c */ /* 0x000fe40003f85270 */
[----:B------:R-:W-:Y:S02]  /*66b0*/  PRMT R87, R0, 0x9910, RZ ;  /* 0x0000991000577816 */ /* 0x000fe400000000ff */
[----:B------:R-:W-:-:S02]  /*66c0*/  PRMT R89, R47, 0xbb32, RZ ;  /* 0x0000bb322f597816 */ /* 0x000fc400000000ff */
[----:B------:R-:W-:Y:S02]  /*66d0*/  @P6 SEL R48, RZ, 0xffffffff, P3 ;  /* 0xffffffffff306807 */ /* 0x000fe40001800000 */
[----:B------:R-:W-:Y:S02]  /*66e0*/  ISETP.GE.AND.EX P0, PT, R57, RZ, PT, P0 ;  /* 0x000000ff3900720c */ /* 0x000fe40003f06300 */
[CC--:B------:R-:W-:Y:S02]  /*66f0*/  ISETP.NE.AND P3, PT, R87.reuse, R86.reuse, PT ;  /* 0x000000565700720c */ /* 0x0c0fe40003f65270 */
[----:B------:R-:W-:Y:S01]  /*6700*/  ISETP.GE.AND P6, PT, R87, R86, PT ;  /* 0x000000565700720c */ /* 0x000fe20003fc6270 */
[----:B------:R-:W-:Y:S01]  /*6710*/  IMAD.MOV.U32 R87, RZ, RZ, R89 ;  /* 0x000000ffff577224 */ /* 0x000fe200078e0059 */
[----:B------:R-:W-:Y:S02]  /*6720*/  SEL R50, RZ, 0xffffffff, P0 ;  /* 0xffffffffff327807 */ /* 0x000fe40000000000 */
[----:B------:R-:W-:-:S02]  /*6730*/  ISETP.GE.U32.AND P0, PT, R60, R49, PT ;  /* 0x000000313c00720c */ /* 0x000fc40003f06070 */
[----:B------:R-:W-:Y:S02]  /*6740*/  @P4 SEL R50, RZ, 0xffffffff, P5 ;  /* 0xffffffffff324807 */ /* 0x000fe40002800000 */
[----:B------:R-:W-:Y:S02]  /*6750*/  ISETP.NE.AND P5, PT, R88, R87, PT ;  /* 0x000000575800720c */ /* 0x000fe40003fa5270 */
[----:B------:R-:W-:Y:S02]  /*6760*/  ISETP.GE.AND.EX P0, PT, R59, RZ, PT, P0 ;  /* 0x000000ff3b00720c */ /* 0x000fe40003f06300 */
[----:B------:R-:W-:Y:S02]  /*6770*/  ISETP.GE.U32.AND P4, PT, R54, R49, PT ;  /* 0x000000313600720c */ /* 0x000fe40003f86070 */
[----:B------:R-:W-:Y:S02]  /*6780*/  LOP3.LUT R86, R71, 0x1, RZ, 0xc0, !PT ;  /* 0x0000000147567812 */ /* 0x000fe400078ec0ff */
[----:B------:R-:W-:-:S02]  /*6790*/  SEL R71, RZ, 0xffffffff, P0 ;  /* 0xffffffffff477807 */ /* 0x000fc40000000000 */
[----:B------:R-:W-:Y:S02]  /*67a0*/  ISETP.GE.AND.EX P4, PT, R53, RZ, PT, P4 ;  /* 0x000000ff3500720c */ /* 0x000fe40003f86340 */
[----:B------:R-:W-:Y:S02]  /*67b0*/  @P3 SEL R71, RZ, 0xffffffff, P6 ;  /* 0xffffffffff473807 */ /* 0x000fe40003000000 */
[----:B------:R-:W-:Y:S02]  /*67c0*/  ISETP.NE.U32.AND P3, PT, R83, 0x1, PT ;  /* 0x000000015300780c */ /* 0x000fe40003f65070 */
[----:B------:R-:W-:Y:S02]  /*67d0*/  ISETP.GE.AND P6, PT, R88, R87, PT ;  /* 0x000000575800720c */ /* 0x000fe40003fc6270 */
[----:B------:R-:W-:Y:S02]  /*67e0*/  LOP3.LUT R83, R81, 0x1, RZ, 0xc0, !PT ;  /* 0x0000000151537812 */ /* 0x000fe400078ec0ff */
[----:B------:R-:W-:-:S02]  /*67f0*/  SEL R81, RZ, 0xffffffff, P4 ;  /* 0xffffffffff517807 */ /* 0x000fc40002000000 */
[----:B------:R-:W-:Y:S02]  /*6800*/  @P5 SEL R81, RZ, 0xffffffff, P6 ;  /* 0xffffffffff515807 */ /* 0x000fe40003000000 */
[----:B------:R-:W-:Y:S02]  /*6810*/  ISETP.NE.U32.AND P0, PT, R86, 0x1, PT ;  /* 0x000000015600780c */ /* 0x000fe40003f05070 */
[----:B------:R-:W-:Y:S02]  /*6820*/  ISETP.NE.U32.AND P4, PT, R83, 0x1, PT ;  /* 0x000000015300780c */ /* 0x000fe40003f85070 */
[----:B------:R-:W-:Y:S02]  /*6830*/  ISETP.NE.U32.AND P5, PT, R85, 0x1, PT ;  /* 0x000000015500780c */ /* 0x000fe40003fa5070 */
[----:B------:R-:W-:Y:S02]  /*6840*/  SEL R16, R16, R63, !P3 ;  /* 0x0000003f10107207 */ /* 0x000fe40005800000 */
[----:B------:R-:W-:-:S02]  /*6850*/  SEL R24, R24, R61, !P3 ;  /* 0x0000003d18187207 */ /* 0x000fc40005800000 */
[----:B------:R-:W-:Y:S02]  /*6860*/  SEL R20, R20, RZ, !P3 ;  /* 0x000000ff14147207 */ /* 0x000fe40005800000 */
[-C--:B------:R-:W-:Y:S02]  /*6870*/  SEL R30, R30, R61.reuse, !P0 ;  /* 0x0000003d1e1e7207 */ /* 0x080fe40004000000 */
[----:B------:R-:W-:Y:S02]  /*6880*/  SEL R26, R26, R61, !P4 ;  /* 0x0000003d1a1a7207 */ /* 0x000fe40006000000 */
[----:B------:R-:W-:Y:S02]  /*6890*/  SEL R21, R21, R62, !P4 ;  /* 0x0000003e15157207 */ /* 0x000fe40006000000 */
[----:B------:R-:W-:Y:S02]  /*68a0*/  SEL R25, R25, RZ, !P4 ;  /* 0x000000ff19197207 */ /* 0x000fe40006000000 */
[----:B------:R-:W-:-:S02]  /*68b0*/  SEL R12, R12, R67, !P5 ;  /* 0x000000430c0c7207 */ /* 0x000fc40006800000 */
[----:B------:R-:W-:Y:S02]  /*68c0*/  SEL R35, R35, R70, !P5 ;  /* 0x0000004623237207 */ /* 0x000fe40006800000 */
[----:B------:R-:W-:Y:S02]  /*68d0*/  SEL R32, R32, RZ, !P5 ;  /* 0x000000ff20207207 */ /* 0x000fe40006800000 */
[----:B------:R-:W-:Y:S02]  /*68e0*/  ISETP.NE.U32.AND P6, PT, R84, 0x1, PT ;  /* 0x000000015400780c */ /* 0x000fe40003fc5070 */
[----:B------:R-:W-:Y:S02]  /*68f0*/  ISETP.NE.U32.AND P3, PT, R82, 0x1, PT ;  /* 0x000000015200780c */ /* 0x000fe40003f65070 */
[----:B------:R-:W-:Y:S02]  /*6900*/  ISETP.NE.U32.AND P4, PT, R80, 0x1, PT ;  /* 0x000000015000780c */ /* 0x000fe40003f85070 */
[----:B------:R-:W-:Y:S01]  /*6910*/  ISETP.NE.U32.AND P5, PT, R72, 0x1, PT ;  /* 0x000000014800780c */ /* 0x000fe20003fa5070 */
[----:B------:R-:W-:Y:S01]  /*6920*/  IMAD.MOV.U32 R72, RZ, RZ, c[0x0][0x184] ;  /* 0x00006100ff487624 */ /* 0x000fe200078e00ff */
[----:B------:R-:W-:-:S02]  /*6930*/  IADD3 R61, R49, c[0x0][0x184], RZ ;  /* 0x00006100313d7a10 */ /* 0x000fc40007ffe0ff */
[-C--:B------:R-:W-:Y:S02]  /*6940*/  SEL R33, R33, R70.reuse, !P6 ;  /* 0x0000004621217207 */ /* 0x080fe40007000000 */
[-C--:B------:R-:W-:Y:S02]  /*6950*/  SEL R37, R37, R70.reuse, !P3 ;  /* 0x0000004625257207 */ /* 0x080fe40005800000 */
[----:B------:R-:W-:Y:S01]  /*6960*/  SEL R39, R39, R70, !P4 ;  /* 0x0000004627277207 */ /* 0x000fe20006000000 */
[----:B------:R-:W-:Y:S01]  /*6970*/  IMAD R70, R72, 0x3, R61 ;  /* 0x0000000348467824 */ /* 0x000fe200078e023d */
[----:B------:R-:W-:Y:S02]  /*6980*/  SEL R11, R11, R68, !P3 ;  /* 0x000000440b0b7207 */ /* 0x000fe40005800000 */
[----:B------:R-:W-:Y:S02]  /*6990*/  SEL R34, R34, RZ, !P3 ;  /* 0x000000ff22227207 */ /* 0x000fe40005800000 */
[----:B------:R-:W-:-:S02]  /*69a0*/  LOP3.LUT R48, R48, 0x1, RZ, 0xc0, !PT ;  /* 0x0000000130307812 */ /* 0x000fc400078ec0ff */
[----:B------:R-:W-:Y:S02]  /*69b0*/  ISETP.GE.U32.AND P3, PT, R70, c[0x0][0x17c], PT ;  /* 0x00005f0046007a0c */ /* 0x000fe40003f66070 */
[----:B------:R-:W-:Y:S02]  /*69c0*/  LOP3.LUT R50, R50, 0x1, RZ, 0xc0, !PT ;  /* 0x0000000132327812 */ /* 0x000fe400078ec0ff */
[----:B------:R-:W-:Y:S02]  /*69d0*/  SEL R10, R10, R69, !P4 ;  /* 0x000000450a0a7207 */ /* 0x000fe40006000000 */
[----:B------:R-:W-:Y:S02]  /*69e0*/  SEL R36, R36, RZ, !P4 ;  /* 0x000000ff24247207 */ /* 0x000fe40006000000 */
[----:B------:R-:W-:Y:S02]  /*69f0*/  ISETP.NE.U32.AND P4, PT, R48, 0x1, PT ;  /* 0x000000013000780c */ /* 0x000fe40003f85070 */
[----:B------:R-:W-:-:S02]  /*6a00*/  SEL R13, R13, R66, !P6 ;  /* 0x000000420d0d7207 */ /* 0x000fc40007000000 */
[----:B------:R-:W-:Y:S02]  /*6a10*/  SEL R31, R31, RZ, !P6 ;  /* 0x000000ff1f1f7207 */ /* 0x000fe40007000000 */
[----:B------:R-:W-:Y:S02]  /*6a20*/  SEL R48, R9, R74, !P1 ;  /* 0x0000004a09307207 */ /* 0x000fe40004800000 */
[----:B------:R-:W-:Y:S02]  /*6a30*/  SEL R15, R15, R64, !P0 ;  /* 0x000000400f0f7207 */ /* 0x000fe40004000000 */
[----:B------:R-:W-:Y:S02]  /*6a40*/  SEL R29, R29, RZ, !P0 ;  /* 0x000000ff1d1d7207 */ /* 0x000fe40004000000 */
[----:B------:R-:W-:Y:S02]  /*6a50*/  ISETP.NE.U32.AND P6, PT, R73, 0x1, PT ;  /* 0x000000014900780c */ /* 0x000fe40003fc5070 */
[----:B------:R-:W-:-:S02]  /*6a60*/  ISETP.NE.U32.AND P1, PT, R50, 0x1, PT ;  /* 0x000000013200780c */ /* 0x000fc40003f25070 */
[----:B------:R-:W-:Y:S02]  /*6a70*/  PRMT R9, R46, 0x7632, R9 ;  /* 0x000076322e097816 */ /* 0x000fe40000000009 */
[----:B------:R-:W-:Y:S02]  /*6a80*/  ISETP.NE.U32.AND P0, PT, R78, 0x1, PT ;  /* 0x000000014e00780c */ /* 0x000fe40003f05070 */
[----:B------:R-:W-:Y:S02]  /*6a90*/  LOP3.LUT R81, R81, 0x1, RZ, 0xc0, !PT ;  /* 0x0000000151517812 */ /* 0x000fe400078ec0ff */
[----:B------:R-:W-:Y:S02]  /*6aa0*/  LOP3.LUT R71, R71, 0x1, RZ, 0xc0, !PT ;  /* 0x0000000147477812 */ /* 0x000fe400078ec0ff */
[----:B------:R-:W-:Y:S02]  /*6ab0*/  SEL R44, R44, R51, !P6 ;  /* 0x000000332c2c7207 */ /* 0x000fe40007000000 */
[----:B------:R-:W-:-:S02]  /*6ac0*/  SEL R7, R7, R76, !P6 ;  /* 0x0000004c07077207 */ /* 0x000fc40007000000 */
[----:B------:R-:W-:Y:S02]  /*6ad0*/  SEL R43, R43, RZ, !P6 ;  /* 0x000000ff2b2b7207 */ /* 0x000fe40007000000 */
[----:B------:R-:W-:Y:S02]  /*6ae0*/  SEL R50, R4, R9, !P1 ;  /* 0x0000000904327207 */ /* 0x000fe40004800000 */
[----:B------:R-:W-:Y:S02]  /*6af0*/  SEL R42, R42, R51, !P0 ;  /* 0x000000332a2a7207 */ /* 0x000fe40004000000 */
[----:B------:R-:W-:Y:S02]  /*6b00*/  SEL R8, R8, R75, !P0 ;  /* 0x0000004b08087207 */ /* 0x000fe40004000000 */
[----:B------:R-:W-:Y:S02]  /*6b10*/  SEL R41, R41, RZ, !P0 ;  /* 0x000000ff29297207 */ /* 0x000fe40004000000 */
[----:B------:R-:W-:-:S02]  /*6b20*/  ISETP.NE.U32.AND P6, PT, R81, 0x1, PT ;  /* 0x000000015100780c */ /* 0x000fc40003fc5070 */
[----:B------:R-:W-:Y:S02]  /*6b30*/  PRMT R4, R47, 0x7632, R4 ;  /* 0x000076322f047816 */ /* 0x000fe40000000004 */
[----:B------:R-:W-:Y:S02]  /*6b40*/  ISETP.NE.U32.AND P0, PT, R71, 0x1, PT ;  /* 0x000000014700780c */ /* 0x000fe40003f05070 */
[----:B------:R-:W-:Y:S02]  /*6b50*/  SEL R3, R3, R4, !P6 ;  /* 0x0000000403037207 */ /* 0x000fe40007000000 */
[----:B------:R-:W-:Y:S02]  /*6b60*/  SEL R52, R52, R51, !P5 ;  /* 0x0000003334347207 */ /* 0x000fe40006800000 */
[-C--:B------:R-:W-:Y:S02]  /*6b70*/  SEL R56, R56, R49.reuse, !P4 ;  /* 0x0000003138387207 */ /* 0x080fe40006000000 */
[----:B------:R-:W-:-:S02]  /*6b80*/  SEL R58, R58, R49, !P1 ;  /* 0x000000313a3a7207 */ /* 0x000fc40004800000 */
[-C--:B------:R-:W-:Y:S02]  /*6b90*/  SEL R60, R60, R49.reuse, !P0 ;  /* 0x000000313c3c7207 */ /* 0x080fe40004000000 */
[----:B------:R-:W-:Y:S02]  /*6ba0*/  SEL R54, R54, R49, !P6 ;  /* 0x0000003136367207 */ /* 0x000fe40007000000 */
[----:B------:R-:W-:Y:S02]  /*6bb0*/  SEL R6, R6, R77, !P5 ;  /* 0x0000004d06067207 */ /* 0x000fe40006800000 */
[----:B------:R-:W-:Y:S02]  /*6bc0*/  SEL R45, R45, RZ, !P5 ;  /* 0x000000ff2d2d7207 */ /* 0x000fe40006800000 */
[----:B------:R-:W-:Y:S02]  /*6bd0*/  PRMT R9, R48, 0x7610, R9 ;  /* 0x0000761030097816 */ /* 0x000fe40000000009 */
[----:B------:R-:W-:-:S02]  /*6be0*/  SEL R5, R5, R46, !P4 ;  /* 0x0000002e05057207 */ /* 0x000fc40006000000 */
[----:B------:R-:W-:Y:S02]  /*6bf0*/  SEL R55, R55, RZ, !P4 ;  /* 0x000000ff37377207 */ /* 0x000fe40006000000 */
[----:B------:R-:W-:Y:S02]  /*6c00*/  SEL R57, R57, RZ, !P1 ;  /* 0x000000ff39397207 */ /* 0x000fe40004800000 */
[----:B------:R-:W-:Y:S02]  /*6c10*/  SEL R0, R0, R47, !P0 ;  /* 0x0000002f00007207 */ /* 0x000fe40004000000 */
[----:B------:R-:W-:Y:S02]  /*6c20*/  SEL R59, R59, RZ, !P0 ;  /* 0x000000ff3b3b7207 */ /* 0x000fe40004000000 */
[----:B------:R-:W-:Y:S02]  /*6c30*/  SEL R53, R53, RZ, !P6 ;  /* 0x000000ff35357207 */ /* 0x000fe40007000000 */
[----:B------:R-:W-:Y:S01]  /*6c40*/  PRMT R4, R50, 0x7610, R4 ;  /* 0x0000761032047816 */ /* 0x000fe20000000004 */
[----:B------:R-:W-:Y:S01]  /*6c50*/  @P3 CALL.REL.NOINC `(.L_x_2731) ;  /* 0x0000001000003944 */ /* 0x000fe20003c00000 */
[----:B------:R-:W-:Y:S05]  /*6c60*/  BRA `(.L_x_2732) ;  /* 0xffffb83000007947 */ /* 0x000fea000383ffff */
.L_x_2731:
[----:B------:R-:W-:Y:S05]  /*6c70*/  BSYNC B1 ;  /* 0x0000000000017941 */ /* 0x000fea0003800000 */
.L_x_2726:
[C---:B------:R-:W-:Y:S02]  /*6c80*/  PRMT R70, R46.reuse, 0x7610, R70 ;  /* 0x000076102e467816 */ /* 0x040fe40000000046 */
[----:B------:R-:W-:-:S02]  /*6c90*/  PRMT R71, R46, 0x7632, R71 ;  /* 0x000076322e477816 */ /* 0x000fc40000000047 */
[C---:B------:R-:W-:Y:S02]  /*6ca0*/  PRMT R73, R47.reuse, 0x7610, R73 ;  /* 0x000076102f497816 */ /* 0x040fe40000000049 */
[----:B------:R-:W-:Y:S02]  /*6cb0*/  PRMT R72, R47, 0x7632, R72 ;  /* 0x000076322f487816 */ /* 0x000fe40000000048 */
.L_x_2725:
[----:B------:R-:W-:Y:S05]  /*6cc0*/  BSYNC B0 ;  /* 0x0000000000007941 */ /* 0x000fea0003800000 */
.L_x_2724:
        /* <DEDUP_REMOVED lines=205> */
.L_x_2735:
[----:B------:R-:W-:-:S04]  /*79a0*/  LOP3.LUT R47, R51, 0xfffffff8, RZ, 0xc0, !PT ;  /* 0xfffffff8332f7812 */ /* 0x000fc800078ec0ff */
[----:B------:R-:W-:-:S05]  /*79b0*/  IADD3 R46, P2, R18, R47, RZ ;  /* 0x0000002f122e7210 */ /* 0x000fca0007f5e0ff */
[----:B------:R-:W-:-:S06]  /*79c0*/  IMAD.X R47, RZ, RZ, R19, P2 ;  /* 0x000000ffff2f7224 */ /* 0x000fcc00010e0613 */
[----:B------:R-:W2:Y:S01]  /*79d0*/  LDG.E.64 R46, [R46.64] ;  /* 0x000000242e2e7981 */ /* 0x000ea2000c1e1b00 */
[----:B------:R-:W-:-:S04]  /*79e0*/  IADD3 R49, R61, c[0x0][0x184], RZ ;  /* 0x000061003d317a10 */ /* 0x000fc80007ffe0ff */
[----:B------:R-:W-:Y:S02]  /*79f0*/  ISETP.GE.U32.AND P2, PT, R49, c[0x0][0x17c], PT ;  /* 0x00005f0031007a0c */ /* 0x000fe40003f46070 */
[C---:B--2---:R-:W-:Y:S02]  /*7a00*/  PRMT R63, R46.reuse, 0x7610, R63 ;  /* 0x000076102e3f7816 */ /* 0x044fe4000000003f */
[----:B------:R-:W-:Y:S02]  /*7a10*/  PRMT R62, R46, 0x7632, R62 ;  /* 0x000076322e3e7816 */ /* 0x000fe4000000003e */
[C---:B------:R-:W-:Y:S02]  /*7a20*/  PRMT R65, R47.reuse, 0x7610, R65 ;  /* 0x000076102f417816 */ /* 0x040fe40000000041 */
[----:B------:R-:W-:-:S05]  /*7a30*/  PRMT R64, R47, 0x7632, R64 ;  /* 0x000076322f407816 */ /* 0x000fca0000000040 */
        /* <DEDUP_REMOVED lines=201> */
.L_x_2736:
        /* <DEDUP_REMOVED lines=211> */
.L_x_2737:
        /* <DEDUP_REMOVED lines=211> */
.L_x_2738:
[----:B------:R-:W-:-:S04]  /*a130*/  LOP3.LUT R51, R51, 0xfffffff8, RZ, 0xc0, !PT ;  /* 0xfffffff833337812 */ /* 0x000fc800078ec0ff */
[----:B------:R-:W-:-:S05]  /*a140*/  IADD3 R18, P1, R18, R51, RZ ;  /* 0x0000003312127210 */ /* 0x000fca0007f3e0ff */
[----:B------:R-:W-:-:S06]  /*a150*/  IMAD.X R19, RZ, RZ, R19, P1 ;  /* 0x000000ffff137224 */ /* 0x000fcc00008e0613 */
[----:B------:R-:W2:Y:S02]  /*a160*/  LDG.E.64 R18, [R18.64] ;  /* 0x0000002412127981 */ /* 0x000ea4000c1e1b00 */
[C---:B--2---:R-:W-:Y:S02]  /*a170*/  PRMT R70, R18.reuse, 0x7610, R70 ;  /* 0x0000761012467816 */ /* 0x044fe40000000046 */
[----:B------:R-:W-:Y:S02]  /*a180*/  PRMT R71, R18, 0x7632, R71 ;  /* 0x0000763212477816 */ /* 0x000fe40000000047 */
[C---:B------:R-:W-:Y:S02]  /*a190*/  PRMT R73, R19.reuse, 0x7610, R73 ;  /* 0x0000761013497816 */ /* 0x040fe40000000049 */
[----:B------:R-:W-:Y:S02]  /*a1a0*/  PRMT R72, R19, 0x7632, R72 ;  /* 0x0000763213487816 */ /* 0x000fe40000000048 */
.L_x_2734:
[----:B------:R-:W-:Y:S05]  /*a1b0*/  BSYNC B0 ;  /* 0x0000000000007941 */ /* 0x000fea0003800000 */
.L_x_2733:
[----:B------:R-:W-:Y:S01]  /*a1c0*/  BSSY B0, `(.L_x_2739) ;  /* 0x00000db000007945 */ /* 0x000fe20003800000 */
[----:B------:R-:W-:Y:S05]  /*a1d0*/  @P0 BRA `(.L_x_2740) ;  /* 0x00000d9000000947 */ /* 0x000fea0003800000 */
[----:B------:R-:W-:Y:S02]  /*a1e0*/  PRMT R18, R63, 0x9910, RZ ;  /* 0x000099103f127816 */ /* 0x000fe400000000ff */
[----:B------:R-:W-:-:S02]  /*a1f0*/  PRMT R19, R16, 0x9910, RZ ;  /* 0x0000991010137816 */ /* 0x000fc400000000ff */
[----:B------:R-:W-:Y:S02]  /*a200*/  PRMT R46, R62, 0x9910, RZ ;  /* 0x000099103e2e7816 */ /* 0x000fe400000000ff */
[----:B------:R-:W-:Y:S02]  /*a210*/  PRMT R47, R21, 0x9910, RZ ;  /* 0x00009910152f7816 */ /* 0x000fe400000000ff */
[CC--:B------:R-:W-:Y:S02]  /*a220*/  ISETP.NE.AND P5, PT, R19.reuse, R18.reuse, PT ;  /* 0x000000121300720c */ /* 0x0c0fe40003fa5270 */
[----:B------:R-:W-:Y:S02]  /*a230*/  ISETP.GE.AND P2, PT, R19, R18, PT ;  /* 0x000000121300720c */ /* 0x000fe40003f46270 */
[CC--:B------:R-:W-:Y:S02]  /*a240*/  ISETP.GE.AND P1, PT, R47.reuse, R46.reuse, PT ;  /* 0x0000002e2f00720c */ /* 0x0c0fe40003f26270 */
[----:B------:R-:W-:-:S02]  /*a250*/  ISETP.NE.AND P3, PT, R47, R46, PT ;  /* 0x0000002e2f00720c */ /* 0x000fc40003f65270 */
[----:B------:R-:W-:Y:S02]  /*a260*/  ISETP.GE.U32.AND P0, PT, R24, R61, PT ;  /* 0x0000003d1800720c */ /* 0x000fe40003f06070 */
[----:B------:R-:W-:Y:S02]  /*a270*/  PRMT R19, R65, 0x9910, RZ ;  /* 0x0000991041137816 */ /* 0x000fe400000000ff */
[----:B------:R-:W-:Y:S02]  /*a280*/  PRMT R46, R14, 0x9910, RZ ;  /* 0x000099100e2e7816 */ /* 0x000fe400000000ff */
[----:B------:R-:W-:Y:S02]  /*a290*/  ISETP.GE.AND.EX P0, PT, R20, RZ, PT, P0 ;  /* 0x000000ff1400720c */ /* 0x000fe40003f06300 */
[----:B------:R-:W-:Y:S02]  /*a2a0*/  ISETP.NE.AND P4, PT, R46, R19, PT ;  /* 0x000000132e00720c */ /* 0x000fe40003f85270 */
[----:B------:R-:W-:-:S02]  /*a2b0*/  SEL R18, RZ, 0xffffffff, P2 ;  /* 0xffffffffff127807 */ /* 0x000fc40001000000 */
[----:B------:R-:W-:Y:S02]  /*a2c0*/  @!P5 SEL R18, RZ, 0xffffffff, P0 ;  /* 0xffffffffff12d807 */ /* 0x000fe40000000000 */
[----:B------:R-:W-:Y:S02]  /*a2d0*/  PRMT R47, R64, 0x9910, RZ ;  /* 0x00009910402f7816 */ /* 0x000fe400000000ff */
[----:B------:R-:W-:Y:S02]  /*a2e0*/  PRMT R48, R15, 0x9910, RZ ;  /* 0x000099100f307816 */ /* 0x000fe400000000ff */
[----:B------:R-:W-:Y:S02]  /*a2f0*/  ISETP.GE.U32.AND P0, PT, R28, R61, PT ;  /* 0x0000003d1c00720c */ /* 0x000fe40003f06070 */
[----:B------:R-:W-:Y:S02]  /*a300*/  ISETP.GE.AND P6, PT, R46, R19, PT ;  /* 0x000000132e00720c */ /* 0x000fe40003fc6270 */
[----:B------:R-:W-:-:S02]  /*a310*/  ISETP.NE.AND P5, PT, R48, R47, PT ;  /* 0x0000002f3000720c */ /* 0x000fc40003fa5270 */
[----:B------:R-:W-:Y:S02]  /*a320*/  ISETP.GE.AND.EX P0, PT, R27, RZ, PT, P0 ;  /* 0x000000ff1b00720c */ /* 0x000fe40003f06300 */
[----:B------:R-:W-:Y:S02]  /*a330*/  LOP3.LUT R18, R18, 0x1, RZ, 0xc0, !PT ;  /* 0x0000000112127812 */ /* 0x000fe400078ec0ff */
[----:B------:R-:W-:Y:S02]  /*a340*/  SEL R46, RZ, 0xffffffff, P6 ;  /* 0xffffffffff2e7807 */ /* 0x000fe40003000000 */
[----:B------:R-:W-:Y:S02]  /*a350*/  SEL R19, RZ, 0xffffffff, P1 ;  /* 0xffffffffff137807 */ /* 0x000fe40000800000 */
[----:B------:R-:W-:Y:S02]  /*a360*/  @!P4 SEL R46, RZ, 0xffffffff, P0 ;  /* 0xffffffffff2ec807 */ /* 0x000fe40000000000 */
[----:B------:R-:W-:-:S02]  /*a370*/  ISETP.GE.U32.AND P2, PT, R26, R61, PT ;  /* 0x0000003d1a00720c */ /* 0x000fc40003f46070 */
[----:B------:R-:W-:Y:S02]  /*a380*/  ISETP.GE.U32.AND P1, PT, R30, R61, PT ;  /* 0x0000003d1e00720c */ /* 0x000fe40003f26070 */
[----:B------:R-:W-:Y:S02]  /*a390*/  ISETP.NE.U32.AND P0, PT, R18, 0x1, PT ;  /* 0x000000011200780c */ /* 0x000fe40003f05070 */
[----:B------:R-:W-:Y:S02]  /*a3a0*/  IADD3 R18, R61, c[0x0][0x184], RZ ;  /* 0x000061003d127a10 */ /* 0x000fe40007ffe0ff */
[----:B------:R-:W-:Y:S02]  /*a3b0*/  ISETP.GE.AND P6, PT, R48, R47, PT ;  /* 0x0000002f3000720c */ /* 0x000fe40003fc6270 */
[----:B------:R-:W-:Y:S02]  /*a3c0*/  ISETP.GE.AND.EX P2, PT, R25, RZ, PT, P2 ;  /* 0x000000ff1900720c */ /* 0x000fe40003f46320 */
[----:B------:R-:W-:-:S02]  /*a3d0*/  ISETP.GE.AND.EX P1, PT, R29, RZ, PT, P1 ;  /* 0x000000ff1d00720c */ /* 0x000fc40003f26310 */
[----:B------:R-:W-:Y:S02]  /*a3e0*/  ISETP.GE.U32.AND P4, PT, R18, c[0x0][0x17c], PT ;  /* 0x00005f0012007a0c */ /* 0x000fe40003f86070 */
[----:B------:R-:W-:Y:S02]  /*a3f0*/  SEL R47, RZ, 0xffffffff, P6 ;  /* 0xffffffffff2f7807 */ /* 0x000fe40003000000 */
[----:B------:R-:W-:Y:S02]  /*a400*/  @!P3 SEL R19, RZ, 0xffffffff, P2 ;  /* 0xffffffffff13b807 */ /* 0x000fe40001000000 */
[----:B------:R-:W-:Y:S02]  /*a410*/  @!P5 SEL R47, RZ, 0xffffffff, P1 ;  /* 0xffffffffff2fd807 */ /* 0x000fe40000800000 */
[----:B------:R-:W-:Y:S02]  /*a420*/  LOP3.LUT R19, R19, 0x1, RZ, 0xc0, !PT ;  /* 0x0000000113137812 */ /* 0x000fe400078ec0ff */
[----:B------:R-:W-:-:S02]  /*a430*/  LOP3.LUT R46, R46, 0x1, RZ, 0xc0, !PT ;  /* 0x000000012e2e7812 */ /* 0x000fc400078ec0ff */
[----:B------:R-:W-:Y:S02]  /*a440*/  LOP3.LUT R47, R47, 0x1, RZ, 0xc0, !PT ;  /* 0x000000012f2f7812 */ /* 0x000fe400078ec0ff */
[----:B------:R-:W-:Y:S02]  /*a450*/  ISETP.NE.U32.AND P1, PT, R19, 0x1, PT ;  /* 0x000000011300780c */ /* 0x000fe40003f25070 */
[----:B------:R-:W-:Y:S02]  /*a460*/  ISETP.NE.U32.AND P2, PT, R46, 0x1, PT ;  /* 0x000000012e00780c */ /* 0x000fe40003f45070 */
[----:B------:R-:W-:Y:S02]  /*a470*/  ISETP.NE.U32.AND P3, PT, R47, 0x1, PT ;  /* 0x000000012f00780c */ /* 0x000fe40003f65070 */
[----:B------:R-:W-:Y:S02]  /*a480*/  SEL R16, R16, R63, !P0 ;  /* 0x0000003f10107207 */ /* 0x000fe40004000000 */
[----:B------:R-:W-:-:S02]  /*a490*/  SEL R21, R21, R62, !P1 ;  /* 0x0000003e15157207 */ /* 0x000fc40004800000 */
[----:B------:R-:W-:Y:S02]  /*a4a0*/  SEL R14, R14, R65, !P2 ;  /* 0x000000410e0e7207 */ /* 0x000fe40005000000 */
[----:B------:R-:W-:Y:S02]  /*a4b0*/  SEL R15, R15, R64, !P3 ;  /* 0x000000400f0f7207 */ /* 0x000fe40005800000 */
[-C--:B------:R-:W-:Y:S02]  /*a4c0*/  SEL R24, R24, R61.reuse, !P0 ;  /* 0x0000003d18187207 */ /* 0x080fe40004000000 */
[-C--:B------:R-:W-:Y:S02]  /*a4d0*/  SEL R26, R26, R61.reuse, !P1 ;  /* 0x0000003d1a1a7207 */ /* 0x080fe40004800000 */
[-C--:B------:R-:W-:Y:S02]  /*a4e0*/  SEL R28, R28, R61.reuse, !P2 ;  /* 0x0000003d1c1c7207 */ /* 0x080fe40005000000 */
[----:B------:R-:W-:-:S02]  /*a4f0*/  SEL R30, R30, R61, !P3 ;  /* 0x0000003d1e1e7207 */ /* 0x000fc40005800000 */
[----:B------:R-:W-:Y:S02]  /*a500*/  SEL R20, R20, RZ, !P0 ;  /* 0x000000ff14147207 */ /* 0x000fe40004000000 */
[----:B------:R-:W-:Y:S02]  /*a510*/  SEL R25, R25, RZ, !P1 ;  /* 0x000000ff19197207 */ /* 0x000fe40004800000 */
        /* <DEDUP_REMOVED lines=8> */
[----:B------:R-:W-:Y:S02]  /*a5a0*/  ISETP.GE.AND P2, PT, R46, R19, PT ;  /* 0x000000132e00720c */ /* 0x000fe40003f46270 */
[CC--:B------:R-:W-:Y:S02]  /*a5b0*/  ISETP.GE.AND P1, PT, R48.reuse, R47.reuse, PT ;  /* 0x0000002f3000720c */ /* 0x0c0fe40003f26270 */
[----:B------:R-:W-:Y:S02]  /*a5c0*/  ISETP.NE.AND P3, PT, R48, R47, PT ;  /* 0x0000002f3000720c */ /* 0x000fe40003f65270 */
[----:B------:R-:W-:-:S02]  /*a5d0*/  ISETP.GE.U32.AND P0, PT, R33, R18, PT ;  /* 0x000000122100720c */ /* 0x000fc40003f06070 */
[----:B------:R-:W-:Y:S02]  /*a5e0*/  PRMT R46, R68, 0x9910, RZ ;  /* 0x00009910442e7816 */ /* 0x000fe400000000ff */
[----:B------:R-:W-:Y:S02]  /*a5f0*/  PRMT R47, R11, 0x9910, RZ ;  /* 0x000099100b2f7816 */ /* 0x000fe400000000ff */
[----:B------:R-:W-:Y:S02]  /*a600*/  ISETP.GE.AND.EX P0, PT, R31, RZ, PT, P0 ;  /* 0x000000ff1f00720c */ /* 0x000fe40003f06300 */
[----:B------:R-:W-:Y:S02]  /*a610*/  ISETP.NE.AND P4, PT, R47, R46, PT ;  /* 0x0000002e2f00720c */ /* 0x000fe40003f85270 */
[----:B------:R-:W-:Y:S02]  /*a620*/  SEL R19, RZ, 0xffffffff, P2 ;  /* 0xffffffffff137807 */ /* 0x000fe40001000000 */
[----:B------:R-:W-:-:S02]  /*a630*/  @!P5 SEL R19, RZ, 0xffffffff, P0 ;  /* 0xffffffffff13d807 */ /* 0x000fc40000000000 */
[----:B------:R-:W-:Y:S02]  /*a640*/  PRMT R48, R69, 0x9910, RZ ;  /* 0x0000991045307816 */ /* 0x000fe400000000ff */
[----:B------:R-:W-:Y:S02]  /*a650*/  PRMT R49, R10, 0x9910, RZ ;  /* 0x000099100a317816 */ /* 0x000fe400000000ff */
[----:B------:R-:W-:Y:S02]  /*a660*/  ISETP.GE.U32.AND P0, PT, R37, R18, PT ;  /* 0x000000122500720c */ /* 0x000fe40003f06070 */
[----:B------:R-:W-:Y:S02]  /*a670*/  ISETP.GE.AND P6, PT, R47, R46, PT ;  /* 0x0000002e2f00720c */ /* 0x000fe40003fc6270 */
[----:B------:R-:W-:Y:S02]  /*a680*/  ISETP.NE.AND P5, PT, R49, R48, PT ;  /* 0x000000303100720c */ /* 0x000fe40003fa5270 */
[----:B------:R-:W-:-:S02]  /*a690*/  ISETP.GE.AND.EX P0, PT, R34, RZ, PT, P0 ;  /* 0x000000ff2200720c */ /* 0x000fc40003f06300 */
[----:B------:R-:W-:Y:S02]  /*a6a0*/  LOP3.LUT R19, R19, 0x1, RZ, 0xc0, !PT ;  /* 0x0000000113137812 */ /* 0x000fe400078ec0ff */
[----:B------:R-:W-:Y:S02]  /*a6b0*/  SEL R47, RZ, 0xffffffff, P6 ;  /* 0xffffffffff2f7807 */ /* 0x000fe40003000000 */
[----:B------:R-:W-:Y:S02]  /*a6c0*/  SEL R46, RZ, 0xffffffff, P1 ;  /* 0xffffffffff2e7807 */ /* 0x000fe40000800000 */
[----:B------:R-:W-:Y:S02]  /*a6d0*/  @!P4 SEL R47, RZ, 0xffffffff, P0 ;  /* 0xffffffffff2fc807 */ /* 0x000fe40000000000 */
[-C--:B------:R-:W-:Y:S02]  /*a6e0*/  ISETP.GE.U32.AND P2, PT, R35, R18.reuse, PT ;  /* 0x000000122300720c */ /* 0x080fe40003f46070 */
[----:B------:R-:W-:-:S02]  /*a6f0*/  ISETP.GE.U32.AND P1, PT, R39, R18, PT ;  /* 0x000000122700720c */ /* 0x000fc40003f26070 */
[----:B------:R-:W-:Y:S02]  /*a700*/  ISETP.NE.U32.AND P0, PT, R19, 0x1, PT ;  /* 0x000000011300780c */ /* 0x000fe40003f05070 */
[----:B------:R-:W-:Y:S02]  /*a710*/  IADD3 R19, R18, c[0x0][0x184], RZ ;  /* 0x0000610012137a10 */ /* 0x000fe40007ffe0ff */
[----:B------:R-:W-:Y:S02]  /*a720*/  ISETP.GE.AND P6, PT, R49, R48, PT ;  /* 0x000000303100720c */ /* 0x000fe40003fc6270 */
[----:B------:R-:W-:Y:S02]  /*a730*/  ISETP.GE.AND.EX P2, PT, R32, RZ, PT, P2 ;  /* 0x000000ff2000720c */ /* 0x000fe40003f46320 */
[----:B------:R-:W-:Y:S02]  /*a740*/  ISETP.GE.AND.EX P1, PT, R36, RZ, PT, P1 ;  /* 0x000000ff2400720c */ /* 0x000fe40003f26310 */
[----:B------:R-:W-:-:S02]  /*a750*/  ISETP.GE.U32.AND P4, PT, R19, c[0x0][0x17c], PT ;  /* 0x00005f0013007a0c */ /* 0x000fc40003f86070 */
[----:B------:R-:W-:Y:S02]  /*a760*/  SEL R48, RZ, 0xffffffff, P6 ;  /* 0xffffffffff307807 */ /* 0x000fe40003000000 */
[----:B------:R-:W-:Y:S02]  /*a770*/  @!P3 SEL R46, RZ, 0xffffffff, P2 ;  /* 0xffffffffff2eb807 */ /* 0x000fe40001000000 */
[----:B------:R-:W-:Y:S02]  /*a780*/  @!P5 SEL R48, RZ, 0xffffffff, P1 ;  /* 0xffffffffff30d807 */ /* 0x000fe40000800000 */
[----:B------:R-:W-:Y:S02]  /*a790*/  LOP3.LUT R46, R46, 0x1, RZ, 0xc0, !PT ;  /* 0x000000012e2e7812 */ /* 0x000fe400078ec0ff */
[----:B------:R-:W-:Y:S02]  /*a7a0*/  LOP3.LUT R47, R47, 0x1, RZ, 0xc0, !PT ;  /* 0x000000012f2f7812 */ /* 0x000fe400078ec0ff */
[----:B------:R-:W-:-:S02]  /*a7b0*/  LOP3.LUT R48, R48, 0x1, RZ, 0xc0, !PT ;  /* 0x0000000130307812 */ /* 0x000fc400078ec0ff */
[----:B------:R-:W-:Y:S02]  /*a7c0*/  ISETP.NE.U32.AND P1, PT, R46, 0x1, PT ;  /* 0x000000012e00780c */ /* 0x000fe40003f25070 */
[----:B------:R-:W-:Y:S02]  /*a7d0*/  ISETP.NE.U32.AND P2, PT, R47, 0x1, PT ;  /* 0x000000012f00780c */ /* 0x000fe40003f45070 */
[----:B------:R-:W-:Y:S02]  /*a7e0*/  ISETP.NE.U32.AND P3, PT, R48, 0x1, PT ;  /* 0x000000013000780c */ /* 0x000fe40003f65070 */
[----:B------:R-:W-:Y:S02]  /*a7f0*/  SEL R13, R13, R66, !P0 ;  /* 0x000000420d0d7207 */ /* 0x000fe40004000000 */
[----:B------:R-:W-:Y:S02]  /*a800*/  SEL R12, R12, R67, !P1 ;  /* 0x000000430c0c7207 */ /* 0x000fe40004800000 */
[----:B------:R-:W-:-:S02]  /*a810*/  SEL R11, R11, R68, !P2 ;  /* 0x000000440b0b7207 */ /* 0x000fc40005000000 */
[----:B------:R-:W-:Y:S02]  /*a820*/  SEL R10, R10, R69, !P3 ;  /* 0x000000450a0a7207 */ /* 0x000fe40005800000 */
[-C--:B------:R-:W-:Y:S02]  /*a830*/  SEL R33, R33, R18.reuse, !P0 ;  /* 0x0000001221217207 */ /* 0x080fe40004000000 */
[-C--:B------:R-:W-:Y:S02]  /*a840*/  SEL R35, R35, R18.reuse, !P1 ;  /* 0x0000001223237207 */ /* 0x080fe40004800000 */
[-C--:B------:R-:W-:Y:S02]  /*a850*/  SEL R37, R37, R18.reuse, !P2 ;  /* 0x0000001225257207 */ /* 0x080fe40005000000 */
[----:B------:R-:W-:Y:S02]  /*a860*/  SEL R39, R39, R18, !P3 ;  /* 0x0000001227277207 */ /* 0x000fe40005800000 */
[----:B------:R-:W-:-:S02]  /*a870*/  SEL R31, R31, RZ, !P0 ;  /* 0x000000ff1f1f7207 */ /* 0x000fc40004000000 */
[----:B------:R-:W-:Y:S02]  /*a880*/  SEL R32, R32, RZ, !P1 ;  /* 0x000000ff20207207 */ /* 0x000fe40004800000 */
[----:B------:R-:W-:Y:S02]  /*a890*/  SEL R34, R34, RZ, !P2 ;  /* 0x000000ff22227207 */ /* 0x000fe40005000000 */
[----:B------:R-:W-:Y:S01]  /*a8a0*/  SEL R36, R36, RZ, !P3 ;  /* 0x000000ff24247207 */ /* 0x000fe20005800000 */
[----:B------:R-:W-:Y:S05]  /*a8b0*/  @P4 BRA `(.L_x_2740) ;  /* 0x000006b000004947 */ /* 0x000fea0003800000 */
[----:B------:R-:W-:Y:S02]  /*a8c0*/  PRMT R18, R74, 0x9910, RZ ;  /* 0x000099104a127816 */ /* 0x000fe400000000ff */
[----:B------:R-:W-:Y:S02]  /*a8d0*/  PRMT R47, R9, 0x9910, RZ ;  /* 0x00009910092f7816 */ /* 0x000fe400000000ff */
[----:B------:R-:W-:Y:S02]  /*a8e0*/  PRMT R46, R75, 0x9910, RZ ;  /* 0x000099104b2e7816 */ /* 0x000fe400000000ff */
[----:B------:R-:W-:-:S02]  /*a8f0*/  ISETP.NE.AND P5, PT, R47, R18, PT ;  /* 0x000000122f00720c */ /* 0x000fc40003fa5270 */
[----:B------:R-:W-:Y:S02]  /*a900*/  PRMT R49, R8, 0x9910, RZ ;  /* 0x0000991008317816 */ /* 0x000fe400000000ff */
[----:B------:R-:W-:Y:S02]  /*a910*/  ISETP.GE.AND P2, PT, R47, R18, PT ;  /* 0x000000122f00720c */ /* 0x000fe40003f46270 */
[CC--:B------:R-:W-:Y:S02]  /*a920*/  ISETP.GE.AND P1, PT, R49.reuse, R46.reuse, PT ;  /* 0x0000002e3100720c */ /* 0x0c0fe40003f26270 */
[----:B------:R-:W-:Y:S02]  /*a930*/  ISETP.NE.AND P3, PT, R49, R46, PT ;  /* 0x0000002e3100720c */ /* 0x000fe40003f65270 */
[----:B------:R-:W-:Y:S02]  /*a940*/  ISETP.GE.U32.AND P0, PT, R40, R19, PT ;  /* 0x000000132800720c */ /* 0x000fe40003f06070 */
[----:B------:R-:W-:-:S02]  /*a950*/  PRMT R46, R76, 0x9910, RZ ;  /* 0x000099104c2e7816 */ /* 0x000fc400000000ff */
[----:B------:R-:W-:Y:S02]  /*a960*/  PRMT R47, R7, 0x9910, RZ ;  /* 0x00009910072f7816 */ /* 0x000fe400000000ff */
[----:B------:R-:W-:Y:S02]  /*a970*/  ISETP.GE.AND.EX P0, PT, R38, RZ, PT, P0 ;  /* 0x000000ff2600720c */ /* 0x000fe40003f06300 */
[----:B------:R-:W-:Y:S02]  /*a980*/  PRMT R48, R77, 0x9910, RZ ;  /* 0x000099104d307816 */ /* 0x000fe400000000ff */
[----:B------:R-:W-:Y:S02]  /*a990*/  PRMT R49, R6, 0x9910, RZ ;  /* 0x0000991006317816 */ /* 0x000fe400000000ff */
[----:B------:R-:W-:Y:S02]  /*a9a0*/  ISETP.NE.AND P4, PT, R47, R46, PT ;  /* 0x0000002e2f00720c */ /* 0x000fe40003f85270 */
[----:B------:R-:W-:-:S02]  /*a9b0*/  SEL R18, RZ, 0xffffffff, P2 ;  /* 0xffffffffff127807 */ /* 0x000fc40001000000 */
[----:B------:R-:W-:Y:S02]  /*a9c0*/  @!P5 SEL R18, RZ, 0xffffffff, P0 ;  /* 0xffffffffff12d807 */ /* 0x000fe40000000000 */
[----:B------:R-:W-:Y:S02]  /*a9d0*/  ISETP.GE.AND P6, PT, R47, R46, PT ;  /* 0x0000002e2f00720c */ /* 0x000fe40003fc6270 */
[----:B------:R-:W-:Y:S02]  /*a9e0*/  ISETP.NE.AND P5, PT, R49, R48, PT ;  /* 0x000000303100720c */ /* 0x000fe40003fa5270 */
[----:B------:R-:W-:Y:S02]  /*a9f0*/  ISETP.GE.U32.AND P0, PT, R44, R19, PT ;  /* 0x000000132c00720c */ /* 0x000fe40003f06070 */
[----:B------:R-:W-:Y:S02]  /*aa00*/  SEL R46, RZ, 0xffffffff, P1 ;  /* 0xffffffffff2e7807 */ /* 0x000fe40000800000 */
[----:B------:R-:W-:-:S02]  /*aa10*/  SEL R47, RZ, 0xffffffff, P6 ;  /* 0xffffffffff2f7807 */ /* 0x000fc40003000000 */
[-C--:B------:R-:W-:Y:S02]  /*aa20*/  ISETP.GE.U32.AND P2, PT, R42, R19.reuse, PT ;  /* 0x000000132a00720c */ /* 0x080fe40003f46070 */
[----:B------:R-:W-:Y:S02]  /*aa30*/  ISETP.GE.U32.AND P1, PT, R52, R19, PT ;  /* 0x000000133400720c */ /* 0x000fe40003f26070 */
[----:B------:R-:W-:Y:S02]  /*aa40*/  ISETP.GE.AND P6, PT, R49, R48, PT ;  /* 0x000000303100720c */ /* 0x000fe40003fc6270 */
[----:B------:R-:W-:Y:S02]  /*aa50*/  ISETP.GE.AND.EX P0, PT, R43, RZ, PT, P0 ;  /* 0x000000ff2b00720c */ /* 0x000fe40003f06300 */
[----:B------:R-:W-:Y:S02]  /*aa60*/  IADD3 R49, R19, c[0x0][0x184], RZ ;  /* 0x0000610013317a10 */ /* 0x000fe40007ffe0ff */
[----:B------:R-:W-:-:S02]  /*aa70*/  ISETP.GE.AND.EX P2, PT, R41, RZ, PT, P2 ;  /* 0x000000ff2900720c */ /* 0x000fc40003f46320 */
[----:B------:R-:W-:Y:S02]  /*aa80*/  ISETP.GE.AND.EX P1, PT, R45, RZ, PT, P1 ;  /* 0x000000ff2d00720c */ /* 0x000fe40003f26310 */
[----:B------:R-:W-:Y:S02]  /*aa90*/  @!P4 SEL R47, RZ, 0xffffffff, P0 ;  /* 0xffffffffff2fc807 */ /* 0x000fe40000000000 */
[----:B------:R-:W-:Y:S02]  /*aaa0*/  ISETP.GE.U32.AND P4, PT, R49, c[0x0][0x17c], PT ;  /* 0x00005f0031007a0c */ /* 0x000fe40003f86070 */
[----:B------:R-:W-:Y:S02]  /*aab0*/  SEL R48, RZ, 0xffffffff, P6 ;  /* 0xffffffffff307807 */ /* 0x000fe40003000000 */
[----:B------:R-:W-:Y:S02]  /*aac0*/  @!P3 SEL R46, RZ, 0xffffffff, P2 ;  /* 0xffffffffff2eb807 */ /* 0x000fe40001000000 */
[----:B------:R-:W-:-:S02]  /*aad0*/  @!P5 SEL R48, RZ, 0xffffffff, P1 ;  /* 0xffffffffff30d807 */ /* 0x000fc40000800000 */
[----:B------:R-:W-:Y:S02]  /*aae0*/  LOP3.LUT R18, R18, 0x1, RZ, 0xc0, !PT ;  /* 0x0000000112127812 */ /* 0x000fe400078ec0ff */
[----:B------:R-:W-:Y:S02]  /*aaf0*/  LOP3.LUT R46, R46, 0x1, RZ, 0xc0, !PT ;  /* 0x000000012e2e7812 */ /* 0x000fe400078ec0ff */
[----:B------:R-:W-:Y:S02]  /*ab00*/  LOP3.LUT R47, R47, 0x1, RZ, 0xc0, !PT ;  /* 0x000000012f2f7812 */ /* 0x000fe400078ec0ff */
[----:B------:R-:W-:Y:S02]  /*ab10*/  LOP3.LUT R48, R48, 0x1, RZ, 0xc0, !PT ;  /* 0x0000000130307812 */ /* 0x000fe400078ec0ff */
[----:B------:R-:W-:Y:S02]  /*ab20*/  ISETP.NE.U32.AND P0, PT, R18, 0x1, PT ;  /* 0x000000011200780c */ /* 0x000fe40003f05070 */
[----:B------:R-:W-:-:S02]  /*ab30*/  ISETP.NE.U32.AND P1, PT, R46, 0x1, PT ;  /* 0x000000012e00780c */ /* 0x000fc40003f25070 */
[----:B------:R-:W-:Y:S02]  /*ab40*/  ISETP.NE.U32.AND P2, PT, R47, 0x1, PT ;  /* 0x000000012f00780c */ /* 0x000fe40003f45070 */
[----:B------:R-:W-:Y:S02]  /*ab50*/  ISETP.NE.U32.AND P3, PT, R48, 0x1, PT ;  /* 0x000000013000780c */ /* 0x000fe40003f65070 */
[----:B------:R-:W-:Y:S02]  /*ab60*/  SEL R9, R9, R74, !P0 ;  /* 0x0000004a09097207 */ /* 0x000fe40004000000 */
[----:B------:R-:W-:Y:S02]  /*ab70*/  SEL R8, R8, R75, !P1 ;  /* 0x0000004b08087207 */ /* 0x000fe40004800000 */
[----:B------:R-:W-:Y:S02]  /*ab80*/  SEL R7, R7, R76, !P2 ;  /* 0x0000004c07077207 */ /* 0x000fe40005000000 */
[----:B------:R-:W-:-:S02]  /*ab90*/  SEL R6, R6, R77, !P3 ;  /* 0x0000004d06067207 */ /* 0x000fc40005800000 */
[-C--:B------:R-:W-:Y:S02]  /*aba0*/  SEL R40, R40, R19.reuse, !P0 ;  /* 0x0000001328287207 */ /* 0x080fe40004000000 */
[-C--:B------:R-:W-:Y:S02]  /*abb0*/  SEL R42, R42, R19.reuse, !P1 ;  /* 0x000000132a2a7207 */ /* 0x080fe40004800000 */
[-C--:B------:R-:W-:Y:S02]  /*abc0*/  SEL R44, R44, R19.reuse, !P2 ;  /* 0x000000132c2c7207 */ /* 0x080fe40005000000 */
[----:B------:R-:W-:Y:S02]  /*abd0*/  SEL R52, R52, R19, !P3 ;  /* 0x0000001334347207 */ /* 0x000fe40005800000 */
[----:B------:R-:W-:Y:S02]  /*abe0*/  SEL R38, R38, RZ, !P0 ;  /* 0x000000ff26267207 */ /* 0x000fe40004000000 */
[----:B------:R-:W-:-:S02]  /*abf0*/  SEL R41, R41, RZ, !P1 ;  /* 0x000000ff29297207 */ /* 0x000fc40004800000 */
        /* <DEDUP_REMOVED lines=8> */
[----:B------:R-:W-:Y:S02]  /*ac80*/  ISETP.GE.U32.AND P0, PT, R56, R49, PT ;  /* 0x000000313800720c */ /* 0x000fe40003f06070 */
[----:B------:R-:W-:Y:S02]  /*ac90*/  ISETP.GE.AND P2, PT, R19, R18, PT ;  /* 0x000000121300720c */ /* 0x000fe40003f46270 */
[CC--:B------:R-:W-:Y:S02]  /*aca0*/  ISETP.GE.AND P1, PT, R47.reuse, R46.reuse, PT ;  /* 0x0000002e2f00720c */ /* 0x0c0fe40003f26270 */
[----:B------:R-:W-:Y:S02]  /*acb0*/  ISETP.NE.AND P3, PT, R47, R46, PT ;  /* 0x0000002e2f00720c */ /* 0x000fe40003f65270 */
[----:B------:R-:W-:Y:S02]  /*acc0*/  ISETP.GE.AND.EX P0, PT, R55, RZ, PT, P0 ;  /* 0x000000ff3700720c */ /* 0x000fe40003f06300 */
[----:B------:R-:W-:-:S02]  /*acd0*/  PRMT R19, R73, 0x9910, RZ ;  /* 0x0000991049137816 */ /* 0x000fc400000000ff */
[----:B------:R-:W-:Y:S02]  /*ace0*/  PRMT R46, R0, 0x9910, RZ ;  /* 0x00009910002e7816 */ /* 0x000fe400000000ff */
[----:B------:R-:W-:Y:S02]  /*acf0*/  PRMT R47, R72, 0x9910, RZ ;  /* 0x00009910482f7816 */ /* 0x000fe400000000ff */
[----:B------:R-:W-:Y:S02]  /*ad00*/  PRMT R48, R3, 0x9910, RZ ;  /* 0x0000991003307816 */ /* 0x000fe400000000ff */
[----:B------:R-:W-:Y:S02]  /*ad10*/  SEL R18, RZ, 0xffffffff, P2 ;  /* 0xffffffffff127807 */ /* 0x000fe40001000000 */
[----:B------:R-:W-:Y:S02]  /*ad20*/  @!P5 SEL R18, RZ, 0xffffffff, P0 ;  /* 0xffffffffff12d807 */ /* 0x000fe40000000000 */
[----:B------:R-:W-:-:S02]  /*ad30*/  ISETP.NE.AND P4, PT, R46, R19, PT ;  /* 0x000000132e00720c */ /* 0x000fc40003f85270 */
[----:B------:R-:W-:Y:S02]  /*ad40*/  ISETP.NE.AND P5, PT, R48, R47, PT ;  /* 0x0000002f3000720c */ /* 0x000fe40003fa5270 */
[----:B------:R-:W-:Y:S02]  /*ad50*/  ISETP.GE.AND P6, PT, R46, R19, PT ;  /* 0x000000132e00720c */ /* 0x000fe40003fc6270 */
[----:B------:R-:W-:Y:S02]  /*ad60*/  SEL R19, RZ, 0xffffffff, P1 ;  /* 0xffffffffff137807 */ /* 0x000fe40000800000 */
[-C--:B------:R-:W-:Y:S02]  /*ad70*/  ISETP.GE.U32.AND P2, PT, R58, R49.reuse, PT ;  /* 0x000000313a00720c */ /* 0x080fe40003f46070 */
[-C--:B------:R-:W-:Y:S02]  /*ad80*/  ISETP.GE.U32.AND P0, PT, R60, R49.reuse, PT ;  /* 0x000000313c00720c */ /* 0x080fe40003f06070 */
[----:B------:R-:W-:-:S02]  /*ad90*/  ISETP.GE.U32.AND P1, PT, R54, R49, PT ;  /* 0x000000313600720c */ /* 0x000fc40003f26070 */
[----:B------:R-:W-:Y:S02]  /*ada0*/  SEL R46, RZ, 0xffffffff, P6 ;  /* 0xffffffffff2e7807 */ /* 0x000fe40003000000 */
[----:B------:R-:W-:Y:S02]  /*adb0*/  ISETP.GE.AND P6, PT, R48, R47, PT ;  /* 0x0000002f3000720c */ /* 0x000fe40003fc6270 */
[----:B------:R-:W-:Y:S02]  /*adc0*/  ISETP.GE.AND.EX P2, PT, R57, RZ, PT, P2 ;  /* 0x000000ff3900720c */ /* 0x000fe40003f46320 */
[----:B------:R-:W-:Y:S02]  /*add0*/  ISETP.GE.AND.EX P0, PT, R59, RZ, PT, P0 ;  /* 0x000000ff3b00720c */ /* 0x000fe40003f06300 */
[----:B------:R-:W-:Y:S02]  /*ade0*/  ISETP.GE.AND.EX P1, PT, R53, RZ, PT, P1 ;  /* 0x000000ff3500720c */ /* 0x000fe40003f26310 */
[----:B------:R-:W-:-:S02]  /*adf0*/  SEL R47, RZ, 0xffffffff, P6 ;  /* 0xffffffffff2f7807 */ /* 0x000fc40003000000 */
[----:B------:R-:W-:Y:S02]  /*ae00*/  @!P3 SEL R19, RZ, 0xffffffff, P2 ;  /* 0xffffffffff13b807 */ /* 0x000fe40001000000 */
[----:B------:R-:W-:Y:S02]  /*ae10*/  @!P4 SEL R46, RZ, 0xffffffff, P0 ;  /* 0xffffffffff2ec807 */ /* 0x000fe40000000000 */
[----:B------:R-:W-:Y:S02]  /*ae20*/  @!P5 SEL R47, RZ, 0xffffffff, P1 ;  /* 0xffffffffff2fd807 */ /* 0x000fe40000800000 */
[----:B------:R-:W-:Y:S02]  /*ae30*/  LOP3.LUT R18, R18, 0x1, RZ, 0xc0, !PT ;  /* 0x0000000112127812 */ /* 0x000fe400078ec0ff */
[----:B------:R-:W-:Y:S02]  /*ae40*/  LOP3.LUT R19, R19, 0x1, RZ, 0xc0, !PT ;  /* 0x0000000113137812 */ /* 0x000fe400078ec0ff */
[----:B------:R-:W-:-:S02]  /*ae50*/  LOP3.LUT R46, R46, 0x1, RZ, 0xc0, !PT ;  /* 0x000000012e2e7812 */ /* 0x000fc400078ec0ff */
[----:B------:R-:W-:Y:S02]  /*ae60*/  LOP3.LUT R47, R47, 0x1, RZ, 0xc0, !PT ;  /* 0x000000012f2f7812 */ /* 0x000fe400078ec0ff */
[----:B------:R-:W-:Y:S02]  /*ae70*/  ISETP.NE.U32.AND P0, PT, R18, 0x1, PT ;  /* 0x000000011200780c */ /* 0x000fe40003f05070 */
[----:B------:R-:W-:Y:S02]  /*ae80*/  ISETP.NE.U32.AND P1, PT, R19, 0x1, PT ;  /* 0x000000011300780c */ /* 0x000fe40003f25070 */
[----:B------:R-:W-:Y:S02]  /*ae90*/  ISETP.NE.U32.AND P2, PT, R46, 0x1, PT ;  /* 0x000000012e00780c */ /* 0x000fe40003f45070 */
[----:B------:R-:W-:Y:S02]  /*aea0*/  ISETP.NE.U32.AND P3, PT, R47, 0x1, PT ;  /* 0x000000012f00780c */ /* 0x000fe40003f65070 */
[----:B------:R-:W-:-:S02]  /*aeb0*/  SEL R5, R5, R70, !P0 ;  /* 0x0000004605057207 */ /* 0x000fc40004000000 */
[----:B------:R-:W-:Y:S02]  /*aec0*/  SEL R4, R4, R71, !P1 ;  /* 0x0000004704047207 */ /* 0x000fe40004800000 */
[----:B------:R-:W-:Y:S02]  /*aed0*/  SEL R0, R0, R73, !P2 ;  /* 0x0000004900007207 */ /* 0x000fe40005000000 */
[----:B------:R-:W-:Y:S02]  /*aee0*/  SEL R3, R3, R72, !P3 ;  /* 0x0000004803037207 */ /* 0x000fe40005800000 */
[-C--:B------:R-:W-:Y:S02]  /*aef0*/  SEL R56, R56, R49.reuse, !P0 ;  /* 0x0000003138387207 */ /* 0x080fe40004000000 */
[-C--:B------:R-:W-:Y:S02]  /*af00*/  SEL R58, R58, R49.reuse, !P1 ;  /* 0x000000313a3a7207 */ /* 0x080fe40004800000 */
[----:B------:R-:W-:-:S02]  /*af10*/  SEL R60, R60, R49, !P2 ;  /* 0x000000313c3c7207 */ /* 0x000fc40005000000 */
[----:B------:R-:W-:Y:S02]  /*af20*/  SEL R54, R54, R49, !P3 ;  /* 0x0000003136367207 */ /* 0x000fe40005800000 */
[----:B------:R-:W-:Y:S02]  /*af30*/  SEL R55, R55, RZ, !P0 ;  /* 0x000000ff37377207 */ /* 0x000fe40004000000 */
[----:B------:R-:W-:Y:S02]  /*af40*/  SEL R57, R57, RZ, !P1 ;  /* 0x000000ff39397207 */ /* 0x000fe40004800000 */
[----:B------:R-:W-:Y:S02]  /*af50*/  SEL R59, R59, RZ, !P2 ;  /* 0x000000ff3b3b7207 */ /* 0x000fe40005000000 */
[----:B------:R-:W-:Y:S02]  /*af60*/  SEL R53, R53, RZ, !P3 ;  /* 0x000000ff35357207 */ /* 0x000fe40005800000 */
.L_x_2740:
[----:B------:R-:W-:Y:S05]  /*af70*/  BSYNC B0 ;  /* 0x0000000000007941 */ /* 0x000fea0003800000 */
.L_x_2739:
[----:B------:R-:W-:Y:S02]  /*af80*/  PRMT R18, R13, 0x9910, RZ ;  /* 0x000099100d127816 */ /* 0x000fe400000000ff */
[----:B------:R-:W-:-:S02]  /*af90*/  PRMT R19, R16, 0x9910, RZ ;  /* 0x0000991010137816 */ /* 0x000fc400000000ff */
[----:B------:R-:W-:Y:S02]  /*afa0*/  PRMT R46, R12, 0x9910, RZ ;  /* 0x000099100c2e7816 */ /* 0x000fe400000000ff */
[-C--:B------:R-:W-:Y:S02]  /*afb0*/  ISETP.NE.AND P5, PT, R19, R18.reuse, PT ;  /* 0x000000121300720c */ /* 0x080fe40003fa5270 */
[----:B------:R-:W-:Y:S02]  /*afc0*/  PRMT R47, R21, 0x9910, RZ ;  /* 0x00009910152f7816 */ /* 0x000fe400000000ff */
[----:B------:R-:W-:Y:S02]  /*afd0*/  ISETP.GE.U32.AND P0, PT, R24, R33, PT ;  /* 0x000000211800720c */ /* 0x000fe40003f06070 */
[----:B------:R-:W-:Y:S02]  /*afe0*/  ISETP.GE.AND P2, PT, R19, R18, PT ;  /* 0x000000121300720c */ /* 0x000fe40003f46270 */
[----:B------:R-:W-:-:S02]  /*aff0*/  ISETP.GE.AND P1, PT, R47, R46, PT ;  /* 0x0000002e2f00720c */ /* 0x000fc40003f26270 */
[----:B------:R-:W-:Y:S02]  /*b000*/  ISETP.NE.AND P3, PT, R47, R46, PT ;  /* 0x0000002e2f00720c */ /* 0x000fe40003f65270 */
[----:B------:R-:W-:Y:S02]  /*b010*/  ISETP.GE.AND.EX P0, PT, R20, R31, PT, P0 ;  /* 0x0000001f1400720c */ /* 0x000fe40003f06300 */
[----:B------:R-:W-:Y:S02]  /*b020*/  PRMT R19, R11, 0x9910, RZ ;  /* 0x000099100b137816 */ /* 0x000fe400000000ff */
[----:B------:R-:W-:Y:S02]  /*b030*/  PRMT R46, R14, 0x9910, RZ ;  /* 0x000099100e2e7816 */ /* 0x000fe400000000ff */
[----:B------:R-:W-:Y:S02]  /*b040*/  PRMT R47, R10, 0x9910, RZ ;  /* 0x000099100a2f7816 */ /* 0x000fe400000000ff */
[----:B------:R-:W-:-:S02]  /*b050*/  PRMT R48, R15, 0x9910, RZ ;  /* 0x000099100f307816 */ /* 0x000fc400000000ff */
[----:B------:R-:W-:Y:S02]  /*b060*/  SEL R18, RZ, 0xffffffff, P2 ;  /* 0xffffffffff127807 */ /* 0x000fe40001000000 */
[----:B------:R-:W-:Y:S02]  /*b070*/  @!P5 SEL R18, RZ, 0xffffffff, P0 ;  /* 0xffffffffff12d807 */ /* 0x000fe40000000000 */
[----:B------:R-:W-:Y:S02]  /*b080*/  ISETP.NE.AND P4, PT, R46, R19, PT ;  /* 0x000000132e00720c */ /* 0x000fe40003f85270 */
[----:B------:R-:W-:Y:S02]  /*b090*/  ISETP.NE.AND P5, PT, R48, R47, PT ;  /* 0x0000002f3000720c */ /* 0x000fe40003fa5270 */
[----:B------:R-:W-:Y:S02]  /*b0a0*/  ISETP.GE.AND P6, PT, R46, R19, PT ;  /* 0x000000132e00720c */ /* 0x000fe40003fc6270 */
[----:B------:R-:W-:-:S02]  /*b0b0*/  SEL R19, RZ, 0xffffffff, P1 ;  /* 0xffffffffff137807 */ /* 0x000fc40000800000 */
[----:B------:R-:W-:Y:S02]  /*b0c0*/  ISETP.GE.U32.AND P0, PT, R28, R37, PT ;  /* 0x000000251c00720c */ /* 0x000fe40003f06070 */
[----:B------:R-:W-:Y:S02]  /*b0d0*/  ISETP.GE.U32.AND P1, PT, R30, R39, PT ;  /* 0x000000271e00720c */ /* 0x000fe40003f26070 */
[----:B------:R-:W-:Y:S02]  /*b0e0*/  SEL R46, RZ, 0xffffffff, P6 ;  /* 0xffffffffff2e7807 */ /* 0x000fe40003000000 */
[----:B------:R-:W-:Y:S02]  /*b0f0*/  ISETP.GE.AND P6, PT, R48, R47, PT ;  /* 0x0000002f3000720c */ /* 0x000fe40003fc6270 */
[----:B------:R-:W-:Y:S02]  /*b100*/  ISETP.GE.AND.EX P0, PT, R27, R34, PT, P0 ;  /* 0x000000221b00720c */ /* 0x000fe40003f06300 */
[----:B------:R-:W-:-:S02]  /*b110*/  ISETP.GE.AND.EX P1, PT, R29, R36, PT, P1 ;  /* 0x000000241d00720c */ /* 0x000fc40003f26310 */
[----:B------:R-:W-:Y:S02]  /*b120*/  ISETP.GE.U32.AND P2, PT, R26, R35, PT ;  /* 0x000000231a00720c */ /* 0x000fe40003f46070 */
[----:B------:R-:W-:Y:S02]  /*b130*/  SEL R47, RZ, 0xffffffff, P6 ;  /* 0xffffffffff2f7807 */ /* 0x000fe40003000000 */
[----:B------:R-:W-:Y:S02]  /*b140*/  @!P4 SEL R46, RZ, 0xffffffff, P0 ;  /* 0xffffffffff2ec807 */ /* 0x000fe40000000000 */
[----:B------:R-:W-:Y:S02]  /*b150*/  @!P5 SEL R47, RZ, 0xffffffff, P1 ;  /* 0xffffffffff2fd807 */ /* 0x000fe40000800000 */
[----:B------:R-:W-:Y:S02]  /*b160*/  LOP3.LUT R18, R18, 0x1, RZ, 0xc0, !PT ;  /* 0x0000000112127812 */ /* 0x000fe400078ec0ff */
[----:B------:R-:W-:-:S02]  /*b170*/  ISETP.GE.AND.EX P2, PT, R25, R32, PT, P2 ;  /* 0x000000201900720c */ /* 0x000fc40003f46320 */
[----:B------:R-:W-:Y:S02]  /*b180*/  LOP3.LUT R46, R46, 0x1, RZ, 0xc0, !PT ;  /* 0x000000012e2e7812 */ /* 0x000fe400078ec0ff */
[----:B------:R-:W-:Y:S02]  /*b190*/  LOP3.LUT R47, R47, 0x1, RZ, 0xc0, !PT ;  /* 0x000000012f2f7812 */ /* 0x000fe400078ec0ff */
[----:B------:R-:W-:Y:S02]  /*b1a0*/  ISETP.NE.U32.AND P0, PT, R18, 0x1, PT ;  /* 0x000000011200780c */ /* 0x000fe40003f05070 */
[----:B------:R-:W-:Y:S02]  /*b1b0*/  @!P3 SEL R19, RZ, 0xffffffff, P2 ;  /* 0xffffffffff13b807 */ /* 0x000fe40001000000 */
[----:B------:R-:W-:Y:S02]  /*b1c0*/  ISETP.NE.U32.AND P2, PT, R46, 0x1, PT ;  /* 0x000000012e00780c */ /* 0x000fe40003f45070 */
[----:B------:R-:W-:-:S02]  /*b1d0*/  ISETP.NE.U32.AND P3, PT, R47, 0x1, PT ;  /* 0x000000012f00780c */ /* 0x000fc40003f65070 */
[----:B------:R-:W-:Y:S02]  /*b1e0*/  SEL R16, R16, R13, !P0 ;  /* 0x0000000d10107207 */ /* 0x000fe40004000000 */
[----:B------:R-:W-:Y:S02]  /*b1f0*/  LOP3.LUT R19, R19, 0x1, RZ, 0xc0, !PT ;  /* 0x0000000113137812 */ /* 0x000fe400078ec0ff */
[----:B------:R-:W-:Y:S02]  /*b200*/  SEL R14, R14, R11, !P2 ;  /* 0x0000000b0e0e7207 */ /* 0x000fe40005000000 */
[----:B------:R-:W-:Y:S02]  /*b210*/  SEL R15, R15, R10, !P3 ;  /* 0x0000000a0f0f7207 */ /* 0x000fe40005800000 */
[----:B------:R-:W-:Y:S02]  /*b220*/  PRMT R10, R9, 0x9910, RZ ;  /* 0x00009910090a7816 */ /* 0x000fe400000000ff */
[----:B------:R-:W-:-:S02]  /*b230*/  PRMT R11, R16, 0x9910, RZ ;  /* 0x00009910100b7816 */ /* 0x000fc400000000ff */
[----:B------:R-:W-:Y:S02]  /*b240*/  ISETP.NE.U32.AND P1, PT, R19, 0x1, PT ;  /* 0x000000011300780c */ /* 0x000fe40003f25070 */
[----:B------:R-:W-:Y:S02]  /*b250*/  ISETP.NE.AND P5, PT, R11, R10, PT ;  /* 0x0000000a0b00720c */ /* 0x000fe40003fa5270 */
[----:B------:R-:W-:Y:S02]  /*b260*/  SEL R33, R24, R33, !P0 ;  /* 0x0000002118217207 */ /* 0x000fe40004000000 */
[----:B------:R-:W-:Y:S02]  /*b270*/  SEL R21, R21, R12, !P1 ;  /* 0x0000000c15157207 */ /* 0x000fe40004800000 */
[----:B------:R-:W-:Y:S02]  /*b280*/  SEL R31, R20, R31, !P0 ;  /* 0x0000001f141f7207 */ /* 0x000fe40004000000 */
[----:B------:R-:W-:-:S02]  /*b290*/  PRMT R12, R8, 0x9910, RZ ;  /* 0x00009910080c7816 */ /* 0x000fc400000000ff */
[----:B------:R-:W-:Y:S02]  /*b2a0*/  PRMT R13, R21, 0x9910, RZ ;  /* 0x00009910150d7816 */ /* 0x000fe400000000ff */
[----:B------:R-:W-:Y:S02]  /*b2b0*/  ISETP.GE.U32.AND P0, PT, R33, R40, PT ;  /* 0x000000282100720c */ /* 0x000fe40003f06070 */
[----:B------:R-:W-:Y:S02]  /*b2c0*/  SEL R24, R25, R32, !P1 ;  /* 0x0000002019187207 */ /* 0x000fe40004800000 */
[----:B------:R-:W-:Y:S02]  /*b2d0*/  SEL R25, R28, R37, !P2 ;  /* 0x000000251c197207 */ /* 0x000fe40005000000 */
[----:B------:R-:W-:Y:S02]  /*b2e0*/  SEL R20, R27, R34, !P2 ;  /* 0x000000221b147207 */ /* 0x000fe40005000000 */
[----:B------:R-:W-:-:S02]  /*b2f0*/  SEL R35, R26, R35, !P1 ;  /* 0x000000231a237207 */ /* 0x000fc40004800000 */
[----:B------:R-:W-:Y:S02]  /*b300*/  SEL R39, R30, R39, !P3 ;  /* 0x000000271e277207 */ /* 0x000fe40005800000 */
[----:B------:R-:W-:Y:S02]  /*b310*/  SEL R36, R29, R36, !P3 ;  /* 0x000000241d247207 */ /* 0x000fe40005800000 */
[----:B------:R-:W-:Y:S02]  /*b320*/  ISETP.GE.AND P2, PT, R11, R10, PT ;  /* 0x0000000a0b00720c */ /* 0x000fe40003f46270 */
[CC--:B------:R-:W-:Y:S02]  /*b330*/  ISETP.NE.AND P3, PT, R13.reuse, R12.reuse, PT ;  /* 0x0000000c0d00720c */ /* 0x0c0fe40003f65270 */
[----:B------:R-:W-:Y:S02]  /*b340*/  ISETP.GE.AND P1, PT, R13, R12, PT ;  /* 0x0000000c0d00720c */ /* 0x000fe40003f26270 */
[----:B------:R-:W-:-:S02]  /*b350*/  ISETP.GE.AND.EX P0, PT, R31, R38, PT, P0 ;  /* 0x000000261f00720c */ /* 0x000fc40003f06300 */
[----:B------:R-:W-:Y:S02]  /*b360*/  PRMT R13, R6, 0x9910, RZ ;  /* 0x00009910060d7816 */ /* 0x000fe400000000ff */
[----:B------:R-:W-:Y:S02]  /*b370*/  PRMT R18, R15, 0x9910, RZ ;  /* 0x000099100f127816 */ /* 0x000fe400000000ff */
[----:B------:R-:W-:Y:S02]  /*b380*/  SEL R10, RZ, 0xffffffff, P2 ;  /* 0xffffffffff0a7807 */ /* 0x000fe40001000000 */
[----:B------:R-:W-:Y:S02]  /*b390*/  PRMT R11, R7, 0x9910, RZ ;  /* 0x00009910070b7816 */ /* 0x000fe400000000ff */
[----:B------:R-:W-:Y:S02]  /*b3a0*/  PRMT R12, R14, 0x9910, RZ ;  /* 0x000099100e0c7816 */ /* 0x000fe400000000ff */
[----:B------:R-:W-:-:S02]  /*b3b0*/  @!P5 SEL R10, RZ, 0xffffffff, P0 ;  /* 0xffffffffff0ad807 */ /* 0x000fc40000000000 */
[----:B------:R-:W-:Y:S02]  /*b3c0*/  ISETP.NE.AND P5, PT, R18, R13, PT ;  /* 0x0000000d1200720c */ /* 0x000fe40003fa5270 */
[CC--:B------:R-:W-:Y:S02]  /*b3d0*/  ISETP.NE.AND P4, PT, R12.reuse, R11.reuse, PT ;  /* 0x0000000b0c00720c */ /* 0x0c0fe40003f85270 */
[----:B------:R-:W-:Y:S02]  /*b3e0*/  ISETP.GE.AND P6, PT, R12, R11, PT ;  /* 0x0000000b0c00720c */ /* 0x000fe40003fc6270 */
[----:B------:R-:W-:Y:S02]  /*b3f0*/  SEL R11, RZ, 0xffffffff, P1 ;  /* 0xffffffffff0b7807 */ /* 0x000fe40000800000 */
[----:B------:R-:W-:Y:S02]  /*b400*/  ISETP.GE.U32.AND P1, PT, R39, R52, PT ;  /* 0x000000342700720c */ /* 0x000fe40003f26070 */
[----:B------:R-:W-:-:S02]  /*b410*/  SEL R12, RZ, 0xffffffff, P6 ;  /* 0xffffffffff0c7807 */ /* 0x000fc40003000000 */
[----:B------:R-:W-:Y:S02]  /*b420*/  ISETP.GE.U32.AND P2, PT, R35, R42, PT ;  /* 0x0000002a2300720c */ /* 0x000fe40003f46070 */
[----:B------:R-:W-:Y:S02]  /*b430*/  ISETP.GE.AND P6, PT, R18, R13, PT ;  /* 0x0000000d1200720c */ /* 0x000fe40003fc6270 */
[----:B------:R-:W-:Y:S02]  /*b440*/  ISETP.GE.U32.AND P0, PT, R25, R44, PT ;  /* 0x0000002c1900720c */ /* 0x000fe40003f06070 */
[----:B------:R-:W-:Y:S02]  /*b450*/  ISETP.GE.AND.EX P1, PT, R36, R45, PT, P1 ;  /* 0x0000002d2400720c */ /* 0x000fe40003f26310 */
[----:B------:R-:W-:Y:S02]  /*b460*/  ISETP.GE.AND.EX P2, PT, R24, R41, PT, P2 ;  /* 0x000000291800720c */ /* 0x000fe40003f46320 */
[----:B------:R-:W-:-:S02]  /*b470*/  SEL R13, RZ, 0xffffffff, P6 ;  /* 0xffffffffff0d7807 */ /* 0x000fc40003000000 */
[----:B------:R-:W-:Y:S02]  /*b480*/  ISETP.GE.AND.EX P0, PT, R20, R43, PT, P0 ;  /* 0x0000002b1400720c */ /* 0x000fe40003f06300 */
[----:B------:R-:W-:Y:S02]  /*b490*/  @!P5 SEL R13, RZ, 0xffffffff, P1 ;  /* 0xffffffffff0dd807 */ /* 0x000fe40000800000 */
[----:B------:R-:W-:Y:S02]  /*b4a0*/  @!P3 SEL R11, RZ, 0xffffffff, P2 ;  /* 0xffffffffff0bb807 */ /* 0x000fe40001000000 */
[----:B------:R-:W-:Y:S02]  /*b4b0*/  @!P4 SEL R12, RZ, 0xffffffff, P0 ;  /* 0xffffffffff0cc807 */ /* 0x000fe40000000000 */
[----:B------:R-:W-:Y:S02]  /*b4c0*/  LOP3.LUT R13, R13, 0x1, RZ, 0xc0, !PT ;  /* 0x000000010d0d7812 */ /* 0x000fe400078ec0ff */
[----:B------:R-:W-:-:S02]  /*b4d0*/  LOP3.LUT R10, R10, 0x1, RZ, 0xc0, !PT ;  /* 0x000000010a0a7812 */ /* 0x000fc400078ec0ff */
[----:B------:R-:W-:Y:S02]  /*b4e0*/  LOP3.LUT R11, R11, 0x1, RZ, 0xc0, !PT ;  /* 0x000000010b0b7812 */ /* 0x000fe400078ec0ff */
[----:B------:R-:W-:Y:S02]  /*b4f0*/  LOP3.LUT R12, R12, 0x1, RZ, 0xc0, !PT ;  /* 0x000000010c0c7812 */ /* 0x000fe400078ec0ff */
[----:B------:R-:W-:Y:S02]  /*b500*/  ISETP.NE.U32.AND P3, PT, R13, 0x1, PT ;  /* 0x000000010d00780c */ /* 0x000fe40003f65070 */
[----:B------:R-:W-:Y:S02]  /*b510*/  ISETP.NE.U32.AND P0, PT, R10, 0x1, PT ;  /* 0x000000010a00780c */ /* 0x000fe40003f05070 */
[----:B------:R-:W-:Y:S02]  /*b520*/  ISETP.NE.U32.AND P1, PT, R11, 0x1, PT ;  /* 0x000000010b00780c */ /* 0x000fe40003f25070 */
[----:B------:R-:W-:-:S02]  /*b530*/  ISETP.NE.U32.AND P2, PT, R12, 0x1, PT ;  /* 0x000000010c00780c */ /* 0x000fc40003f45070 */
[----:B------:R-:W-:Y:S02]  /*b540*/  SEL R10, R15, R6, !P3 ;  /* 0x000000060f0a7207 */ /* 0x000fe40005800000 */
[----:B------:R-:W-:Y:S02]  /*b550*/  SEL R16, R16, R9, !P0 ;  /* 0x0000000910107207 */ /* 0x000fe40004000000 */
[----:B------:R-:W-:Y:S02]  /*b560*/  SEL R21, R21, R8, !P1 ;  /* 0x0000000815157207 */ /* 0x000fe40004800000 */
[----:B------:R-:W-:Y:S02]  /*b570*/  SEL R9, R14, R7, !P2 ;  /* 0x000000070e097207 */ /* 0x000fe40005000000 */
[----:B------:R-:W-:Y:S02]  /*b580*/  PRMT R8, R3, 0x9910, RZ ;  /* 0x0000991003087816 */ /* 0x000fe400000000ff */
[----:B------:R-:W-:-:S02]  /*b590*/  PRMT R11, R10, 0x9910, RZ ;  /* 0x000099100a0b7816 */ /* 0x000fc400000000ff */
[----:B------:R-:W-:Y:S02]  /*b5a0*/  PRMT R6, R5, 0x9910, RZ ;  /* 0x0000991005067816 */ /* 0x000fe400000000ff */
[----:B------:R-:W-:Y:S02]  /*b5b0*/  PRMT R7, R16, 0x9910, RZ ;  /* 0x0000991010077816 */ /* 0x000fe400000000ff */
[----:B------:R-:W-:Y:S02]  /*b5c0*/  SEL R29, R33, R40, !P0 ;  /* 0x00000028211d7207 */ /* 0x000fe40004000000 */
[----:B------:R-:W-:Y:S02]  /*b5d0*/  SEL R38, R31, R38, !P0 ;  /* 0x000000261f267207 */ /* 0x000fe40004000000 */
[----:B------:R-:W-:Y:S02]  /*b5e0*/  SEL R25, R25, R44, !P2 ;  /* 0x0000002c19197207 */ /* 0x000fe40005000000 */
[----:B------:R-:W-:-:S02]  /*b5f0*/  SEL R20, R20, R43, !P2 ;  /* 0x0000002b14147207 */ /* 0x000fc40005000000 */
[----:B------:R-:W-:Y:S02]  /*b600*/  ISETP.NE.AND P6, PT, R11, R8, PT ;  /* 0x000000080b00720c */ /* 0x000fe40003fc5270 */
[----:B------:R-:W-:Y:S02]  /*b610*/  SEL R15, R39, R52, !P3 ;  /* 0x00000034270f7207 */ /* 0x000fe40005800000 */
[CC--:B------:R-:W-:Y:S02]  /*b620*/  ISETP.NE.AND P4, PT, R7.reuse, R6.reuse, PT ;  /* 0x000000060700720c */ /* 0x0c0fe40003f85270 */
[----:B------:R-:W-:Y:S02]  /*b630*/  ISETP.GE.AND P2, PT, R7, R6, PT ;  /* 0x000000060700720c */ /* 0x000fe40003f46270 */
[----:B------:R-:W-:Y:S02]  /*b640*/  ISETP.GE.AND P0, PT, R11, R8, PT ;  /* 0x000000080b00720c */ /* 0x000fe40003f06270 */
[----:B------:R-:W-:-:S02]  /*b650*/  PRMT R7, R4, 0x9910, RZ ;  /* 0x0000991004077816 */ /* 0x000fc400000000ff */
[----:B------:R-:W-:Y:S02]  /*b660*/  PRMT R8, R21, 0x9910, RZ ;  /* 0x0000991015087816 */ /* 0x000fe400000000ff */
[----:B------:R-:W-:Y:S02]  /*b670*/  SEL R27, R35, R42, !P1 ;  /* 0x0000002a231b7207 */ /* 0x000fe40004800000 */
[----:B------:R-:W-:Y:S02]  /*b680*/  SEL R24, R24, R41, !P1 ;  /* 0x0000002918187207 */ /* 0x000fe40004800000 */
[----:B------:R-:W-:Y:S02]  /*b690*/  SEL R14, R36, R45, !P3 ;  /* 0x0000002d240e7207 */ /* 0x000fe40005800000 */
[----:B------:R-:W-:Y:S02]  /*b6a0*/  PRMT R12, R0, 0x9910, RZ ;  /* 0x00009910000c7816 */ /* 0x000fe400000000ff */
[----:B------:R-:W-:-:S02]  /*b6b0*/  PRMT R13, R9, 0x9910, RZ ;  /* 0x00009910090d7816 */ /* 0x000fc400000000ff */
[----:B------:R-:W-:Y:S02]  /*b6c0*/  ISETP.GE.U32.AND P1, PT, R15, R54, PT ;  /* 0x000000360f00720c */ /* 0x000fe40003f26070 */
[----:B------:R-:W-:Y:S02]  /*b6d0*/  SEL R6, RZ, 0xffffffff, P2 ;  /* 0xffffffffff067807 */ /* 0x000fe40001000000 */
[CC--:B------:R-:W-:Y:S02]  /*b6e0*/  ISETP.NE.AND P5, PT, R8.reuse, R7.reuse, PT ;  /* 0x000000070800720c */ /* 0x0c0fe40003fa5270 */
[----:B------:R-:W-:Y:S02]  /*b6f0*/  ISETP.GE.AND P2, PT, R8, R7, PT ;  /* 0x000000070800720c */ /* 0x000fe40003f46270 */
[----:B------:R-:W-:Y:S02]  /*b700*/  ISETP.GE.AND.EX P1, PT, R14, R53, PT, P1 ;  /* 0x000000350e00720c */ /* 0x000fe40003f26310 */
[----:B------:R-:W-:-:S02]  /*b710*/  ISETP.NE.AND P3, PT, R13, R12, PT ;  /* 0x0000000c0d00720c */ /* 0x000fc40003f65270 */
[----:B------:R-:W-:Y:S02]  /*b720*/  SEL R11, RZ, 0xffffffff, P0 ;  /* 0xffffffffff0b7807 */ /* 0x000fe40000000000 */
[----:B------:R-:W-:Y:S02]  /*b730*/  SEL R7, RZ, 0xffffffff, P2 ;  /* 0xffffffffff077807 */ /* 0x000fe40001000000 */
[----:B------:R-:W-:Y:S02]  /*b740*/  ISETP.GE.U32.AND P2, PT, R29, R56, PT ;  /* 0x000000381d00720c */ /* 0x000fe40003f46070 */
[----:B------:R-:W-:Y:S02]  /*b750*/  ISETP.GE.U32.AND P0, PT, R27, R58, PT ;  /* 0x0000003a1b00720c */ /* 0x000fe40003f06070 */
[----:B------:R-:W-:Y:S02]  /*b760*/  @!P6 SEL R11, RZ, 0xffffffff, P1 ;  /* 0xffffffffff0be807 */ /* 0x000fe40000800000 */
[----:B------:R-:W-:-:S02]  /*b770*/  ISETP.GE.U32.AND P1, PT, R25, R60, PT ;  /* 0x0000003c1900720c */ /* 0x000fc40003f26070 */
[----:B------:R-:W-:Y:S02]  /*b780*/  ISETP.GE.AND.EX P2, PT, R38, R55, PT, P2 ;  /* 0x000000372600720c */ /* 0x000fe40003f46320 */
[----:B------:R-:W-:Y:S02]  /*b790*/  ISETP.GE.AND.EX P0, PT, R24, R57, PT, P0 ;  /* 0x000000391800720c */ /* 0x000fe40003f06300 */
[----:B------:R-:W-:Y:S02]  /*b7a0*/  ISETP.GE.AND P6, PT, R13, R12, PT ;  /* 0x0000000c0d00720c */ /* 0x000fe40003fc6270 */
[----:B------:R-:W-:Y:S02]  /*b7b0*/  ISETP.GE.AND.EX P1, PT, R20, R59, PT, P1 ;  /* 0x0000003b1400720c */ /* 0x000fe40003f26310 */
[----:B------:R-:W-:Y:S02]  /*b7c0*/  @!P4 SEL R6, RZ, 0xffffffff, P2 ;  /* 0xffffffffff06c807 */ /* 0x000fe40001000000 */
[----:B------:R-:W-:-:S02]  /*b7d0*/  @!P5 SEL R7, RZ, 0xffffffff, P0 ;  /* 0xffffffffff07d807 */ /* 0x000fc40000000000 */
[----:B------:R-:W-:Y:S02]  /*b7e0*/  SEL R8, RZ, 0xffffffff, P6 ;  /* 0xffffffffff087807 */ /* 0x000fe40003000000 */
[----:B------:R-:W-:Y:S02]  /*b7f0*/  @!P3 SEL R8, RZ, 0xffffffff, P1 ;  /* 0xffffffffff08b807 */ /* 0x000fe40000800000 */
[----:B------:R-:W-:Y:S02]  /*b800*/  LOP3.LUT R6, R6, 0x1, RZ, 0xc0, !PT ;  /* 0x0000000106067812 */ /* 0x000fe400078ec0ff */
[----:B------:R-:W-:Y:S02]  /*b810*/  LOP3.LUT R7, R7, 0x1, RZ, 0xc0, !PT ;  /* 0x0000000107077812 */ /* 0x000fe400078ec0ff */
[----:B------:R-:W-:Y:S02]  /*b820*/  LOP3.LUT R11, R11, 0x1, RZ, 0xc0, !PT ;  /* 0x000000010b0b7812 */ /* 0x000fe400078ec0ff */
[----:B------:R-:W-:-:S02]  /*b830*/  LOP3.LUT R8, R8, 0x1, RZ, 0xc0, !PT ;  /* 0x0000000108087812 */ /* 0x000fc400078ec0ff */
[----:B------:R-:W-:Y:S02]  /*b840*/  ISETP.NE.U32.AND P0, PT, R6, 0x1, PT ;  /* 0x000000010600780c */ /* 0x000fe40003f05070 */
[----:B------:R-:W-:Y:S02]  /*b850*/  ISETP.NE.U32.AND P1, PT, R7, 0x1, PT ;  /* 0x000000010700780c */ /* 0x000fe40003f25070 */
        /* <DEDUP_REMOVED lines=8> */
[----:B------:R-:W-:Y:S02]  /*b8e0*/  SEL R19, R14, R53, !P3 ;  /* 0x000000350e137207 */ /* 0x000fe40005800000 */
[----:B------:R-:W-:-:S02]  /*b8f0*/  SEL R60, R25, R60, !P2 ;  /* 0x0000003c193c7207 */ /* 0x000fc40005000000 */
[----:B------:R-:W-:Y:S02]  /*b900*/  SEL R58, R27, R58, !P1 ;  /* 0x0000003a1b3a7207 */ /* 0x000fe40004800000 */
[----:B------:R-:W-:Y:S02]  /*b910*/  SEL R59, R24, R57, !P1 ;  /* 0x00000039183b7207 */ /* 0x000fe40004800000 */
[----:B------:R-:W-:Y:S02]  /*b920*/  SEL R0, R29, R56, !P0 ;  /* 0x000000381d007207 */ /* 0x000fe40004000000 */
[----:B------:R-:W-:Y:S02]  /*b930*/  SEL R3, R38, R55, !P0 ;  /* 0x0000003726037207 */ /* 0x000fe40004000000 */
[----:B------:R-:W-:Y:S02]  /*b940*/  PRMT R11, R4, 0x7610, R11 ;  /* 0x00007610040b7816 */ /* 0x000fe4000000000b */
[----:B------:R-:W-:Y:S01]  /*b950*/  PRMT R13, R5, 0x7610, R13 ;  /* 0x00007610050d7816 */ /* 0x000fe2000000000d */
[----:B------:R-:W-:Y:S05]  /*b960*/  BRA `(.L_x_2707) ;  /* 0x0000615000007947 */ /* 0x000fea0003800000 */
.L_x_2723:
[----:B------:R-:W-:Y:S01]  /*b970*/  ISETP.GE.U32.AND P0, PT, R3, c[0x0][0x17c], PT ;  /* 0x00005f0003007a0c */ /* 0x000fe20003f06070 */
[----:B------:R-:W-:Y:S01]  /*b980*/  BSSY B0, `(.L_x_2741) ;  /* 0x0000163000007945 */ /* 0x000fe20003800000 */
        /* <DEDUP_REMOVED lines=90> */
.L_x_2744:
[----:B------:R-:W-:-:S05]  /*bf30*/  IMAD R4, R64, R61, RZ ;  /* 0x0000003d40047224 */ /* 0x000fca00078e02ff */
[----:B------:R-:W-:-:S05]  /*bf40*/  SHF.R.U32.HI R5, RZ, 0x2, R4 ;  /* 0x00000002ff057819 */ /* 0x000fca0000011604 */
[----:B------:R-:W-:-:S06]  /*bf50*/  IMAD.WIDE.U32 R4, R5, 0x8, R18 ;  /* 0x0000000805047825 */ /* 0x000fcc00078e0012 */
[----:B------:R-:W2:Y:S01]  /*bf60*/  LDG.E.64 R4, [R4.64] ;  /* 0x0000002404047981 */ /* 0x000ea2000c1e1b00 */
[----:B------:R-:W-:-:S05]  /*bf70*/  IADD3 R65, R61, c[0x0][0x184], RZ ;  /* 0x000061003d417a10 */ /* 0x000fca0007ffe0ff */
[----:B------:R-:W-:-:S05]  /*bf80*/  IMAD R6, R64, R65, RZ ;  /* 0x0000004140067224 */ /* 0x000fca00078e02ff */
[----:B------:R-:W-:-:S05]  /*bf90*/  SHF.R.U32.HI R7, RZ, 0x2, R6 ;  /* 0x00000002ff077819 */ /* 0x000fca0000011606 */
[----:B------:R-:W-:-:S06]  /*bfa0*/  IMAD.WIDE.U32 R6, R7, 0x8, R18 ;  /* 0x0000000807067825 */ /* 0x000fcc00078e0012 */
[----:B------:R-:W3:Y:S01]  /*bfb0*/  LDG.E.64 R6, [R6.64] ;  /* 0x0000002406067981 */ /* 0x000ee2000c1e1b00 */
[----:B------:R-:W-:-:S05]  /*bfc0*/  IADD3 R68, R65, c[0x0][0x184], RZ ;  /* 0x0000610041447a10 */ /* 0x000fca0007ffe0ff */
[----:B------:R-:W-:-:S05]  /*bfd0*/  IMAD R8, R64, R68, RZ ;  /* 0x0000004440087224 */ /* 0x000fca00078e02ff */
[----:B------:R-:W-:-:S05]  /*bfe0*/  SHF.R.U32.HI R9, RZ, 0x2, R8 ;  /* 0x00000002ff097819 */ /* 0x000fca0000011608 */
[----:B------:R-:W-:-:S06]  /*bff0*/  IMAD.WIDE.U32 R8, R9, 0x8, R18 ;  /* 0x0000000809087825 */ /* 0x000fcc00078e0012 */
[----:B------:R-:W4:Y:S01]  /*c000*/  LDG.E.64 R8, [R8.64] ;  /* 0x0000002408087981 */ /* 0x000f22000c1e1b00 */
[----:B------:R-:W-:-:S05]  /*c010*/  IADD3 R67, R68, c[0x0][0x184], RZ ;  /* 0x0000610044437a10 */ /* 0x000fca0007ffe0ff */
[----:B------:R-:W-:-:S05]  /*c020*/  IMAD R10, R64, R67, RZ ;  /* 0x00000043400a7224 */ /* 0x000fca00078e02ff */
[----:B------:R-:W-:-:S05]  /*c030*/  SHF.R.U32.HI R11, RZ, 0x2, R10 ;  /* 0x00000002ff0b7819 */ /* 0x000fca000001160a */
[----:B------:R-:W-:-:S06]  /*c040*/  IMAD.WIDE.U32 R10, R11, 0x8, R18 ;  /* 0x000000080b0a7825 */ /* 0x000fcc00078e0012 */
[----:B------:R-:W5:Y:S01]  /*c050*/  LDG.E.64 R10, [R10.64] ;  /* 0x000000240a0a7981 */ /* 0x000f62000c1e1b00 */
[----:B------:R-:W-:Y:S02]  /*c060*/  PRMT R70, R62, 0x9910, RZ ;  /* 0x000099103e467816 */ /* 0x000fe400000000ff */
[----:B------:R-:W-:Y:S02]  /*c070*/  PRMT R72, R33, 0x9910, RZ ;  /* 0x0000991021487816 */ /* 0x000fe400000000ff */
[-C--:B------:R-:W-:Y:S02]  /*c080*/  ISETP.GE.U32.AND P5, PT, R42, R61.reuse, PT ;  /* 0x0000003d2a00720c */ /* 0x080fe40003fa6070 */
[----:B------:R-:W-:Y:S02]  /*c090*/  ISETP.GE.U32.AND P0, PT, R40, R61, PT ;  /* 0x0000003d2800720c */ /* 0x000fe40003f06070 */
[----:B------:R-:W-:Y:S02]  /*c0a0*/  ISETP.GE.AND.EX P5, PT, R34, RZ, PT, P5 ;  /* 0x000000ff2200720c */ /* 0x000fe40003fa6350 */
[----:B------:R-:W-:-:S02]  /*c0b0*/  ISETP.GE.AND.EX P0, PT, R32, RZ, PT, P0 ;  /* 0x000000ff2000720c */ /* 0x000fc40003f06300 */
[----:B------:R-:W-:Y:S02]  /*c0c0*/  PRMT R73, R51, 0x9910, RZ ;  /* 0x0000991033497816 */ /* 0x000fe400000000ff */
[----:B------:R-:W-:Y:S02]  /*c0d0*/  PRMT R74, R46, 0x9910, RZ ;  /* 0x000099102e4a7816 */ /* 0x000fe400000000ff */
[----:B------:R-:W-:Y:S02]  /*c0e0*/  PRMT R76, R48, 0x9910, RZ ;  /* 0x00009910304c7816 */ /* 0x000fe400000000ff */
[----:B------:R-:W-:Y:S02]  /*c0f0*/  PRMT R82, R12, 0x9910, RZ ;  /* 0x000099100c527816 */ /* 0x000fe400000000ff */
[----:B------:R-:W-:Y:S02]  /*c100*/  PRMT R83, R0, 0x9910, RZ ;  /* 0x0000991000537816 */ /* 0x000fe400000000ff */
[----:B------:R-:W-:-:S02]  /*c110*/  PRMT R84, R20, 0x9910, RZ ;  /* 0x0000991014547816 */ /* 0x000fc400000000ff */
[C---:B--2---:R-:W-:Y:S02]  /*c120*/  PRMT R69, R4.reuse, 0x9910, RZ ;  /* 0x0000991004457816 */ /* 0x044fe400000000ff */
[----:B------:R-:W-:Y:S02]  /*c130*/  PRMT R71, R4, 0xbb32, RZ ;  /* 0x0000bb3204477816 */ /* 0x000fe400000000ff */
[----:B------:R-:W-:Y:S02]  /*c140*/  ISETP.NE.AND P3, PT, R70, R69, PT ;  /* 0x000000454600720c */ /* 0x000fe40003f65270 */
[----:B------:R-:W-:Y:S02]  /*c150*/  ISETP.NE.AND P2, PT, R72, R71, PT ;  /* 0x000000474800720c */ /* 0x000fe40003f45270 */
[----:B------:R-:W-:Y:S02]  /*c160*/  ISETP.GE.AND P1, PT, R70, R69, PT ;  /* 0x000000454600720c */ /* 0x000fe40003f26270 */
[----:B------:R-:W-:-:S02]  /*c170*/  ISETP.GE.AND P4, PT, R72, R71, PT ;  /* 0x000000474800720c */ /* 0x000fc40003f86270 */
[----:B------:R-:W-:Y:S02]  /*c180*/  PRMT R71, R50, 0x9910, RZ ;  /* 0x0000991032477816 */ /* 0x000fe400000000ff */
[----:B------:R-:W-:Y:S02]  /*c190*/  PRMT R70, R5, 0x9910, RZ ;  /* 0x0000991005467816 */ /* 0x000fe400000000ff */
[----:B------:R-:W-:Y:S02]  /*c1a0*/  SEL R69, RZ, 0xffffffff, P5 ;  /* 0xffffffffff457807 */ /* 0x000fe40002800000 */
[CC--:B------:R-:W-:Y:S02]  /*c1b0*/  ISETP.NE.AND P5, PT, R71.reuse, R70.reuse, PT ;  /* 0x000000464700720c */ /* 0x0c0fe40003fa5270 */
[----:B------:R-:W-:Y:S02]  /*c1c0*/  ISETP.GE.AND P6, PT, R71, R70, PT ;  /* 0x000000464700720c */ /* 0x000fe40003fc6270 */
[----:B------:R-:W-:-:S02]  /*c1d0*/  @P3 SEL R69, RZ, 0xffffffff, P1 ;  /* 0xffffffffff453807 */ /* 0x000fc40000800000 */
[----:B------:R-:W-:Y:S02]  /*c1e0*/  SEL R70, RZ, 0xffffffff, P0 ;  /* 0xffffffffff467807 */ /* 0x000fe40000000000 */
[-C--:B------:R-:W-:Y:S02]  /*c1f0*/  ISETP.GE.U32.AND P0, PT, R38, R61.reuse, PT ;  /* 0x0000003d2600720c */ /* 0x080fe40003f06070 */
[----:B------:R-:W-:Y:S02]  /*c200*/  LOP3.LUT R69, R69, 0x1, RZ, 0xc0, !PT ;  /* 0x0000000145457812 */ /* 0x000fe400078ec0ff */
[----:B------:R-:W-:Y:S02]  /*c210*/  @P2 SEL R70, RZ, 0xffffffff, P4 ;  /* 0xffffffffff462807 */ /* 0x000fe40002000000 */
[----:B------:R-:W-:Y:S02]  /*c220*/  ISETP.GE.AND.EX P0, PT, R27, RZ, PT, P0 ;  /* 0x000000ff1b00720c */ /* 0x000fe40003f06300 */
[----:B------:R-:W-:-:S02]  /*c230*/  ISETP.GE.U32.AND P4, PT, R36, R61, PT ;  /* 0x0000003d2400720c */ /* 0x000fc40003f86070 */
[----:B------:R-:W-:Y:S02]  /*c240*/  ISETP.NE.U32.AND P2, PT, R69, 0x1, PT ;  /* 0x000000014500780c */ /* 0x000fe40003f45070 */
[----:B------:R-:W-:Y:S02]  /*c250*/  LOP3.LUT R69, R70, 0x1, RZ, 0xc0, !PT ;  /* 0x0000000146457812 */ /* 0x000fe400078ec0ff */
[----:B------:R-:W-:Y:S02]  /*c260*/  PRMT R72, R5, 0xbb32, RZ ;  /* 0x0000bb3205487816 */ /* 0x000fe400000000ff */
[----:B------:R-:W-:Y:S02]  /*c270*/  SEL R70, RZ, 0xffffffff, P0 ;  /* 0xffffffffff467807 */ /* 0x000fe40000000000 */
[----:B------:R-:W-:Y:S02]  /*c280*/  ISETP.GE.U32.AND P0, PT, R31, R65, PT ;  /* 0x000000411f00720c */ /* 0x000fe40003f06070 */
[----:B------:R-:W-:-:S02]  /*c290*/  ISETP.GE.AND.EX P4, PT, R26, RZ, PT, P4 ;  /* 0x000000ff1a00720c */ /* 0x000fc40003f86340 */
[-C--:B------:R-:W-:Y:S02]  /*c2a0*/  ISETP.NE.AND P3, PT, R73, R72.reuse, PT ;  /* 0x000000484900720c */ /* 0x080fe40003f65270 */
[----:B------:R-:W-:Y:S02]  /*c2b0*/  ISETP.GE.AND.EX P0, PT, R25, RZ, PT, P0 ;  /* 0x000000ff1900720c */ /* 0x000fe40003f06300 */
[----:B------:R-:W-:Y:S02]  /*c2c0*/  SEL R75, RZ, 0xffffffff, P4 ;  /* 0xffffffffff4b7807 */ /* 0x000fe40002000000 */
[----:B------:R-:W-:Y:S02]  /*c2d0*/  ISETP.GE.AND P1, PT, R73, R72, PT ;  /* 0x000000484900720c */ /* 0x000fe40003f26270 */
[----:B------:R-:W-:Y:S02]  /*c2e0*/  ISETP.NE.U32.AND P4, PT, R69, 0x1, PT ;  /* 0x000000014500780c */ /* 0x000fe40003f85070 */
[----:B------:R-:W-:-:S02]  /*c2f0*/  PRMT R72, R63, 0x9910, RZ ;  /* 0x000099103f487816 */ /* 0x000fc400000000ff */
[----:B---3--:R-:W-:Y:S02]  /*c300*/  PRMT R69, R6, 0x9910, RZ ;  /* 0x0000991006457816 */ /* 0x008fe400000000ff */
[----:B------:R-:W-:Y:S02]  /*c310*/  SEL R78, RZ, 0xffffffff, P0 ;  /* 0xffffffffff4e7807 */ /* 0x000fe40000000000 */
[----:B------:R-:W-:Y:S02]  /*c320*/  ISETP.GE.U32.AND P0, PT, R30, R65, PT ;  /* 0x000000411e00720c */ /* 0x000fe40003f06070 */
[----:B------:R-:W-:Y:S02]  /*c330*/  @P5 SEL R70, RZ, 0xffffffff, P6 ;  /* 0xffffffffff465807 */ /* 0x000fe40003000000 */
[----:B------:R-:W-:Y:S02]  /*c340*/  ISETP.NE.AND P6, PT, R72, R69, PT ;  /* 0x000000454800720c */ /* 0x000fe40003fc5270 */
[----:B------:R-:W-:-:S02]  /*c350*/  PRMT R71, R7, 0x9910, RZ ;  /* 0x0000991007477816 */ /* 0x000fc400000000ff */
[----:B------:R-:W-:Y:S02]  /*c360*/  ISETP.GE.AND.EX P0, PT, R24, RZ, PT, P0 ;  /* 0x000000ff1800720c */ /* 0x000fe40003f06300 */
[----:B------:R-:W-:Y:S02]  /*c370*/  @P3 SEL R75, RZ, 0xffffffff, P1 ;  /* 0xffffffffff4b3807 */ /* 0x000fe40000800000 */
[----:B------:R-:W-:Y:S02]  /*c380*/  ISETP.NE.AND P1, PT, R74, R71, PT ;  /* 0x000000474a00720c */ /* 0x000fe40003f25270 */
[----:B------:R-:W-:Y:S02]  /*c390*/  SEL R77, RZ, 0xffffffff, P0 ;  /* 0xffffffffff4d7807 */ /* 0x000fe40000000000 */
[----:B------:R-:W-:Y:S02]  /*c3a0*/  ISETP.GE.U32.AND P0, PT, R29, R65, PT ;  /* 0x000000411d00720c */ /* 0x000fe40003f06070 */
[----:B------:R-:W-:-:S02]  /*c3b0*/  ISETP.GE.AND P5, PT, R72, R69, PT ;  /* 0x000000454800720c */ /* 0x000fc40003fa6270 */
[----:B------:R-:W-:Y:S02]  /*c3c0*/  ISETP.GE.AND P3, PT, R74, R71, PT ;  /* 0x000000474a00720c */ /* 0x000fe40003f66270 */
[----:B------:R-:W-:Y:S02]  /*c3d0*/  PRMT R72, R52, 0x9910, RZ ;  /* 0x0000991034487816 */ /* 0x000fe400000000ff */
[----:B------:R-:W-:Y:S02]  /*c3e0*/  PRMT R69, R6, 0xbb32, RZ ;  /* 0x0000bb3206457816 */ /* 0x000fe400000000ff */
[----:B------:R-:W-:Y:S02]  /*c3f0*/  PRMT R73, R58, 0x9910, RZ ;  /* 0x000099103a497816 */ /* 0x000fe400000000ff */
[----:B------:R-:W-:Y:S02]  /*c400*/  PRMT R71, R7, 0xbb32, RZ ;  /* 0x0000bb3207477816 */ /* 0x000fe400000000ff */
[----:B------:R-:W-:-:S02]  /*c410*/  ISETP.GE.AND.EX P0, PT, R47, RZ, PT, P0 ;  /* 0x000000ff2f00720c */ /* 0x000fc40003f06300 */
[----:B------:R-:W-:Y:S02]  /*c420*/  @P6 SEL R78, RZ, 0xffffffff, P5 ;  /* 0xffffffffff4e6807 */ /* 0x000fe40002800000 */
[CC--:B------:R-:W-:Y:S02]  /*c430*/  ISETP.NE.AND P6, PT, R72.reuse, R69.reuse, PT ;  /* 0x000000454800720c */ /* 0x0c0fe40003fc5270 */
[----:B------:R-:W-:Y:S01]  /*c440*/  ISETP.GE.AND P5, PT, R72, R69, PT ;  /* 0x000000454800720c */ /* 0x000fe20003fa6270 */
[----:B------:R-:W-:Y:S01]  /*c450*/  IMAD.MOV.U32 R72, RZ, RZ, R73 ;  /* 0x000000ffff487224 */ /* 0x000fe200078e0049 */
[----:B------:R-:W-:Y:S01]  /*c460*/  SEL R79, RZ, 0xffffffff, P0 ;  /* 0xffffffffff4f7807 */ /* 0x000fe20000000000 */
[----:B------:R-:W-:Y:S01]  /*c470*/  IMAD.MOV.U32 R69, RZ, RZ, R71 ;  /* 0x000000ffff457224 */ /* 0x000fe200078e0047 */
[----:B------:R-:W-:Y:S02]  /*c480*/  ISETP.GE.U32.AND P0, PT, R28, R65, PT ;  /* 0x000000411c00720c */ /* 0x000fe40003f06070 */
[----:B------:R-:W-:-:S02]  /*c490*/  @P1 SEL R77, RZ, 0xffffffff, P3 ;  /* 0xffffffffff4d1807 */ /* 0x000fc40001800000 */
[CC--:B------:R-:W-:Y:S02]  /*c4a0*/  ISETP.NE.AND P3, PT, R72.reuse, R69.reuse, PT ;  /* 0x000000454800720c */ /* 0x0c0fe40003f65270 */
[----:B------:R-:W-:Y:S02]  /*c4b0*/  ISETP.GE.AND.EX P0, PT, R55, RZ, PT, P0 ;  /* 0x000000ff3700720c */ /* 0x000fe40003f06300 */
[----:B------:R-:W-:Y:S02]  /*c4c0*/  ISETP.GE.AND P1, PT, R72, R69, PT ;  /* 0x000000454800720c */ /* 0x000fe40003f26270 */
[----:B------:R-:W-:Y:S02]  /*c4d0*/  PRMT R72, R43, 0x9910, RZ ;  /* 0x000099102b487816 */ /* 0x000fe400000000ff */
[----:B----4-:R-:W-:Y:S02]  /*c4e0*/  PRMT R69, R8, 0x9910, RZ ;  /* 0x0000991008457816 */ /* 0x010fe400000000ff */
[----:B------:R-:W-:-:S02]  /*c4f0*/  PRMT R71, R57, 0x9910, RZ ;  /* 0x0000991039477816 */ /* 0x000fc400000000ff */
[----:B------:R-:W-:Y:S02]  /*c500*/  SEL R80, RZ, 0xffffffff, P0 ;  /* 0xffffffffff507807 */ /* 0x000fe40000000000 */
[----:B------:R-:W-:Y:S02]  /*c510*/  ISETP.GE.U32.AND P0, PT, R49, R68, PT ;  /* 0x000000443100720c */ /* 0x000fe40003f06070 */
[----:B------:R-:W-:Y:S02]  /*c520*/  @P6 SEL R79, RZ, 0xffffffff, P5 ;  /* 0xffffffffff4f6807 */ /* 0x000fe40002800000 */
[CC--:B------:R-:W-:Y:S02]  /*c530*/  ISETP.NE.AND P5, PT, R72.reuse, R69.reuse, PT ;  /* 0x000000454800720c */ /* 0x0c0fe40003fa5270 */
[----:B------:R-:W-:Y:S01]  /*c540*/  ISETP.GE.AND P6, PT, R72, R69, PT ;  /* 0x000000454800720c */ /* 0x000fe20003fc6270 */
[----:B------:R-:W-:Y:S01]  /*c550*/  IMAD.MOV.U32 R72, RZ, RZ, R71 ;  /* 0x000000ffff487224 */ /* 0x000fe200078e0047 */
[----:B------:R-:W-:-:S02]  /*c560*/  ISETP.GE.AND.EX P0, PT, R37, RZ, PT, P0 ;  /* 0x000000ff2500720c */ /* 0x000fc40003f06300 */
[----:B------:R-:W-:Y:S02]  /*c570*/  PRMT R69, R8, 0xbb32, RZ ;  /* 0x0000bb3208457816 */ /* 0x000fe400000000ff */
[----:B------:R-:W-:Y:S02]  /*c580*/  SEL R74, RZ, 0xffffffff, P0 ;  /* 0xffffffffff4a7807 */ /* 0x000fe40000000000 */
[----:B------:R-:W-:Y:S02]  /*c590*/  @P3 SEL R80, RZ, 0xffffffff, P1 ;  /* 0xffffffffff503807 */ /* 0x000fe40000800000 */
[----:B------:R-:W-:Y:S02]  /*c5a0*/  ISETP.GE.U32.AND P0, PT, R45, R68, PT ;  /* 0x000000442d00720c */ /* 0x000fe40003f06070 */
[----:B------:R-:W-:Y:S02]  /*c5b0*/  ISETP.NE.AND P3, PT, R72, R69, PT ;  /* 0x000000454800720c */ /* 0x000fe40003f65270 */
[----:B------:R-:W-:-:S02]  /*c5c0*/  PRMT R71, R9, 0x9910, RZ ;  /* 0x0000991009477816 */ /* 0x000fc400000000ff */
[----:B------:R-:W-:Y:S02]  /*c5d0*/  ISETP.GE.AND.EX P0, PT, R53, RZ, PT, P0 ;  /* 0x000000ff3500720c */ /* 0x000fe40003f06300 */
[----:B------:R-:W-:Y:S02]  /*c5e0*/  @P5 SEL R74, RZ, 0xffffffff, P6 ;  /* 0xffffffffff4a5807 */ /* 0x000fe40003000000 */
[----:B------:R-:W-:Y:S02]  /*c5f0*/  ISETP.NE.AND P6, PT, R76, R71, PT ;  /* 0x000000474c00720c */ /* 0x000fe40003fc5270 */
[----:B------:R-:W-:Y:S02]  /*c600*/  SEL R73, RZ, 0xffffffff, P0 ;  /* 0xffffffffff497807 */ /* 0x000fe40000000000 */
[----:B------:R-:W-:Y:S02]  /*c610*/  ISETP.GE.AND P1, PT, R72, R69, PT ;  /* 0x000000454800720c */ /* 0x000fe40003f26270 */
[----:B------:R-:W-:-:S02]  /*c620*/  ISETP.GE.U32.AND P0, PT, R41, R68, PT ;  /* 0x000000442900720c */ /* 0x000fc40003f06070 */
[----:B------:R-:W-:Y:S02]  /*c630*/  PRMT R72, R56, 0x9910, RZ ;  /* 0x0000991038487816 */ /* 0x000fe400000000ff */
[----:B------:R-:W-:Y:S02]  /*c640*/  PRMT R69, R9, 0xbb32, RZ ;  /* 0x0000bb3209457816 */ /* 0x000fe400000000ff */
[----:B------:R-:W-:Y:S02]  /*c650*/  ISETP.GE.AND.EX P0, PT, R44, RZ, PT, P0 ;  /* 0x000000ff2c00720c */ /* 0x000fe40003f06300 */
[----:B------:R-:W-:Y:S02]  /*c660*/  @P3 SEL R73, RZ, 0xffffffff, P1 ;  /* 0xffffffffff493807 */ /* 0x000fe40000800000 */
[CC--:B------:R-:W-:Y:S02]  /*c670*/  ISETP.NE.AND P1, PT, R72.reuse, R69.reuse, PT ;  /* 0x000000454800720c */ /* 0x0c0fe40003f25270 */
[----:B------:R-:W-:-:S02]  /*c680*/  ISETP.GE.AND P3, PT, R72, R69, PT ;  /* 0x000000454800720c */ /* 0x000fc40003f66270 */
[----:B------:R-:W-:Y:S02]  /*c690*/  ISETP.GE.AND P5, PT, R76, R71, PT ;  /* 0x000000474c00720c */ /* 0x000fe40003fa6270 */
[----:B------:R-:W-:Y:S02]  /*c6a0*/  SEL R69, RZ, 0xffffffff, P0 ;  /* 0xffffffffff457807 */ /* 0x000fe40000000000 */
[----:B------:R-:W-:Y:S02]  /*c6b0*/  ISETP.GE.U32.AND P0, PT, R54, R68, PT ;  /* 0x000000443600720c */ /* 0x000fe40003f06070 */
[----:B------:R-:W-:Y:S02]  /*c6c0*/  @P6 SEL R69, RZ, 0xffffffff, P5 ;  /* 0xffffffffff456807 */ /* 0x000fe40002800000 */
[----:B------:R-:W-:Y:S02]  /*c6d0*/  ISETP.GE.AND.EX P6, PT, R39, RZ, PT, P0 ;  /* 0x000000ff2700720c */ /* 0x000fe40003fc6300 */
[----:B------:R-:W-:-:S02]  /*c6e0*/  PRMT R76, R15, 0x9910, RZ ;  /* 0x000099100f4c7816 */ /* 0x000fc400000000ff */
[C---:B-----5:R-:W-:Y:S02]  /*c6f0*/  PRMT R71, R10.reuse, 0x9910, RZ ;  /* 0x000099100a477816 */ /* 0x060fe400000000ff */
[----:B------:R-:W-:Y:S02]  /*c700*/  PRMT R81, R10, 0xbb32, RZ ;  /* 0x0000bb320a517816 */ /* 0x000fe400000000ff */
[-C--:B------:R-:W-:Y:S02]  /*c710*/  ISETP.GE.U32.AND P5, PT, R13, R67.reuse, PT ;  /* 0x000000430d00720c */ /* 0x080fe40003fa6070 */
[----:B------:R-:W-:Y:S02]  /*c720*/  SEL R72, RZ, 0xffffffff, P6 ;  /* 0xffffffffff487807 */ /* 0x000fe40003000000 */
[----:B------:R-:W-:Y:S02]  /*c730*/  @P1 SEL R72, RZ, 0xffffffff, P3 ;  /* 0xffffffffff481807 */ /* 0x000fe40001800000 */
[----:B------:R-:W-:-:S02]  /*c740*/  ISETP.GE.U32.AND P0, PT, R16, R67, PT ;  /* 0x000000431000720c */ /* 0x000fc40003f06070 */
[----:B------:R-:W-:Y:S02]  /*c750*/  ISETP.NE.AND P3, PT, R76, R71, PT ;  /* 0x000000474c00720c */ /* 0x000fe40003f65270 */
[----:B------:R-:W-:Y:S02]  /*c760*/  LOP3.LUT R70, R70, 0x1, RZ, 0xc0, !PT ;  /* 0x0000000146467812 */ /* 0x000fe400078ec0ff */
[----:B------:R-:W-:Y:S02]  /*c770*/  ISETP.NE.AND P6, PT, R82, R81, PT ;  /* 0x000000515200720c */ /* 0x000fe40003fc5270 */
[----:B------:R-:W-:Y:S02]  /*c780*/  ISETP.GE.AND.EX P5, PT, R14, RZ, PT, P5 ;  /* 0x000000ff0e00720c */ /* 0x000fe40003fa6350 */
[----:B------:R-:W-:Y:S02]  /*c790*/  ISETP.GE.AND.EX P0, PT, R3, RZ, PT, P0 ;  /* 0x000000ff0300720c */ /* 0x000fe40003f06300 */
[----:B------:R-:W-:-:S02]  /*c7a0*/  ISETP.NE.U32.AND P1, PT, R70, 0x1, PT ;  /* 0x000000014600780c */ /* 0x000fc40003f25070 */
[----:B------:R-:W-:Y:S02]  /*c7b0*/  SEL R70, RZ, 0xffffffff, P5 ;  /* 0xffffffffff467807 */ /* 0x000fe40002800000 */
[----:B------:R-:W-:Y:S02]  /*c7c0*/  ISETP.GE.AND P5, PT, R76, R71, PT ;  /* 0x000000474c00720c */ /* 0x000fe40003fa6270 */
[----:B------:R-:W-:Y:S02]  /*c7d0*/  SEL R71, RZ, 0xffffffff, P0 ;  /* 0xffffffffff477807 */ /* 0x000fe40000000000 */
[----:B------:R-:W-:Y:S01]  /*c7e0*/  ISETP.GE.AND P0, PT, R82, R81, PT ;  /* 0x000000515200720c */ /* 0x000fe20003f06270 */
[----:B------:R-:W-:Y:S01]  /*c7f0*/  IMAD.MOV.U32 R81, RZ, RZ, R83 ;  /* 0x000000ffff517224 */ /* 0x000fe200078e0053 */
[----:B------:R-:W-:Y:S02]  /*c800*/  LOP3.LUT R75, R75, 0x1, RZ, 0xc0, !PT ;  /* 0x000000014b4b7812 */ /* 0x000fe400078ec0ff */
[----:B------:R-:W-:-:S02]  /*c810*/  PRMT R76, R11, 0x9910, RZ ;  /* 0x000099100b4c7816 */ /* 0x000fc400000000ff */
[----:B------:R-:W-:Y:S02]  /*c820*/  @P3 SEL R70, RZ, 0xffffffff, P5 ;  /* 0xffffffffff463807 */ /* 0x000fe40002800000 */
[----:B------:R-:W-:Y:S02]  /*c830*/  ISETP.NE.U32.AND P5, PT, R75, 0x1, PT ;  /* 0x000000014b00780c */ /* 0x000fe40003fa5070 */
[----:B------:R-:W-:Y:S02]  /*c840*/  @P6 SEL R71, RZ, 0xffffffff, P0 ;  /* 0xffffffffff476807 */ /* 0x000fe40000000000 */
[----:B------:R-:W-:Y:S02]  /*c850*/  ISETP.NE.AND P6, PT, R81, R76, PT ;  /* 0x0000004c5100720c */ /* 0x000fe40003fc5270 */
[----:B------:R-:W-:Y:S02]  /*c860*/  ISETP.GE.U32.AND P3, PT, R60, R67, PT ;  /* 0x000000433c00720c */ /* 0x000fe40003f66070 */
[----:B------:R-:W-:-:S02]  /*c870*/  SEL R42, R42, R61, !P2 ;  /* 0x0000003d2a2a7207 */ /* 0x000fc40005000000 */
[-C--:B------:R-:W-:Y:S02]  /*c880*/  SEL R40, R40, R61.reuse, !P4 ;  /* 0x0000003d28287207 */ /* 0x080fe40006000000 */
[-C--:B------:R-:W-:Y:S02]  /*c890*/  SEL R38, R38, R61.reuse, !P1 ;  /* 0x0000003d26267207 */ /* 0x080fe40004800000 */
[----:B------:R-:W-:Y:S02]  /*c8a0*/  SEL R36, R36, R61, !P5 ;  /* 0x0000003d24247207 */ /* 0x000fe40006800000 */
[----:B------:R-:W-:Y:S02]  /*c8b0*/  PRMT R61, R11, 0xbb32, RZ ;  /* 0x0000bb320b3d7816 */ /* 0x000fe400000000ff */
[----:B------:R-:W-:Y:S02]  /*c8c0*/  ISETP.GE.AND.EX P0, PT, R59, RZ, PT, P3 ;  /* 0x000000ff3b00720c */ /* 0x000fe40003f06330 */
[----:B------:R-:W-:Y:S01]  /*c8d0*/  ISETP.GE.AND P3, PT, R81, R76, PT ;  /* 0x0000004c5100720c */ /* 0x000fe20003f66270 */
[----:B------:R-:W-:Y:S01]  /*c8e0*/  IMAD.MOV.U32 R81, RZ, RZ, R61 ;  /* 0x000000ffff517224 */ /* 0x000fe200078e003d */
[----:B------:R-:W-:-:S02]  /*c8f0*/  SEL R75, RZ, 0xffffffff, P0 ;  /* 0xffffffffff4b7807 */ /* 0x000fc40000000000 */
[----:B------:R-:W-:Y:S02]  /*c900*/  @P6 SEL R75, RZ, 0xffffffff, P3 ;  /* 0xffffffffff4b6807 */ /* 0x000fe40001800000 */
[----:B------:R-:W-:Y:S02]  /*c910*/  ISETP.NE.AND P3, PT, R84, R81, PT ;  /* 0x000000515400720c */ /* 0x000fe40003f65270 */
[----:B------:R-:W-:Y:S02]  /*c920*/  ISETP.GE.U32.AND P0, PT, R35, R67, PT ;  /* 0x000000432300720c */ /* 0x000fe40003f06070 */
[----:B------:R-:W-:Y:S02]  /*c930*/  PRMT R76, R4, 0x7632, R76 ;  /* 0x00007632044c7816 */ /* 0x000fe4000000004c */
[----:B------:R-:W-:Y:S02]  /*c940*/  ISETP.GE.AND.EX P0, PT, R21, RZ, PT, P0 ;  /* 0x000000ff1500720c */ /* 0x000fe40003f06300 */
[----:B------:R-:W-:-:S02]  /*c950*/  ISETP.GE.AND P6, PT, R84, R81, PT ;  /* 0x000000515400720c */ /* 0x000fc40003fc6270 */
[----:B------:R-:W-:Y:S02]  /*c960*/  LOP3.LUT R78, R78, 0x1, RZ, 0xc0, !PT ;  /* 0x000000014e4e7812 */ /* 0x000fe400078ec0ff */
[----:B------:R-:W-:Y:S02]  /*c970*/  SEL R33, R33, R76, !P4 ;  /* 0x0000004c21217207 */ /* 0x000fe40006000000 */
[----:B------:R-:W-:Y:S02]  /*c980*/  IADD3 R61, R67, c[0x0][0x184], RZ ;  /* 0x00006100433d7a10 */ /* 0x000fe40007ffe0ff */
[----:B------:R-:W-:Y:S02]  /*c990*/  SEL R76, RZ, 0xffffffff, P0 ;  /* 0xffffffffff4c7807 */ /* 0x000fe40000000000 */
[----:B------:R-:W-:Y:S01]  /*c9a0*/  @P3 SEL R76, RZ, 0xffffffff, P6 ;  /* 0xffffffffff4c3807 */ /* 0x000fe20003000000 */
[----:B------:R-:W-:Y:S01]  /*c9b0*/  IMAD R83, R66, 0x3, R61 ;  /* 0x0000000342537824 */ /* 0x000fe200078e023d */
[----:B------:R-:W-:-:S02]  /*c9c0*/  ISETP.NE.U32.AND P6, PT, R78, 0x1, PT ;  /* 0x000000014e00780c */ /* 0x000fc40003fc5070 */
[----:B------:R-:W-:Y:S02]  /*c9d0*/  LOP3.LUT R79, R79, 0x1, RZ, 0xc0, !PT ;  /* 0x000000014f4f7812 */ /* 0x000fe400078ec0ff */
[----:B------:R-:W-:Y:S02]  /*c9e0*/  LOP3.LUT R80, R80, 0x1, RZ, 0xc0, !PT ;  /* 0x0000000150507812 */ /* 0x000fe400078ec0ff */
[----:B------:R-:W-:Y:S02]  /*c9f0*/  LOP3.LUT R78, R77, 0x1, RZ, 0xc0, !PT ;  /* 0x000000014d4e7812 */ /* 0x000fe400078ec0ff */
[----:B------:R-:W-:Y:S02]  /*ca00*/  SEL R62, R62, R4, !P2 ;  /* 0x000000043e3e7207 */ /* 0x000fe40005000000 */
[----:B------:R-:W-:Y:S02]  /*ca10*/  SEL R34, R34, RZ, !P2 ;  /* 0x000000ff22227207 */ /* 0x000fe40005000000 */
[----:B------:R-:W-:-:S02]  /*ca20*/  SEL R32, R32, RZ, !P4 ;  /* 0x000000ff20207207 */ /* 0x000fc40006000000 */
[----:B------:R-:W-:Y:S02]  /*ca30*/  ISETP.NE.U32.AND P3, PT, R79, 0x1, PT ;  /* 0x000000014f00780c */ /* 0x000fe40003f65070 */
[----:B------:R-:W-:Y:S02]  /*ca40*/  ISETP.NE.U32.AND P2, PT, R80, 0x1, PT ;  /* 0x000000015000780c */ /* 0x000fe40003f45070 */
[----:B------:R-:W-:Y:S02]  /*ca50*/  ISETP.NE.U32.AND P4, PT, R78, 0x1, PT ;  /* 0x000000014e00780c */ /* 0x000fe40003f85070 */
[----:B------:R-:W-:Y:S02]  /*ca60*/  PRMT R82, R5, 0x7632, R82 ;  /* 0x0000763205527816 */ /* 0x000fe40000000052 */
[----:B------:R-:W-:Y:S02]  /*ca70*/  LOP3.LUT R72, R72, 0x1, RZ, 0xc0, !PT ;  /* 0x0000000148487812 */ /* 0x000fe400078ec0ff */
[----:B------:R-:W-:-:S02]  /*ca80*/  ISETP.GE.U32.AND P0, PT, R83, c[0x0][0x17c], PT ;  /* 0x00005f0053007a0c */ /* 0x000fc40003f06070 */
[----:B------:R-:W-:Y:S02]  /*ca90*/  LOP3.LUT R74, R74, 0x1, RZ, 0xc0, !PT ;  /* 0x000000014a4a7812 */ /* 0x000fe400078ec0ff */
[----:B------:R-:W-:Y:S02]  /*caa0*/  LOP3.LUT R73, R73, 0x1, RZ, 0xc0, !PT ;  /* 0x0000000149497812 */ /* 0x000fe400078ec0ff */
[-C--:B------:R-:W-:Y:S02]  /*cab0*/  SEL R31, R31, R65.reuse, !P6 ;  /* 0x000000411f1f7207 */ /* 0x080fe40007000000 */
[-C--:B------:R-:W-:Y:S02]  /*cac0*/  SEL R30, R30, R65.reuse, !P4 ;  /* 0x000000411e1e7207 */ /* 0x080fe40006000000 */
[-C--:B------:R-:W-:Y:S02]  /*cad0*/  SEL R29, R29, R65.reuse, !P3 ;  /* 0x000000411d1d7207 */ /* 0x080fe40005800000 */
[----:B------:R-:W-:-:S02]  /*cae0*/  SEL R28, R28, R65, !P2 ;  /* 0x000000411c1c7207 */ /* 0x000fc40005000000 */
[----:B------:R-:W-:Y:S02]  /*caf0*/  SEL R65, R63, R6, !P6 ;  /* 0x000000063f417207 */ /* 0x000fe40007000000 */
[----:B------:R-:W-:Y:S02]  /*cb00*/  SEL R25, R25, RZ, !P6 ;  /* 0x000000ff19197207 */ /* 0x000fe40007000000 */
[----:B------:R-:W-:Y:S02]  /*cb10*/  LOP3.LUT R69, R69, 0x1, RZ, 0xc0, !PT ;  /* 0x0000000145457812 */ /* 0x000fe400078ec0ff */
[----:B------:R-:W-:Y:S02]  /*cb20*/  SEL R51, R51, R82, !P5 ;  /* 0x0000005233337207 */ /* 0x000fe40006800000 */
[----:B------:R-:W-:Y:S02]  /*cb30*/  SEL R50, R50, R5, !P1 ;  /* 0x0000000532327207 */ /* 0x000fe40004800000 */
[----:B------:R-:W-:-:S02]  /*cb40*/  SEL R27, R27, RZ, !P1 ;  /* 0x000000ff1b1b7207 */ /* 0x000fc40004800000 */
[----:B------:R-:W-:Y:S02]  /*cb50*/  SEL R26, R26, RZ, !P5 ;  /* 0x000000ff1a1a7207 */ /* 0x000fe40006800000 */
[----:B------:R-:W-:Y:S02]  /*cb60*/  ISETP.NE.U32.AND P6, PT, R72, 0x1, PT ;  /* 0x000000014800780c */ /* 0x000fe40003fc5070 */
[----:B------:R-:W-:Y:S02]  /*cb70*/  PRMT R63, R9, 0x7632, R63 ;  /* 0x00007632093f7816 */ /* 0x000fe4000000003f */
[----:B------:R-:W-:Y:S02]  /*cb80*/  ISETP.NE.U32.AND P1, PT, R74, 0x1, PT ;  /* 0x000000014a00780c */ /* 0x000fe40003f25070 */
[----:B------:R-:W-:Y:S02]  /*cb90*/  ISETP.NE.U32.AND P5, PT, R73, 0x1, PT ;  /* 0x000000014900780c */ /* 0x000fe40003fa5070 */
[----:B------:R-:W-:-:S02]  /*cba0*/  PRMT R72, R8, 0x7632, R72 ;  /* 0x0000763208487816 */ /* 0x000fc40000000048 */
[----:B------:R-:W-:Y:S02]  /*cbb0*/  PRMT R79, R7, 0x7632, R79 ;  /* 0x00007632074f7816 */ /* 0x000fe4000000004f */
[----:B------:R-:W-:Y:S02]  /*cbc0*/  SEL R46, R46, R7, !P4 ;  /* 0x000000072e2e7207 */ /* 0x000fe40006000000 */
[----:B------:R-:W-:Y:S02]  /*cbd0*/  SEL R24, R24, RZ, !P4 ;  /* 0x000000ff18187207 */ /* 0x000fe40006000000 */
[----:B------:R-:W-:Y:S02]  /*cbe0*/  LOP3.LUT R76, R76, 0x1, RZ, 0xc0, !PT ;  /* 0x000000014c4c7812 */ /* 0x000fe400078ec0ff */
[----:B------:R-:W-:Y:S02]  /*cbf0*/  PRMT R77, R6, 0x7632, R77 ;  /* 0x00007632064d7816 */ /* 0x000fe4000000004d */
[----:B------:R-:W-:-:S02]  /*cc00*/  ISETP.NE.U32.AND P4, PT, R69, 0x1, PT ;  /* 0x000000014500780c */ /* 0x000fc40003f85070 */
[----:B------:R-:W-:Y:S02]  /*cc10*/  LOP3.LUT R71, R71, 0x1, RZ, 0xc0, !PT ;  /* 0x0000000147477812 */ /* 0x000fe400078ec0ff */
[----:B------:R-:W-:Y:S02]  /*cc20*/  SEL R69, R56, R63, !P6 ;  /* 0x0000003f38457207 */ /* 0x000fe40007000000 */
[----:B------:R-:W-:Y:S02]  /*cc30*/  LOP3.LUT R70, R70, 0x1, RZ, 0xc0, !PT ;  /* 0x0000000146467812 */ /* 0x000fe400078ec0ff */
[----:B------:R-:W-:Y:S02]  /*cc40*/  LOP3.LUT R75, R75, 0x1, RZ, 0xc0, !PT ;  /* 0x000000014b4b7812 */ /* 0x000fe400078ec0ff */
[----:B------:R-:W-:Y:S02]  /*cc50*/  SEL R72, R57, R72, !P5 ;  /* 0x0000004839487207 */ /* 0x000fe40006800000 */
[----:B------:R-:W-:-:S02]  /*cc60*/  SEL R45, R45, R68, !P5 ;  /* 0x000000442d2d7207 */ /* 0x000fc40006800000 */
[----:B------:R-:W-:Y:S02]  /*cc70*/  SEL R56, R43, R8, !P1 ;  /* 0x000000082b387207 */ /* 0x000fe40004800000 */
[----:B------:R-:W-:Y:S02]  /*cc80*/  SEL R53, R53, RZ, !P5 ;  /* 0x000000ff35357207 */ /* 0x000fe40006800000 */
[----:B------:R-:W-:Y:S02]  /*cc90*/  SEL R58, R58, R79, !P2 ;  /* 0x0000004f3a3a7207 */ /* 0x000fe40005000000 */
[----:B------:R-:W-:Y:S02]  /*cca0*/  SEL R55, R55, RZ, !P2 ;  /* 0x000000ff37377207 */ /* 0x000fe40005000000 */
[----:B------:R-:W-:Y:S02]  /*ccb0*/  ISETP.NE.U32.AND P5, PT, R76, 0x1, PT ;  /* 0x000000014c00780c */ /* 0x000fe40003fa5070 */
[----:B------:R-:W-:-:S02]  /*ccc0*/  PRMT R43, R11, 0x7632, R43 ;  /* 0x000076320b2b7816 */ /* 0x000fc4000000002b */
[----:B------:R-:W-:Y:S02]  /*ccd0*/  SEL R52, R52, R77, !P3 ;  /* 0x0000004d34347207 */ /* 0x000fe40005800000 */
[----:B------:R-:W-:Y:S02]  /*cce0*/  SEL R49, R49, R68, !P1 ;  /* 0x0000004431317207 */ /* 0x000fe40004800000 */
[----:B------:R-:W-:Y:S02]  /*ccf0*/  SEL R47, R47, RZ, !P3 ;  /* 0x000000ff2f2f7207 */ /* 0x000fe40005800000 */
[----:B------:R-:W-:Y:S02]  /*cd00*/  ISETP.NE.U32.AND P2, PT, R71, 0x1, PT ;  /* 0x000000014700780c */ /* 0x000fe40003f45070 */
[----:B------:R-:W-:Y:S02]  /*cd10*/  PRMT R57, R10, 0x7632, R57 ;  /* 0x000076320a397816 */ /* 0x000fe40000000039 */
[----:B------:R-:W-:-:S02]  /*cd20*/  SEL R37, R37, RZ, !P1 ;  /* 0x000000ff25257207 */ /* 0x000fc40004800000 */
[----:B------:R-:W-:Y:S02]  /*cd30*/  ISETP.NE.U32.AND P3, PT, R70, 0x1, PT ;  /* 0x000000014600780c */ /* 0x000fe40003f65070 */
[----:B------:R-:W-:Y:S02]  /*cd40*/  ISETP.NE.U32.AND P1, PT, R75, 0x1, PT ;  /* 0x000000014b00780c */ /* 0x000fe40003f25070 */
[----:B------:R-:W-:Y:S02]  /*cd50*/  SEL R20, R20, R43, !P5 ;  /* 0x0000002b14147207 */ /* 0x000fe40006800000 */
[----:B------:R-:W-:Y:S02]  /*cd60*/  SEL R12, R12, R57, !P2 ;  /* 0x000000390c0c7207 */ /* 0x000fe40005000000 */
[----:B------:R-:W-:Y:S02]  /*cd70*/  PRMT R43, R56, 0x7610, R43 ;  /* 0x00007610382b7816 */ /* 0x000fe4000000002b */
[----:B------:R-:W-:-:S02]  /*cd80*/  SEL R41, R41, R68, !P4 ;  /* 0x0000004429297207 */ /* 0x000fc40006000000 */
[----:B------:R-:W-:Y:S02]  /*cd90*/  SEL R54, R54, R68, !P6 ;  /* 0x0000004436367207 */ /* 0x000fe40007000000 */
[-C--:B------:R-:W-:Y:S02]  /*cda0*/  SEL R13, R13, R67.reuse, !P3 ;  /* 0x000000430d0d7207 */ /* 0x080fe40005800000 */
[-C--:B------:R-:W-:Y:S02]  /*cdb0*/  SEL R16, R16, R67.reuse, !P2 ;  /* 0x0000004310107207 */ /* 0x080fe40005000000 */
[-C--:B------:R-:W-:Y:S02]  /*cdc0*/  SEL R60, R60, R67.reuse, !P1 ;  /* 0x000000433c3c7207 */ /* 0x080fe40004800000 */
[----:B------:R-:W-:Y:S02]  /*cdd0*/  SEL R35, R35, R67, !P5 ;  /* 0x0000004323237207 */ /* 0x000fe40006800000 */
[----:B------:R-:W-:-:S02]  /*cde0*/  PRMT R63, R65, 0x7610, R63 ;  /* 0x00007610413f7816 */ /* 0x000fc4000000003f */
[----:B------:R-:W-:Y:S02]  /*cdf0*/  SEL R48, R48, R9, !P4 ;  /* 0x0000000930307207 */ /* 0x000fe40006000000 */
[----:B------:R-:W-:Y:S02]  /*ce00*/  SEL R44, R44, RZ, !P4 ;  /* 0x000000ff2c2c7207 */ /* 0x000fe40006000000 */
[----:B------:R-:W-:Y:S02]  /*ce10*/  SEL R39, R39, RZ, !P6 ;  /* 0x000000ff27277207 */ /* 0x000fe40007000000 */
[----:B------:R-:W-:Y:S02]  /*ce20*/  PRMT R57, R72, 0x7610, R57 ;  /* 0x0000761048397816 */ /* 0x000fe40000000039 */
[----:B------:R-:W-:Y:S02]  /*ce30*/  PRMT R56, R69, 0x7610, R56 ;  /* 0x0000761045387816 */ /* 0x000fe40000000038 */
[----:B------:R-:W-:-:S02]  /*ce40*/  SEL R15, R15, R10, !P3 ;  /* 0x0000000a0f0f7207 */ /* 0x000fc40005800000 */
[----:B------:R-:W-:Y:S02]  /*ce50*/  SEL R14, R14, RZ, !P3 ;  /* 0x000000ff0e0e7207 */ /* 0x000fe40005800000 */
[----:B------:R-:W-:Y:S02]  /*ce60*/  SEL R3, R3, RZ, !P2 ;  /* 0x000000ff03037207 */ /* 0x000fe40005000000 */
[----:B------:R-:W-:Y:S02]  /*ce70*/  SEL R0, R0, R11, !P1 ;  /* 0x0000000b00007207 */ /* 0x000fe40004800000 */
[----:B------:R-:W-:Y:S02]  /*ce80*/  SEL R59, R59, RZ, !P1 ;  /* 0x000000ff3b3b7207 */ /* 0x000fe40004800000 */
[----:B------:R-:W-:Y:S01]  /*ce90*/  SEL R21, R21, RZ, !P5 ;  /* 0x000000ff15157207 */ /* 0x000fe20006800000 */
[----:B------:R-:W-:Y:S05]  /*cea0*/  @!P0 BRA `(.L_x_2744) ;  /* 0xfffff08000008947 */ /* 0x000fea000383ffff */
[----:B------:R-:W-:Y:S05]  /*ceb0*/  BSYNC B1 ;  /* 0x0000000000017941 */ /* 0x000fea0003800000 */
.L_x_2743:
[C---:B------:R-:W-:Y:S02]  /*cec0*/  PRMT R75, R9.reuse, 0x7610, R75 ;  /* 0x00007610094b7816 */ /* 0x040fe4000000004b */
[----:B------:R-:W-:-:S02]  /*ced0*/  PRMT R77, R9, 0x7632, R77 ;  /* 0x00007632094d7816 */ /* 0x000fc4000000004d */
[C---:B------:R-:W-:Y:S02]  /*cee0*/  PRMT R68, R6.reuse, 0x7610, R68 ;  /* 0x0000761006447816 */ /* 0x040fe40000000044 */
[----:B------:R-:W-:Y:S02]  /*cef0*/  PRMT R67, R6, 0x7632, R67 ;  /* 0x0000763206437816 */ /* 0x000fe40000000043 */
[C---:B------:R-:W-:Y:S02]  /*cf00*/  PRMT R71, R7.reuse, 0x7610, R71 ;  /* 0x0000761007477816 */ /* 0x040fe40000000047 */
[----:B------:R-:W-:Y:S02]  /*cf10*/  PRMT R73, R7, 0x7632, R73 ;  /* 0x0000763207497816 */ /* 0x000fe40000000049 */
[----:B------:R-:W-:Y:S02]  /*cf20*/  PRMT R9, R11, 0x7610, R9 ;  /* 0x000076100b097816 */ /* 0x000fe40000000009 */
[----:B------:R-:W-:-:S02]  /*cf30*/  PRMT R65, R4, 0x7610, R65 ;  /* 0x0000761004417816 */ /* 0x000fc40000000041 */
[----:B------:R-:W-:Y:S02]  /*cf40*/  PRMT R66, R4, 0x7632, R66 ;  /* 0x0000763204427816 */ /* 0x000fe40000000042 */
[C---:B------:R-:W-:Y:S02]  /*cf50*/  PRMT R69, R5.reuse, 0x7610, R69 ;  /* 0x0000761005457816 */ /* 0x040fe40000000045 */
[----:B------:R-:W-:Y:S02]  /*cf60*/  PRMT R70, R5, 0x7632, R70 ;  /* 0x0000763205467816 */ /* 0x000fe40000000046 */
[----:B------:R-:W-:Y:S02]  /*cf70*/  PRMT R72, R8, 0x7632, R72 ;  /* 0x0000763208487816 */ /* 0x000fe40000000048 */
[C---:B------:R-:W-:Y:S02]  /*cf80*/  PRMT R6, R10.reuse, 0x7610, R6 ;  /* 0x000076100a067816 */ /* 0x040fe40000000006 */
[----:B------:R-:W-:-:S02]  /*cf90*/  PRMT R7, R10, 0x7632, R7 ;  /* 0x000076320a077816 */ /* 0x000fc40000000007 */
[----:B------:R-:W-:Y:S02]  /*cfa0*/  PRMT R11, R11, 0x7632, R11 ;  /* 0x000076320b0b7816 */ /* 0x000fe4000000000b */
.L_x_2742:
[----:B------:R-:W-:Y:S05]  /*cfb0*/  BSYNC B0 ;  /* 0x0000000000007941 */ /* 0x000fea0003800000 */
.L_x_2741:
[----:B------:R-:W-:Y:S01]  /*cfc0*/  ISETP.GE.U32.AND P1, PT, R61, c[0x0][0x17c], PT ;  /* 0x00005f003d007a0c */ /* 0x000fe20003f26070 */
[----:B------:R-:W-:-:S12]  /*cfd0*/  BSSY B0, `(.L_x_2745) ;  /* 0x000002a000007945 */ /* 0x000fd80003800000 */
[----:B------:R-:W-:Y:S05]  /*cfe0*/  @P1 BRA `(.L_x_2746) ;  /* 0x0000028000001947 */ /* 0x000fea0003800000 */
[----:B------:R-:W-:-:S05]  /*cff0*/  IMAD R4, R64, R61, RZ ;  /* 0x0000003d40047224 */ /* 0x000fca00078e02ff */
[----:B------:R-:W-:-:S05]  /*d000*/  SHF.R.U32.HI R5, RZ, 0x2, R4 ;  /* 0x00000002ff057819 */ /* 0x000fca0000011604 */
[----:B------:R-:W-:-:S06]  /*d010*/  IMAD.WIDE.U32 R4, R5, 0x8, R18 ;  /* 0x0000000805047825 */ /* 0x000fcc00078e0012 */
        /* <DEDUP_REMOVED lines=19> */
[----:B------:R-:W-:-:S04]  /*d150*/  IADD3 R5, R79, c[0x0][0x184], RZ ;  /* 0x000061004f057a10 */ /* 0x000fc80007ffe0ff */
[----:B------:R-:W-:-:S13]  /*d160*/  ISETP.GE.U32.AND P0, PT, R5, c[0x0][0x17c], PT ;  /* 0x00005f0005007a0c */ /* 0x000fda0003f06070 */
[C---:B------:R-:W-:Y:S02]  /*d170*/  @!P0 IMAD R4, R64.reuse, R5, RZ ;  /* 0x0000000540048224 */ /* 0x040fe400078e02ff */
[----:B------:R-:W-:-:S03]  /*d180*/  IMAD R64, R64, R79, RZ ;  /* 0x0000004f40407224 */ /* 0x000fc600078e02ff */
[----:B------:R-:W-:Y:S02]  /*d190*/  @!P0 SHF.R.U32.HI R5, RZ, 0x2, R4 ;  /* 0x00000002ff058819 */ /* 0x000fe40000011604 */
[----:B------:R-:W-:-:S03]  /*d1a0*/  SHF.R.U32.HI R75, RZ, 0x2, R64 ;  /* 0x00000002ff4b7819 */ /* 0x000fc60000011640 */
[----:B------:R-:W-:-:S04]  /*d1b0*/  @!P0 IMAD.WIDE.U32 R4, R5, 0x8, R18 ;  /* 0x0000000805048825 */ /* 0x000fc800078e0012 */
[----:B------:R-:W-:Y:S02]  /*d1c0*/  IMAD.WIDE.U32 R18, R75, 0x8, R18 ;  /* 0x000000084b127825 */ /* 0x000fe400078e0012 */
[----:B------:R-:W2:Y:S04]  /*d1d0*/  @!P0 LDG.E.64 R4, [R4.64] ;  /* 0x0000002404048981 */ /* 0x000ea8000c1e1b00 */
[----:B------:R-:W3:Y:S01]  /*d1e0*/  LDG.E.64 R18, [R18.64] ;  /* 0x0000002412127981 */ /* 0x000ee2000c1e1b00 */
[C---:B--2---:R-:W-:Y:S02]  /*d1f0*/  @!P0 PRMT R6, R4.reuse, 0x7610, R6 ;  /* 0x0000761004068816 */ /* 0x044fe40000000006 */
[----:B------:R-:W-:Y:S02]  /*d200*/  @!P0 PRMT R7, R4, 0x7632, R7 ;  /* 0x0000763204078816 */ /* 0x000fe40000000007 */
[----:B------:R-:W-:-:S02]  /*d210*/  @!P0 PRMT R9, R5, 0x7610, R9 ;  /* 0x0000761005098816 */ /* 0x000fc40000000009 */
[----:B------:R-:W-:Y:S02]  /*d220*/  @!P0 PRMT R11, R5, 0x7632, R11 ;  /* 0x00007632050b8816 */ /* 0x000fe4000000000b */
[C---:B---3--:R-:W-:Y:S02]  /*d230*/  PRMT R8, R18.reuse, 0x7610, R8 ;  /* 0x0000761012087816 */ /* 0x048fe40000000008 */
[----:B------:R-:W-:Y:S02]  /*d240*/  PRMT R72, R18, 0x7632, R72 ;  /* 0x0000763212487816 */ /* 0x000fe40000000048 */
[C---:B------:R-:W-:Y:S02]  /*d250*/  PRMT R75, R19.reuse, 0x7610, R75 ;  /* 0x00007610134b7816 */ /* 0x040fe4000000004b */
[----:B------:R-:W-:Y:S02]  /*d260*/  PRMT R77, R19, 0x7632, R77 ;  /* 0x00007632134d7816 */ /* 0x000fe4000000004d */
.L_x_2746:
[----:B------:R-:W-:Y:S05]  /*d270*/  BSYNC B0 ;  /* 0x0000000000007941 */ /* 0x000fea0003800000 */
.L_x_2745:
        /* <DEDUP_REMOVED lines=63> */
[----:B------:R-:W-:Y:S02]  /*d670*/  ISETP.GE.AND P2, PT, R10, R5, PT ;  /* 0x000000050a00720c */ /* 0x000fe40003f46270 */
[----:B------:R-:W-:Y:S02]  /*d680*/  ISETP.NE.AND P3, PT, R19, R18, PT ;  /* 0x000000121300720c */ /* 0x000fe40003f65270 */
[----:B------:R-:W-:-:S02]  /*d690*/  ISETP.GE.AND.EX P0, PT, R25, RZ, PT, P0 ;  /* 0x000000ff1900720c */ /* 0x000fc40003f06300 */
[----:B------:R-:W-:Y:S02]  /*d6a0*/  PRMT R61, R73, 0x9910, RZ ;  /* 0x00009910493d7816 */ /* 0x000fe400000000ff */
[----:B------:R-:W-:Y:S02]  /*d6b0*/  PRMT R64, R58, 0x9910, RZ ;  /* 0x000099103a407816 */ /* 0x000fe400000000ff */
[----:B------:R-:W-:Y:S02]  /*d6c0*/  SEL R5, RZ, 0xffffffff, P2 ;  /* 0xffffffffff057807 */ /* 0x000fe40001000000 */
[----:B------:R-:W-:Y:S02]  /*d6d0*/  ISETP.GE.AND P1, PT, R19, R18, PT ;  /* 0x000000121300720c */ /* 0x000fe40003f26270 */
[----:B------:R-:W-:Y:S02]  /*d6e0*/  ISETP.GE.U32.AND P2, PT, R29, R4, PT ;  /* 0x000000041d00720c */ /* 0x000fe40003f46070 */
[----:B------:R-:W-:-:S02]  /*d6f0*/  PRMT R10, R71, 0x9910, RZ ;  /* 0x00009910470a7816 */ /* 0x000fc400000000ff */
[----:B------:R-:W-:Y:S02]  /*d700*/  PRMT R19, R46, 0x9910, RZ ;  /* 0x000099102e137816 */ /* 0x000fe400000000ff */
[----:B------:R-:W-:Y:S02]  /*d710*/  @!P5 SEL R5, RZ, 0xffffffff, P0 ;  /* 0xffffffffff05d807 */ /* 0x000fe40000000000 */
[----:B------:R-:W-:Y:S02]  /*d720*/  ISETP.NE.AND P5, PT, R64, R61, PT ;  /* 0x0000003d4000720c */ /* 0x000fe40003fa5270 */
[----:B------:R-:W-:Y:S02]  /*d730*/  ISETP.GE.AND.EX P2, PT, R47, RZ, PT, P2 ;  /* 0x000000ff2f00720c */ /* 0x000fe40003f46320 */
[CC--:B------:R-:W-:Y:S02]  /*d740*/  ISETP.GE.AND P6, PT, R19.reuse, R10.reuse, PT ;  /* 0x0000000a1300720c */ /* 0x0c0fe40003fc6270 */
[----:B------:R-:W-:-:S02]  /*d750*/  ISETP.NE.AND P4, PT, R19, R10, PT ;  /* 0x0000000a1300720c */ /* 0x000fc40003f85270 */
[----:B------:R-:W-:Y:S02]  /*d760*/  SEL R10, RZ, 0xffffffff, P1 ;  /* 0xffffffffff0a7807 */ /* 0x000fe40000800000 */
[----:B------:R-:W-:Y:S02]  /*d770*/  ISETP.GE.U32.AND P1, PT, R28, R4, PT ;  /* 0x000000041c00720c */ /* 0x000fe40003f26070 */
[----:B------:R-:W-:Y:S02]  /*d780*/  @!P3 SEL R10, RZ, 0xffffffff, P2 ;  /* 0xffffffffff0ab807 */ /* 0x000fe40001000000 */
[----:B------:R-:W-:Y:S02]  /*d790*/  SEL R18, RZ, 0xffffffff, P6 ;  /* 0xffffffffff127807 */ /* 0x000fe40003000000 */
[----:B------:R-:W-:Y:S02]  /*d7a0*/  ISETP.GE.AND P6, PT, R64, R61, PT ;  /* 0x0000003d4000720c */ /* 0x000fe40003fc6270 */
[----:B------:R-:W-:-:S02]  /*d7b0*/  ISETP.GE.AND.EX P1, PT, R55, RZ, PT, P1 ;  /* 0x000000ff3700720c */ /* 0x000fc40003f26310 */
[----:B------:R-:W-:Y:S02]  /*d7c0*/  ISETP.GE.U32.AND P0, PT, R30, R4, PT ;  /* 0x000000041e00720c */ /* 0x000fe40003f06070 */
[----:B------:R-:W-:Y:S02]  /*d7d0*/  LOP3.LUT R10, R10, 0x1, RZ, 0xc0, !PT ;  /* 0x000000010a0a7812 */ /* 0x000fe400078ec0ff */
[----:B------:R-:W-:Y:S02]  /*d7e0*/  SEL R19, RZ, 0xffffffff, P6 ;  /* 0xffffffffff137807 */ /* 0x000fe40003000000 */
[----:B------:R-:W-:Y:S02]  /*d7f0*/  @!P5 SEL R19, RZ, 0xffffffff, P1 ;  /* 0xffffffffff13d807 */ /* 0x000fe40000800000 */
[----:B------:R-:W-:Y:S02]  /*d800*/  ISETP.GE.AND.EX P0, PT, R24, RZ, PT, P0 ;  /* 0x000000ff1800720c */ /* 0x000fe40003f06300 */
[----:B------:R-:W-:-:S02]  /*d810*/  ISETP.NE.U32.AND P1, PT, R10, 0x1, PT ;  /* 0x000000010a00780c */ /* 0x000fc40003f25070 */
[----:B------:R-:W-:Y:S02]  /*d820*/  IADD3 R10, R4, c[0x0][0x184], RZ ;  /* 0x00006100040a7a10 */ /* 0x000fe40007ffe0ff */
[----:B------:R-:W-:Y:S02]  /*d830*/  @!P4 SEL R18, RZ, 0xffffffff, P0 ;  /* 0xffffffffff12c807 */ /* 0x000fe40000000000 */
[----:B------:R-:W-:Y:S02]  /*d840*/  ISETP.GE.U32.AND P4, PT, R10, c[0x0][0x17c], PT ;  /* 0x00005f000a007a0c */ /* 0x000fe40003f86070 */
        /* <DEDUP_REMOVED lines=22> */
[----:B------:R-:W-:-:S02]  /*d9b0*/  PRMT R19, R57, 0x9910, RZ ;  /* 0x0000991039137816 */ /* 0x000fc400000000ff */
[CC--:B------:R-:W-:Y:S02]  /*d9c0*/  ISETP.NE.AND P5, PT, R5.reuse, R4.reuse, PT ;  /* 0x000000040500720c */ /* 0x0c0fe40003fa5270 */
[----:B------:R-:W-:Y:S02]  /*d9d0*/  ISETP.GE.AND P2, PT, R5, R4, PT ;  /* 0x000000040500720c */ /* 0x000fe40003f46270 */
[CC--:B------:R-:W-:Y:S02]  /*d9e0*/  ISETP.GE.AND P1, PT, R19.reuse, R18.reuse, PT ;  /* 0x000000121300720c */ /* 0x0c0fe40003f26270 */
[----:B------:R-:W-:Y:S02]  /*d9f0*/  ISETP.NE.AND P3, PT, R19, R18, PT ;  /* 0x000000121300720c */ /* 0x000fe40003f65270 */
[----:B------:R-:W-:Y:S02]  /*da00*/  ISETP.GE.U32.AND P0, PT, R49, R10, PT ;  /* 0x0000000a3100720c */ /* 0x000fe40003f06070 */
[----:B------:R-:W-:-:S02]  /*da10*/  PRMT R5, R75, 0x9910, RZ ;  /* 0x000099104b057816 */ /* 0x000fc400000000ff */
[----:B------:R-:W-:Y:S02]  /*da20*/  PRMT R18, R48, 0x9910, RZ ;  /* 0x0000991030127816 */ /* 0x000fe400000000ff */
[----:B------:R-:W-:Y:S02]  /*da30*/  ISETP.GE.AND.EX P0, PT, R37, RZ, PT, P0 ;  /* 0x000000ff2500720c */ /* 0x000fe40003f06300 */
[----:B------:R-:W-:Y:S02]  /*da40*/  ISETP.NE.AND P4, PT, R18, R5, PT ;  /* 0x000000051200720c */ /* 0x000fe40003f85270 */
[----:B------:R-:W-:Y:S02]  /*da50*/  SEL R4, RZ, 0xffffffff, P2 ;  /* 0xffffffffff047807 */ /* 0x000fe40001000000 */
[----:B------:R-:W-:Y:S02]  /*da60*/  @!P5 SEL R4, RZ, 0xffffffff, P0 ;  /* 0xffffffffff04d807 */ /* 0x000fe40000000000 */
[----:B------:R-:W-:-:S02]  /*da70*/  ISETP.GE.U32.AND P0, PT, R41, R10, PT ;  /* 0x0000000a2900720c */ /* 0x000fc40003f06070 */
[----:B------:R-:W-:Y:S02]  /*da80*/  ISETP.GE.AND P6, PT, R18, R5, PT ;  /* 0x000000051200720c */ /* 0x000fe40003fc6270 */
[----:B------:R-:W-:Y:S02]  /*da90*/  ISETP.GE.AND.EX P0, PT, R44, RZ, PT, P0 ;  /* 0x000000ff2c00720c */ /* 0x000fe40003f06300 */
[----:B------:R-:W-:Y:S02]  /*daa0*/  PRMT R19, R77, 0x9910, RZ ;  /* 0x000099104d137816 */ /* 0x000fe400000000ff */
[----:B------:R-:W-:Y:S02]  /*dab0*/  PRMT R64, R56, 0x9910, RZ ;  /* 0x0000991038407816 */ /* 0x000fe400000000ff */
[----:B------:R-:W-:Y:S02]  /*dac0*/  ISETP.GE.U32.AND P2, PT, R45, R10, PT ;  /* 0x0000000a2d00720c */ /* 0x000fe40003f46070 */
[----:B------:R-:W-:-:S02]  /*dad0*/  SEL R18, RZ, 0xffffffff, P6 ;  /* 0xffffffffff127807 */ /* 0x000fc40003000000 */
[----:B------:R-:W-:Y:S02]  /*dae0*/  @!P4 SEL R18, RZ, 0xffffffff, P0 ;  /* 0xffffffffff12c807 */ /* 0x000fe40000000000 */
[----:B------:R-:W-:Y:S02]  /*daf0*/  ISETP.NE.AND P5, PT, R64, R19, PT ;  /* 0x000000134000720c */ /* 0x000fe40003fa5270 */
[----:B------:R-:W-:Y:S02]  /*db00*/  ISETP.GE.AND.EX P2, PT, R53, RZ, PT, P2 ;  /* 0x000000ff3500720c */ /* 0x000fe40003f46320 */
[----:B------:R-:W-:Y:S02]  /*db10*/  LOP3.LUT R18, R18, 0x1, RZ, 0xc0, !PT ;  /* 0x0000000112127812 */ /* 0x000fe400078ec0ff */
[----:B------:R-:W-:Y:S02]  /*db20*/  SEL R5, RZ, 0xffffffff, P1 ;  /* 0xffffffffff057807 */ /* 0x000fe40000800000 */
[----:B------:R-:W-:-:S02]  /*db30*/  @!P3 SEL R5, RZ, 0xffffffff, P2 ;  /* 0xffffffffff05b807 */ /* 0x000fc40001000000 */
[----:B------:R-:W-:Y:S02]  /*db40*/  ISETP.GE.U32.AND P1, PT, R54, R10, PT ;  /* 0x0000000a3600720c */ /* 0x000fe40003f26070 */
[----:B------:R-:W-:Y:S02]  /*db50*/  ISETP.NE.U32.AND P2, PT, R18, 0x1, PT ;  /* 0x000000011200780c */ /* 0x000fe40003f45070 */
[----:B------:R-:W-:Y:S02]  /*db60*/  IADD3 R18, R10, c[0x0][0x184], RZ ;  /* 0x000061000a127a10 */ /* 0x000fe40007ffe0ff */
[----:B------:R-:W-:Y:S02]  /*db70*/  ISETP.GE.AND P6, PT, R64, R19, PT ;  /* 0x000000134000720c */ /* 0x000fe40003fc6270 */
[----:B------:R-:W-:Y:S02]  /*db80*/  ISETP.GE.AND.EX P1, PT, R39, RZ, PT, P1 ;  /* 0x000000ff2700720c */ /* 0x000fe40003f26310 */
[----:B------:R-:W-:-:S02]  /*db90*/  ISETP.GE.U32.AND P4, PT, R18, c[0x0][0x17c], PT ;  /* 0x00005f0012007a0c */ /* 0x000fc40003f86070 */
[----:B------:R-:W-:Y:S02]  /*dba0*/  SEL R19, RZ, 0xffffffff, P6 ;  /* 0xffffffffff137807 */ /* 0x000fe40003000000 */
[----:B------:R-:W-:Y:S02]  /*dbb0*/  @!P5 SEL R19, RZ, 0xffffffff, P1 ;  /* 0xffffffffff13d807 */ /* 0x000fe40000800000 */
[----:B------:R-:W-:Y:S02]  /*dbc0*/  LOP3.LUT R4, R4, 0x1, RZ, 0xc0, !PT ;  /* 0x0000000104047812 */ /* 0x000fe400078ec0ff */
[----:B------:R-:W-:Y:S02]  /*dbd0*/  LOP3.LUT R5, R5, 0x1, RZ, 0xc0, !PT ;  /* 0x0000000105057812 */ /* 0x000fe400078ec0ff */
[----:B------:R-:W-:Y:S02]  /*dbe0*/  LOP3.LUT R19, R19, 0x1, RZ, 0xc0, !PT ;  /* 0x0000000113137812 */ /* 0x000fe400078ec0ff */
        /* <DEDUP_REMOVED lines=68> */
.L_x_2748:
[----:B------:R-:W-:Y:S05]  /*e030*/  BSYNC B0 ;  /* 0x0000000000007941 */ /* 0x000fea0003800000 */
.L_x_2747:
        /* <DEDUP_REMOVED lines=11> */
[----:B------:R-:W-:Y:S02]  /*e0f0*/  ISETP.GE.AND.EX P0, PT, R34, R25, PT, P0 ;  /* 0x000000192200720c */ /* 0x000fe40003f06300 */
[----:B------:R-:W-:Y:S02]  /*e100*/  ISETP.NE.AND P4, PT, R6, R5, PT ;  /* 0x000000050600720c */ /* 0x000fe40003f85270 */
[----:B------:R-:W-:-:S02]  /*e110*/  PRMT R7, R58, 0x9910, RZ ;  /* 0x000099103a077816 */ /* 0x000fc400000000ff */
[----:B------:R-:W-:Y:S02]  /*e120*/  PRMT R8, R51, 0x9910, RZ ;  /* 0x0000991033087816 */ /* 0x000fe400000000ff */
[----:B------:R-:W-:Y:S02]  /*e130*/  SEL R4, RZ, 0xffffffff, P2 ;  /* 0xffffffffff047807 */ /* 0x000fe40001000000 */
[----:B------:R-:W-:Y:S02]  /*e140*/  @!P5 SEL R4, RZ, 0xffffffff, P0 ;  /* 0xffffffffff04d807 */ /* 0x000fe40000000000 */
[----:B------:R-:W-:Y:S02]  /*e150*/  ISETP.GE.U32.AND P0, PT, R38, R30, PT ;  /* 0x0000001e2600720c */ /* 0x000fe40003f06070 */
[----:B------:R-:W-:Y:S02]  /*e160*/  ISETP.NE.AND P5, PT, R8, R7, PT ;  /* 0x000000070800720c */ /* 0x000fe40003fa5270 */
[----:B------:R-:W-:-:S02]  /*e170*/  ISETP.GE.AND P6, PT, R6, R5, PT ;  /* 0x000000050600720c */ /* 0x000fc40003fc6270 */
[----:B------:R-:W-:Y:S02]  /*e180*/  ISETP.GE.U32.AND P2, PT, R40, R29, PT ;  /* 0x0000001d2800720c */ /* 0x000fe40003f46070 */
[----:B------:R-:W-:Y:S02]  /*e190*/  ISETP.GE.AND.EX P0, PT, R27, R24, PT, P0 ;  /* 0x000000181b00720c */ /* 0x000fe40003f06300 */
[----:B------:R-:W-:Y:S02]  /*e1a0*/  LOP3.LUT R4, R4, 0x1, RZ, 0xc0, !PT ;  /* 0x0000000104047812 */ /* 0x000fe400078ec0ff */
[----:B------:R-:W-:Y:S02]  /*e1b0*/  SEL R5, RZ, 0xffffffff, P1 ;  /* 0xffffffffff057807 */ /* 0x000fe40000800000 */
[----:B------:R-:W-:Y:S02]  /*e1c0*/  ISETP.GE.U32.AND P1, PT, R36, R28, PT ;  /* 0x0000001c2400720c */ /* 0x000fe40003f26070 */
[----:B------:R-:W-:-:S02]  /*e1d0*/  SEL R6, RZ, 0xffffffff, P6 ;  /* 0xffffffffff067807 */ /* 0x000fc40003000000 */
[----:B------:R-:W-:Y:S02]  /*e1e0*/  ISETP.GE.AND.EX P2, PT, R32, R47, PT, P2 ;  /* 0x0000002f2000720c */ /* 0x000fe40003f46320 */
[----:B------:R-:W-:Y:S02]  /*e1f0*/  @!P4 SEL R6, RZ, 0xffffffff, P0 ;  /* 0xffffffffff06c807 */ /* 0x000fe40000000000 */
[----:B------:R-:W-:Y:S02]  /*e200*/  ISETP.NE.U32.AND P0, PT, R4, 0x1, PT ;  /* 0x000000010400780c */ /* 0x000fe40003f05070 */
[----:B------:R-:W-:Y:S02]  /*e210*/  ISETP.GE.AND P6, PT, R8, R7, PT ;  /* 0x000000070800720c */ /* 0x000fe40003fc6270 */
[----:B------:R-:W-:Y:S02]  /*e220*/  ISETP.GE.AND.EX P1, PT, R26, R55, PT, P1 ;  /* 0x000000371a00720c */ /* 0x000fe40003f26310 */
[----:B------:R-:W-:-:S02]  /*e230*/  @!P3 SEL R5, RZ, 0xffffffff, P2 ;  /* 0xffffffffff05b807 */ /* 0x000fc40001000000 */
[----:B------:R-:W-:Y:S02]  /*e240*/  SEL R62, R62, R63, !P0 ;  /* 0x0000003f3e3e7207 */ /* 0x000fe40004000000 */
[----:B------:R-:W-:Y:S02]  /*e250*/  SEL R7, RZ, 0xffffffff, P6 ;  /* 0xffffffffff077807 */ /* 0x000fe40003000000 */
[----:B------:R-:W-:Y:S02]  /*e260*/  @!P5 SEL R7, RZ, 0xffffffff, P1 ;  /* 0xffffffffff07d807 */ /* 0x000fe40000800000 */
[----:B------:R-:W-:Y:S02]  /*e270*/  LOP3.LUT R5, R5, 0x1, RZ, 0xc0, !PT ;  /* 0x0000000105057812 */ /* 0x000fe400078ec0ff */
[----:B------:R-:W-:Y:S02]  /*e280*/  LOP3.LUT R6, R6, 0x1, RZ, 0xc0, !PT ;  /* 0x0000000106067812 */ /* 0x000fe400078ec0ff */
[----:B------:R-:W-:-:S02]  /*e290*/  PRMT R11, R43, 0x9910, RZ ;  /* 0x000099102b0b7816 */ /* 0x000fc400000000ff */
[----:B------:R-:W-:Y:S02]  /*e2a0*/  PRMT R4, R62, 0x9910, RZ ;  /* 0x000099103e047816 */ /* 0x000fe400000000ff */
[----:B------:R-:W-:Y:S02]  /*e2b0*/  LOP3.LUT R7, R7, 0x1, RZ, 0xc0, !PT ;  /* 0x0000000107077812 */ /* 0x000fe400078ec0ff */
[----:B------:R-:W-:Y:S02]  /*e2c0*/  ISETP.NE.U32.AND P1, PT, R5, 0x1, PT ;  /* 0x000000010500780c */ /* 0x000fe40003f25070 */
[----:B------:R-:W-:Y:S02]  /*e2d0*/  ISETP.NE.U32.AND P2, PT, R6, 0x1, PT ;  /* 0x000000010600780c */ /* 0x000fe40003f45070 */
[----:B------:R-:W-:Y:S02]  /*e2e0*/  ISETP.NE.AND P5, PT, R4, R11, PT ;  /* 0x0000000b0400720c */ /* 0x000fe40003fa5270 */
[----:B------:R-:W-:-:S02]  /*e2f0*/  SEL R42, R42, R31, !P0 ;  /* 0x0000001f2a2a7207 */ /* 0x000fc40004000000 */
[----:B------:R-:W-:Y:S02]  /*e300*/  ISETP.NE.U32.AND P3, PT, R7, 0x1, PT ;  /* 0x000000010700780c */ /* 0x000fe40003f65070 */
[----:B------:R-:W-:Y:S02]  /*e310*/  SEL R52, R33, R52, !P1 ;  /* 0x0000003421347207 */ /* 0x000fe40004800000 */
[----:B------:R-:W-:Y:S02]  /*e320*/  SEL R34, R34, R25, !P0 ;  /* 0x0000001922227207 */ /* 0x000fe40004000000 */
[----:B------:R-:W-:Y:S02]  /*e330*/  SEL R7, R50, R46, !P2 ;  /* 0x0000002e32077207 */ /* 0x000fe40005000000 */
[----:B------:R-:W-:Y:S02]  /*e340*/  SEL R30, R38, R30, !P2 ;  /* 0x0000001e261e7207 */ /* 0x000fe40005000000 */
[----:B------:R-:W-:-:S02]  /*e350*/  SEL R27, R27, R24, !P2 ;  /* 0x000000181b1b7207 */ /* 0x000fc40005000000 */
[----:B------:R-:W-:Y:S02]  /*e360*/  ISETP.GE.AND P2, PT, R4, R11, PT ;  /* 0x0000000b0400720c */ /* 0x000fe40003f46270 */
[----:B------:R-:W-:Y:S02]  /*e370*/  ISETP.GE.U32.AND P0, PT, R42, R49, PT ;  /* 0x000000312a00720c */ /* 0x000fe40003f06070 */
[----:B------:R-:W-:Y:S02]  /*e380*/  SEL R51, R51, R58, !P3 ;  /* 0x0000003a33337207 */ /* 0x000fe40005800000 */
[----:B------:R-:W-:Y:S02]  /*e390*/  PRMT R6, R57, 0x9910, RZ ;  /* 0x0000991039067816 */ /* 0x000fe400000000ff */
[----:B------:R-:W-:Y:S02]  /*e3a0*/  PRMT R5, R52, 0x9910, RZ ;  /* 0x0000991034057816 */ /* 0x000fe400000000ff */
[----:B------:R-:W-:-:S02]  /*e3b0*/  PRMT R4, R48, 0x9910, RZ ;  /* 0x0000991030047816 */ /* 0x000fc400000000ff */
[----:B------:R-:W-:Y:S02]  /*e3c0*/  SEL R40, R40, R29, !P1 ;  /* 0x0000001d28287207 */ /* 0x000fe40004800000 */
[----:B------:R-:W-:Y:S02]  /*e3d0*/  SEL R32, R32, R47, !P1 ;  /* 0x0000002f20207207 */ /* 0x000fe40004800000 */
[----:B------:R-:W-:Y:S02]  /*e3e0*/  SEL R9, R36, R28, !P3 ;  /* 0x0000001c24097207 */ /* 0x000fe40005800000 */
[----:B------:R-:W-:Y:S02]  /*e3f0*/  SEL R10, R26, R55, !P3 ;  /* 0x000000371a0a7207 */ /* 0x000fe40005800000 */
[----:B------:R-:W-:Y:S02]  /*e400*/  ISETP.GE.AND.EX P0, PT, R34, R37, PT, P0 ;  /* 0x000000252200720c */ /* 0x000fe40003f06300 */
[----:B------:R-:W-:-:S02]  /*e410*/  ISETP.NE.AND P3, PT, R5, R6, PT ;  /* 0x000000060500720c */ /* 0x000fc40003f65270 */
[----:B------:R-:W-:Y:S01]  /*e420*/  ISETP.GE.AND P1, PT, R5, R6, PT ;  /* 0x000000060500720c */ /* 0x000fe20003f26270 */
[----:B------:R-:W-:Y:S01]  /*e430*/  IMAD.MOV.U32 R6, RZ, RZ, R4 ;  /* 0x000000ffff067224 */ /* 0x000fe200078e0004 */
[----:B------:R-:W-:Y:S02]  /*e440*/  PRMT R11, R56, 0x9910, RZ ;  /* 0x00009910380b7816 */ /* 0x000fe400000000ff */
[----:B------:R-:W-:Y:S02]  /*e450*/  PRMT R8, R51, 0x9910, RZ ;  /* 0x0000991033087816 */ /* 0x000fe400000000ff */
[----:B------:R-:W-:Y:S02]  /*e460*/  SEL R4, RZ, 0xffffffff, P2 ;  /* 0xffffffffff047807 */ /* 0x000fe40001000000 */
        /* <DEDUP_REMOVED lines=8> */
[----:B------:R-:W-:Y:S02]  /*e4f0*/  ISETP.GE.AND P6, PT, R8, R11, PT ;  /* 0x0000000b0800720c */ /* 0x000fe40003fc6270 */
[----:B------:R-:W-:Y:S02]  /*e500*/  ISETP.GE.AND.EX P1, PT, R10, R39, PT, P1 ;  /* 0x000000270a00720c */ /* 0x000fe40003f26310 */
[----:B------:R-:W-:Y:S02]  /*e510*/  ISETP.GE.U32.AND P2, PT, R40, R45, PT ;  /* 0x0000002d2800720c */ /* 0x000fe40003f46070 */
[----:B------:R-:W-:Y:S02]  /*e520*/  ISETP.GE.U32.AND P0, PT, R30, R41, PT ;  /* 0x000000291e00720c */ /* 0x000fe40003f06070 */
[----:B------:R-:W-:Y:S02]  /*e530*/  SEL R8, RZ, 0xffffffff, P6 ;  /* 0xffffffffff087807 */ /* 0x000fe40003000000 */
[----:B------:R-:W-:-:S02]  /*e540*/  @!P5 SEL R8, RZ, 0xffffffff, P1 ;  /* 0xffffffffff08d807 */ /* 0x000fc40000800000 */
[----:B------:R-:W-:Y:S02]  /*e550*/  ISETP.GE.AND.EX P2, PT, R32, R53, PT, P2 ;  /* 0x000000352000720c */ /* 0x000fe40003f46320 */
[----:B------:R-:W-:Y:S02]  /*e560*/  ISETP.GE.AND.EX P0, PT, R27, R44, PT, P0 ;  /* 0x0000002c1b00720c */ /* 0x000fe40003f06300 */
[----:B------:R-:W-:Y:S02]  /*e570*/  LOP3.LUT R4, R4, 0x1, RZ, 0xc0, !PT ;  /* 0x0000000104047812 */ /* 0x000fe400078ec0ff */
[----:B------:R-:W-:Y:S02]  /*e580*/  LOP3.LUT R8, R8, 0x1, RZ, 0xc0, !PT ;  /* 0x0000000108087812 */ /* 0x000fe400078ec0ff */
[----:B------:R-:W-:Y:S02]  /*e590*/  @!P3 SEL R5, RZ, 0xffffffff, P2 ;  /* 0xffffffffff05b807 */ /* 0x000fe40001000000 */
[----:B------:R-:W-:-:S02]  /*e5a0*/  @!P4 SEL R6, RZ, 0xffffffff, P0 ;  /* 0xffffffffff06c807 */ /* 0x000fc40000000000 */
[----:B------:R-:W-:Y:S02]  /*e5b0*/  ISETP.NE.U32.AND P0, PT, R4, 0x1, PT ;  /* 0x000000010400780c */ /* 0x000fe40003f05070 */
[----:B------:R-:W-:Y:S02]  /*e5c0*/  ISETP.NE.U32.AND P3, PT, R8, 0x1, PT ;  /* 0x000000010800780c */ /* 0x000fe40003f65070 */
[----:B------:R-:W-:Y:S02]  /*e5d0*/  LOP3.LUT R5, R5, 0x1, RZ, 0xc0, !PT ;  /* 0x0000000105057812 */ /* 0x000fe400078ec0ff */
[----:B------:R-:W-:Y:S02]  /*e5e0*/  SEL R62, R62, R43, !P0 ;  /* 0x0000002b3e3e7207 */ /* 0x000fe40004000000 */
[----:B------:R-:W-:Y:S02]  /*e5f0*/  SEL R51, R51, R56, !P3 ;  /* 0x0000003833337207 */ /* 0x000fe40005800000 */
[----:B------:R-:W-:-:S02]  /*e600*/  ISETP.NE.U32.AND P1, PT, R5, 0x1, PT ;  /* 0x000000010500780c */ /* 0x000fc40003f25070 */
[----:B------:R-:W-:Y:S02]  /*e610*/  PRMT R4, R15, 0x9910, RZ ;  /* 0x000099100f047816 */ /* 0x000fe400000000ff */
[----:B------:R-:W-:Y:S02]  /*e620*/  PRMT R5, R62, 0x9910, RZ ;  /* 0x000099103e057816 */ /* 0x000fe400000000ff */
[----:B------:R-:W-:Y:S02]  /*e630*/  PRMT R8, R51, 0x9910, RZ ;  /* 0x0000991033087816 */ /* 0x000fe400000000ff */
[----:B------:R-:W-:Y:S02]  /*e640*/  LOP3.LUT R6, R6, 0x1, RZ, 0xc0, !PT ;  /* 0x0000000106067812 */ /* 0x000fe400078ec0ff */
[----:B------:R-:W-:Y:S01]  /*e650*/  SEL R18, R9, R54, !P3 ;  /* 0x0000003609127207 */ /* 0x000fe20005800000 */
[----:B------:R-:W-:Y:S01]  /*e660*/  IMAD.MOV.U32 R9, RZ, RZ, R4 ;  /* 0x000000ffff097224 */ /* 0x000fe200078e0004 */
[----:B------:R-:W-:Y:S01]  /*e670*/  ISETP.NE.U32.AND P2, PT, R6, 0x1, PT ;  /* 0x000000010600780c */ /* 0x000fe20003f45070 */
[----:B------:R-:W-:Y:S01]  /*e680*/  IMAD.MOV.U32 R4, RZ, RZ, R5 ;  /* 0x000000ffff047224 */ /* 0x000fe200078e0005 */
[----:B------:R-:W-:Y:S01]  /*e690*/  PRMT R6, R20, 0x9910, RZ ;  /* 0x0000991014067816 */ /* 0x000fe200000000ff */
[----:B------:R-:W-:Y:S01]  /*e6a0*/  IMAD.MOV.U32 R5, RZ, RZ, R8 ;  /* 0x000000ffff057224 */ /* 0x000fe200078e0008 */
[----:B------:R-:W-:-:S02]  /*e6b0*/  SEL R7, R7, R48, !P2 ;  /* 0x0000003007077207 */ /* 0x000fc40005000000 */
[----:B------:R-:W-:Y:S02]  /*e6c0*/  SEL R57, R52, R57, !P1 ;  /* 0x0000003934397207 */ /* 0x000fe40004800000 */
[----:B------:R-:W-:Y:S02]  /*e6d0*/  ISETP.NE.AND P6, PT, R5, R6, PT ;  /* 0x000000060500720c */ /* 0x000fe40003fc5270 */
[----:B------:R-:W-:Y:S02]  /*e6e0*/  SEL R26, R42, R49, !P0 ;  /* 0x000000312a1a7207 */ /* 0x000fe40004000000 */
[----:B------:R-:W-:Y:S02]  /*e6f0*/  SEL R37, R34, R37, !P0 ;  /* 0x0000002522257207 */ /* 0x000fe40004000000 */
[----:B------:R-:W-:Y:S02]  /*e700*/  SEL R41, R30, R41, !P2 ;  /* 0x000000291e297207 */ /* 0x000fe40005000000 */
[----:B------:R-:W-:-:S02]  /*e710*/  SEL R44, R27, R44, !P2 ;  /* 0x0000002c1b2c7207 */ /* 0x000fc40005000000 */
[----:B------:R-:W-:Y:S02]  /*e720*/  SEL R45, R40, R45, !P1 ;  /* 0x0000002d282d7207 */ /* 0x000fe40004800000 */
[----:B------:R-:W-:Y:S02]  /*e730*/  SEL R24, R32, R53, !P1 ;  /* 0x0000003520187207 */ /* 0x000fe40004800000 */
[CC--:B------:R-:W-:Y:S02]  /*e740*/  ISETP.NE.AND P4, PT, R4.reuse, R9.reuse, PT ;  /* 0x000000090400720c */ /* 0x0c0fe40003f85270 */
[----:B------:R-:W-:Y:S02]  /*e750*/  ISETP.GE.AND P2, PT, R4, R9, PT ;  /* 0x000000090400720c */ /* 0x000fe40003f46270 */
[----:B------:R-:W-:Y:S02]  /*e760*/  ISETP.GE.AND P0, PT, R5, R6, PT ;  /* 0x000000060500720c */ /* 0x000fe40003f06270 */
[----:B------:R-:W-:-:S02]  /*e770*/  SEL R10, R10, R39, !P3 ;  /* 0x000000270a0a7207 */ /* 0x000fc40005800000 */
[----:B------:R-:W-:Y:S02]  /*e780*/  PRMT R9, R0, 0x9910, RZ ;  /* 0x0000991000097816 */ /* 0x000fe400000000ff */
[----:B------:R-:W-:Y:S02]  /*e790*/  PRMT R6, R7, 0x9910, RZ ;  /* 0x0000991007067816 */ /* 0x000fe400000000ff */
[----:B------:R-:W-:Y:S02]  /*e7a0*/  ISETP.GE.U32.AND P1, PT, R18, R35, PT ;  /* 0x000000231200720c */ /* 0x000fe40003f26070 */
[----:B------:R-:W-:Y:S02]  /*e7b0*/  PRMT R8, R12, 0x9910, RZ ;  /* 0x000099100c087816 */ /* 0x000fe400000000ff */
[----:B------:R-:W-:Y:S02]  /*e7c0*/  PRMT R5, R57, 0x9910, RZ ;  /* 0x0000991039057816 */ /* 0x000fe400000000ff */
[----:B------:R-:W-:-:S02]  /*e7d0*/  SEL R4, RZ, 0xffffffff, P2 ;  /* 0xffffffffff047807 */ /* 0x000fc40001000000 */
[----:B------:R-:W-:Y:S02]  /*e7e0*/  ISETP.GE.AND.EX P1, PT, R10, R21, PT, P1 ;  /* 0x000000150a00720c */ /* 0x000fe40003f26310 */
[----:B------:R-:W-:Y:S02]  /*e7f0*/  ISETP.NE.AND P3, PT, R6, R9, PT ;  /* 0x000000090600720c */ /* 0x000fe40003f65270 */
[CC--:B------:R-:W-:Y:S02]  /*e800*/  ISETP.NE.AND P5, PT, R5.reuse, R8.reuse, PT ;  /* 0x000000080500720c */ /* 0x0c0fe40003fa5270 */
[----:B------:R-:W-:Y:S02]  /*e810*/  ISETP.GE.AND P2, PT, R5, R8, PT ;  /* 0x000000080500720c */ /* 0x000fe40003f46270 */
[----:B------:R-:W-:Y:S02]  /*e820*/  SEL R8, RZ, 0xffffffff, P0 ;  /* 0xffffffffff087807 */ /* 0x000fe40000000000 */
[----:B------:R-:W-:-:S02]  /*e830*/  @!P6 SEL R8, RZ, 0xffffffff, P1 ;  /* 0xffffffffff08e807 */ /* 0x000fc40000800000 */
[----:B------:R-:W-:Y:S02]  /*e840*/  SEL R5, RZ, 0xffffffff, P2 ;  /* 0xffffffffff057807 */ /* 0x000fe40001000000 */
[----:B------:R-:W-:Y:S02]  /*e850*/  ISETP.GE.U32.AND P1, PT, R41, R60, PT ;  /* 0x0000003c2900720c */ /* 0x000fe40003f26070 */
[----:B------:R-:W-:Y:S02]  /*e860*/  ISETP.GE.U32.AND P2, PT, R26, R13, PT ;  /* 0x0000000d1a00720c */ /* 0x000fe40003f46070 */
[----:B------:R-:W-:Y:S02]  /*e870*/  ISETP.GE.U32.AND P0, PT, R45, R16, PT ;  /* 0x000000102d00720c */ /* 0x000fe40003f06070 */
[----:B------:R-:W-:Y:S02]  /*e880*/  ISETP.GE.AND P6, PT, R6, R9, PT ;  /* 0x000000090600720c */ /* 0x000fe40003fc6270 */
[----:B------:R-:W-:-:S02]  /*e890*/  ISETP.GE.AND.EX P1, PT, R44, R59, PT, P1 ;  /* 0x0000003b2c00720c */ /* 0x000fc40003f26310 */
[----:B------:R-:W-:Y:S02]  /*e8a0*/  ISETP.GE.AND.EX P2, PT, R37, R14, PT, P2 ;  /* 0x0000000e2500720c */ /* 0x000fe40003f46320 */
[----:B------:R-:W-:Y:S02]  /*e8b0*/  ISETP.GE.AND.EX P0, PT, R24, R3, PT, P0 ;  /* 0x000000031800720c */ /* 0x000fe40003f06300 */
[----:B------:R-:W-:Y:S02]  /*e8c0*/  SEL R6, RZ, 0xffffffff, P6 ;  /* 0xffffffffff067807 */ /* 0x000fe40003000000 */
[----:B------:R-:W-:Y:S02]  /*e8d0*/  @!P3 SEL R6, RZ, 0xffffffff, P1 ;  /* 0xffffffffff06b807 */ /* 0x000fe40000800000 */
        /* <DEDUP_REMOVED lines=22> */
[----:B------:R-:W-:Y:S01]  /*ea40*/  PRMT R7, R20, 0x7610, R7 ;  /* 0x0000761014077816 */ /* 0x000fe20000000007 */
[----:B------:R-:W-:Y:S05]  /*ea50*/  BRA `(.L_x_2707) ;  /* 0x0000306000007947 */ /* 0x000fea0003800000 */
.L_x_2722:
[----:B------:R-:W-:Y:S01]  /*ea60*/  IMAD.MOV.U32 R65, RZ, RZ, c[0x0][0x184] ;  /* 0x00006100ff417624 */ /* 0x000fe200078e00ff */
[----:B------:R-:W0:Y:S01]  /*ea70*/  LDC.U16 R12, c[0x0][0x168] ;  /* 0x00005a00ff0c7b82 */ /* 0x000e220000000400 */
[----:B------:R-:W-:Y:S01]  /*ea80*/  BSSY B0, `(.L_x_2749) ;  /* 0x0000162000007945 */ /* 0x000fe20003800000 */
        /* <DEDUP_REMOVED lines=34> */
[--C-:B0-----:R-:W-:Y:S02]  /*ecb0*/  IMAD.MOV.U32 R16, RZ, RZ, R12.reuse ;  /* 0x000000ffff107224 */ /* 0x101fe400078e000c */
        /* <DEDUP_REMOVED lines=13> */
[----:B------:R-:W-:Y:S01]  /*ed90*/  IMAD.MOV.U32 R63, RZ, RZ, R12 ;  /* 0x000000ffff3f7224 */ /* 0x000fe200078e000c */
[----:B------:R-:W-:Y:S05]  /*eda0*/  @P0 BRA `(.L_x_2750) ;  /* 0x000012f000000947 */ /* 0x000fea0003800000 */
[----:B------:R-:W-:Y:S01]  /*edb0*/  BSSY B1, `(.L_x_2751) ;  /* 0x000011f000017945 */ /* 0x000fe20003800000 */
        /* <DEDUP_REMOVED lines=44> */
.L_x_2752:
[----:B------:R-:W-:-:S05]  /*f080*/  SHF.R.U32.HI R5, RZ, 0x2, R34 ;  /* 0x00000002ff057819 */ /* 0x000fca0000011622 */
[----:B------:R-:W-:-:S06]  /*f090*/  IMAD.WIDE.U32 R4, R5, 0x8, R18 ;  /* 0x0000000805047825 */ /* 0x000fcc00078e0012 */
[----:B------:R-:W2:Y:S01]  /*f0a0*/  LDG.E.64 R4, [R4.64] ;  /* 0x0000002404047981 */ /* 0x000ea2000c1e1b00 */
[----:B------:R-:W-:-:S04]  /*f0b0*/  IADD3 R64, R34, c[0x0][0x184], RZ ;  /* 0x0000610022407a10 */ /* 0x000fc80007ffe0ff */
[----:B------:R-:W-:-:S05]  /*f0c0*/  SHF.R.U32.HI R7, RZ, 0x2, R64 ;  /* 0x00000002ff077819 */ /* 0x000fca0000011640 */
[----:B------:R-:W-:-:S06]  /*f0d0*/  IMAD.WIDE.U32 R6, R7, 0x8, R18 ;  /* 0x0000000807067825 */ /* 0x000fcc00078e0012 */
[----:B------:R-:W3:Y:S01]  /*f0e0*/  LDG.E.64 R6, [R6.64] ;  /* 0x0000002406067981 */ /* 0x000ee2000c1e1b00 */
[----:B------:R-:W-:-:S04]  /*f0f0*/  IADD3 R67, R64, c[0x0][0x184], RZ ;  /* 0x0000610040437a10 */ /* 0x000fc80007ffe0ff */
[----:B------:R-:W-:-:S05]  /*f100*/  SHF.R.U32.HI R9, RZ, 0x2, R67 ;  /* 0x00000002ff097819 */ /* 0x000fca0000011643 */
[----:B------:R-:W-:-:S06]  /*f110*/  IMAD.WIDE.U32 R8, R9, 0x8, R18 ;  /* 0x0000000809087825 */ /* 0x000fcc00078e0012 */
[----:B------:R-:W4:Y:S01]  /*f120*/  LDG.E.64 R8, [R8.64] ;  /* 0x0000002408087981 */ /* 0x000f22000c1e1b00 */
[----:B------:R-:W-:-:S04]  /*f130*/  IADD3 R66, R67, c[0x0][0x184], RZ ;  /* 0x0000610043427a10 */ /* 0x000fc80007ffe0ff */
        /* <DEDUP_REMOVED lines=13> */
[C---:B--2---:R-:W-:Y:S02]  /*f210*/  PRMT R68, R4.reuse, 0x9910, RZ ;  /* 0x0000991004447816 */ /* 0x044fe400000000ff */
[----:B------:R-:W-:-:S02]  /*f220*/  PRMT R70, R4, 0xbb32, RZ ;  /* 0x0000bb3204467816 */ /* 0x000fc400000000ff */
[----:B------:R-:W-:Y:S02]  /*f230*/  ISETP.NE.AND P3, PT, R69, R68, PT ;  /* 0x000000444500720c */ /* 0x000fe40003f65270 */
[----:B------:R-:W-:Y:S02]  /*f240*/  ISETP.NE.AND P2, PT, R71, R70, PT ;  /* 0x000000464700720c */ /* 0x000fe40003f45270 */
[----:B------:R-:W-:Y:S02]  /*f250*/  ISETP.GE.AND P1, PT, R69, R68, PT ;  /* 0x000000444500720c */ /* 0x000fe40003f26270 */
[----:B------:R-:W-:Y:S02]  /*f260*/  ISETP.GE.AND P4, PT, R71, R70, PT ;  /* 0x000000464700720c */ /* 0x000fe40003f86270 */
[----:B------:R-:W-:Y:S02]  /*f270*/  PRMT R70, R48, 0x9910, RZ ;  /* 0x0000991030467816 */ /* 0x000fe400000000ff */
[----:B------:R-:W-:-:S02]  /*f280*/  PRMT R69, R5, 0x9910, RZ ;  /* 0x0000991005457816 */ /* 0x000fc400000000ff */
[----:B------:R-:W-:Y:S02]  /*f290*/  SEL R68, RZ, 0xffffffff, P5 ;  /* 0xffffffffff447807 */ /* 0x000fe40002800000 */
[CC--:B------:R-:W-:Y:S02]  /*f2a0*/  ISETP.NE.AND P5, PT, R70.reuse, R69.reuse, PT ;  /* 0x000000454600720c */ /* 0x0c0fe40003fa5270 */
[----:B------:R-:W-:Y:S02]  /*f2b0*/  ISETP.GE.AND P6, PT, R70, R69, PT ;  /* 0x000000454600720c */ /* 0x000fe40003fc6270 */
[----:B------:R-:W-:Y:S02]  /*f2c0*/  @P3 SEL R68, RZ, 0xffffffff, P1 ;  /* 0xffffffffff443807 */ /* 0x000fe40000800000 */
[----:B------:R-:W-:Y:S02]  /*f2d0*/  SEL R69, RZ, 0xffffffff, P0 ;  /* 0xffffffffff457807 */ /* 0x000fe40000000000 */
[----:B------:R-:W-:-:S02]  /*f2e0*/  ISETP.GE.U32.AND P0, PT, R37, R34, PT ;  /* 0x000000222500720c */ /* 0x000fc40003f06070 */
[----:B------:R-:W-:Y:S02]  /*f2f0*/  LOP3.LUT R68, R68, 0x1, RZ, 0xc0, !PT ;  /* 0x0000000144447812 */ /* 0x000fe400078ec0ff */
[----:B------:R-:W-:Y:S02]  /*f300*/  @P2 SEL R69, RZ, 0xffffffff, P4 ;  /* 0xffffffffff452807 */ /* 0x000fe40002000000 */
[----:B------:R-:W-:Y:S02]  /*f310*/  ISETP.GE.AND.EX P0, PT, R27, RZ, PT, P0 ;  /* 0x000000ff1b00720c */ /* 0x000fe40003f06300 */
[----:B------:R-:W-:Y:S02]  /*f320*/  ISETP.GE.U32.AND P4, PT, R35, R34, PT ;  /* 0x000000222300720c */ /* 0x000fe40003f86070 */
[----:B------:R-:W-:Y:S02]  /*f330*/  ISETP.NE.U32.AND P2, PT, R68, 0x1, PT ;  /* 0x000000014400780c */ /* 0x000fe40003f45070 */
[----:B------:R-:W-:-:S02]  /*f340*/  LOP3.LUT R68, R69, 0x1, RZ, 0xc0, !PT ;  /* 0x0000000145447812 */ /* 0x000fc400078ec0ff */
[----:B------:R-:W-:Y:S02]  /*f350*/  SEL R69, RZ, 0xffffffff, P0 ;  /* 0xffffffffff457807 */ /* 0x000fe40000000000 */
[----:B------:R-:W-:Y:S02]  /*f360*/  ISETP.GE.U32.AND P0, PT, R31, R64, PT ;  /* 0x000000401f00720c */ /* 0x000fe40003f06070 */
[----:B------:R-:W-:Y:S02]  /*f370*/  PRMT R71, R5, 0xbb32, RZ ;  /* 0x0000bb3205477816 */ /* 0x000fe400000000ff */
[----:B------:R-:W-:Y:S02]  /*f380*/  ISETP.GE.AND.EX P4, PT, R26, RZ, PT, P4 ;  /* 0x000000ff1a00720c */ /* 0x000fe40003f86340 */
[----:B------:R-:W-:Y:S02]  /*f390*/  ISETP.GE.AND.EX P0, PT, R56, RZ, PT, P0 ;  /* 0x000000ff3800720c */ /* 0x000fe40003f06300 */
[----:B------:R-:W-:-:S02]  /*f3a0*/  ISETP.NE.AND P3, PT, R72, R71, PT ;  /* 0x000000474800720c */ /* 0x000fc40003f65270 */
[----:B------:R-:W-:Y:S02]  /*f3b0*/  SEL R73, RZ, 0xffffffff, P4 ;  /* 0xffffffffff497807 */ /* 0x000fe40002000000 */
[----:B------:R-:W-:Y:S02]  /*f3c0*/  ISETP.GE.AND P1, PT, R72, R71, PT ;  /* 0x000000474800720c */ /* 0x000fe40003f26270 */
[----:B------:R-:W-:Y:S02]  /*f3d0*/  ISETP.NE.U32.AND P4, PT, R68, 0x1, PT ;  /* 0x000000014400780c */ /* 0x000fe40003f85070 */
[----:B------:R-:W-:Y:S02]  /*f3e0*/  PRMT R71, R61, 0x9910, RZ ;  /* 0x000099103d477816 */ /* 0x000fe400000000ff */
[----:B---3--:R-:W-:Y:S02]  /*f3f0*/  PRMT R68, R6, 0x9910, RZ ;  /* 0x0000991006447816 */ /* 0x008fe400000000ff */
[----:B------:R-:W-:-:S02]  /*f400*/  SEL R77, RZ, 0xffffffff, P0 ;  /* 0xffffffffff4d7807 */ /* 0x000fc40000000000 */
[----:B------:R-:W-:Y:S02]  /*f410*/  ISETP.GE.U32.AND P0, PT, R30, R64, PT ;  /* 0x000000401e00720c */ /* 0x000fe40003f06070 */
[----:B------:R-:W-:Y:S02]  /*f420*/  @P5 SEL R69, RZ, 0xffffffff, P6 ;  /* 0xffffffffff455807 */ /* 0x000fe40003000000 */
[----:B------:R-:W-:Y:S02]  /*f430*/  ISETP.NE.AND P6, PT, R71, R68, PT ;  /* 0x000000444700720c */ /* 0x000fe40003fc5270 */
[----:B------:R-:W-:Y:S02]  /*f440*/  ISETP.GE.AND.EX P0, PT, R54, RZ, PT, P0 ;  /* 0x000000ff3600720c */ /* 0x000fe40003f06300 */
[----:B------:R-:W-:Y:S02]  /*f450*/  PRMT R70, R7, 0x9910, RZ ;  /* 0x0000991007467816 */ /* 0x000fe400000000ff */
[----:B------:R-:W-:-:S02]  /*f460*/  SEL R76, RZ, 0xffffffff, P0 ;  /* 0xffffffffff4c7807 */ /* 0x000fc40000000000 */
[----:B------:R-:W-:Y:S02]  /*f470*/  @P3 SEL R73, RZ, 0xffffffff, P1 ;  /* 0xffffffffff493807 */ /* 0x000fe40000800000 */
[----:B------:R-:W-:Y:S02]  /*f480*/  ISETP.GE.U32.AND P0, PT, R29, R64, PT ;  /* 0x000000401d00720c */ /* 0x000fe40003f06070 */
[----:B------:R-:W-:Y:S02]  /*f490*/  ISETP.NE.AND P1, PT, R75, R70, PT ;  /* 0x000000464b00720c */ /* 0x000fe40003f25270 */
[----:B------:R-:W-:Y:S02]  /*f4a0*/  ISETP.GE.AND P5, PT, R71, R68, PT ;  /* 0x000000444700720c */ /* 0x000fe40003fa6270 */
[----:B------:R-:W-:Y:S02]  /*f4b0*/  PRMT R71, R47, 0x9910, RZ ;  /* 0x000099102f477816 */ /* 0x000fe400000000ff */
[----:B------:R-:W-:-:S02]  /*f4c0*/  PRMT R68, R6, 0xbb32, RZ ;  /* 0x0000bb3206447816 */ /* 0x000fc400000000ff */
[----:B------:R-:W-:Y:S02]  /*f4d0*/  ISETP.GE.AND P3, PT, R75, R70, PT ;  /* 0x000000464b00720c */ /* 0x000fe40003f66270 */
[----:B------:R-:W-:Y:S02]  /*f4e0*/  ISETP.GE.AND.EX P0, PT, R45, RZ, PT, P0 ;  /* 0x000000ff2d00720c */ /* 0x000fe40003f06300 */
[----:B------:R-:W-:Y:S02]  /*f4f0*/  PRMT R72, R62, 0x9910, RZ ;  /* 0x000099103e487816 */ /* 0x000fe400000000ff */
[----:B------:R-:W-:Y:S02]  /*f500*/  PRMT R70, R7, 0xbb32, RZ ;  /* 0x0000bb3207467816 */ /* 0x000fe400000000ff */
[----:B------:R-:W-:Y:S02]  /*f510*/  @P6 SEL R77, RZ, 0xffffffff, P5 ;  /* 0xffffffffff4d6807 */ /* 0x000fe40002800000 */
[----:B------:R-:W-:-:S02]  /*f520*/  ISETP.NE.AND P6, PT, R71, R68, PT ;  /* 0x000000444700720c */ /* 0x000fc40003fc5270 */
[----:B------:R-:W-:Y:S02]  /*f530*/  SEL R78, RZ, 0xffffffff, P0 ;  /* 0xffffffffff4e7807 */ /* 0x000fe40000000000 */
[----:B------:R-:W-:Y:S01]  /*f540*/  ISETP.GE.AND P5, PT, R71, R68, PT ;  /* 0x000000444700720c */ /* 0x000fe20003fa6270 */
[----:B------:R-:W-:Y:S01]  /*f550*/  IMAD.MOV.U32 R71, RZ, RZ, R72 ;  /* 0x000000ffff477224 */ /* 0x000fe200078e0048 */
[----:B------:R-:W-:Y:S01]  /*f560*/  ISETP.GE.U32.AND P0, PT, R28, R64, PT ;  /* 0x000000401c00720c */ /* 0x000fe20003f06070 */
[----:B------:R-:W-:Y:S01]  /*f570*/  IMAD.MOV.U32 R68, RZ, RZ, R70 ;  /* 0x000000ffff447224 */ /* 0x000fe200078e0046 */
[----:B------:R-:W-:Y:S02]  /*f580*/  @P1 SEL R76, RZ, 0xffffffff, P3 ;  /* 0xffffffffff4c1807 */ /* 0x000fe40001800000 */
[----:B------:R-:W-:Y:S02]  /*f590*/  ISETP.GE.AND.EX P0, PT, R57, RZ, PT, P0 ;  /* 0x000000ff3900720c */ /* 0x000fe40003f06300 */
[----:B------:R-:W-:-:S02]  /*f5a0*/  ISETP.NE.AND P3, PT, R71, R68, PT ;  /* 0x000000444700720c */ /* 0x000fc40003f65270 */
[----:B------:R-:W-:Y:S02]  /*f5b0*/  ISETP.GE.AND P1, PT, R71, R68, PT ;  /* 0x000000444700720c */ /* 0x000fe40003f26270 */
[----:B------:R-:W-:Y:S02]  /*f5c0*/  PRMT R71, R43, 0x9910, RZ ;  /* 0x000099102b477816 */ /* 0x000fe400000000ff */
[----:B----4-:R-:W-:Y:S02]  /*f5d0*/  PRMT R68, R8, 0x9910, RZ ;  /* 0x0000991008447816 */ /* 0x010fe400000000ff */
[----:B------:R-:W-:Y:S02]  /*f5e0*/  SEL R79, RZ, 0xffffffff, P0 ;  /* 0xffffffffff4f7807 */ /* 0x000fe40000000000 */
[----:B------:R-:W-:Y:S02]  /*f5f0*/  ISETP.GE.U32.AND P0, PT, R46, R67, PT ;  /* 0x000000432e00720c */ /* 0x000fe40003f06070 */
[----:B------:R-:W-:-:S02]  /*f600*/  PRMT R70, R60, 0x9910, RZ ;  /* 0x000099103c467816 */ /* 0x000fc400000000ff */
[----:B------:R-:W-:Y:S02]  /*f610*/  @P6 SEL R78, RZ, 0xffffffff, P5 ;  /* 0xffffffffff4e6807 */ /* 0x000fe40002800000 */
[CC--:B------:R-:W-:Y:S02]  /*f620*/  ISETP.NE.AND P5, PT, R71.reuse, R68.reuse, PT ;  /* 0x000000444700720c */ /* 0x0c0fe40003fa5270 */
[----:B------:R-:W-:Y:S02]  /*f630*/  ISETP.GE.AND.EX P0, PT, R38, RZ, PT, P0 ;  /* 0x000000ff2600720c */ /* 0x000fe40003f06300 */
[----:B------:R-:W-:Y:S01]  /*f640*/  ISETP.GE.AND P6, PT, R71, R68, PT ;  /* 0x000000444700720c */ /* 0x000fe20003fc6270 */
[----:B------:R-:W-:Y:S01]  /*f650*/  IMAD.MOV.U32 R71, RZ, RZ, R70 ;  /* 0x000000ffff477224 */ /* 0x000fe200078e0046 */
[----:B------:R-:W-:Y:S02]  /*f660*/  PRMT R68, R8, 0xbb32, RZ ;  /* 0x0000bb3208447816 */ /* 0x000fe400000000ff */
[----:B------:R-:W-:-:S02]  /*f670*/  SEL R74, RZ, 0xffffffff, P0 ;  /* 0xffffffffff4a7807 */ /* 0x000fc40000000000 */
[----:B------:R-:W-:Y:S02]  /*f680*/  ISETP.GE.U32.AND P0, PT, R44, R67, PT ;  /* 0x000000432c00720c */ /* 0x000fe40003f06070 */
[----:B------:R-:W-:Y:S02]  /*f690*/  @P3 SEL R79, RZ, 0xffffffff, P1 ;  /* 0xffffffffff4f3807 */ /* 0x000fe40000800000 */
[----:B------:R-:W-:Y:S02]  /*f6a0*/  ISETP.NE.AND P3, PT, R71, R68, PT ;  /* 0x000000444700720c */ /* 0x000fe40003f65270 */
[----:B------:R-:W-:Y:S02]  /*f6b0*/  PRMT R75, R52, 0x9910, RZ ;  /* 0x00009910344b7816 */ /* 0x000fe400000000ff */
[----:B------:R-:W-:Y:S02]  /*f6c0*/  PRMT R70, R9, 0x9910, RZ ;  /* 0x0000991009467816 */ /* 0x000fe400000000ff */
[----:B------:R-:W-:-:S02]  /*f6d0*/  ISETP.GE.AND.EX P0, PT, R55, RZ, PT, P0 ;  /* 0x000000ff3700720c */ /* 0x000fc40003f06300 */
[----:B------:R-:W-:Y:S02]  /*f6e0*/  ISETP.GE.AND P1, PT, R71, R68, PT ;  /* 0x000000444700720c */ /* 0x000fe40003f26270 */
[----:B------:R-:W-:Y:S02]  /*f6f0*/  @P5 SEL R74, RZ, 0xffffffff, P6 ;  /* 0xffffffffff4a5807 */ /* 0x000fe40003000000 */
[CC--:B------:R-:W-:Y:S02]  /*f700*/  ISETP.NE.AND P6, PT, R75.reuse, R70.reuse, PT ;  /* 0x000000464b00720c */ /* 0x0c0fe40003fc5270 */
[----:B------:R-:W-:Y:S02]  /*f710*/  SEL R71, RZ, 0xffffffff, P0 ;  /* 0xffffffffff477807 */ /* 0x000fe40000000000 */
[----:B------:R-:W-:Y:S02]  /*f720*/  ISETP.GE.U32.AND P0, PT, R42, R67, PT ;  /* 0x000000432a00720c */ /* 0x000fe40003f06070 */
[----:B------:R-:W-:-:S02]  /*f730*/  ISETP.GE.AND P5, PT, R75, R70, PT ;  /* 0x000000464b00720c */ /* 0x000fc40003fa6270 */
[----:B------:R-:W-:Y:S02]  /*f740*/  PRMT R75, R59, 0x9910, RZ ;  /* 0x000099103b4b7816 */ /* 0x000fe400000000ff */
[----:B------:R-:W-:Y:S02]  /*f750*/  PRMT R68, R9, 0xbb32, RZ ;  /* 0x0000bb3209447816 */ /* 0x000fe400000000ff */
[----:B------:R-:W-:Y:S02]  /*f760*/  ISETP.GE.AND.EX P0, PT, R50, RZ, PT, P0 ;  /* 0x000000ff3200720c */ /* 0x000fe40003f06300 */
[----:B------:R-:W-:Y:S02]  /*f770*/  @P3 SEL R71, RZ, 0xffffffff, P1 ;  /* 0xffffffffff473807 */ /* 0x000fe40000800000 */
[CC--:B------:R-:W-:Y:S02]  /*f780*/  ISETP.NE.AND P1, PT, R75.reuse, R68.reuse, PT ;  /* 0x000000444b00720c */ /* 0x0c0fe40003f25270 */
[----:B------:R-:W-:-:S02]  /*f790*/  ISETP.GE.AND P3, PT, R75, R68, PT ;  /* 0x000000444b00720c */ /* 0x000fc40003f66270 */
[----:B------:R-:W-:Y:S02]  /*f7a0*/  SEL R68, RZ, 0xffffffff, P0 ;  /* 0xffffffffff447807 */ /* 0x000fe40000000000 */
[----:B------:R-:W-:Y:S02]  /*f7b0*/  ISETP.GE.U32.AND P0, PT, R58, R67, PT ;  /* 0x000000433a00720c */ /* 0x000fe40003f06070 */
[----:B------:R-:W-:Y:S02]  /*f7c0*/  @P6 SEL R68, RZ, 0xffffffff, P5 ;  /* 0xffffffffff446807 */ /* 0x000fe40002800000 */
[----:B------:R-:W-:Y:S02]  /*f7d0*/  ISETP.GE.AND.EX P6, PT, R40, RZ, PT, P0 ;  /* 0x000000ff2800720c */ /* 0x000fe40003fc6300 */
[----:B-----5:R-:W-:Y:S02]  /*f7e0*/  PRMT R81, R10, 0xbb32, RZ ;  /* 0x0000bb320a517816 */ /* 0x020fe400000000ff */
[----:B------:R-:W-:-:S02]  /*f7f0*/  SEL R70, RZ, 0xffffffff, P6 ;  /* 0xffffffffff467807 */ /* 0x000fc40003000000 */
[-C--:B------:R-:W-:Y:S02]  /*f800*/  ISETP.GE.U32.AND P5, PT, R0, R66.reuse, PT ;  /* 0x000000420000720c */ /* 0x080fe40003fa6070 */
[----:B------:R-:W-:Y:S02]  /*f810*/  ISETP.GE.U32.AND P0, PT, R15, R66, PT ;  /* 0x000000420f00720c */ /* 0x000fe40003f06070 */
[----:B------:R-:W-:Y:S02]  /*f820*/  PRMT R75, R10, 0x9910, RZ ;  /* 0x000099100a4b7816 */ /* 0x000fe400000000ff */
[----:B------:R-:W-:Y:S02]  /*f830*/  ISETP.NE.AND P6, PT, R82, R81, PT ;  /* 0x000000515200720c */ /* 0x000fe40003fc5270 */
[----:B------:R-:W-:Y:S02]  /*f840*/  LOP3.LUT R69, R69, 0x1, RZ, 0xc0, !PT ;  /* 0x0000000145457812 */ /* 0x000fe400078ec0ff */
[----:B------:R-:W-:-:S02]  /*f850*/  @P1 SEL R70, RZ, 0xffffffff, P3 ;  /* 0xffffffffff461807 */ /* 0x000fc40001800000 */
[----:B------:R-:W-:Y:S02]  /*f860*/  ISETP.GE.AND.EX P5, PT, R3, RZ, PT, P5 ;  /* 0x000000ff0300720c */ /* 0x000fe40003fa6350 */
[----:B------:R-:W-:Y:S02]  /*f870*/  ISETP.NE.AND P3, PT, R80, R75, PT ;  /* 0x0000004b5000720c */ /* 0x000fe40003f65270 */
[----:B------:R-:W-:Y:S02]  /*f880*/  ISETP.GE.AND.EX P0, PT, R14, RZ, PT, P0 ;  /* 0x000000ff0e00720c */ /* 0x000fe40003f06300 */
[----:B------:R-:W-:Y:S02]  /*f890*/  ISETP.NE.U32.AND P1, PT, R69, 0x1, PT ;  /* 0x000000014500780c */ /* 0x000fe40003f25070 */
[----:B------:R-:W-:Y:S02]  /*f8a0*/  SEL R72, RZ, 0xffffffff, P5 ;  /* 0xffffffffff487807 */ /* 0x000fe40002800000 */
[----:B------:R-:W-:-:S02]  /*f8b0*/  SEL R69, RZ, 0xffffffff, P0 ;  /* 0xffffffffff457807 */ /* 0x000fc40000000000 */
[----:B------:R-:W-:Y:S02]  /*f8c0*/  ISETP.GE.AND P5, PT, R80, R75, PT ;  /* 0x0000004b5000720c */ /* 0x000fe40003fa6270 */
[----:B------:R-:W-:Y:S02]  /*f8d0*/  ISETP.GE.AND P0, PT, R82, R81, PT ;  /* 0x000000515200720c */ /* 0x000fe40003f06270 */
[----:B------:R-:W-:Y:S02]  /*f8e0*/  PRMT R80, R16, 0x9910, RZ ;  /* 0x0000991010507816 */ /* 0x000fe400000000ff */
[----:B------:R-:W-:Y:S02]  /*f8f0*/  PRMT R75, R11, 0x9910, RZ ;  /* 0x000099100b4b7816 */ /* 0x000fe400000000ff */
[----:B------:R-:W-:Y:S02]  /*f900*/  @P6 SEL R69, RZ, 0xffffffff, P0 ;  /* 0xffffffffff456807 */ /* 0x000fe40000000000 */
[----:B------:R-:W-:-:S02]  /*f910*/  ISETP.NE.AND P6, PT, R80, R75, PT ;  /* 0x0000004b5000720c */ /* 0x000fc40003fc5270 */
[----:B------:R-:W-:Y:S02]  /*f920*/  @P3 SEL R72, RZ, 0xffffffff, P5 ;  /* 0xffffffffff483807 */ /* 0x000fe40002800000 */
[----:B------:R-:W-:Y:S02]  /*f930*/  ISETP.GE.U32.AND P3, PT, R21, R66, PT ;  /* 0x000000421500720c */ /* 0x000fe40003f66070 */
[----:B------:R-:W-:Y:S02]  /*f940*/  LOP3.LUT R73, R73, 0x1, RZ, 0xc0, !PT ;  /* 0x0000000149497812 */ /* 0x000fe400078ec0ff */
[----:B------:R-:W-:Y:S02]  /*f950*/  ISETP.GE.AND.EX P0, PT, R20, RZ, PT, P3 ;  /* 0x000000ff1400720c */ /* 0x000fe40003f06330 */
[----:B------:R-:W-:Y:S02]  /*f960*/  ISETP.GE.AND P3, PT, R80, R75, PT ;  /* 0x0000004b5000720c */ /* 0x000fe40003f66270 */
[----:B------:R-:W-:-:S02]  /*f970*/  PRMT R82, R24, 0x9910, RZ ;  /* 0x0000991018527816 */ /* 0x000fc400000000ff */
[----:B------:R-:W-:Y:S02]  /*f980*/  PRMT R81, R11, 0xbb32, RZ ;  /* 0x0000bb320b517816 */ /* 0x000fe400000000ff */
[----:B------:R-:W-:Y:S02]  /*f990*/  ISETP.NE.U32.AND P5, PT, R73, 0x1, PT ;  /* 0x000000014900780c */ /* 0x000fe40003fa5070 */
[----:B------:R-:W-:Y:S02]  /*f9a0*/  SEL R73, RZ, 0xffffffff, P0 ;  /* 0xffffffffff497807 */ /* 0x000fe40000000000 */
[----:B------:R-:W-:Y:S02]  /*f9b0*/  @P6 SEL R73, RZ, 0xffffffff, P3 ;  /* 0xffffffffff496807 */ /* 0x000fe40001800000 */
[----:B------:R-:W-:Y:S02]  /*f9c0*/  ISETP.NE.AND P3, PT, R82, R81, PT ;  /* 0x000000515200720c */ /* 0x000fe40003f65270 */
[----:B------:R-:W-:-:S02]  /*f9d0*/  ISETP.GE.U32.AND P0, PT, R49, R66, PT ;  /* 0x000000423100720c */ /* 0x000fc40003f06070 */
[----:B------:R-:W-:Y:S02]  /*f9e0*/  PRMT R75, R4, 0x7632, R75 ;  /* 0x00007632044b7816 */ /* 0x000fe4000000004b */
[----:B------:R-:W-:Y:S02]  /*f9f0*/  ISETP.GE.AND.EX P0, PT, R25, RZ, PT, P0 ;  /* 0x000000ff1900720c */ /* 0x000fe40003f06300 */
[----:B------:R-:W-:Y:S02]  /*fa00*/  ISETP.GE.AND P6, PT, R82, R81, PT ;  /* 0x000000515200720c */ /* 0x000fe40003fc6270 */
[----:B------:R-:W-:Y:S02]  /*fa10*/  LOP3.LUT R78, R78, 0x1, RZ, 0xc0, !PT ;  /* 0x000000014e4e7812 */ /* 0x000fe400078ec0ff */
[----:B------:R-:W-:Y:S02]  /*fa20*/  SEL R36, R36, R75, !P4 ;  /* 0x0000004b24247207 */ /* 0x000fe40006000000 */
[----:B------:R-:W-:-:S02]  /*fa30*/  SEL R75, RZ, 0xffffffff, P0 ;  /* 0xffffffffff4b7807 */ /* 0x000fc40000000000 */
[----:B------:R-:W-:Y:S02]  /*fa40*/  @P3 SEL R75, RZ, 0xffffffff, P6 ;  /* 0xffffffffff4b3807 */ /* 0x000fe40003000000 */
[----:B------:R-:W-:Y:S02]  /*fa50*/  ISETP.NE.U32.AND P3, PT, R78, 0x1, PT ;  /* 0x000000014e00780c */ /* 0x000fe40003f65070 */
[-C--:B------:R-:W-:Y:S02]  /*fa60*/  SEL R41, R41, R34.reuse, !P2 ;  /* 0x0000002229297207 */ /* 0x080fe40005000000 */
[-C--:B------:R-:W-:Y:S02]  /*fa70*/  SEL R39, R39, R34.reuse, !P4 ;  /* 0x0000002227277207 */ /* 0x080fe40006000000 */
[-C--:B------:R-:W-:Y:S02]  /*fa80*/  SEL R37, R37, R34.reuse, !P1 ;  /* 0x0000002225257207 */ /* 0x080fe40004800000 */
[----:B------:R-:W-:-:S02]  /*fa90*/  SEL R35, R35, R34, !P5 ;  /* 0x0000002223237207 */ /* 0x000fc40006800000 */
[----:B------:R-:W-:Y:S02]  /*faa0*/  LOP3.LUT R77, R77, 0x1, RZ, 0xc0, !PT ;  /* 0x000000014d4d7812 */ /* 0x000fe400078ec0ff */
[----:B------:R-:W-:Y:S02]  /*fab0*/  LOP3.LUT R79, R79, 0x1, RZ, 0xc0, !PT ;  /* 0x000000014f4f7812 */ /* 0x000fe400078ec0ff */
[----:B------:R-:W-:Y:S02]  /*fac0*/  LOP3.LUT R78, R76, 0x1, RZ, 0xc0, !PT ;  /* 0x000000014c4e7812 */ /* 0x000fe400078ec0ff */
[----:B------:R-:W-:Y:S02]  /*fad0*/  IADD3 R34, R66, c[0x0][0x184], RZ ;  /* 0x0000610042227a10 */ /* 0x000fe40007ffe0ff */
[----:B------:R-:W-:Y:S02]  /*fae0*/  SEL R63, R63, R4, !P2 ;  /* 0x000000043f3f7207 */ /* 0x000fe40005000000 */
[----:B------:R-:W-:Y:S01]  /*faf0*/  SEL R33, R33, RZ, !P2 ;  /* 0x000000ff21217207 */ /* 0x000fe20005000000 */
[----:B------:R-:W-:Y:S01]  /*fb00*/  IMAD R83, R65, 0x3, R34 ;  /* 0x0000000341537824 */ /* 0x000fe200078e0222 */
[----:B------:R-:W-:-:S02]  /*fb10*/  SEL R32, R32, RZ, !P4 ;  /* 0x000000ff20207207 */ /* 0x000fc40006000000 */
[----:B------:R-:W-:Y:S02]  /*fb20*/  ISETP.NE.U32.AND P6, PT, R77, 0x1, PT ;  /* 0x000000014d00780c */ /* 0x000fe40003fc5070 */
[----:B------:R-:W-:Y:S02]  /*fb30*/  ISETP.NE.U32.AND P2, PT, R79, 0x1, PT ;  /* 0x000000014f00780c */ /* 0x000fe40003f45070 */
[----:B------:R-:W-:Y:S02]  /*fb40*/  ISETP.NE.U32.AND P4, PT, R78, 0x1, PT ;  /* 0x000000014e00780c */ /* 0x000fe40003f85070 */
[-C--:B------:R-:W-:Y:S02]  /*fb50*/  SEL R31, R31, R64.reuse, !P6 ;  /* 0x000000401f1f7207 */ /* 0x080fe40007000000 */
[-C--:B------:R-:W-:Y:S02]  /*fb60*/  SEL R30, R30, R64.reuse, !P4 ;  /* 0x000000401e1e7207 */ /* 0x080fe40006000000 */
[----:B------:R-:W-:-:S02]  /*fb70*/  SEL R29, R29, R64, !P3 ;  /* 0x000000401d1d7207 */ /* 0x000fc40005800000 */
[----:B------:R-:W-:Y:S02]  /*fb80*/  SEL R28, R28, R64, !P2 ;  /* 0x000000401c1c7207 */ /* 0x000fe40005000000 */
[----:B------:R-:W-:Y:S02]  /*fb90*/  LOP3.LUT R64, R70, 0x1, RZ, 0xc0, !PT ;  /* 0x0000000146407812 */ /* 0x000fe400078ec0ff */
[----:B------:R-:W-:Y:S02]  /*fba0*/  PRMT R80, R5, 0x7632, R80 ;  /* 0x0000763205507816 */ /* 0x000fe40000000050 */
[----:B------:R-:W-:Y:S02]  /*fbb0*/  ISETP.GE.U32.AND P0, PT, R83, c[0x0][0x17c], PT ;  /* 0x00005f0053007a0c */ /* 0x000fe40003f06070 */
[----:B------:R-:W-:Y:S02]  /*fbc0*/  LOP3.LUT R74, R74, 0x1, RZ, 0xc0, !PT ;  /* 0x000000014a4a7812 */ /* 0x000fe400078ec0ff */
[----:B------:R-:W-:-:S02]  /*fbd0*/  LOP3.LUT R71, R71, 0x1, RZ, 0xc0, !PT ;  /* 0x0000000147477812 */ /* 0x000fc400078ec0ff */
[----:B------:R-:W-:Y:S02]  /*fbe0*/  SEL R70, R61, R6, !P6 ;  /* 0x000000063d467207 */ /* 0x000fe40007000000 */
[----:B------:R-:W-:Y:S02]  /*fbf0*/  SEL R56, R56, RZ, !P6 ;  /* 0x000000ff38387207 */ /* 0x000fe40007000000 */
[----:B------:R-:W-:Y:S02]  /*fc00*/  ISETP.NE.U32.AND P6, PT, R64, 0x1, PT ;  /* 0x000000014000780c */ /* 0x000fe40003fc5070 */
[----:B------:R-:W-:Y:S02]  /*fc10*/  SEL R53, R53, R80, !P5 ;  /* 0x0000005035357207 */ /* 0x000fe40006800000 */
[----:B------:R-:W-:Y:S02]  /*fc20*/  SEL R48, R48, R5, !P1 ;  /* 0x0000000530307207 */ /* 0x000fe40004800000 */
[----:B------:R-:W-:-:S02]  /*fc30*/  SEL R27, R27, RZ, !P1 ;  /* 0x000000ff1b1b7207 */ /* 0x000fc40004800000 */
[----:B------:R-:W-:Y:S02]  /*fc40*/  SEL R26, R26, RZ, !P5 ;  /* 0x000000ff1a1a7207 */ /* 0x000fe40006800000 */
[----:B------:R-:W-:Y:S02]  /*fc50*/  PRMT R64, R9, 0x7632, R64 ;  /* 0x0000763209407816 */ /* 0x000fe40000000040 */
[----:B------:R-:W-:Y:S02]  /*fc60*/  ISETP.NE.U32.AND P1, PT, R74, 0x1, PT ;  /* 0x000000014a00780c */ /* 0x000fe40003f25070 */
[----:B------:R-:W-:Y:S02]  /*fc70*/  ISETP.NE.U32.AND P5, PT, R71, 0x1, PT ;  /* 0x000000014700780c */ /* 0x000fe40003fa5070 */
[----:B------:R-:W-:Y:S02]  /*fc80*/  PRMT R61, R8, 0x7632, R61 ;  /* 0x00007632083d7816 */ /* 0x000fe4000000003d */
[----:B------:R-:W-:-:S02]  /*fc90*/  PRMT R77, R7, 0x7632, R77 ;  /* 0x00007632074d7816 */ /* 0x000fc4000000004d */
[----:B------:R-:W-:Y:S02]  /*fca0*/  LOP3.LUT R75, R75, 0x1, RZ, 0xc0, !PT ;  /* 0x000000014b4b7812 */ /* 0x000fe400078ec0ff */
[----:B------:R-:W-:Y:S02]  /*fcb0*/  PRMT R76, R6, 0x7632, R76 ;  /* 0x00007632064c7816 */ /* 0x000fe4000000004c */
[----:B------:R-:W-:Y:S02]  /*fcc0*/  LOP3.LUT R69, R69, 0x1, RZ, 0xc0, !PT ;  /* 0x0000000145457812 */ /* 0x000fe400078ec0ff */
[----:B------:R-:W-:Y:S02]  /*fcd0*/  LOP3.LUT R71, R68, 0x1, RZ, 0xc0, !PT ;  /* 0x0000000144477812 */ /* 0x000fe400078ec0ff */
[----:B------:R-:W-:Y:S02]  /*fce0*/  SEL R64, R59, R64, !P6 ;  /* 0x000000403b407207 */ /* 0x000fe40007000000 */
[----:B------:R-:W-:-:S02]  /*fcf0*/  LOP3.LUT R72, R72, 0x1, RZ, 0xc0, !PT ;  /* 0x0000000148487812 */ /* 0x000fc400078ec0ff */
[----:B------:R-:W-:Y:S02]  /*fd00*/  LOP3.LUT R73, R73, 0x1, RZ, 0xc0, !PT ;  /* 0x0000000149497812 */ /* 0x000fe400078ec0ff */
[----:B------:R-:W-:Y:S02]  /*fd10*/  SEL R60, R60, R61, !P5 ;  /* 0x0000003d3c3c7207 */ /* 0x000fe40006800000 */
[----:B------:R-:W-:Y:S02]  /*fd20*/  SEL R44, R44, R67, !P5 ;  /* 0x000000432c2c7207 */ /* 0x000fe40006800000 */
[----:B------:R-:W-:Y:S02]  /*fd30*/  SEL R59, R43, R8, !P1 ;  /* 0x000000082b3b7207 */ /* 0x000fe40004800000 */
[----:B------:R-:W-:Y:S02]  /*fd40*/  SEL R55, R55, RZ, !P5 ;  /* 0x000000ff37377207 */ /* 0x000fe40006800000 */
[----:B------:R-:W-:-:S02]  /*fd50*/  SEL R62, R62, R77, !P2 ;  /* 0x0000004d3e3e7207 */ /* 0x000fc40005000000 */
[----:B------:R-:W-:Y:S02]  /*fd60*/  SEL R68, R51, R7, !P4 ;  /* 0x0000000733447207 */ /* 0x000fe40006000000 */
[----:B------:R-:W-:Y:S02]  /*fd70*/  SEL R57, R57, RZ, !P2 ;  /* 0x000000ff39397207 */ /* 0x000fe40005000000 */
[----:B------:R-:W-:Y:S02]  /*fd80*/  ISETP.NE.U32.AND P5, PT, R75, 0x1, PT ;  /* 0x000000014b00780c */ /* 0x000fe40003fa5070 */
[----:B------:R-:W-:Y:S02]  /*fd90*/  PRMT R43, R11, 0x7632, R43 ;  /* 0x000076320b2b7816 */ /* 0x000fe4000000002b */
[----:B------:R-:W-:Y:S02]  /*fda0*/  SEL R47, R47, R76, !P3 ;  /* 0x0000004c2f2f7207 */ /* 0x000fe40005800000 */
[----:B------:R-:W-:-:S02]  /*fdb0*/  SEL R54, R54, RZ, !P4 ;  /* 0x000000ff36367207 */ /* 0x000fc40006000000 */
[----:B------:R-:W-:Y:S02]  /*fdc0*/  SEL R46, R46, R67, !P1 ;  /* 0x000000432e2e7207 */ /* 0x000fe40004800000 */
[----:B------:R-:W-:Y:S02]  /*fdd0*/  SEL R45, R45, RZ, !P3 ;  /* 0x000000ff2d2d7207 */ /* 0x000fe40005800000 */
[----:B------:R-:W-:Y:S02]  /*fde0*/  ISETP.NE.U32.AND P2, PT, R69, 0x1, PT ;  /* 0x000000014500780c */ /* 0x000fe40003f45070 */
[----:B------:R-:W-:Y:S02]  /*fdf0*/  PRMT R51, R10, 0x7632, R51 ;  /* 0x000076320a337816 */ /* 0x000fe40000000033 */
[----:B------:R-:W-:Y:S02]  /*fe00*/  SEL R38, R38, RZ, !P1 ;  /* 0x000000ff26267207 */ /* 0x000fe40004800000 */
[----:B------:R-:W-:-:S02]  /*fe10*/  ISETP.NE.U32.AND P4, PT, R71, 0x1, PT ;  /* 0x000000014700780c */ /* 0x000fc40003f85070 */
        /* <DEDUP_REMOVED lines=12> */
[----:B------:R-:W-:Y:S02]  /*fee0*/  PRMT R51, R68, 0x7610, R51 ;  /* 0x0000761044337816 */ /* 0x000fe40000000033 */
[----:B------:R-:W-:Y:S02]  /*fef0*/  SEL R52, R52, R9, !P4 ;  /* 0x0000000934347207 */ /* 0x000fe40006000000 */
[----:B------:R-:W-:Y:S02]  /*ff00*/  SEL R50, R50, RZ, !P4 ;  /* 0x000000ff32327207 */ /* 0x000fe40006000000 */
[----:B------:R-:W-:Y:S02]  /*ff10*/  SEL R40, R40, RZ, !P6 ;  /* 0x000000ff28287207 */ /* 0x000fe40007000000 */
        /* <DEDUP_REMOVED lines=9> */
.L_x_2751:
        /* <DEDUP_REMOVED lines=15> */
.L_x_2750:
[----:B------:R-:W-:Y:S05]  /*100a0*/  BSYNC B0 ;  /* 0x0000000000007941 */ /* 0x000fea0003800000 */
.L_x_2749:
[----:B------:R-:W-:Y:S01]  /*100b0*/  ISETP.GE.U32.AND P1, PT, R34, c[0x0][0x17c], PT ;  /* 0x00005f0022007a0c */ /* 0x000fe20003f26070 */
[----:B------:R-:W-:-:S12]  /*100c0*/  BSSY B0, `(.L_x_2753) ;  /* 0x0000026000007945 */ /* 0x000fd80003800000 */
[----:B------:R-:W-:Y:S05]  /*100d0*/  @P1 BRA `(.L_x_2754) ;  /* 0x0000024000001947 */ /* 0x000fea0003800000 */
        /* <DEDUP_REMOVED lines=20> */
[----:B------:R-:W-:Y:S02]  /*10220*/  IADD3 R5, R10, c[0x0][0x184], RZ ;  /* 0x000061000a057a10 */ /* 0x000fe40007ffe0ff */
[----:B------:R-:W-:Y:S02]  /*10230*/  SHF.R.U32.HI R71, RZ, 0x2, R10 ;  /* 0x00000002ff477819 */ /* 0x000fe4000001160a */
[----:B------:R-:W-:-:S13]  /*10240*/  ISETP.GE.U32.AND P0, PT, R5, c[0x0][0x17c], PT ;  /* 0x00005f0005007a0c */ /* 0x000fda0003f06070 */
[----:B------:R-:W-:-:S05]  /*10250*/  @!P0 SHF.R.U32.HI R5, RZ, 0x2, R5 ;  /* 0x00000002ff058819 */ /* 0x000fca0000011605 */
        /* <DEDUP_REMOVED lines=12> */
.L_x_2754:
[----:B------:R-:W-:Y:S05]  /*10320*/  BSYNC B0 ;  /* 0x0000000000007941 */ /* 0x000fea0003800000 */
.L_x_2753:
        /* <DEDUP_REMOVED lines=219> */
.L_x_2756:
[----:B------:R-:W-:Y:S05]  /*110e0*/  BSYNC B0 ;  /* 0x0000000000007941 */ /* 0x000fea0003800000 */
.L_x_2755:
        /* <DEDUP_REMOVED lines=18> */
[----:B------:R-:W-:Y:S02]  /*11210*/  ISETP.GE.U32.AND P0, PT, R37, R30, PT ;  /* 0x0000001e2500720c */ /* 0x000fe40003f06070 */
[----:B------:R-:W-:-:S02]  /*11220*/  ISETP.NE.AND P5, PT, R8, R7, PT ;  /* 0x000000070800720c */ /* 0x000fc40003fa5270 */
[----:B------:R-:W-:Y:S02]  /*11230*/  ISETP.GE.AND P6, PT, R6, R5, PT ;  /* 0x000000050600720c */ /* 0x000fe40003fc6270 */
[----:B------:R-:W-:Y:S02]  /*11240*/  ISETP.GE.AND.EX P2, PT, R32, R45, PT, P2 ;  /* 0x0000002d2000720c */ /* 0x000fe40003f46320 */
[----:B------:R-:W-:Y:S02]  /*11250*/  ISETP.GE.AND.EX P0, PT, R27, R54, PT, P0 ;  /* 0x000000361b00720c */ /* 0x000fe40003f06300 */
[----:B------:R-:W-:Y:S02]  /*11260*/  LOP3.LUT R4, R4, 0x1, RZ, 0xc0, !PT ;  /* 0x0000000104047812 */ /* 0x000fe400078ec0ff */
[----:B------:R-:W-:Y:S02]  /*11270*/  SEL R5, RZ, 0xffffffff, P1 ;  /* 0xffffffffff057807 */ /* 0x000fe40000800000 */
[----:B------:R-:W-:-:S02]  /*11280*/  ISETP.GE.U32.AND P1, PT, R35, R28, PT ;  /* 0x0000001c2300720c */ /* 0x000fc40003f26070 */
[----:B------:R-:W-:Y:S02]  /*11290*/  SEL R6, RZ, 0xffffffff, P6 ;  /* 0xffffffffff067807 */ /* 0x000fe40003000000 */
[----:B------:R-:W-:Y:S02]  /*112a0*/  @!P3 SEL R5, RZ, 0xffffffff, P2 ;  /* 0xffffffffff05b807 */ /* 0x000fe40001000000 */
[----:B------:R-:W-:Y:S02]  /*112b0*/  @!P4 SEL R6, RZ, 0xffffffff, P0 ;  /* 0xffffffffff06c807 */ /* 0x000fe40000000000 */
[----:B------:R-:W-:Y:S02]  /*112c0*/  ISETP.NE.U32.AND P0, PT, R4, 0x1, PT ;  /* 0x000000010400780c */ /* 0x000fe40003f05070 */
[----:B------:R-:W-:Y:S02]  /*112d0*/  ISETP.GE.AND P6, PT, R8, R7, PT ;  /* 0x000000070800720c */ /* 0x000fe40003fc6270 */
[----:B------:R-:W-:-:S02]  /*112e0*/  ISETP.GE.AND.EX P1, PT, R26, R57, PT, P1 ;  /* 0x000000391a00720c */ /* 0x000fc40003f26310 */
[----:B------:R-:W-:Y:S02]  /*112f0*/  LOP3.LUT R5, R5, 0x1, RZ, 0xc0, !PT ;  /* 0x0000000105057812 */ /* 0x000fe400078ec0ff */
[----:B------:R-:W-:Y:S02]  /*11300*/  SEL R4, R63, R61, !P0 ;  /* 0x0000003d3f047207 */ /* 0x000fe40004000000 */
[----:B------:R-:W-:Y:S02]  /*11310*/  SEL R7, RZ, 0xffffffff, P6 ;  /* 0xffffffffff077807 */ /* 0x000fe40003000000 */
[----:B------:R-:W-:Y:S02]  /*11320*/  @!P5 SEL R7, RZ, 0xffffffff, P1 ;  /* 0xffffffffff07d807 */ /* 0x000fe40000800000 */
[----:B------:R-:W-:Y:S02]  /*11330*/  ISETP.NE.U32.AND P1, PT, R5, 0x1, PT ;  /* 0x000000010500780c */ /* 0x000fe40003f25070 */
[----:B------:R-:W-:-:S02]  /*11340*/  LOP3.LUT R6, R6, 0x1, RZ, 0xc0, !PT ;  /* 0x0000000106067812 */ /* 0x000fc400078ec0ff */
[----:B------:R-:W-:Y:S02]  /*11350*/  PRMT R8, R43, 0x9910, RZ ;  /* 0x000099102b087816 */ /* 0x000fe400000000ff */
[----:B------:R-:W-:Y:S02]  /*11360*/  PRMT R5, R4, 0x9910, RZ ;  /* 0x0000991004057816 */ /* 0x000fe400000000ff */
[----:B------:R-:W-:Y:S02]  /*11370*/  LOP3.LUT R7, R7, 0x1, RZ, 0xc0, !PT ;  /* 0x0000000107077812 */ /* 0x000fe400078ec0ff */
        /* <DEDUP_REMOVED lines=43> */
[----:B------:R-:W-:Y:S02]  /*11630*/  @!P3 SEL R6, RZ, 0xffffffff, P2 ;  /* 0xffffffffff06b807 */ /* 0x000fe40001000000 */
[----:B------:R-:W-:Y:S02]  /*11640*/  @!P4 SEL R7, RZ, 0xffffffff, P0 ;  /* 0xffffffffff07c807 */ /* 0x000fe40000000000 */
[----:B------:R-:W-:-:S02]  /*11650*/  LOP3.LUT R5, R5, 0x1, RZ, 0xc0, !PT ;  /* 0x0000000105057812 */ /* 0x000fc400078ec0ff */
[----:B------:R-:W-:Y:S02]  /*11660*/  ISETP.NE.U32.AND P3, PT, R8, 0x1, PT ;  /* 0x000000010800780c */ /* 0x000fe40003f65070 */
[----:B------:R-:W-:Y:S02]  /*11670*/  LOP3.LUT R6, R6, 0x1, RZ, 0xc0, !PT ;  /* 0x0000000106067812 */ /* 0x000fe400078ec0ff */
[----:B------:R-:W-:Y:S02]  /*11680*/  LOP3.LUT R7, R7, 0x1, RZ, 0xc0, !PT ;  /* 0x0000000107077812 */ /* 0x000fe400078ec0ff */
[----:B------:R-:W-:Y:S02]  /*11690*/  ISETP.NE.U32.AND P0, PT, R5, 0x1, PT ;  /* 0x000000010500780c */ /* 0x000fe40003f05070 */
[----:B------:R-:W-:Y:S02]  /*116a0*/  SEL R59, R62, R59, !P3 ;  /* 0x0000003b3e3b7207 */ /* 0x000fe40005800000 */
[----:B------:R-:W-:-:S02]  /*116b0*/  ISETP.NE.U32.AND P1, PT, R6, 0x1, PT ;  /* 0x000000010600780c */ /* 0x000fc40003f25070 */
[----:B------:R-:W-:Y:S02]  /*116c0*/  ISETP.NE.U32.AND P2, PT, R7, 0x1, PT ;  /* 0x000000010700780c */ /* 0x000fe40003f45070 */
[----:B------:R-:W-:Y:S02]  /*116d0*/  SEL R4, R4, R43, !P0 ;  /* 0x0000002b04047207 */ /* 0x000fe40004000000 */
[----:B------:R-:W-:Y:S02]  /*116e0*/  PRMT R7, R24, 0x9910, RZ ;  /* 0x0000991018077816 */ /* 0x000fe400000000ff */
[----:B------:R-:W-:Y:S02]  /*116f0*/  PRMT R6, R59, 0x9910, RZ ;  /* 0x000099103b067816 */ /* 0x000fe400000000ff */
[----:B------:R-:W-:Y:S02]  /*11700*/  PRMT R8, R13, 0x9910, RZ ;  /* 0x000099100d087816 */ /* 0x000fe400000000ff */
[----:B------:R-:W-:-:S02]  /*11710*/  PRMT R5, R4, 0x9910, RZ ;  /* 0x0000991004057816 */ /* 0x000fc400000000ff */
[----:B------:R-:W-:Y:S02]  /*11720*/  ISETP.NE.AND P6, PT, R6, R7, PT ;  /* 0x000000070600720c */ /* 0x000fe40003fc5270 */
        /* <DEDUP_REMOVED lines=9> */
[----:B------:R-:W-:Y:S02]  /*117c0*/  ISETP.GE.AND P2, PT, R5, R8, PT ;  /* 0x000000080500720c */ /* 0x000fe40003f46270 */
[----:B------:R-:W-:-:S02]  /*117d0*/  ISETP.GE.AND P0, PT, R6, R7, PT ;  /* 0x000000070600720c */ /* 0x000fc40003f06270 */
[----:B------:R-:W-:Y:S02]  /*117e0*/  SEL R40, R57, R40, !P3 ;  /* 0x0000002839287207 */ /* 0x000fe40005800000 */
[----:B------:R-:W-:Y:S02]  /*117f0*/  PRMT R9, R12, 0x9910, RZ ;  /* 0x000099100c097816 */ /* 0x000fe400000000ff */
[----:B------:R-:W-:Y:S02]  /*11800*/  PRMT R6, R47, 0x9910, RZ ;  /* 0x000099102f067816 */ /* 0x000fe400000000ff */
[----:B------:R-:W-:Y:S02]  /*11810*/  PRMT R10, R16, 0x9910, RZ ;  /* 0x00009910100a7816 */ /* 0x000fe400000000ff */
[----:B------:R-:W-:Y:S02]  /*11820*/  PRMT R7, R51, 0x9910, RZ ;  /* 0x0000991033077816 */ /* 0x000fe400000000ff */
[----:B------:R-:W-:-:S02]  /*11830*/  ISETP.GE.U32.AND P1, PT, R18, R49, PT ;  /* 0x000000311200720c */ /* 0x000fc40003f26070 */
[----:B------:R-:W-:Y:S02]  /*11840*/  ISETP.NE.AND P4, PT, R5, R8, PT ;  /* 0x000000080500720c */ /* 0x000fe40003f85270 */
[----:B------:R-:W-:Y:S02]  /*11850*/  SEL R5, RZ, 0xffffffff, P2 ;  /* 0xffffffffff057807 */ /* 0x000fe40001000000 */
[CC--:B------:R-:W-:Y:S02]  /*11860*/  ISETP.NE.AND P5, PT, R6.reuse, R9.reuse, PT ;  /* 0x000000090600720c */ /* 0x0c0fe40003fa5270 */
[----:B------:R-:W-:Y:S02]  /*11870*/  ISETP.GE.AND P2, PT, R6, R9, PT ;  /* 0x000000090600720c */ /* 0x000fe40003f46270 */
[----:B------:R-:W-:Y:S02]  /*11880*/  ISETP.GE.AND.EX P1, PT, R40, R25, PT, P1 ;  /* 0x000000192800720c */ /* 0x000fe40003f26310 */
[----:B------:R-:W-:-:S02]  /*11890*/  ISETP.NE.AND P3, PT, R7, R10, PT ;  /* 0x0000000a0700720c */ /* 0x000fc40003f65270 */
[----:B------:R-:W-:Y:S02]  /*118a0*/  SEL R8, RZ, 0xffffffff, P0 ;  /* 0xffffffffff087807 */ /* 0x000fe40000000000 */
[----:B------:R-:W-:Y:S02]  /*118b0*/  SEL R6, RZ, 0xffffffff, P2 ;  /* 0xffffffffff067807 */ /* 0x000fe40001000000 */
[----:B------:R-:W-:Y:S02]  /*118c0*/  @!P6 SEL R8, RZ, 0xffffffff, P1 ;  /* 0xffffffffff08e807 */ /* 0x000fe40000800000 */
[----:B------:R-:W-:Y:S02]  /*118d0*/  ISETP.GE.U32.AND P2, PT, R27, R0, PT ;  /* 0x000000001b00720c */ /* 0x000fe40003f46070 */
[----:B------:R-:W-:Y:S02]  /*118e0*/  ISETP.GE.U32.AND P0, PT, R44, R15, PT ;  /* 0x0000000f2c00720c */ /* 0x000fe40003f06070 */
[----:B------:R-:W-:-:S02]  /*118f0*/  ISETP.GE.U32.AND P1, PT, R42, R21, PT ;  /* 0x000000152a00720c */ /* 0x000fc40003f26070 */
[----:B------:R-:W-:Y:S02]  /*11900*/  ISETP.GE.AND P6, PT, R7, R10, PT ;  /* 0x0000000a0700720c */ /* 0x000fe40003fc6270 */
[----:B------:R-:W-:Y:S02]  /*11910*/  ISETP.GE.AND.EX P2, PT, R38, R3, PT, P2 ;  /* 0x000000032600720c */ /* 0x000fe40003f46320 */
[----:B------:R-:W-:Y:S02]  /*11920*/  ISETP.GE.AND.EX P0, PT, R55, R14, PT, P0 ;  /* 0x0000000e3700720c */ /* 0x000fe40003f06300 */
[----:B------:R-:W-:Y:S02]  /*11930*/  ISETP.GE.AND.EX P1, PT, R61, R20, PT, P1 ;  /* 0x000000143d00720c */ /* 0x000fe40003f26310 */
[----:B------:R-:W-:Y:S02]  /*11940*/  SEL R7, RZ, 0xffffffff, P6 ;  /* 0xffffffffff077807 */ /* 0x000fe40003000000 */
[----:B------:R-:W-:-:S02]  /*11950*/  @!P4 SEL R5, RZ, 0xffffffff, P2 ;  /* 0xffffffffff05c807 */ /* 0x000fc40001000000 */
[----:B------:R-:W-:Y:S02]  /*11960*/  @!P5 SEL R6, RZ, 0xffffffff, P0 ;  /* 0xffffffffff06d807 */ /* 0x000fe40000000000 */
        /* <DEDUP_REMOVED lines=21> */
.L_x_2707:
[----:B------:R-:W-:Y:S05]  /*11ac0*/  BSYNC B6 ;  /* 0x0000000000067941 */ /* 0x000fea0003800000 */
.L_x_2706:
        /* <DEDUP_REMOVED lines=14> */
[----:B------:R0:W-:Y:S04]  /*11bb0*/  STS.U16 [R8+0x10], R13 ;  /* 0x0000100d08007388 */ /* 0x0001e80000000400 */
[----:B------:R0:W-:Y:S04]  /*11bc0*/  STS.U16 [R8+0x20], R11 ;  /* 0x0000200b08007388 */ /* 0x0001e80000000400 */
[----:B------:R0:W-:Y:S04]  /*11bd0*/  STS.U16 [R8+0x30], R9 ;  /* 0x0000300908007388 */ /* 0x0001e80000000400 */
[----:B------:R0:W-:Y:S01]  /*11be0*/  STS.U16 [R8+0x40], R7 ;  /* 0x0000400708007388 */ /* 0x0001e20000000400 */
[----:B------:R-:W-:Y:S05]  /*11bf0*/  @!P0 BRA `(.L_x_2757) ;  /* 0x000005b000008947 */ /* 0x000fea0003800000 */
[----:B0-----:R-:W-:-:S04]  /*11c00*/  IMAD.U32 R4, RZ, RZ, UR4 ;  /* 0x00000004ff047e24 */ /* 0x001fc8000f8e00ff */
.L_x_2760:
[----:B------:R-:W-:Y:S01]  /*11c10*/  IMAD.IADD R5, R17, 0x1, R4 ;  /* 0x0000000111057824 */ /* 0x000fe200078e0204 */
        /* <DEDUP_REMOVED lines=11> */
[----:B------:R-:W-:Y:S01]  /*11cd0*/  IMAD.SHL.U32 R12, R4, 0x40, RZ ;  /* 0x00000040040c7824 */ /* 0x000fe200078e00ff */
[----:B------:R-:W-:-:S04]  /*11ce0*/  PRMT R35, R9, 0x9910, RZ ;  /* 0x0000991009237816 */ /* 0x000fc800000000ff */
[----:B------:R-:W0:Y:S04]  /*11cf0*/  LDS.U16 R10, [R12+0x20] ;  /* 0x000020000c0a7984 */ /* 0x000e280000000400 */
[----:B------:R-:W1:Y:S04]  /*11d00*/  LDS.U16 R6, [R12+0x10] ;  /* 0x000010000c067984 */ /* 0x000e680000000400 */
[----:B------:R-:W2:Y:S04]  /*11d10*/  LDS.U16 R16, [R12+0x30] ;  /* 0x000030000c107984 */ /* 0x000ea80000000400 */
[----:B------:R-:W3:Y:S04]  /*11d20*/  LDS.64 R24, [R12+0x18] ;  /* 0x000018000c187984 */ /* 0x000ee80000000a00 */
[----:B------:R-:W4:Y:S04]  /*11d30*/  LDS.U16 R28, [R12+0x40] ;  /* 0x000040000c1c7984 */ /* 0x000f280000000400 */
[----:B------:R-:W5:Y:S04]  /*11d40*/  LDS.64 R20, [R12+0x28] ;  /* 0x000028000c147984 */ /* 0x000f680000000a00 */
[----:B------:R-:W4:Y:S04]  /*11d50*/  LDS.64 R4, [R12+0x48] ;  /* 0x000048000c047984 */ /* 0x000f280000000a00 */
[----:B------:R0:W4:Y:S02]  /*11d60*/  LDS.64 R14, [R12+0x38] ;  /* 0x000038000c0e7984 */ /* 0x0001240000000a00 */
[----:B0-----:R-:W-:-:S02]  /*11d70*/  PRMT R26, R10, 0x9910, RZ ;  /* 0x000099100a1a7816 */ /* 0x001fc400000000ff */
[----:B-1----:R-:W-:-:S03]  /*11d80*/  PRMT R8, R6, 0x9910, RZ ;  /* 0x0000991006087816 */ /* 0x002fc600000000ff */
[----:B------:R-:W-:Y:S01]  /*11d90*/  IMAD.MOV.U32 R12, RZ, RZ, R26 ;  /* 0x000000ffff0c7224 */ /* 0x000fe200078e001a */
[----:B--2---:R-:W-:Y:S02]  /*11da0*/  PRMT R30, R16, 0x9910, RZ ;  /* 0x00009910101e7816 */ /* 0x004fe400000000ff */
[CC--:B------:R-:W-:Y:S02]  /*11db0*/  ISETP.NE.AND P6, PT, R31.reuse, R8.reuse, PT ;  /* 0x000000081f00720c */ /* 0x0c0fe40003fc5270 */
[----:B------:R-:W-:Y:S01]  /*11dc0*/  ISETP.GE.AND P1, PT, R31, R8, PT ;  /* 0x000000081f00720c */ /* 0x000fe20003f26270 */
[----:B------:R-:W-:Y:S01]  /*11dd0*/  IMAD.MOV.U32 R26, RZ, RZ, R30 ;  /* 0x000000ffff1a7224 */ /* 0x000fe200078e001e */
[CC--:B------:R-:W-:Y:S02]  /*11de0*/  ISETP.NE.AND P5, PT, R33.reuse, R12.reuse, PT ;  /* 0x0000000c2100720c */ /* 0x0c0fe40003fa5270 */
[----:B------:R-:W-:Y:S02]  /*11df0*/  SEL R8, RZ, 0xffffffff, P1 ;  /* 0xffffffffff087807 */ /* 0x000fe40000800000 */
[----:B------:R-:W-:-:S02]  /*11e00*/  ISETP.GE.AND P0, PT, R33, R12, PT ;  /* 0x0000000c2100720c */ /* 0x000fc40003f06270 */
[----:B---3--:R-:W-:Y:S02]  /*11e10*/  ISETP.GE.U32.AND P1, PT, R0, R24, PT ;  /* 0x000000180000720c */ /* 0x008fe40003f26070 */
[CC--:B------:R-:W-:Y:S02]  /*11e20*/  ISETP.NE.AND P3, PT, R35.reuse, R26.reuse, PT ;  /* 0x0000001a2300720c */ /* 0x0c0fe40003f65270 */
[----:B------:R-:W-:Y:S02]  /*11e30*/  ISETP.GE.AND P4, PT, R35, R26, PT ;  /* 0x0000001a2300720c */ /* 0x000fe40003f86270 */
[----:B------:R-:W-:Y:S02]  /*11e40*/  SEL R12, RZ, 0xffffffff, P0 ;  /* 0xffffffffff0c7807 */ /* 0x000fe40000000000 */
[----:B------:R-:W-:Y:S02]  /*11e50*/  ISETP.GE.AND.EX P1, PT, R3, R25, PT, P1 ;  /* 0x000000190300720c */ /* 0x000fe40003f26310 */
[----:B------:R-:W-:-:S02]  /*11e60*/  PRMT R31, R7, 0x9910, RZ ;  /* 0x00009910071f7816 */ /* 0x000fc400000000ff */
[----:B----4-:R-:W-:Y:S02]  /*11e70*/  PRMT R26, R28, 0x9910, RZ ;  /* 0x000099101c1a7816 */ /* 0x010fe400000000ff */
[----:B-----5:R-:W-:Y:S02]  /*11e80*/  ISETP.GE.U32.AND P0, PT, R58, R20, PT ;  /* 0x000000143a00720c */ /* 0x020fe40003f06070 */
[----:B------:R-:W-:Y:S02]  /*11e90*/  @!P6 SEL R8, RZ, 0xffffffff, P1 ;  /* 0xffffffffff08e807 */ /* 0x000fe40000800000 */
[----:B------:R-:W-:Y:S02]  /*11ea0*/  ISETP.GE.AND.EX P0, PT, R59, R21, PT, P0 ;  /* 0x000000153b00720c */ /* 0x000fe40003f06300 */
[----:B------:R-:W-:Y:S02]  /*11eb0*/  ISETP.NE.AND P6, PT, R31, R26, PT ;  /* 0x0000001a1f00720c */ /* 0x000fe40003fc5270 */
[----:B------:R-:W-:-:S02]  /*11ec0*/  @!P5 SEL R12, RZ, 0xffffffff, P0 ;  /* 0xffffffffff0cd807 */ /* 0x000fc40000000000 */
[----:B------:R-:W-:Y:S02]  /*11ed0*/  ISETP.GE.U32.AND P0, PT, R18, R4, PT ;  /* 0x000000041200720c */ /* 0x000fe40003f06070 */
[----:B------:R-:W-:Y:S02]  /*11ee0*/  ISETP.GE.U32.AND P1, PT, R60, R14, PT ;  /* 0x0000000e3c00720c */ /* 0x000fe40003f26070 */
[----:B------:R-:W-:Y:S02]  /*11ef0*/  LOP3.LUT R8, R8, 0x1, RZ, 0xc0, !PT ;  /* 0x0000000108087812 */ /* 0x000fe400078ec0ff */
[----:B------:R-:W-:Y:S02]  /*11f00*/  ISETP.GE.AND P5, PT, R31, R26, PT ;  /* 0x0000001a1f00720c */ /* 0x000fe40003fa6270 */
[----:B------:R-:W-:Y:S02]  /*11f10*/  ISETP.GE.AND.EX P0, PT, R19, R5, PT, P0 ;  /* 0x000000051300720c */ /* 0x000fe40003f06300 */
[----:B------:R-:W-:-:S02]  /*11f20*/  ISETP.GE.AND.EX P1, PT, R61, R15, PT, P1 ;  /* 0x0000000f3d00720c */ /* 0x000fc40003f26310 */
[----:B------:R-:W-:Y:S02]  /*11f30*/  SEL R26, RZ, 0xffffffff, P4 ;  /* 0xffffffffff1a7807 */ /* 0x000fe40002000000 */
[----:B------:R-:W-:Y:S02]  /*11f40*/  ISETP.NE.U32.AND P4, PT, R8, 0x1, PT ;  /* 0x000000010800780c */ /* 0x000fe40003f85070 */
[----:B------:R-:W-:Y:S02]  /*11f50*/  SEL R8, RZ, 0xffffffff, P5 ;  /* 0xffffffffff087807 */ /* 0x000fe40002800000 */
[----:B------:R-:W-:Y:S02]  /*11f60*/  LOP3.LUT R12, R12, 0x1, RZ, 0xc0, !PT ;  /* 0x000000010c0c7812 */ /* 0x000fe400078ec0ff */
[----:B------:R-:W-:Y:S02]  /*11f70*/  @!P6 SEL R8, RZ, 0xffffffff, P0 ;  /* 0xffffffffff08e807 */ /* 0x000fe40000000000 */
[----:B------:R-:W-:-:S02]  /*11f80*/  @!P3 SEL R26, RZ, 0xffffffff, P1 ;  /* 0xffffffffff1ab807 */ /* 0x000fc40000800000 */
[----:B------:R-:W-:Y:S02]  /*11f90*/  ISETP.NE.U32.AND P0, PT, R12, 0x1, PT ;  /* 0x000000010c00780c */ /* 0x000fe40003f05070 */
[----:B------:R-:W-:Y:S02]  /*11fa0*/  LOP3.LUT R8, R8, 0x1, RZ, 0xc0, !PT ;  /* 0x0000000108087812 */ /* 0x000fe400078ec0ff */
[----:B------:R-:W-:Y:S02]  /*11fb0*/  LOP3.LUT R26, R26, 0x1, RZ, 0xc0, !PT ;  /* 0x000000011a1a7812 */ /* 0x000fe400078ec0ff */
[----:B------:R-:W-:Y:S02]  /*11fc0*/  SEL R58, R58, R20, !P0 ;  /* 0x000000143a3a7207 */ /* 0x000fe40004000000 */
[----:B------:R-:W-:Y:S02]  /*11fd0*/  SEL R59, R59, R21, !P0 ;  /* 0x000000153b3b7207 */ /* 0x000fe40004000000 */
[----:B------:R-:W-:-:S02]  /*11fe0*/  SEL R10, R11, R10, !P0 ;  /* 0x0000000a0b0a7207 */ /* 0x000fc40004000000 */
[----:B------:R-:W-:Y:S01]  /*11ff0*/  SEL R0, R0, R24, !P4 ;  /* 0x0000001800007207 */ /* 0x000fe20006000000 */
[----:B------:R0:W-:Y:S01]  /*12000*/  STS.64 [R27+0x18], R58 ;  /* 0x0000183a1b007388 */ /* 0x0001e20000000a00 */
[----:B------:R-:W-:Y:S02]  /*12010*/  SEL R3, R3, R25, !P4 ;  /* 0x0000001903037207 */ /* 0x000fe40006000000 */
[----:B------:R-:W-:Y:S01]  /*12020*/  ISETP.NE.U32.AND P0, PT, R8, 0x1, PT ;  /* 0x000000010800780c */ /* 0x000fe20003f05070 */
[----:B------:R0:W-:Y:S01]  /*12030*/  STS.U16 [R27+0x10], R10 ;  /* 0x0000100a1b007388 */ /* 0x0001e20000000400 */
[----:B------:R-:W-:Y:S02]  /*12040*/  ISETP.NE.U32.AND P1, PT, R26, 0x1, PT ;  /* 0x000000011a00780c */ /* 0x000fe40003f25070 */
[----:B------:R-:W-:Y:S01]  /*12050*/  SEL R18, R18, R4, !P0 ;  /* 0x0000000412127207 */ /* 0x000fe20004000000 */
[----:B------:R-:W-:Y:S01]  /*12060*/  IMAD.MOV.U32 R4, RZ, RZ, R0 ;  /* 0x000000ffff047224 */ /* 0x000fe200078e0000 */
[----:B------:R-:W-:Y:S01]  /*12070*/  SEL R19, R19, R5, !P0 ;  /* 0x0000000513137207 */ /* 0x000fe20004000000 */
[----:B------:R-:W-:Y:S01]  /*12080*/  IMAD.MOV.U32 R5, RZ, RZ, R3 ;  /* 0x000000ffff057224 */ /* 0x000fe200078e0003 */
[----:B------:R-:W-:-:S02]  /*12090*/  SEL R6, R13, R6, !P4 ;  /* 0x000000060d067207 */ /* 0x000fc40006000000 */
[----:B------:R-:W-:Y:S01]  /*120a0*/  SEL R60, R60, R14, !P1 ;  /* 0x0000000e3c3c7207 */ /* 0x000fe20004800000 */
[----:B------:R0:W-:Y:S01]  /*120b0*/  STS.64 [R27+0x38], R18 ;  /* 0x000038121b007388 */ /* 0x0001e20000000a00 */
[----:B------:R-:W-:Y:S02]  /*120c0*/  SEL R61, R61, R15, !P1 ;  /* 0x0000000f3d3d7207 */ /* 0x000fe40004800000 */
[----:B------:R-:W-:Y:S01]  /*120d0*/  SEL R16, R9, R16, !P1 ;  /* 0x0000001009107207 */ /* 0x000fe20004800000 */
[----:B------:R0:W-:Y:S01]  /*120e0*/  STS.64 [R27+0x8], R4 ;  /* 0x000008041b007388 */ /* 0x0001e20000000a00 */
[----:B------:R-:W-:Y:S02]  /*120f0*/  SEL R28, R7, R28, !P0 ;  /* 0x0000001c071c7207 */ /* 0x000fe40004000000 */
[----:B------:R-:W-:Y:S01]  /*12100*/  PRMT R13, R6, 0x7610, R13 ;  /* 0x00007610060d7816 */ /* 0x000fe2000000000d */
[----:B------:R0:W-:Y:S01]  /*12110*/  STS.64 [R27+0x28], R60 ;  /* 0x0000283c1b007388 */ /* 0x0001e20000000a00 */
[----:B------:R-:W-:-:S02]  /*12120*/  PRMT R11, R10, 0x7610, R11 ;  /* 0x000076100a0b7816 */ /* 0x000fc4000000000b */
[----:B------:R-:W-:Y:S01]  /*12130*/  PRMT R9, R16, 0x7610, R9 ;  /* 0x0000761010097816 */ /* 0x000fe20000000009 */
[----:B------:R0:W-:Y:S01]  /*12140*/  STS.U16 [R27], R6 ;  /* 0x000000061b007388 */ /* 0x0001e20000000400 */
[----:B------:R-:W-:-:S03]  /*12150*/  PRMT R7, R28, 0x7610, R7 ;  /* 0x000076101c077816 */ /* 0x000fc60000000007 */
[----:B------:R0:W-:Y:S04]  /*12160*/  STS.U16 [R27+0x20], R16 ;  /* 0x000020101b007388 */ /* 0x0001e80000000400 */
[----:B------:R0:W-:Y:S02]  /*12170*/  STS.U16 [R27+0x30], R28 ;  /* 0x0000301c1b007388 */ /* 0x0001e40000000400 */
.L_x_2759:
[----:B------:R-:W-:Y:S05]  /*12180*/  BSYNC B0 ;  /* 0x0000000000007941 */ /* 0x000fea0003800000 */
.L_x_2758:
[----:B0-----:R-:W-:Y:S01]  /*12190*/  IMAD.MOV.U32 R4, RZ, RZ, R29 ;  /* 0x000000ffff047224 */ /* 0x001fe200078e001d */
[----:B------:R-:W-:Y:S05]  /*121a0*/  @P2 BRA `(.L_x_2760) ;  /* 0xfffffa6000002947 */ /* 0x000fea000383ffff */
.L_x_2757:
[----:B------:R-:W-:-:S13]  /*121b0*/  ISETP.NE.AND P0, PT, RZ, c[0x0][0x190], PT ;  /* 0x00006400ff007a0c */ /* 0x000fda0003f05270 */
[----:B------:R-:W-:Y:S05]  /*121c0*/  @!P0 BRA `(.L_x_2761) ;  /* 0x00000b5000008947 */ /* 0x000fea0003800000 */
[----:B------:R-:W-:Y:S02]  /*121d0*/  IMAD.MOV.U32 R6, RZ, RZ, c[0x0][0x0] ;  /* 0x00000000ff067624 */ /* 0x000fe400078e00ff */
        /* <DEDUP_REMOVED lines=9> */
[----:B------:R-:W-:Y:S02]  /*12270*/  LEA R29, R8, 0x10, 0x6 ;  /* 0x00000010081d7811 */ /* 0x000fe400078e30ff */
[----:B------:R-:W-:Y:S01]  /*12280*/  STS.64 [R10+0x28], R58 ;  /* 0x0000283a0a007388 */ /* 0x000fe20000000a00 */
[----:B------:R-:W-:-:S03]  /*12290*/  ISETP.GE.AND P0, PT, R6, 0x20, PT ;  /* 0x000000200600780c */ /* 0x000fc60003f06270 */
[----:B------:R-:W-:Y:S04]  /*122a0*/  STS.64 [R10+0x38], R60 ;  /* 0x0000383c0a007388 */ /* 0x000fe80000000a00 */
[----:B------:R-:W-:Y:S04]  /*122b0*/  STS.64 [R10+0x48], R18 ;  /* 0x000048120a007388 */ /* 0x000fe80000000a00 */
[----:B------:R-:W-:Y:S04]  /*122c0*/  STS.U16 [R10+0x10], R13 ;  /* 0x0000100d0a007388 */ /* 0x000fe80000000400 */
[----:B------:R-:W-:Y:S04]  /*122d0*/  STS.U16 [R10+0x20], R11 ;  /* 0x0000200b0a007388 */ /* 0x000fe80000000400 */
[----:B------:R-:W-:Y:S04]  /*122e0*/  STS.U16 [R10+0x30], R9 ;  /* 0x000030090a007388 */ /* 0x000fe80000000400 */
[----:B------:R-:W-:Y:S04]  /*122f0*/  STS.U16 [R10+0x40], R7 ;  /* 0x000040070a007388 */ /* 0x000fe80000000400 */
[----:B------:R0:W-:Y:S02]  /*12300*/  STS.64 [R10+0x18], R4 ;  /* 0x000018040a007388 */ /* 0x0001e40000000a00 */
[----:B0-----:R-:W-:Y:S01]  /*12310*/  IMAD.MOV.U32 R4, RZ, RZ, 0x20 ;  /* 0x00000020ff047424 */ /* 0x001fe200078e00ff */
[----:B------:R-:W-:Y:S05]  /*12320*/  @!P0 BRA `(.L_x_2762) ;  /* 0x0000057000008947 */ /* 0x000fea0003800000 */
.L_x_2765:
[----:B0-----:R-:W-:Y:S01]  /*12330*/  IMAD.IADD R4, R2, 0x1, R6 ;  /* 0x0000000102047824 */ /* 0x001fe200078e0206 */
[----:B------:R-:W-:Y:S01]  /*12340*/  WARPSYNC 0xffffffff ;  /* 0xffffffff00007948 */ /* 0x000fe20003800000 */
[----:B------:R-:W-:Y:S03]  /*12350*/  BAR.SYNC.DEFER_BLOCKING 0x0 ;  /* 0x0000000000007b1d */ /* 0x000fe60000010000 */
[----:B------:R-:W-:-:S03]  /*12360*/  ISETP.GE.U32.AND P0, PT, R4, c[0x0][0x0], PT ;  /* 0x0000000004007a0c */ /* 0x000fc60003f06070 */
[----:B------:R-:W-:Y:S01]  /*12370*/  BSSY B0, `(.L_x_2763) ;  /* 0x000004e000007945 */ /* 0x000fe20003800000 */
[----:B------:R-:W-:-:S13]  /*12380*/  ISETP.GE.U32.OR P0, PT, R2, R6, P0 ;  /* 0x000000060200720c */ /* 0x000fda0000706470 */
[----:B------:R-:W-:Y:S05]  /*12390*/  @P0 BRA `(.L_x_2764) ;  /* 0x000004b000000947 */ /* 0x000fea0003800000 */
[----:B------:R-:W-:Y:S01]  /*123a0*/  IMAD R8, R6, 0x40, R29 ;  /* 0x0000004006087824 */ /* 0x000fe200078e021d */
[----:B------:R-:W-:Y:S02]  /*123b0*/  PRMT R31, R13, 0x9910, RZ ;  /* 0x000099100d1f7816 */ /* 0x000fe400000000ff */
[----:B------:R-:W-:Y:S02]  /*123c0*/  PRMT R30, R11, 0x9910, RZ ;  /* 0x000099100b1e7816 */ /* 0x000fe400000000ff */
[----:B------:R-:W0:Y:S04]  /*123d0*/  LDS.U16 R10, [R8] ;  /* 0x00000000080a7984 */ /* 0x000e280000000400 */
[----:B------:R-:W1:Y:S04]  /*123e0*/  LDS.U16 R12, [R8+0x10] ;  /* 0x00001000080c7984 */ /* 0x000e680000000400 */
[----:B------:R-:W2:Y:S04]  /*123f0*/  LDS.64 R24, [R8+0x8] ;  /* 0x0000080008187984 */ /* 0x000ea80000000a00 */
[----:B------:R-:W3:Y:S04]  /*12400*/  LDS.U16 R26, [R8+0x20] ;  /* 0x00002000081a7984 */ /* 0x000ee80000000400 */
[----:B------:R-:W4:Y:S04]  /*12410*/  LDS.U16 R28, [R8+0x30] ;  /* 0x00003000081c7984 */ /* 0x000f280000000400 */
[----:B------:R-:W5:Y:S04]  /*12420*/  LDS.64 R20, [R8+0x18] ;  /* 0x0000180008147984 */ /* 0x000f680000000a00 */
[----:B------:R-:W4:Y:S04]  /*12430*/  LDS.64 R4, [R8+0x38] ;  /* 0x0000380008047984 */ /* 0x000f280000000a00 */
[----:B------:R0:W5:Y:S02]  /*12440*/  LDS.64 R14, [R8+0x28] ;  /* 0x00002800080e7984 */ /* 0x0001640000000a00 */
[----:B0-----:R-:W-:-:S04]  /*12450*/  PRMT R16, R10, 0x9910, RZ ;  /* 0x000099100a107816 */ /* 0x001fc800000000ff */
[C---:B------:R-:W-:Y:S02]  /*12460*/  ISETP.NE.AND P6, PT, R31.reuse, R16, PT ;  /* 0x000000101f00720c */ /* 0x040fe40003fc5270 */
[----:B-1----:R-:W-:Y:S02]  /*12470*/  PRMT R27, R12, 0x9910, RZ ;  /* 0x000099100c1b7816 */ /* 0x002fe400000000ff */
[----:B--2---:R-:W-:Y:S02]  /*12480*/  ISETP.GE.U32.AND P5, PT, R0, R24, PT ;  /* 0x000000180000720c */ /* 0x004fe40003fa6070 */
[----:B------:R-:W-:Y:S02]  /*12490*/  ISETP.GE.AND P1, PT, R31, R16, PT ;  /* 0x000000101f00720c */ /* 0x000fe40003f26270 */
[CC--:B------:R-:W-:Y:S02]  /*124a0*/  ISETP.NE.AND P3, PT, R30.reuse, R27.reuse, PT ;  /* 0x0000001b1e00720c */ /* 0x0c0fe40003f65270 */
[----:B------:R-:W-:-:S02]  /*124b0*/  ISETP.GE.AND P0, PT, R30, R27, PT ;  /* 0x0000001b1e00720c */ /* 0x000fc40003f06270 */
[----:B------:R-:W-:Y:S02]  /*124c0*/  ISETP.GE.AND.EX P5, PT, R3, R25, PT, P5 ;  /* 0x000000190300720c */ /* 0x000fe40003fa6350 */
[----:B------:R-:W-:Y:S02]  /*124d0*/  PRMT R31, R9, 0x9910, RZ ;  /* 0x00009910091f7816 */ /* 0x000fe400000000ff */
[----:B------:R-:W-:Y:S02]  /*124e0*/  PRMT R30, R7, 0x9910, RZ ;  /* 0x00009910071e7816 */ /* 0x000fe400000000ff */
[----:B---3--:R-:W-:Y:S02]  /*124f0*/  PRMT R16, R26, 0x9910, RZ ;  /* 0x000099101a107816 */ /* 0x008fe400000000ff */
[----:B----4-:R-:W-:Y:S02]  /*12500*/  PRMT R27, R28, 0x9910, RZ ;  /* 0x000099101c1b7816 */ /* 0x010fe400000000ff */
[----:B------:R-:W-:-:S02]  /*12510*/  SEL R8, RZ, 0xffffffff, P1 ;  /* 0xffffffffff087807 */ /* 0x000fc40000800000 */
[----:B------:R-:W-:Y:S02]  /*12520*/  @!P6 SEL R8, RZ, 0xffffffff, P5 ;  /* 0xffffffffff08e807 */ /* 0x000fe40002800000 */
[C---:B------:R-:W-:Y:S02]  /*12530*/  ISETP.GE.AND P2, PT, R31.reuse, R16, PT ;  /* 0x000000101f00720c */ /* 0x040fe40003f46270 */
[----:B-----5:R-:W-:Y:S02]  /*12540*/  ISETP.GE.U32.AND P1, PT, R58, R20, PT ;  /* 0x000000143a00720c */ /* 0x020fe40003f26070 */
[CC--:B------:R-:W-:Y:S02]  /*12550*/  ISETP.NE.AND P5, PT, R30.reuse, R27.reuse, PT ;  /* 0x0000001b1e00720c */ /* 0x0c0fe40003fa5270 */
[----:B------:R-:W-:Y:S02]  /*12560*/  ISETP.NE.AND P4, PT, R31, R16, PT ;  /* 0x000000101f00720c */ /* 0x000fe40003f85270 */
[----:B------:R-:W-:-:S02]  /*12570*/  ISETP.GE.AND P6, PT, R30, R27, PT ;  /* 0x0000001b1e00720c */ /* 0x000fc40003fc6270 */
[----:B------:R-:W-:Y:S02]  /*12580*/  ISETP.GE.AND.EX P1, PT, R59, R21, PT, P1 ;  /* 0x000000153b00720c */ /* 0x000fe40003f26310 */
[----:B------:R-:W-:Y:S02]  /*12590*/  SEL R27, RZ, 0xffffffff, P2 ;  /* 0xffffffffff1b7807 */ /* 0x000fe40001000000 */
[----:B------:R-:W-:Y:S02]  /*125a0*/  SEL R16, RZ, 0xffffffff, P0 ;  /* 0xffffffffff107807 */ /* 0x000fe40000000000 */
[----:B------:R-:W-:Y:S02]  /*125b0*/  ISETP.GE.U32.AND P2, PT, R18, R4, PT ;  /* 0x000000041200720c */ /* 0x000fe40003f46070 */
[----:B------:R-:W-:Y:S02]  /*125c0*/  ISETP.GE.U32.AND P0, PT, R60, R14, PT ;  /* 0x0000000e3c00720c */ /* 0x000fe40003f06070 */
[----:B------:R-:W-:-:S02]  /*125d0*/  LOP3.LUT R8, R8, 0x1, RZ, 0xc0, !PT ;  /* 0x0000000108087812 */ /* 0x000fc400078ec0ff */
[----:B------:R-:W-:Y:S02]  /*125e0*/  @!P3 SEL R16, RZ, 0xffffffff, P1 ;  /* 0xffffffffff10b807 */ /* 0x000fe40000800000 */
[----:B------:R-:W-:Y:S02]  /*125f0*/  ISETP.GE.AND.EX P2, PT, R19, R5, PT, P2 ;  /* 0x000000051300720c */ /* 0x000fe40003f46320 */
[----:B------:R-:W-:Y:S02]  /*12600*/  ISETP.GE.AND.EX P0, PT, R61, R15, PT, P0 ;  /* 0x0000000f3d00720c */ /* 0x000fe40003f06300 */
[----:B------:R-:W-:Y:S02]  /*12610*/  ISETP.NE.U32.AND P1, PT, R8, 0x1, PT ;  /* 0x000000010800780c */ /* 0x000fe40003f25070 */
[----:B------:R-:W-:Y:S02]  /*12620*/  SEL R8, RZ, 0xffffffff, P6 ;  /* 0xffffffffff087807 */ /* 0x000fe40003000000 */
[----:B------:R-:W-:-:S02]  /*12630*/  LOP3.LUT R16, R16, 0x1, RZ, 0xc0, !PT ;  /* 0x0000000110107812 */ /* 0x000fc400078ec0ff */
[----:B------:R-:W-:Y:S02]  /*12640*/  @!P5 SEL R8, RZ, 0xffffffff, P2 ;  /* 0xffffffffff08d807 */ /* 0x000fe40001000000 */
[----:B------:R-:W-:Y:S02]  /*12650*/  @!P4 SEL R27, RZ, 0xffffffff, P0 ;  /* 0xffffffffff1bc807 */ /* 0x000fe40000000000 */
[----:B------:R-:W-:Y:S02]  /*12660*/  ISETP.NE.U32.AND P0, PT, R16, 0x1, PT ;  /* 0x000000011000780c */ /* 0x000fe40003f05070 */
[----:B------:R-:W-:Y:S02]  /*12670*/  LOP3.LUT R8, R8, 0x1, RZ, 0xc0, !PT ;  /* 0x0000000108087812 */ /* 0x000fe400078ec0ff */
[----:B------:R-:W-:Y:S02]  /*12680*/  LOP3.LUT R27, R27, 0x1, RZ, 0xc0, !PT ;  /* 0x000000011b1b7812 */ /* 0x000fe400078ec0ff */
[----:B------:R-:W-:-:S02]  /*12690*/  SEL R58, R58, R20, !P0 ;  /* 0x000000143a3a7207 */ /* 0x000fc40004000000 */
[----:B------:R-:W-:Y:S02]  /*126a0*/  SEL R59, R59, R21, !P0 ;  /* 0x000000153b3b7207 */ /* 0x000fe40004000000 */
[----:B------:R-:W-:Y:S02]  /*126b0*/  SEL R12, R11, R12, !P0 ;  /* 0x0000000c0b0c7207 */ /* 0x000fe40004000000 */
[----:B------:R-:W-:Y:S01]  /*126c0*/  SEL R0, R0, R24, !P1 ;  /* 0x0000001800007207 */ /* 0x000fe20004800000 */
[----:B------:R0:W-:Y:S01]  /*126d0*/  STS.64 [R29+0x18], R58 ;  /* 0x0000183a1d007388 */ /* 0x0001e20000000a00 */
[----:B------:R-:W-:Y:S02]  /*126e0*/  SEL R3, R3, R25, !P1 ;  /* 0x0000001903037207 */ /* 0x000fe40004800000 */
[----:B------:R-:W-:Y:S01]  /*126f0*/  SEL R10, R13, R10, !P1 ;  /* 0x0000000a0d0a7207 */ /* 0x000fe20004800000 */
[----:B------:R0:W-:Y:S01]  /*12700*/  STS.U16 [R29+0x10], R12 ;  /* 0x0000100c1d007388 */ /* 0x0001e20000000400 */
[----:B------:R-:W-:-:S02]  /*12710*/  ISETP.NE.U32.AND P0, PT, R8, 0x1, PT ;  /* 0x000000010800780c */ /* 0x000fc40003f05070 */
[----:B------:R-:W-:Y:S01]  /*12720*/  ISETP.NE.U32.AND P1, PT, R27, 0x1, PT ;  /* 0x000000011b00780c */ /* 0x000fe20003f25070 */
[----:B------:R0:W-:Y:S01]  /*12730*/  STS.U16 [R29], R10 ;  /* 0x0000000a1d007388 */ /* 0x0001e20000000400 */
[----:B------:R-:W-:Y:S01]  /*12740*/  SEL R18, R18, R4, !P0 ;  /* 0x0000000412127207 */ /* 0x000fe20004000000 */
[----:B------:R-:W-:Y:S01]  /*12750*/  IMAD.MOV.U32 R4, RZ, RZ, R0 ;  /* 0x000000ffff047224 */ /* 0x000fe200078e0000 */
[----:B------:R-:W-:Y:S01]  /*12760*/  SEL R19, R19, R5, !P0 ;  /* 0x0000000513137207 */ /* 0x000fe20004000000 */
[----:B------:R-:W-:Y:S01]  /*12770*/  IMAD.MOV.U32 R5, RZ, RZ, R3 ;  /* 0x000000ffff057224 */ /* 0x000fe200078e0003 */
[----:B------:R-:W-:Y:S02]  /*12780*/  SEL R60, R60, R14, !P1 ;  /* 0x0000000e3c3c7207 */ /* 0x000fe40004800000 */
[----:B------:R-:W-:Y:S01]  /*12790*/  SEL R61, R61, R15, !P1 ;  /* 0x0000000f3d3d7207 */ /* 0x000fe20004800000 */
[----:B------:R0:W-:Y:S01]  /*127a0*/  STS.64 [R29+0x38], R18 ;  /* 0x000038121d007388 */ /* 0x0001e20000000a00 */
[----:B------:R-:W-:-:S02]  /*127b0*/  SEL R26, R9, R26, !P1 ;  /* 0x0000001a091a7207 */ /* 0x000fc40004800000 */
[----:B------:R-:W-:Y:S01]  /*127c0*/  SEL R28, R7, R28, !P0 ;  /* 0x0000001c071c7207 */ /* 0x000fe20004000000 */
[----:B------:R0:W-:Y:S01]  /*127d0*/  STS.64 [R29+0x8], R4 ;  /* 0x000008041d007388 */ /* 0x0001e20000000a00 */
[----:B------:R-:W-:Y:S02]  /*127e0*/  PRMT R13, R10, 0x7610, R13 ;  /* 0x000076100a0d7816 */ /* 0x000fe4000000000d */
[----:B------:R-:W-:Y:S01]  /*127f0*/  PRMT R11, R12, 0x7610, R11 ;  /* 0x000076100c0b7816 */ /* 0x000fe2000000000b */
[----:B------:R0:W-:Y:S01]  /*12800*/  STS.64 [R29+0x28], R60 ;  /* 0x0000283c1d007388 */ /* 0x0001e20000000a00 */
[----:B------:R-:W-:Y:S02]  /*12810*/  PRMT R9, R26, 0x7610, R9 ;  /* 0x000076101a097816 */ /* 0x000fe40000000009 */
[----:B------:R-:W-:Y:S01]  /*12820*/  PRMT R7, R28, 0x7610, R7 ;  /* 0x000076101c077816 */ /* 0x000fe20000000007 */
[----:B------:R0:W-:Y:S04]  /*12830*/  STS.U16 [R29+0x20], R26 ;  /* 0x0000201a1d007388 */ /* 0x0001e80000000400 */
[----:B------:R0:W-:Y:S02]  /*12840*/  STS.U16 [R29+0x30], R28 ;  /* 0x0000301c1d007388 */ /* 0x0001e40000000400 */
.L_x_2764:
[----:B------:R-:W-:Y:S05]  /*12850*/  BSYNC B0 ;  /* 0x0000000000007941 */ /* 0x000fea0003800000 */
.L_x_2763:
[----:B------:R-:W-:-:S04]  /*12860*/  SHF.R.S32.HI R6, RZ, 0x1, R6 ;  /* 0x00000001ff067819 */ /* 0x000fc80000011406 */
[----:B------:R-:W-:-:S13]  /*12870*/  ISETP.GE.AND P0, PT, R6, 0x20, PT ;  /* 0x000000200600780c */ /* 0x000fda0003f06270 */
[----:B------:R-:W-:Y:S05]  /*12880*/  @P0 BRA `(.L_x_2765) ;  /* 0xfffffaa000000947 */ /* 0x000fea000383ffff */
[----:B0-----:R-:W-:-:S05]  /*12890*/  IMAD.MOV.U32 R4, RZ, RZ, 0x20 ;  /* 0x00000020ff047424 */ /* 0x001fca00078e00ff */
.L_x_2762:
[----:B------:R-:W-:Y:S01]  /*128a0*/  ISETP.GE.AND P0, PT, R4, 0x2, PT ;  /* 0x000000020400780c */ /* 0x000fe20003f06270 */
[----:B------:R-:W-:Y:S01]  /*128b0*/  WARPSYNC 0xffffffff ;  /* 0xffffffff00007948 */ /* 0x000fe20003800000 */
[----:B------:R-:W-:Y:S11]  /*128c0*/  BAR.SYNC.DEFER_BLOCKING 0x0 ;  /* 0x0000000000007b1d */ /* 0x000ff60000010000 */
[----:B------:R-:W-:Y:S05]  /*128d0*/  @!P0 BRA `(.L_x_2761) ;  /* 0x0000044000008947 */ /* 0x000fea0003800000 */
[----:B------:R-:W-:-:S04]  /*128e0*/  IMAD.MOV.U32 R5, RZ, RZ, 0x1 ;  /* 0x00000001ff057424 */ /* 0x000fc800078e00ff */
.L_x_2766:
[----:B------:R-:W-:Y:S01]  /*128f0*/  PRMT R6, R13, 0x9910, RZ ;  /* 0x000099100d067816 */ /* 0x000fe200000000ff */
[----:B------:R-:W0:Y:S01]  /*12900*/  SHFL.DOWN PT, R15, R0, R5, 0x1f ;  /* 0x08001f05000f7589 */ /* 0x000e2200000e0000 */
[----:B------:R-:W-:-:S02]  /*12910*/  PRMT R20, R9, 0x9910, RZ ;  /* 0x0000991009147816 */ /* 0x000fc400000000ff */
[----:B------:R-:W-:Y:S01]  /*12920*/  PRMT R12, R11, 0x9910, RZ ;  /* 0x000099100b0c7816 */ /* 0x000fe200000000ff */
[----:B------:R-:W1:Y:S01]  /*12930*/  SHFL.DOWN PT, R8, R6, R5, 0x1f ;  /* 0x08001f0506087589 */ /* 0x000e6200000e0000 */
[----:B------:R-:W-:-:S03]  /*12940*/  PRMT R28, R7, 0x9910, RZ ;  /* 0x00009910071c7816 */ /* 0x000fc600000000ff */
[----:B------:R-:W2:Y:S04]  /*12950*/  SHFL.DOWN PT, R10, R3, R5, 0x1f ;  /* 0x08001f05030a7589 */ /* 0x000ea800000e0000 */
[----:B------:R-:W3:Y:S04]  /*12960*/  SHFL.DOWN PT, R24, R20, R5, 0x1f ;  /* 0x08001f0514187589 */ /* 0x000ee800000e0000 */
[----:B------:R-:W4:Y:S04]  /*12970*/  SHFL.DOWN PT, R21, R58, R5, 0x1f ;  /* 0x08001f053a157589 */ /* 0x000f2800000e0000 */
[----:B------:R-:W5:Y:S04]  /*12980*/  SHFL.DOWN PT, R14, R12, R5, 0x1f ;  /* 0x08001f050c0e7589 */ /* 0x000f6800000e0000 */
[----:B------:R-:W5:Y:S01]  /*12990*/  SHFL.DOWN PT, R25, R60, R5, 0x1f ;  /* 0x08001f053c197589 */ /* 0x000f6200000e0000 */
[----:B0-----:R-:W-:-:S03]  /*129a0*/  ISETP.GE.U32.AND P4, PT, R0, R15, PT ;  /* 0x0000000f0000720c */ /* 0x001fc60003f86070 */
[----:B------:R-:W0:Y:S01]  /*129b0*/  SHFL.DOWN PT, R16, R59, R5, 0x1f ;  /* 0x08001f053b107589 */ /* 0x000e2200000e0000 */
[----:B-1----:R-:W-:-:S03]  /*129c0*/  PRMT R29, R8, 0x9910, RZ ;  /* 0x00009910081d7816 */ /* 0x002fc600000000ff */
[----:B------:R-:W1:Y:S01]  /*129d0*/  SHFL.DOWN PT, R30, R28, R5, 0x1f ;  /* 0x08001f051c1e7589 */ /* 0x000e6200000e0000 */
[-C--:B------:R-:W-:Y:S02]  /*129e0*/  ISETP.NE.AND P5, PT, R6, R29.reuse, PT ;  /* 0x0000001d0600720c */ /* 0x080fe40003fa5270 */
[----:B--2---:R-:W-:Y:S01]  /*129f0*/  ISETP.GE.AND.EX P4, PT, R3, R10, PT, P4 ;  /* 0x0000000a0300720c */ /* 0x004fe20003f86340 */
[----:B------:R-:W2:Y:S01]  /*12a00*/  SHFL.DOWN PT, R26, R61, R5, 0x1f ;  /* 0x08001f053d1a7589 */ /* 0x000ea200000e0000 */
[----:B---3--:R-:W-:Y:S02]  /*12a10*/  PRMT R31, R24, 0x9910, RZ ;  /* 0x00009910181f7816 */ /* 0x008fe400000000ff */
[----:B------:R-:W-:Y:S01]  /*12a20*/  ISETP.GE.AND P3, PT, R6, R29, PT ;  /* 0x0000001d0600720c */ /* 0x000fe20003f66270 */
[----:B------:R-:W3:Y:S01]  /*12a30*/  SHFL.DOWN PT, R27, R18, R5, 0x1f ;  /* 0x08001f05121b7589 */ /* 0x000ee200000e0000 */
[----:B------:R-:W-:Y:S02]  /*12a40*/  SEL R6, RZ, 0xffffffff, P4 ;  /* 0xffffffffff067807 */ /* 0x000fe40002000000 */
[----:B----4-:R-:W-:Y:S01]  /*12a50*/  ISETP.GE.U32.AND P0, PT, R58, R21, PT ;  /* 0x000000153a00720c */ /* 0x010fe20003f06070 */
[----:B------:R4:W3:Y:S01]  /*12a60*/  SHFL.DOWN PT, R32, R19, R5, 0x1f ;  /* 0x08001f0513207589 */ /* 0x0008e200000e0000 */
[----:B------:R-:W-:-:S02]  /*12a70*/  ISETP.NE.AND P4, PT, R20, R31, PT ;  /* 0x0000001f1400720c */ /* 0x000fc40003f85270 */
[----:B-----5:R-:W-:Y:S02]  /*12a80*/  PRMT R29, R14, 0x9910, RZ ;  /* 0x000099100e1d7816 */ /* 0x020fe400000000ff */
[----:B------:R-:W-:Y:S02]  /*12a90*/  ISETP.GE.U32.AND P2, PT, R60, R25, PT ;  /* 0x000000193c00720c */ /* 0x000fe40003f46070 */
[----:B------:R-:W-:Y:S02]  /*12aa0*/  @P5 SEL R6, RZ, 0xffffffff, P3 ;  /* 0xffffffffff065807 */ /* 0x000fe40001800000 */
[----:B0-----:R-:W-:Y:S01]  /*12ab0*/  ISETP.GE.AND.EX P0, PT, R59, R16, PT, P0 ;  /* 0x000000103b00720c */ /* 0x001fe20003f06300 */
[----:B----4-:R-:W-:Y:S01]  /*12ac0*/  IMAD.SHL.U32 R5, R5, 0x2, RZ ;  /* 0x0000000205057824 */ /* 0x010fe200078e00ff */
[----:B------:R-:W-:Y:S02]  /*12ad0*/  ISETP.NE.AND P6, PT, R12, R29, PT ;  /* 0x0000001d0c00720c */ /* 0x000fe40003fc5270 */
[----:B-1----:R-:W-:-:S02]  /*12ae0*/  PRMT R33, R30, 0x9910, RZ ;  /* 0x000099101e217816 */ /* 0x002fc400000000ff */
[----:B------:R-:W-:Y:S02]  /*12af0*/  ISETP.GE.AND P5, PT, R12, R29, PT ;  /* 0x0000001d0c00720c */ /* 0x000fe40003fa6270 */
[----:B--2---:R-:W-:Y:S02]  /*12b00*/  ISETP.GE.AND.EX P2, PT, R61, R26, PT, P2 ;  /* 0x0000001a3d00720c */ /* 0x004fe40003f46320 */
[----:B------:R-:W-:Y:S02]  /*12b10*/  SEL R12, RZ, 0xffffffff, P0 ;  /* 0xffffffffff0c7807 */ /* 0x000fe40000000000 */
[----:B------:R-:W-:Y:S02]  /*12b20*/  ISETP.NE.AND P3, PT, R28, R33, PT ;  /* 0x000000211c00720c */ /* 0x000fe40003f65270 */
[----:B------:R-:W-:Y:S02]  /*12b30*/  ISETP.GE.AND P0, PT, R20, R31, PT ;  /* 0x0000001f1400720c */ /* 0x000fe40003f06270 */
[----:B------:R-:W-:-:S02]  /*12b40*/  LOP3.LUT R6, R6, 0x1, RZ, 0xc0, !PT ;  /* 0x0000000106067812 */ /* 0x000fc400078ec0ff */
[----:B------:R-:W-:Y:S02]  /*12b50*/  SEL R20, RZ, 0xffffffff, P2 ;  /* 0xffffffffff147807 */ /* 0x000fe40001000000 */
[----:B---3--:R-:W-:Y:S02]  /*12b60*/  ISETP.GE.U32.AND P1, PT, R18, R27, PT ;  /* 0x0000001b1200720c */ /* 0x008fe40003f26070 */
[----:B------:R-:W-:Y:S02]  /*12b70*/  @P4 SEL R20, RZ, 0xffffffff, P0 ;  /* 0xffffffffff144807 */ /* 0x000fe40000000000 */
[----:B------:R-:W-:Y:S02]  /*12b80*/  ISETP.NE.U32.AND P0, PT, R6, 0x1, PT ;  /* 0x000000010600780c */ /* 0x000fe40003f05070 */
[----:B------:R-:W-:Y:S02]  /*12b90*/  ISETP.GE.AND.EX P1, PT, R19, R32, PT, P1 ;  /* 0x000000201300720c */ /* 0x000fe40003f26310 */
[----:B------:R-:W-:-:S02]  /*12ba0*/  ISETP.GE.AND P2, PT, R28, R33, PT ;  /* 0x000000211c00720c */ /* 0x000fc40003f46270 */
[----:B------:R-:W-:Y:S02]  /*12bb0*/  SEL R0, R0, R15, !P0 ;  /* 0x0000000f00007207 */ /* 0x000fe40004000000 */
[----:B------:R-:W-:Y:S02]  /*12bc0*/  SEL R3, R3, R10, !P0 ;  /* 0x0000000a03037207 */ /* 0x000fe40004000000 */
[----:B------:R-:W-:Y:S02]  /*12bd0*/  SEL R13, R13, R8, !P0 ;  /* 0x000000080d0d7207 */ /* 0x000fe40004000000 */
[----:B------:R-:W-:Y:S02]  /*12be0*/  ISETP.GE.AND P0, PT, R5, R4, PT ;  /* 0x000000040500720c */ /* 0x000fe40003f06270 */
[----:B------:R-:W-:Y:S02]  /*12bf0*/  SEL R28, RZ, 0xffffffff, P1 ;  /* 0xffffffffff1c7807 */ /* 0x000fe40000800000 */
[----:B------:R-:W-:-:S02]  /*12c00*/  @P6 SEL R12, RZ, 0xffffffff, P5 ;  /* 0xffffffffff0c6807 */ /* 0x000fc40002800000 */
[----:B------:R-:W-:Y:S02]  /*12c10*/  @P3 SEL R28, RZ, 0xffffffff, P2 ;  /* 0xffffffffff1c3807 */ /* 0x000fe40001000000 */
[----:B------:R-:W-:Y:S02]  /*12c20*/  LOP3.LUT R12, R12, 0x1, RZ, 0xc0, !PT ;  /* 0x000000010c0c7812 */ /* 0x000fe400078ec0ff */
[----:B------:R-:W-:Y:S02]  /*12c30*/  LOP3.LUT R20, R20, 0x1, RZ, 0xc0, !PT ;  /* 0x0000000114147812 */ /* 0x000fe400078ec0ff */
[----:B------:R-:W-:Y:S02]  /*12c40*/  LOP3.LUT R28, R28, 0x1, RZ, 0xc0, !PT ;  /* 0x000000011c1c7812 */ /* 0x000fe400078ec0ff */
[----:B------:R-:W-:Y:S02]  /*12c50*/  ISETP.NE.U32.AND P1, PT, R12, 0x1, PT ;  /* 0x000000010c00780c */ /* 0x000fe40003f25070 */
        /* <DEDUP_REMOVED lines=10> */
[----:B------:R-:W-:Y:S01]  /*12d00*/  SEL R7, R7, R30, !P3 ;  /* 0x0000001e07077207 */ /* 0x000fe20005800000 */
[----:B------:R-:W-:Y:S05]  /*12d10*/  @!P0 BRA `(.L_x_2766) ;  /* 0xfffffbd000008947 */ /* 0x000fea000383ffff */
.L_x_2761:
[----:B------:R-:W-:Y:S01]  /*12d20*/  ISETP.NE.AND P0, PT, RZ, c[0x0][0x34c], PT ;  /* 0x0000d300ff007a0c */ /* 0x000fe20003f05270 */
[----:B------:R-:W-:Y:S02]  /*12d30*/  IMAD.MOV.U32 R25, RZ, RZ, RZ ;  /* 0x000000ffff197224 */ /* 0x000fe400078e00ff */
[----:B------:R-:W-:-:S10]  /*12d40*/  IMAD.MOV.U32 R26, RZ, RZ, RZ ;  /* 0x000000ffff1a7224 */ /* 0x000fd400078e00ff */
        /* <DEDUP_REMOVED lines=201> */
.L_x_2767:
[----:B------:R-:W-:Y:S05]  /*139e0*/  @!P0 BRA `(.L_x_2768) ;  /* 0x00000c7000008947 */ /* 0x000fea0003800000 */
[----:B0-----:R-:W-:Y:S01]  /*139f0*/  IADD3 R5, R23, 0x1, RZ ;  /* 0x0000000117057810 */ /* 0x001fe20007ffe0ff */
        /* <DEDUP_REMOVED lines=198> */
.L_x_2768:
[----:B------:R-:W-:Y:S02]  /*14660*/  IMAD.MOV.U32 R16, RZ, RZ, RZ ;  /* 0x000000ffff107224 */ /* 0x000fe400078e00ff */
[----:B------:R-:W-:Y:S01]  /*14670*/  IMAD.MOV.U32 R24, RZ, RZ, RZ ;  /* 0x000000ffff187224 */ /* 0x000fe200078e00ff */
        /* <DEDUP_REMOVED lines=200> */
.L_x_2769:
        /* <DEDUP_REMOVED lines=200> */
.L_x_2770:
        /* <DEDUP_REMOVED lines=10> */
.L_x_2776:
        /* <DEDUP_REMOVED lines=9> */
[----:B------:R-:W-:Y:S05]  /*160b0*/  CALL.REL.NOINC `($__internal_17_$__cuda_sm20_rem_u64) ;  /* 0x0000931000007944 */ /* 0x000fea0003c00000 */
[----:B------:R-:W-:Y:S02]  /*160c0*/  IMAD.MOV.U32 R14, RZ, RZ, R6 ;  /* 0x000000ffff0e7224 */ /* 0x000fe400078e0006 */
[----:B------:R-:W-:Y:S01]  /*160d0*/  IMAD.MOV.U32 R15, RZ, RZ, R21 ;  /* 0x000000ffff0f7224 */ /* 0x000fe200078e0015 */
[----:B------:R-:W-:Y:S05]  /*160e0*/  BRA `(.L_x_2775) ;  /* 0x0000013000007947 */ /* 0x000fea0003800000 */
.L_x_2774:
        /* <DEDUP_REMOVED lines=19> */
.L_x_2775:
[----:B------:R-:W-:Y:S05]  /*16220*/  BSYNC B1 ;  /* 0x0000000000017941 */ /* 0x000fea0003800000 */
.L_x_2773:
[----:B------:R-:W-:Y:S01]  /*16230*/  ISETP.NE.U32.AND P0, PT, R14, RZ, PT ;  /* 0x000000ff0e00720c */ /* 0x000fe20003f05070 */
[----:B------:R-:W-:Y:S02]  /*16240*/  IMAD.MOV.U32 R8, RZ, RZ, R4 ;  /* 0x000000ffff087224 */ /* 0x000fe400078e0004 */
[----:B------:R-:W-:Y:S01]  /*16250*/  IMAD.MOV.U32 R10, RZ, RZ, R5 ;  /* 0x000000ffff0a7224 */ /* 0x000fe200078e0005 */
[----:B------:R-:W-:-:S13]  /*16260*/  ISETP.NE.AND.EX P0, PT, R15, RZ, PT, P0 ;  /* 0x000000ff0f00720c */ /* 0x000fda0003f05300 */
[----:B------:R-:W-:Y:S05]  /*16270*/  @P0 BRA `(.L_x_2776) ;  /* 0xfffffda000000947 */ /* 0x000fea000383ffff */
[----:B------:R-:W-:Y:S05]  /*16280*/  BSYNC B0 ;  /* 0x0000000000007941 */ /* 0x000fea0003800000 */
.L_x_2772:
[----:B------:R-:W-:Y:S01]  /*16290*/  ISETP.NE.U32.AND P2, PT, R5, RZ, PT ;  /* 0x000000ff0500720c */ /* 0x000fe20003f45070 */
[----:B------:R-:W-:-:S12]  /*162a0*/  BSSY B0, `(.L_x_2777) ;  /* 0x000001c000007945 */ /* 0x000fd80003800000 */
[----:B------:R-:W-:Y:S05]  /*162b0*/  @!P2 BRA `(.L_x_2778) ;  /* 0x000000700000a947 */ /* 0x000fea0003800000 */
[----:B------:R-:W-:Y:S01]  /*162c0*/  IMAD.MOV.U32 R10, RZ, RZ, 0x10 ;  /* 0x00000010ff0a7424 */ /* 0x000fe200078e00ff */
[----:B------:R-:W-:Y:S01]  /*162d0*/  MOV R6, 0x16300 ;  /* 0x0001630000067802 */ /* 0x000fe20000000f00 */
[----:B------:R-:W-:Y:S02]  /*162e0*/  IMAD.MOV.U32 R12, RZ, RZ, RZ ;  /* 0x000000ffff0c7224 */ /* 0x000fe400078e00ff */
[----:B------:R-:W-:Y:S05]  /*162f0*/  CALL.REL.NOINC `($__internal_16_$__cuda_sm20_div_u64) ;  /* 0x00008c7000007944 */ /* 0x000fea0003c00000 */
[----:B------:R-:W-:Y:S02]  /*16300*/  IMAD.MOV.U32 R14, RZ, RZ, R8 ;  /* 0x000000ffff0e7224 */ /* 0x000fe400078e0008 */
[----:B------:R-:W-:Y:S01]  /*16310*/  IMAD.MOV.U32 R15, RZ, RZ, R27 ;  /* 0x000000ffff0f7224 */ /* 0x000fe200078e001b */
[----:B------:R-:W-:Y:S05]  /*16320*/  BRA `(.L_x_2779) ;  /* 0x0000013000007947 */ /* 0x000fea0003800000 */
.L_x_2778:
        /* <DEDUP_REMOVED lines=19> */
.L_x_2779:
[----:B------:R-:W-:Y:S05]  /*16460*/  BSYNC B0 ;  /* 0x0000000000007941 */ /* 0x000fea0003800000 */
.L_x_2777:
[----:B------:R-:W-:Y:S01]  /*16470*/  BSSY B0, `(.L_x_2780) ;  /* 0x000001d000007945 */ /* 0x000fe20003800000 */
        /* <DEDUP_REMOVED lines=8> */
.L_x_2781:
        /* <DEDUP_REMOVED lines=20> */
.L_x_2782:
[----:B------:R-:W-:Y:S05]  /*16640*/  BSYNC B0 ;  /* 0x0000000000007941 */ /* 0x000fea0003800000 */
.L_x_2780:
[-C--:B------:R-:W-:Y:S01]  /*16650*/  IMAD R21, R15, R26.reuse, RZ ;  /* 0x0000001a0f157224 */ /* 0x080fe200078e02ff */
[----:B------:R-:W-:Y:S01]  /*16660*/  BSSY B0, `(.L_x_2783) ;  /* 0x000001f000007945 */ /* 0x000fe20003800000 */
[----:B------:R-:W-:-:S04]  /*16670*/  IMAD.WIDE.U32 R14, R14, R26, RZ ;  /* 0x0000001a0e0e7225 */ /* 0x000fc800078e00ff */
[----:B------:R-:W-:-:S05]  /*16680*/  IMAD.IADD R12, R15, 0x1, R21 ;  /* 0x000000010f0c7824 */ /* 0x000fca00078e0215 */
[----:B------:R-:W-:-:S13]  /*16690*/  LOP3.LUT P0, RZ, R12, 0x1f, RZ, 0xc0, !PT ;  /* 0x0000001f0cff7812 */ /* 0x000fda000780c0ff */
[----:B------:R-:W-:Y:S05]  /*166a0*/  @!P0 BRA `(.L_x_2784) ;  /* 0x0000006000008947 */ /* 0x000fea0003800000 */
[----:B------:R-:W-:Y:S01]  /*166b0*/  IMAD.MOV.U32 R10, RZ, RZ, R14 ;  /* 0x000000ffff0a7224 */ /* 0x000fe200078e000e */
[----:B------:R-:W-:Y:S02]  /*166c0*/  MOV R6, 0x166e0 ;  /* 0x000166e000067802 */ /* 0x000fe40000000f00 */
[----:B------:R-:W-:Y:S05]  /*166d0*/  CALL.REL.NOINC `($__internal_16_$__cuda_sm20_div_u64) ;  /* 0x0000889000007944 */ /* 0x000fea0003c00000 */
[----:B------:R-:W-:Y:S02]  /*166e0*/  IMAD.MOV.U32 R4, RZ, RZ, R8 ;  /* 0x000000ffff047224 */ /* 0x000fe400078e0008 */
[----:B------:R-:W-:Y:S01]  /*166f0*/  IMAD.MOV.U32 R5, RZ, RZ, R27 ;  /* 0x000000ffff057224 */ /* 0x000fe200078e001b */
[----:B------:R-:W-:Y:S05]  /*16700*/  BRA `(.L_x_2785) ;  /* 0x0000014000007947 */ /* 0x000fea0003800000 */
.L_x_2784:
        /* <DEDUP_REMOVED lines=20> */
.L_x_2785:
[----:B------:R-:W-:Y:S05]  /*16850*/  BSYNC B0 ;  /* 0x0000000000007941 */ /* 0x000fea0003800000 */
.L_x_2783:
[----:B------:R-:W-:-:S04]  /*16860*/  IADD3 R4, P0, R4, c[0x0][0x560], RZ ;  /* 0x0001580004047a10 */ /* 0x000fc80007f1e0ff */
[----:B------:R-:W-:-:S05]  /*16870*/  IADD3.X R5, R5, c[0x0][0x564], RZ, P0, !PT ;  /* 0x0001590005057a10 */ /* 0x000fca00007fe4ff */
[----:B------:R-:W-:Y:S02]  /*16880*/  IMAD.MOV.U32 R6, RZ, RZ, R5 ;  /* 0x000000ffff067224 */ /* 0x000fe400078e0005 */
.L_x_2771:
        /* <DEDUP_REMOVED lines=209> */
.L_x_2787:
        /* <DEDUP_REMOVED lines=200> */
.L_x_2788:
        /* <DEDUP_REMOVED lines=202> */
.L_x_2789:
        /* <DEDUP_REMOVED lines=200> */
.L_x_2790:
        /* <DEDUP_REMOVED lines=11> */
.L_x_2792:
[----:B------:R-:W-:Y:S05]  /*19bf0*/  BSYNC B0 ;  /* 0x0000000000007941 */ /* 0x000fea0003800000 */
.L_x_2791:
        /* <DEDUP_REMOVED lines=9> */
[----:B------:R-:W-:Y:S02]  /*19c90*/  IMAD.MOV.U32 R21, RZ, RZ, R3 ;  /* 0x000000ffff157224 */ /* 0x000fe400078e0003 */
[----:B0-----:R-:W-:-:S06]  /*19ca0*/  IMAD R15, R8, c[0x0][0x10], R15 ;  /* 0x00000400080f7a24 */ /* 0x001fcc00078e020f */
[----:B------:R-:W-:-:S04]  /*19cb0*/  @!P1 IMAD R15, R15, c[0x0][0x0], R2 ;  /* 0x000000000f0f9a24 */ /* 0x000fc800078e0202 */
[----:B------:R-:W-:-:S05]  /*19cc0*/  IMAD.WIDE.U32 R14, R15, R14, c[0x0][0x568] ;  /* 0x00015a000f0e7625 */ /* 0x000fca00078e000e */
[----:B------:R0:W-:Y:S04]  /*19cd0*/  STG.E.64 [R14.64+0x8], R20 ;  /* 0x000008140e007986 */ /* 0x0001e8000c101b24 */
[----:B------:R0:W-:Y:S04]  /*19ce0*/  STG.E.64 [R14.64+0x18], R58 ;  /* 0x0000183a0e007986 */ /* 0x0001e8000c101b24 */
[----:B------:R0:W-:Y:S04]  /*19cf0*/  STG.E.64 [R14.64+0x28], R60 ;  /* 0x0000283c0e007986 */ /* 0x0001e8000c101b24 */
[----:B------:R0:W-:Y:S04]  /*19d00*/  STG.E.64 [R14.64+0x38], R18 ;  /* 0x000038120e007986 */ /* 0x0001e8000c101b24 */
[----:B------:R0:W-:Y:S04]  /*19d10*/  STG.E.U16 [R14.64], R13 ;  /* 0x0000000d0e007986 */ /* 0x0001e8000c101524 */
[----:B------:R0:W-:Y:S04]  /*19d20*/  STG.E.U16 [R14.64+0x10], R11 ;  /* 0x0000100b0e007986 */ /* 0x0001e8000c101524 */
[----:B------:R0:W-:Y:S04]  /*19d30*/  STG.E.U16 [R14.64+0x20], R9 ;  /* 0x000020090e007986 */ /* 0x0001e8000c101524 */
[----:B------:R0:W-:Y:S02]  /*19d40*/  STG.E.U16 [R14.64+0x30], R7 ;  /* 0x000030070e007986 */ /* 0x0001e4000c101524 */
.L_x_2794:
[----:B------:R-:W-:Y:S05]  /*19d50*/  BSYNC B0 ;  /* 0x0000000000007941 */ /* 0x000fea0003800000 */
.L_x_2793:
        /* <DEDUP_REMOVED lines=12> */
[----:B------:R-:W1:Y:S01]  /*19e20*/  S2R R0, SR_LANEID ;  /* 0x0000000000007919 */ /* 0x000e620000000000 */
[----:B------:R-:W-:Y:S01]  /*19e30*/  VOTEU.ANY UR4, UPT, PT ;  /* 0x0000000000047886 */ /* 0x000fe200038e0100 */
[----:B0-----:R-:W-:Y:S01]  /*19e40*/  IMAD.MOV.U32 R11, RZ, RZ, 0x4 ;  /* 0x00000004ff0b7424 */ /* 0x001fe200078e00ff */
[----:B------:R-:W1:Y:S03]  /*19e50*/  FLO.U32 R7, UR4 ;  /* 0x0000000400077d00 */ /* 0x000e6600080e0000 */
[----:B------:R-:W-:-:S05]  /*19e60*/  IMAD.WIDE.U32 R10, R8, R11, c[0x0][0x570] ;  /* 0x00015c00080a7625 */ /* 0x000fca00078e000b */
[----:B------:R-:W0:Y:S01]  /*19e70*/  POPC R3, UR4 ;  /* 0x0000000400037d09 */ /* 0x000e220008000000 */
[----:B-1----:R-:W-:-:S13]  /*19e80*/  ISETP.EQ.U32.AND P0, PT, R7, R0, PT ;  /* 0x000000000700720c */ /* 0x002fda0003f02070 */
[----:B0-----:R-:W2:Y:S01]  /*19e90*/  @P0 ATOMG.E.ADD.STRONG.GPU PT, R10, [R10.64], R3 ;  /* 0x000000030a0a09a8 */ /* 0x001ea200081ee1e4 */
        /* <DEDUP_REMOVED lines=11> */
.L_x_2796:
[----:B------:R-:W-:Y:S05]  /*19f50*/  BSYNC B0 ;  /* 0x0000000000007941 */ /* 0x000fea0003800000 */
.L_x_2795:
        /* <DEDUP_REMOVED lines=22> */
[----:B------:R-:W-:Y:S02]  /*1a0c0*/  IMAD.MOV.U32 R29, RZ, RZ, c[0x0][0x174] ;  /* 0x00005d00ff1d7624 */ /* 0x000fe400078e00ff */
[----:B------:R-:W-:Y:S02]  /*1a0d0*/  IMAD.U32 R9, RZ, RZ, UR4 ;  /* 0x00000004ff097e24 */ /* 0x000fe4000f8e00ff */
[----:B------:R-:W-:-:S02]  /*1a0e0*/  IMAD.MOV.U32 R24, RZ, RZ, c[0x0][0x170] ;  /* 0x00005c00ff187624 */ /* 0x000fc400078e00ff */
[----:B------:R-:W-:Y:S02]  /*1a0f0*/  IMAD.MOV.U32 R25, RZ, RZ, c[0x0][0x174] ;  /* 0x00005d00ff197624 */ /* 0x000fe400078e00ff */
[----:B------:R-:W-:Y:S02]  /*1a100*/  IMAD.U32 R13, RZ, RZ, UR4 ;  /* 0x00000004ff0d7e24 */ /* 0x000fe4000f8e00ff */
[----:B------:R-:W-:Y:S02]  /*1a110*/  IMAD.MOV.U32 R18, RZ, RZ, c[0x0][0x170] ;  /* 0x00005c00ff127624 */ /* 0x000fe400078e00ff */
[----:B------:R-:W-:Y:S01]  /*1a120*/  IMAD.MOV.U32 R19, RZ, RZ, c[0x0][0x174] ;  /* 0x00005d00ff137624 */ /* 0x000fe200078e00ff */
[----:B------:R-:W-:Y:S05]  /*1a130*/  @P0 BRA `(.L_x_2799) ;  /* 0x00000a9000000947 */ /* 0x000fea0003800000 */
[----:B------:R-:W-:Y:S01]  /*1a140*/  BSSY B1, `(.L_x_2800) ;  /* 0x000004e000017945 */ /* 0x000fe20003800000 */
[----:B------:R-:W-:Y:S02]  /*1a150*/  IMAD.U32 R7, RZ, RZ, UR4 ;  /* 0x00000004ff077e24 */ /* 0x000fe4000f8e00ff */
[----:B------:R-:W-:-:S02]  /*1a160*/  IMAD.MOV.U32 R28, RZ, RZ, c[0x0][0x170] ;  /* 0x00005c00ff1c7624 */ /* 0x000fc400078e00ff */
[----:B------:R-:W-:Y:S02]  /*1a170*/  IMAD.MOV.U32 R29, RZ, RZ, c[0x0][0x174] ;  /* 0x00005d00ff1d7624 */ /* 0x000fe400078e00ff */
[----:B------:R-:W-:Y:S02]  /*1a180*/  IMAD.U32 R9, RZ, RZ, UR4 ;  /* 0x00000004ff097e24 */ /* 0x000fe4000f8e00ff */
[----:B------:R-:W-:Y:S02]  /*1a190*/  IMAD.MOV.U32 R24, RZ, RZ, c[0x0][0x170] ;  /* 0x00005c00ff187624 */ /* 0x000fe400078e00ff */
[----:B------:R-:W-:Y:S02]  /*1a1a0*/  IMAD.MOV.U32 R25, RZ, RZ, c[0x0][0x174] ;  /* 0x00005d00ff197624 */ /* 0x000fe400078e00ff */
[----:B------:R-:W-:Y:S02]  /*1a1b0*/  IMAD.U32 R13, RZ, RZ, UR4 ;  /* 0x00000004ff0d7e24 */ /* 0x000fe4000f8e00ff */
[----:B------:R-:W-:-:S02]  /*1a1c0*/  IMAD.MOV.U32 R18, RZ, RZ, c[0x0][0x170] ;  /* 0x00005c00ff127624 */ /* 0x000fc400078e00ff */
[----:B------:R-:W-:Y:S02]  /*1a1d0*/  IMAD.MOV.U32 R19, RZ, RZ, c[0x0][0x174] ;  /* 0x00005d00ff137624 */ /* 0x000fe400078e00ff */
.L_x_2801:
[----:B------:R-:W-:Y:S02]  /*1a1e0*/  IMAD.MOV.U32 R35, RZ, RZ, 0x40 ;  /* 0x00000040ff237424 */ /* 0x000fe400078e00ff */
[----:B------:R-:W-:-:S04]  /*1a1f0*/  IMAD R34, R8, c[0x0][0x10], R27 ;  /* 0x0000040008227a24 */ /* 0x000fc800078e021b */
[----:B------:R-:W-:-:S05]  /*1a200*/  IMAD.WIDE.U32 R34, R34, R35, c[0x0][0x568] ;  /* 0x00015a0022227625 */ /* 0x000fca00078e0023 */
[----:B------:R-:W2:Y:S04]  /*1a210*/  LDG.E.U16 R10, [R34.64] ;  /* 0x00000024220a7981 */ /* 0x000ea8000c1e1500 */
[----:B------:R-:W3:Y:S04]  /*1a220*/  LDG.E.U16 R36, [R34.64+0x10] ;  /* 0x0000102422247981 */ /* 0x000ee8000c1e1500 */
[----:B------:R0:W4:Y:S04]  /*1a230*/  LDG.E.U16 R38, [R34.64+0x20] ;  /* 0x0000202422267981 */ /* 0x000128000c1e1500 */
[----:B------:R0:W5:Y:S04]  /*1a240*/  LDG.E.64 R32, [R34.64+0x8] ;  /* 0x0000082422207981 */ /* 0x000168000c1e1b00 */
[----:B------:R0:W5:Y:S04]  /*1a250*/  LDG.E.64 R30, [R34.64+0x18] ;  /* 0x00001824221e7981 */ /* 0x000168000c1e1b00 */
[----:B------:R0:W5:Y:S04]  /*1a260*/  LDG.E.64 R14, [R34.64+0x28] ;  /* 0x00002824220e7981 */ /* 0x000168000c1e1b00 */
[----:B------:R0:W5:Y:S04]  /*1a270*/  LDG.E.U16 R40, [R34.64+0x30] ;  /* 0x0000302422287981 */ /* 0x000168000c1e1500 */
[----:B------:R0:W5:Y:S01]  /*1a280*/  LDG.E.64 R20, [R34.64+0x38] ;  /* 0x0000382422147981 */ /* 0x000162000c1e1b00 */
[----:B------:R-:W-:Y:S01]  /*1a290*/  IMAD.MOV.U32 R12, RZ, RZ, c[0x0][0x0] ;  /* 0x00000000ff0c7624 */ /* 0x000fe200078e00ff */
[----:B------:R-:W-:-:S03]  /*1a2a0*/  PRMT R37, R11, 0x9910, RZ ;  /* 0x000099100b257816 */ /* 0x000fc600000000ff */
[----:B------:R-:W-:Y:S01]  /*1a2b0*/  IMAD R27, R12, c[0x0][0x4], R27 ;  /* 0x000001000c1b7a24 */ /* 0x000fe200078e021b */
[----:B------:R-:W-:Y:S02]  /*1a2c0*/  PRMT R39, R7, 0x9910, RZ ;  /* 0x0000991007277816 */ /* 0x000fe400000000ff */
[----:B------:R-:W-:Y:S02]  /*1a2d0*/  PRMT R42, R9, 0x9910, RZ ;  /* 0x00009910092a7816 */ /* 0x000fe400000000ff */
[----:B--2---:R-:W-:Y:S02]  /*1a2e0*/  PRMT R12, R10, 0x9910, RZ ;  /* 0x000099100a0c7816 */ /* 0x004fe400000000ff */
[----:B---3--:R-:W-:Y:S02]  /*1a2f0*/  PRMT R41, R36, 0x9910, RZ ;  /* 0x0000991024297816 */ /* 0x008fe400000000ff */
[CC--:B------:R-:W-:Y:S02]  /*1a300*/  ISETP.NE.AND P6, PT, R37.reuse, R12.reuse, PT ;  /* 0x0000000c2500720c */ /* 0x0c0fe40003fc5270 */
[----:B------:R-:W-:Y:S01]  /*1a310*/  ISETP.GE.AND P1, PT, R37, R12, PT ;  /* 0x0000000c2500720c */ /* 0x000fe20003f26270 */
[----:B0-----:R-:W-:Y:S01]  /*1a320*/  IMAD.MOV.U32 R34, RZ, RZ, R41 ;  /* 0x000000ffff227224 */ /* 0x001fe200078e0029 */
[----:B----4-:R-:W-:-:S02]  /*1a330*/  PRMT R35, R38, 0x9910, RZ ;  /* 0x0000991026237816 */ /* 0x010fc400000000ff */
[----:B------:R-:W-:Y:S02]  /*1a340*/  SEL R12, RZ, 0xffffffff, P1 ;  /* 0xffffffffff0c7807 */ /* 0x000fe40000800000 */
[----:B-----5:R-:W-:Y:S02]  /*1a350*/  ISETP.GE.U32.AND P1, PT, R0, R32, PT ;  /* 0x000000200000720c */ /* 0x020fe40003f26070 */
[CC--:B------:R-:W-:Y:S02]  /*1a360*/  ISETP.NE.AND P5, PT, R39.reuse, R34.reuse, PT ;  /* 0x000000222700720c */ /* 0x0c0fe40003fa5270 */
[----:B------:R-:W-:Y:S02]  /*1a370*/  ISETP.GE.AND P0, PT, R39, R34, PT ;  /* 0x000000222700720c */ /* 0x000fe40003f06270 */
[----:B------:R-:W-:Y:S02]  /*1a380*/  ISETP.NE.AND P3, PT, R42, R35, PT ;  /* 0x000000232a00720c */ /* 0x000fe40003f65270 */
[----:B------:R-:W-:-:S02]  /*1a390*/  ISETP.GE.AND.EX P1, PT, R3, R33, PT, P1 ;  /* 0x000000210300720c */ /* 0x000fc40003f26310 */
[----:B------:R-:W-:Y:S02]  /*1a3a0*/  SEL R34, RZ, 0xffffffff, P0 ;  /* 0xffffffffff227807 */ /* 0x000fe40000000000 */
[----:B------:R-:W-:Y:S02]  /*1a3b0*/  ISETP.GE.U32.AND P0, PT, R28, R30, PT ;  /* 0x0000001e1c00720c */ /* 0x000fe40003f06070 */
[----:B------:R-:W-:Y:S02]  /*1a3c0*/  @!P6 SEL R12, RZ, 0xffffffff, P1 ;  /* 0xffffffffff0ce807 */ /* 0x000fe40000800000 */
[----:B------:R-:W-:Y:S02]  /*1a3d0*/  ISETP.GE.U32.AND P1, PT, R24, R14, PT ;  /* 0x0000000e1800720c */ /* 0x000fe40003f26070 */
[----:B------:R-:W-:Y:S02]  /*1a3e0*/  ISETP.GE.AND P4, PT, R42, R35, PT ;  /* 0x000000232a00720c */ /* 0x000fe40003f86270 */
[----:B------:R-:W-:-:S02]  /*1a3f0*/  ISETP.GE.AND.EX P0, PT, R29, R31, PT, P0 ;  /* 0x0000001f1d00720c */ /* 0x000fc40003f06300 */
[----:B------:R-:W-:Y:S02]  /*1a400*/  PRMT R42, R13, 0x9910, RZ ;  /* 0x000099100d2a7816 */ /* 0x000fe400000000ff */
[----:B------:R-:W-:Y:S02]  /*1a410*/  PRMT R35, R40, 0x9910, RZ ;  /* 0x0000991028237816 */ /* 0x000fe400000000ff */
[----:B------:R-:W-:Y:S02]  /*1a420*/  ISETP.GE.AND.EX P1, PT, R25, R15, PT, P1 ;  /* 0x0000000f1900720c */ /* 0x000fe40003f26310 */
[----:B------:R-:W-:Y:S02]  /*1a430*/  @!P5 SEL R34, RZ, 0xffffffff, P0 ;  /* 0xffffffffff22d807 */ /* 0x000fe40000000000 */
[CC--:B------:R-:W-:Y:S02]  /*1a440*/  ISETP.NE.AND P6, PT, R42.reuse, R35.reuse, PT ;  /* 0x000000232a00720c */ /* 0x0c0fe40003fc5270 */
[----:B------:R-:W-:-:S02]  /*1a450*/  ISETP.GE.AND P5, PT, R42, R35, PT ;  /* 0x000000232a00720c */ /* 0x000fc40003fa6270 */
[----:B------:R-:W-:Y:S02]  /*1a460*/  SEL R35, RZ, 0xffffffff, P4 ;  /* 0xffffffffff237807 */ /* 0x000fe40002000000 */
[----:B------:R-:W-:-:S04]  /*1a470*/  @!P3 SEL R35, RZ, 0xffffffff, P1 ;  /* 0xffffffffff23b807 */ /* 0x000fc80000800000 */
[----:B------:R-:W-:Y:S02]  /*1a480*/  LOP3.LUT R35, R35, 0x1, RZ, 0xc0, !PT ;  /* 0x0000000123237812 */ /* 0x000fe400078ec0ff */
[----:B------:R-:W-:Y:S02]  /*1a490*/  ISETP.GE.U32.AND P0, PT, R18, R20, PT ;  /* 0x000000141200720c */ /* 0x000fe40003f06070 */
[----:B------:R-:W-:Y:S02]  /*1a4a0*/  ISETP.NE.U32.AND P1, PT, R35, 0x1, PT ;  /* 0x000000012300780c */ /* 0x000fe40003f25070 */
[----:B------:R-:W-:Y:S02]  /*1a4b0*/  LOP3.LUT R12, R12, 0x1, RZ, 0xc0, !PT ;  /* 0x000000010c0c7812 */ /* 0x000fe400078ec0ff */
[----:B------:R-:W-:Y:S02]  /*1a4c0*/  ISETP.GE.AND.EX P0, PT, R19, R21, PT, P0 ;  /* 0x000000151300720c */ /* 0x000fe40003f06300 */
[----:B------:R-:W-:-:S02]  /*1a4d0*/  SEL R24, R24, R14, !P1 ;  /* 0x0000000e18187207 */ /* 0x000fc40004800000 */
[----:B------:R-:W-:Y:S02]  /*1a4e0*/  SEL R25, R25, R15, !P1 ;  /* 0x0000000f19197207 */ /* 0x000fe40004800000 */
[----:B------:R-:W-:Y:S02]  /*1a4f0*/  SEL R9, R9, R38, !P1 ;  /* 0x0000002609097207 */ /* 0x000fe40004800000 */
[----:B------:R-:W-:Y:S02]  /*1a500*/  ISETP.GE.U32.AND P1, PT, R27, c[0x0][0x18c], PT ;  /* 0x000063001b007a0c */ /* 0x000fe40003f26070 */
[----:B------:R-:W-:Y:S02]  /*1a510*/  ISETP.NE.U32.AND P4, PT, R12, 0x1, PT ;  /* 0x000000010c00780c */ /* 0x000fe40003f85070 */
[----:B------:R-:W-:Y:S02]  /*1a520*/  SEL R12, RZ, 0xffffffff, P5 ;  /* 0xffffffffff0c7807 */ /* 0x000fe40002800000 */
[----:B------:R-:W-:-:S02]  /*1a530*/  LOP3.LUT R34, R34, 0x1, RZ, 0xc0, !PT ;  /* 0x0000000122227812 */ /* 0x000fc400078ec0ff */
[----:B------:R-:W-:Y:S02]  /*1a540*/  @!P6 SEL R12, RZ, 0xffffffff, P0 ;  /* 0xffffffffff0ce807 */ /* 0x000fe40000000000 */
[----:B------:R-:W-:Y:S02]  /*1a550*/  ISETP.NE.U32.AND P0, PT, R34, 0x1, PT ;  /* 0x000000012200780c */ /* 0x000fe40003f05070 */
[----:B------:R-:W-:Y:S02]  /*1a560*/  LOP3.LUT R12, R12, 0x1, RZ, 0xc0, !PT ;  /* 0x000000010c0c7812 */ /* 0x000fe400078ec0ff */
[----:B------:R-:W-:Y:S02]  /*1a570*/  SEL R28, R28, R30, !P0 ;  /* 0x0000001e1c1c7207 */ /* 0x000fe40004000000 */
[----:B------:R-:W-:Y:S02]  /*1a580*/  SEL R29, R29, R31, !P0 ;  /* 0x0000001f1d1d7207 */ /* 0x000fe40004000000 */
[----:B------:R-:W-:-:S02]  /*1a590*/  SEL R7, R7, R36, !P0 ;  /* 0x0000002407077207 */ /* 0x000fc40004000000 */
        /* <DEDUP_REMOVED lines=9> */
.L_x_2800:
[----:B------:R-:W-:Y:S05]  /*1a630*/  BRA `(.L_x_2799) ;  /* 0x0000059000007947 */ /* 0x000fea0003800000 */
.L_x_2798:
[----:B------:R-:W-:Y:S01]  /*1a640*/  ISETP.GE.U32.AND P0, PT, R17, c[0x0][0x18c], PT ;  /* 0x0000630011007a0c */ /* 0x000fe20003f06070 */
[----:B------:R-:W-:Y:S02]  /*1a650*/  IMAD.U32 R7, RZ, RZ, UR4 ;  /* 0x00000004ff077e24 */ /* 0x000fe4000f8e00ff */
[----:B------:R-:W-:Y:S02]  /*1a660*/  IMAD.MOV.U32 R28, RZ, RZ, c[0x0][0x170] ;  /* 0x00005c00ff1c7624 */ /* 0x000fe400078e00ff */
        /* <DEDUP_REMOVED lines=8> */
[----:B------:R-:W-:Y:S02]  /*1a6f0*/  IMAD.U32 R7, RZ, RZ, UR4 ;  /* 0x00000004ff077e24 */ /* 0x000fe4000f8e00ff */
[----:B------:R-:W-:Y:S02]  /*1a700*/  IMAD.MOV.U32 R28, RZ, RZ, c[0x0][0x170] ;  /* 0x00005c00ff1c7624 */ /* 0x000fe400078e00ff */
[----:B------:R-:W-:-:S02]  /*1a710*/  IMAD.MOV.U32 R29, RZ, RZ, c[0x0][0x174] ;  /* 0x00005d00ff1d7624 */ /* 0x000fc400078e00ff */
[----:B------:R-:W-:Y:S02]  /*1a720*/  IMAD.U32 R9, RZ, RZ, UR4 ;  /* 0x00000004ff097e24 */ /* 0x000fe4000f8e00ff */
[----:B------:R-:W-:Y:S02]  /*1a730*/  IMAD.MOV.U32 R24, RZ, RZ, c[0x0][0x170] ;  /* 0x00005c00ff187624 */ /* 0x000fe400078e00ff */
[----:B------:R-:W-:Y:S02]  /*1a740*/  IMAD.MOV.U32 R25, RZ, RZ, c[0x0][0x174] ;  /* 0x00005d00ff197624 */ /* 0x000fe400078e00ff */
[----:B------:R-:W-:Y:S02]  /*1a750*/  IMAD.U32 R13, RZ, RZ, UR4 ;  /* 0x00000004ff0d7e24 */ /* 0x000fe4000f8e00ff */
[----:B------:R-:W-:Y:S02]  /*1a760*/  IMAD.MOV.U32 R18, RZ, RZ, c[0x0][0x170] ;  /* 0x00005c00ff127624 */ /* 0x000fe400078e00ff */
[----:B------:R-:W-:-:S02]  /*1a770*/  IMAD.MOV.U32 R19, RZ, RZ, c[0x0][0x174] ;  /* 0x00005d00ff137624 */ /* 0x000fc400078e00ff */
[----:B------:R-:W-:-:S04]  /*1a780*/  IMAD.MOV.U32 R27, RZ, RZ, R17 ;  /* 0x000000ffff1b7224 */ /* 0x000fc800078e0011 */
.L_x_2802:
[----:B------:R-:W-:Y:S02]  /*1a790*/  IMAD R15, R8, c[0x0][0x10], R27 ;  /* 0x00000400080f7a24 */ /* 0x000fe400078e021b */
[----:B------:R-:W-:Y:S02]  /*1a7a0*/  IMAD.MOV.U32 R34, RZ, RZ, 0x40 ;  /* 0x00000040ff227424 */ /* 0x000fe400078e00ff */
[----:B------:R-:W-:-:S04]  /*1a7b0*/  IMAD R15, R15, c[0x0][0x0], R2 ;  /* 0x000000000f0f7a24 */ /* 0x000fc800078e0202 */
[----:B------:R-:W-:-:S05]  /*1a7c0*/  IMAD.WIDE.U32 R34, R15, R34, c[0x0][0x568] ;  /* 0x00015a000f227625 */ /* 0x000fca00078e0022 */
[----:B------:R-:W2:Y:S04]  /*1a7d0*/  LDG.E.U16 R10, [R34.64] ;  /* 0x00000024220a7981 */ /* 0x000ea8000c1e1500 */
[----:B------:R-:W3:Y:S04]  /*1a7e0*/  LDG.E.U16 R36, [R34.64+0x10] ;  /* 0x0000102422247981 */ /* 0x000ee8000c1e1500 */
[----:B------:R-:W4:Y:S04]  /*1a7f0*/  LDG.E.U16 R38, [R34.64+0x20] ;  /* 0x0000202422267981 */ /* 0x000f28000c1e1500 */
[----:B------:R4:W5:Y:S04]  /*1a800*/  LDG.E.64 R30, [R34.64+0x18] ;  /* 0x00001824221e7981 */ /* 0x000968000c1e1b00 */
[----:B------:R4:W4:Y:S04]  /*1a810*/  LDG.E.64 R32, [R34.64+0x8] ;  /* 0x0000082422207981 */ /* 0x000928000c1e1b00 */
[----:B------:R4:W5:Y:S04]  /*1a820*/  LDG.E.64 R14, [R34.64+0x28] ;  /* 0x00002824220e7981 */ /* 0x000968000c1e1b00 */
[----:B------:R4:W5:Y:S04]  /*1a830*/  LDG.E.U16 R40, [R34.64+0x30] ;  /* 0x0000302422287981 */ /* 0x000968000c1e1500 */
[----:B------:R4:W5:Y:S01]  /*1a840*/  LDG.E.64 R20, [R34.64+0x38] ;  /* 0x0000382422147981 */ /* 0x000962000c1e1b00 */
[----:B------:R-:W-:-:S02]  /*1a850*/  PRMT R39, R11, 0x9910, RZ ;  /* 0x000099100b277816 */ /* 0x000fc400000000ff */
[----:B------:R-:W-:Y:S02]  /*1a860*/  PRMT R42, R7, 0x9910, RZ ;  /* 0x00009910072a7816 */ /* 0x000fe400000000ff */
[----:B------:R-:W-:Y:S02]  /*1a870*/  PRMT R44, R13, 0x9910, RZ ;  /* 0x000099100d2c7816 */ /* 0x000fe400000000ff */
[----:B------:R-:W-:Y:S02]  /*1a880*/  IADD3 R27, R27, c[0x0][0x4], RZ ;  /* 0x000001001b1b7a10 */ /* 0x000fe40007ffe0ff */
[----:B--2---:R-:W-:Y:S02]  /*1a890*/  PRMT R12, R10, 0x9910, RZ ;  /* 0x000099100a0c7816 */ /* 0x004fe400000000ff */
[----:B---3--:R-:W-:Y:S02]  /*1a8a0*/  PRMT R37, R36, 0x9910, RZ ;  /* 0x0000991024257816 */ /* 0x008fe400000000ff */
[----:B------:R-:W-:-:S02]  /*1a8b0*/  ISETP.NE.AND P3, PT, R39, R12, PT ;  /* 0x0000000c2700720c */ /* 0x000fc40003f65270 */
[----:B------:R-:W-:Y:S02]  /*1a8c0*/  ISETP.GE.AND P5, PT, R39, R12, PT ;  /* 0x0000000c2700720c */ /* 0x000fe40003fa6270 */
[----:B------:R-:W-:Y:S02]  /*1a8d0*/  PRMT R12, R9, 0x9910, RZ ;  /* 0x00009910090c7816 */ /* 0x000fe400000000ff */
[CC--:B------:R-:W-:Y:S02]  /*1a8e0*/  ISETP.NE.AND P6, PT, R42.reuse, R37.reuse, PT ;  /* 0x000000252a00720c */ /* 0x0c0fe40003fc5270 */
[----:B------:R-:W-:Y:S01]  /*1a8f0*/  ISETP.GE.AND P4, PT, R42, R37, PT ;  /* 0x000000252a00720c */ /* 0x000fe20003f86270 */
[----:B------:R-:W-:Y:S01]  /*1a900*/  IMAD.MOV.U32 R42, RZ, RZ, R12 ;  /* 0x000000ffff2a7224 */ /* 0x000fe200078e000c */
[----:B----4-:R-:W-:Y:S02]  /*1a910*/  PRMT R35, R38, 0x9910, RZ ;  /* 0x0000991026237816 */ /* 0x010fe400000000ff */
[----:B-----5:R-:W-:-:S02]  /*1a920*/  ISETP.GE.U32.AND P0, PT, R28, R30, PT ;  /* 0x0000001e1c00720c */ /* 0x020fc40003f06070 */
[----:B------:R-:W-:Y:S02]  /*1a930*/  SEL R12, RZ, 0xffffffff, P5 ;  /* 0xffffffffff0c7807 */ /* 0x000fe40002800000 */
[----:B------:R-:W-:Y:S02]  /*1a940*/  ISETP.NE.AND P5, PT, R42, R35, PT ;  /* 0x000000232a00720c */ /* 0x000fe40003fa5270 */
[----:B------:R-:W-:Y:S02]  /*1a950*/  ISETP.GE.AND.EX P0, PT, R29, R31, PT, P0 ;  /* 0x0000001f1d00720c */ /* 0x000fe40003f06300 */
[----:B------:R-:W-:Y:S02]  /*1a960*/  ISETP.GE.U32.AND P1, PT, R0, R32, PT ;  /* 0x000000200000720c */ /* 0x000fe40003f26070 */
[----:B------:R-:W-:Y:S02]  /*1a970*/  SEL R34, RZ, 0xffffffff, P4 ;  /* 0xffffffffff227807 */ /* 0x000fe40002000000 */
[----:B------:R-:W-:-:S02]  /*1a980*/  @!P6 SEL R34, RZ, 0xffffffff, P0 ;  /* 0xffffffffff22e807 */ /* 0x000fc40000000000 */
[----:B------:R-:W-:Y:S02]  /*1a990*/  ISETP.GE.U32.AND P6, PT, R24, R14, PT ;  /* 0x0000000e1800720c */ /* 0x000fe40003fc6070 */
[----:B------:R-:W-:Y:S02]  /*1a9a0*/  ISETP.GE.AND.EX P1, PT, R3, R33, PT, P1 ;  /* 0x000000210300720c */ /* 0x000fe40003f26310 */
[----:B------:R-:W-:Y:S02]  /*1a9b0*/  ISETP.GE.AND P4, PT, R42, R35, PT ;  /* 0x000000232a00720c */ /* 0x000fe40003f86270 */
[----:B------:R-:W-:Y:S02]  /*1a9c0*/  ISETP.GE.AND.EX P6, PT, R25, R15, PT, P6 ;  /* 0x0000000f1900720c */ /* 0x000fe40003fc6360 */
[----:B------:R-:W-:Y:S02]  /*1a9d0*/  @!P3 SEL R12, RZ, 0xffffffff, P1 ;  /* 0xffffffffff0cb807 */ /* 0x000fe40000800000 */
[----:B------:R-:W-:-:S02]  /*1a9e0*/  PRMT R37, R40, 0x9910, RZ ;  /* 0x0000991028257816 */ /* 0x000fc400000000ff */
[----:B------:R-:W-:Y:S02]  /*1a9f0*/  SEL R35, RZ, 0xffffffff, P4 ;  /* 0xffffffffff237807 */ /* 0x000fe40002000000 */
[----:B------:R-:W-:Y:S02]  /*1aa00*/  @!P5 SEL R35, RZ, 0xffffffff, P6 ;  /* 0xffffffffff23d807 */ /* 0x000fe40003000000 */
[----:B------:R-:W-:Y:S02]  /*1aa10*/  LOP3.LUT R12, R12, 0x1, RZ, 0xc0, !PT ;  /* 0x000000010c0c7812 */ /* 0x000fe400078ec0ff */
[CC--:B------:R-:W-:Y:S02]  /*1aa20*/  ISETP.NE.AND P3, PT, R44.reuse, R37.reuse, PT ;  /* 0x000000252c00720c */ /* 0x0c0fe40003f65270 */
[----:B------:R-:W-:Y:S02]  /*1aa30*/  ISETP.GE.AND P1, PT, R44, R37, PT ;  /* 0x000000252c00720c */ /* 0x000fe40003f26270 */
[----:B------:R-:W-:-:S02]  /*1aa40*/  LOP3.LUT R35, R35, 0x1, RZ, 0xc0, !PT ;  /* 0x0000000123237812 */ /* 0x000fc400078ec0ff */
[----:B------:R-:W-:Y:S02]  /*1aa50*/  ISETP.NE.U32.AND P4, PT, R12, 0x1, PT ;  /* 0x000000010c00780c */ /* 0x000fe40003f85070 */
[----:B------:R-:W-:Y:S02]  /*1aa60*/  SEL R12, RZ, 0xffffffff, P1 ;  /* 0xffffffffff0c7807 */ /* 0x000fe40000800000 */
[----:B------:R-:W-:Y:S02]  /*1aa70*/  ISETP.GE.U32.AND P0, PT, R18, R20, PT ;  /* 0x000000141200720c */ /* 0x000fe40003f06070 */
[----:B------:R-:W-:Y:S02]  /*1aa80*/  ISETP.NE.U32.AND P1, PT, R35, 0x1, PT ;  /* 0x000000012300780c */ /* 0x000fe40003f25070 */
[----:B------:R-:W-:Y:S02]  /*1aa90*/  ISETP.GE.AND.EX P0, PT, R19, R21, PT, P0 ;  /* 0x000000151300720c */ /* 0x000fe40003f06300 */
[----:B------:R-:W-:-:S02]  /*1aaa0*/  SEL R24, R24, R14, !P1 ;  /* 0x0000000e18187207 */ /* 0x000fc40004800000 */
[----:B------:R-:W-:Y:S02]  /*1aab0*/  SEL R25, R25, R15, !P1 ;  /* 0x0000000f19197207 */ /* 0x000fe40004800000 */
[----:B------:R-:W-:Y:S02]  /*1aac0*/  SEL R9, R9, R38, !P1 ;  /* 0x0000002609097207 */ /* 0x000fe40004800000 */
[----:B------:R-:W-:Y:S02]  /*1aad0*/  ISETP.GE.U32.AND P1, PT, R27, c[0x0][0x18c], PT ;  /* 0x000063001b007a0c */ /* 0x000fe40003f26070 */
[----:B------:R-:W-:Y:S02]  /*1aae0*/  LOP3.LUT R34, R34, 0x1, RZ, 0xc0, !PT ;  /* 0x0000000122227812 */ /* 0x000fe400078ec0ff */
[----:B------:R-:W-:Y:S02]  /*1aaf0*/  @!P3 SEL R12, RZ, 0xffffffff, P0 ;  /* 0xffffffffff0cb807 */ /* 0x000fe40000000000 */
[----:B------:R-:W-:-:S02]  /*1ab00*/  ISETP.NE.U32.AND P0, PT, R34, 0x1, PT ;  /* 0x000000012200780c */ /* 0x000fc40003f05070 */
[----:B------:R-:W-:Y:S02]  /*1ab10*/  LOP3.LUT R12, R12, 0x1, RZ, 0xc0, !PT ;  /* 0x000000010c0c7812 */ /* 0x000fe400078ec0ff */
[----:B------:R-:W-:Y:S02]  /*1ab20*/  SEL R28, R28, R30, !P0 ;  /* 0x0000001e1c1c7207 */ /* 0x000fe40004000000 */
[----:B------:R-:W-:Y:S02]  /*1ab30*/  SEL R29, R29, R31, !P0 ;  /* 0x0000001f1d1d7207 */ /* 0x000fe40004000000 */
[----:B------:R-:W-:Y:S02]  /*1ab40*/  SEL R7, R7, R36, !P0 ;  /* 0x0000002407077207 */ /* 0x000fe40004000000 */
[----:B------:R-:W-:Y:S02]  /*1ab50*/  ISETP.NE.U32.AND P0, PT, R12, 0x1, PT ;  /* 0x000000010c00780c */ /* 0x000fe40003f05070 */
[----:B------:R-:W-:-:S02]  /*1ab60*/  SEL R0, R0, R32, !P4 ;  /* 0x0000002000007207 */ /* 0x000fc40006000000 */
[----:B------:R-:W-:Y:S02]  /*1ab70*/  SEL R3, R3, R33, !P4 ;  /* 0x0000002103037207 */ /* 0x000fe40006000000 */
[----:B------:R-:W-:Y:S02]  /*1ab80*/  SEL R11, R11, R10, !P4 ;  /* 0x0000000a0b0b7207 */ /* 0x000fe40006000000 */
[----:B------:R-:W-:Y:S02]  /*1ab90*/  SEL R18, R18, R20, !P0 ;  /* 0x0000001412127207 */ /* 0x000fe40004000000 */
[----:B------:R-:W-:Y:S02]  /*1aba0*/  SEL R19, R19, R21, !P0 ;  /* 0x0000001513137207 */ /* 0x000fe40004000000 */
[----:B------:R-:W-:Y:S01]  /*1abb0*/  SEL R13, R13, R40, !P0 ;  /* 0x000000280d0d7207 */ /* 0x000fe20004000000 */
[----:B------:R-:W-:Y:S05]  /*1abc0*/  @!P1 BRA `(.L_x_2802) ;  /* 0xfffffbc000009947 */ /* 0x000fea000383ffff */
.L_x_2799:
[----:B------:R-:W-:Y:S05]  /*1abd0*/  BSYNC B0 ;  /* 0x0000000000007941 */ /* 0x000fea0003800000 */
.L_x_2797:
        /* <DEDUP_REMOVED lines=18> */
.L_x_2806:
[----:B------:R-:W-:Y:S01]  /*1ad00*/  IMAD.IADD R15, R17, 0x1, R10 ;  /* 0x00000001110f7824 */ /* 0x000fe200078e020a */
        /* <DEDUP_REMOVED lines=14> */
[----:B------:R-:W2:Y:S04]  /*1adf0*/  LDS.64 R32, [R37+0x18] ;  /* 0x0000180025207984 */ /* 0x000ea80000000a00 */
[----:B------:R-:W3:Y:S04]  /*1ae00*/  LDS.U16 R36, [R37+0x30] ;  /* 0x0000300025247984 */ /* 0x000ee80000000400 */
[----:B------:R-:W4:Y:S04]  /*1ae10*/  LDS.64 R30, [R37+0x28] ;  /* 0x00002800251e7984 */ /* 0x000f280000000a00 */
[----:B------:R-:W5:Y:S04]  /*1ae20*/  LDS.U16 R38, [R37+0x40] ;  /* 0x0000400025267984 */ /* 0x000f680000000400 */
[----:B------:R-:W4:Y:S04]  /*1ae30*/  LDS.64 R20, [R37+0x38] ;  /* 0x0000380025147984 */ /* 0x000f280000000a00 */
[----:B------:R5:W5:Y:S01]  /*1ae40*/  LDS.64 R14, [R37+0x48] ;  /* 0x00004800250e7984 */ /* 0x000b620000000a00 */
[----:B0-----:R-:W-:-:S04]  /*1ae50*/  PRMT R12, R10, 0x9910, RZ ;  /* 0x000099100a0c7816 */ /* 0x001fc800000000ff */
[CC--:B------:R-:W-:Y:S02]  /*1ae60*/  ISETP.NE.AND P5, PT, R27.reuse, R12.reuse, PT ;  /* 0x0000000c1b00720c */ /* 0x0c0fe40003fa5270 */
[----:B-1----:R-:W-:Y:S02]  /*1ae70*/  PRMT R35, R34, 0x9910, RZ ;  /* 0x0000991022237816 */ /* 0x002fe400000000ff */
[----:B------:R-:W-:Y:S02]  /*1ae80*/  ISETP.GE.AND P0, PT, R27, R12, PT ;  /* 0x0000000c1b00720c */ /* 0x000fe40003f06270 */
[----:B------:R-:W-:Y:S02]  /*1ae90*/  PRMT R12, R9, 0x9910, RZ ;  /* 0x00009910090c7816 */ /* 0x000fe400000000ff */
[----:B------:R-:W-:Y:S02]  /*1aea0*/  ISETP.NE.AND P6, PT, R40, R35, PT ;  /* 0x000000232800720c */ /* 0x000fe40003fc5270 */
[----:B--2---:R-:W-:-:S02]  /*1aeb0*/  ISETP.GE.U32.AND P4, PT, R0, R32, PT ;  /* 0x000000200000720c */ /* 0x004fc40003f86070 */
[----:B------:R-:W-:Y:S01]  /*1aec0*/  ISETP.GE.AND P3, PT, R40, R35, PT ;  /* 0x000000232800720c */ /* 0x000fe20003f66270 */
[----:B------:R-:W-:Y:S01]  /*1aed0*/  IMAD.MOV.U32 R40, RZ, RZ, R12 ;  /* 0x000000ffff287224 */ /* 0x000fe200078e000c */
[----:B------:R-:W-:Y:S02]  /*1aee0*/  SEL R12, RZ, 0xffffffff, P0 ;  /* 0xffffffffff0c7807 */ /* 0x000fe40000000000 */
[----:B------:R-:W-:Y:S02]  /*1aef0*/  ISETP.GE.AND.EX P4, PT, R3, R33, PT, P4 ;  /* 0x000000210300720c */ /* 0x000fe40003f86340 */
[----:B---3--:R-:W-:Y:S02]  /*1af00*/  PRMT R35, R36, 0x9910, RZ ;  /* 0x0000991024237816 */ /* 0x008fe400000000ff */
[----:B----4-:R-:W-:Y:S02]  /*1af10*/  ISETP.GE.U32.AND P0, PT, R28, R30, PT ;  /* 0x0000001e1c00720c */ /* 0x010fe40003f06070 */
[----:B-----5:R-:W-:-:S02]  /*1af20*/  PRMT R37, R38, 0x9910, RZ ;  /* 0x0000991026257816 */ /* 0x020fc400000000ff */
[----:B------:R-:W-:Y:S02]  /*1af30*/  SEL R27, RZ, 0xffffffff, P3 ;  /* 0xffffffffff1b7807 */ /* 0x000fe40001800000 */
[----:B------:R-:W-:Y:S02]  /*1af40*/  @!P5 SEL R12, RZ, 0xffffffff, P4 ;  /* 0xffffffffff0cd807 */ /* 0x000fe40002000000 */
[----:B------:R-:W-:Y:S02]  /*1af50*/  ISETP.GE.AND.EX P0, PT, R29, R31, PT, P0 ;  /* 0x0000001f1d00720c */ /* 0x000fe40003f06300 */
[CC--:B------:R-:W-:Y:S02]  /*1af60*/  ISETP.NE.AND P3, PT, R40.reuse, R35.reuse, PT ;  /* 0x000000232800720c */ /* 0x0c0fe40003f65270 */
[----:B------:R-:W-:Y:S02]  /*1af70*/  ISETP.GE.AND P4, PT, R40, R35, PT ;  /* 0x000000232800720c */ /* 0x000fe40003f86270 */
[----:B------:R-:W-:-:S02]  /*1af80*/  ISETP.NE.AND P5, PT, R42, R37, PT ;  /* 0x000000252a00720c */ /* 0x000fc40003fa5270 */
[----:B------:R-:W-:Y:S02]  /*1af90*/  @!P6 SEL R27, RZ, 0xffffffff, P0 ;  /* 0xffffffffff1be807 */ /* 0x000fe40000000000 */
[----:B------:R-:W-:Y:S02]  /*1afa0*/  SEL R35, RZ, 0xffffffff, P4 ;  /* 0xffffffffff237807 */ /* 0x000fe40002000000 */
[----:B------:R-:W-:Y:S02]  /*1afb0*/  ISETP.GE.U32.AND P0, PT, R24, R20, PT ;  /* 0x000000141800720c */ /* 0x000fe40003f06070 */
[----:B------:R-:W-:Y:S02]  /*1afc0*/  ISETP.GE.U32.AND P4, PT, R18, R14, PT ;  /* 0x0000000e1200720c */ /* 0x000fe40003f86070 */
[----:B------:R-:W-:Y:S02]  /*1afd0*/  ISETP.GE.AND P6, PT, R42, R37, PT ;  /* 0x000000252a00720c */ /* 0x000fe40003fc6270 */
[----:B------:R-:W-:-:S02]  /*1afe0*/  ISETP.GE.AND.EX P0, PT, R25, R21, PT, P0 ;  /* 0x000000151900720c */ /* 0x000fc40003f06300 */
[----:B------:R-:W-:Y:S02]  /*1aff0*/  ISETP.GE.AND.EX P4, PT, R19, R15, PT, P4 ;  /* 0x0000000f1300720c */ /* 0x000fe40003f86340 */
[----:B------:R-:W-:Y:S02]  /*1b000*/  LOP3.LUT R27, R27, 0x1, RZ, 0xc0, !PT ;  /* 0x000000011b1b7812 */ /* 0x000fe400078ec0ff */
[----:B------:R-:W-:Y:S02]  /*1b010*/  SEL R37, RZ, 0xffffffff, P6 ;  /* 0xffffffffff257807 */ /* 0x000fe40003000000 */
[----:B------:R-:W-:Y:S02]  /*1b020*/  @!P3 SEL R35, RZ, 0xffffffff, P0 ;  /* 0xffffffffff23b807 */ /* 0x000fe40000000000 */
[----:B------:R-:W-:Y:S02]  /*1b030*/  @!P5 SEL R37, RZ, 0xffffffff, P4 ;  /* 0xffffffffff25d807 */ /* 0x000fe40002000000 */
[----:B------:R-:W-:-:S02]  /*1b040*/  ISETP.NE.U32.AND P0, PT, R27, 0x1, PT ;  /* 0x000000011b00780c */ /* 0x000fc40003f05070 */
[----:B------:R-:W-:Y:S02]  /*1b050*/  LOP3.LUT R35, R35, 0x1, RZ, 0xc0, !PT ;  /* 0x0000000123237812 */ /* 0x000fe400078ec0ff */
[----:B------:R-:W-:Y:S02]  /*1b060*/  LOP3.LUT R37, R37, 0x1, RZ, 0xc0, !PT ;  /* 0x0000000125257812 */ /* 0x000fe400078ec0ff */
[----:B------:R-:W-:Y:S02]  /*1b070*/  LOP3.LUT R12, R12, 0x1, RZ, 0xc0, !PT ;  /* 0x000000010c0c7812 */ /* 0x000fe400078ec0ff */
[----:B------:R-:W-:Y:S02]  /*1b080*/  SEL R29, R29, R31, !P0 ;  /* 0x0000001f1d1d7207 */ /* 0x000fe40004000000 */
[----:B------:R-:W-:Y:S02]  /*1b090*/  SEL R28, R28, R30, !P0 ;  /* 0x0000001e1c1c7207 */ /* 0x000fe40004000000 */
[----:B------:R-:W-:-:S02]  /*1b0a0*/  SEL R31, R7, R34, !P0 ;  /* 0x00000022071f7207 */ /* 0x000fc40004000000 */
[----:B------:R-:W-:Y:S01]  /*1b0b0*/  ISETP.NE.U32.AND P3, PT, R35, 0x1, PT ;  /* 0x000000012300780c */ /* 0x000fe20003f65070 */
[----:B------:R-:W-:Y:S01]  /*1b0c0*/  STS.64 [R8+0x18], R28 ;  /* 0x0000181c08007388 */ /* 0x000fe20000000a00 */
[----:B------:R-:W-:Y:S02]  /*1b0d0*/  ISETP.NE.U32.AND P0, PT, R37, 0x1, PT ;  /* 0x000000012500780c */ /* 0x000fe40003f05070 */
[----:B------:R-:W-:Y:S01]  /*1b0e0*/  ISETP.NE.U32.AND P6, PT, R12, 0x1, PT ;  /* 0x000000010c00780c */ /* 0x000fe20003fc5070 */
[----:B------:R-:W-:Y:S01]  /*1b0f0*/  STS.U16 [R8+0x10], R31 ;  /* 0x0000101f08007388 */ /* 0x000fe20000000400 */
[----:B------:R-:W-:Y:S02]  /*1b100*/  SEL R25, R25, R21, !P3 ;  /* 0x0000001519197207 */ /* 0x000fe40005800000 */
[----:B------:R-:W-:Y:S02]  /*1b110*/  SEL R19, R19, R15, !P0 ;  /* 0x0000000f13137207 */ /* 0x000fe40004000000 */
[----:B------:R-:W-:-:S02]  /*1b120*/  SEL R27, R11, R10, !P6 ;  /* 0x0000000a0b1b7207 */ /* 0x000fc40007000000 */
[----:B------:R-:W-:Y:S02]  /*1b130*/  SEL R24, R24, R20, !P3 ;  /* 0x0000001418187207 */ /* 0x000fe40005800000 */
[----:B------:R-:W-:Y:S01]  /*1b140*/  SEL R21, R9, R36, !P3 ;  /* 0x0000002409157207 */ /* 0x000fe20005800000 */
[----:B------:R-:W-:Y:S01]  /*1b150*/  STS.U16 [R8], R27 ;  /* 0x0000001b08007388 */ /* 0x000fe20000000400 */
[----:B------:R-:W-:Y:S02]  /*1b160*/  SEL R18, R18, R14, !P0 ;  /* 0x0000000e12127207 */ /* 0x000fe40004000000 */
[----:B------:R-:W-:Y:S01]  /*1b170*/  SEL R15, R13, R38, !P0 ;  /* 0x000000260d0f7207 */ /* 0x000fe20004000000 */
[----:B------:R-:W-:Y:S01]  /*1b180*/  STS.64 [R8+0x28], R24 ;  /* 0x0000281808007388 */ /* 0x000fe20000000a00 */
[----:B------:R-:W-:Y:S02]  /*1b190*/  SEL R0, R0, R32, !P6 ;  /* 0x0000002000007207 */ /* 0x000fe40007000000 */
[----:B------:R-:W-:Y:S01]  /*1b1a0*/  SEL R3, R3, R33, !P6 ;  /* 0x0000002103037207 */ /* 0x000fe20007000000 */
[----:B------:R-:W-:Y:S01]  /*1b1b0*/  STS.64 [R8+0x38], R18 ;  /* 0x0000381208007388 */ /* 0x000fe20000000a00 */
[----:B------:R-:W-:Y:S01]  /*1b1c0*/  PRMT R7, R31, 0x7610, R7 ;  /* 0x000076101f077816 */ /* 0x000fe20000000007 */
[----:B------:R-:W-:Y:S01]  /*1b1d0*/  IMAD.MOV.U32 R10, RZ, RZ, R0 ;  /* 0x000000ffff0a7224 */ /* 0x000fe200078e0000 */
[----:B------:R-:W-:Y:S01]  /*1b1e0*/  PRMT R9, R21, 0x7610, R9 ;  /* 0x0000761015097816 */ /* 0x000fe20000000009 */
[----:B------:R-:W-:Y:S01]  /*1b1f0*/  STS.U16 [R8+0x20], R21 ;  /* 0x0000201508007388 */ /* 0x000fe20000000400 */
[----:B------:R-:W-:Y:S01]  /*1b200*/  IMAD.MOV.U32 R11, RZ, RZ, R3 ;  /* 0x000000ffff0b7224 */ /* 0x000fe200078e0003 */
[----:B------:R-:W-:-:S02]  /*1b210*/  PRMT R13, R15, 0x7610, R13 ;  /* 0x000076100f0d7816 */ /* 0x000fc4000000000d */
[----:B------:R-:W-:Y:S04]  /*1b220*/  STS.U16 [R8+0x30], R15 ;  /* 0x0000300f08007388 */ /* 0x000fe80000000400 */
[----:B------:R0:W-:Y:S02]  /*1b230*/  STS.64 [R8+0x8], R10 ;  /* 0x0000080a08007388 */ /* 0x0001e40000000a00 */
[----:B0-----:R-:W-:Y:S02]  /*1b240*/  PRMT R11, R27, 0x7610, R11 ;  /* 0x000076101b0b7816 */ /* 0x001fe4000000000b */
.L_x_2805:
[----:B------:R-:W-:Y:S05]  /*1b250*/  BSYNC B0 ;  /* 0x0000000000007941 */ /* 0x000fea0003800000 */
.L_x_2804:
[----:B------:R-:W-:Y:S01]  /*1b260*/  IMAD.MOV.U32 R10, RZ, RZ, R39 ;  /* 0x000000ffff0a7224 */ /* 0x000fe200078e0027 */
[----:B------:R-:W-:Y:S05]  /*1b270*/  @P1 BRA `(.L_x_2806) ;  /* 0xfffffa8000001947 */ /* 0x000fea000383ffff */
.L_x_2803:
[----:B------:R-:W-:-:S13]  /*1b280*/  ISETP.NE.AND P0, PT, RZ, c[0x0][0x190], PT ;  /* 0x00006400ff007a0c */ /* 0x000fda0003f05270 */
[----:B------:R-:W-:Y:S05]  /*1b290*/  @!P0 BRA `(.L_x_2807) ;  /* 0x00000b2000008947 */ /* 0x000fea0003800000 */
[----:B------:R-:W-:Y:S02]  /*1b2a0*/  IMAD.MOV.U32 R12, RZ, RZ, c[0x0][0x0] ;  /* 0x00000000ff0c7624 */ /* 0x000fe400078e00ff */
[----:B0-----:R-:W-:-:S03]  /*1b2b0*/  IMAD.MOV.U32 R10, RZ, RZ, c[0x0][0x0] ;  /* 0x00000000ff0a7624 */ /* 0x001fc600078e00ff */
        /* <DEDUP_REMOVED lines=12> */
[----:B------:R0:W-:Y:S04]  /*1b380*/  STS.U16 [R8], R11 ;  /* 0x0000000b08007388 */ /* 0x0001e80000000400 */
[----:B------:R0:W-:Y:S04]  /*1b390*/  STS.U16 [R8+0x10], R7 ;  /* 0x0000100708007388 */ /* 0x0001e80000000400 */
[----:B------:R0:W-:Y:S04]  /*1b3a0*/  STS.U16 [R8+0x20], R9 ;  /* 0x0000200908007388 */ /* 0x0001e80000000400 */
[----:B------:R0:W-:Y:S01]  /*1b3b0*/  STS.U16 [R8+0x30], R13 ;  /* 0x0000300d08007388 */ /* 0x0001e20000000400 */
[----:B------:R-:W-:Y:S05]  /*1b3c0*/  @!P0 BRA `(.L_x_2808) ;  /* 0x0000058000008947 */ /* 0x000fea0003800000 */
.L_x_2811:
[----:B------:R-:W-:Y:S01]  /*1b3d0*/  IMAD.IADD R10, R2, 0x1, R17 ;  /* 0x00000001020a7824 */ /* 0x000fe200078e0211 */
[----:B------:R-:W-:Y:S04]  /*1b3e0*/  BAR.SYNC.DEFER_BLOCKING 0x0 ;  /* 0x0000000000007b1d */ /* 0x000fe80000010000 */
[----:B------:R-:W-:-:S02]  /*1b3f0*/  ISETP.GE.U32.AND P0, PT, R10, c[0x0][0x0], PT ;  /* 0x000000000a007a0c */ /* 0x000fc40003f06070 */
[----:B------:R-:W-:Y:S02]  /*1b400*/  BSSY B0, `(.L_x_2809) ;  /* 0x0000050000007945 */ /* 0x000fe40003800000 */
[----:B------:R-:W-:-:S13]  /*1b410*/  ISETP.GE.U32.OR P0, PT, R2, R17, P0 ;  /* 0x000000110200720c */ /* 0x000fda0000706470 */
[----:B0-----:R-:W-:Y:S05]  /*1b420*/  @P0 BRA `(.L_x_2810) ;  /* 0x000004d000000947 */ /* 0x001fea0003800000 */
[----:B------:R-:W-:Y:S01]  /*1b430*/  IMAD R10, R17, 0x40, R8 ;  /* 0x00000040110a7824 */ /* 0x000fe200078e0208 */
[----:B------:R-:W-:Y:S02]  /*1b440*/  PRMT R40, R11, 0x9910, RZ ;  /* 0x000099100b287816 */ /* 0x000fe400000000ff */
[----:B------:R-:W-:Y:S02]  /*1b450*/  PRMT R37, R7, 0x9910, RZ ;  /* 0x0000991007257816 */ /* 0x000fe400000000ff */
[----:B------:R-:W1:Y:S01]  /*1b460*/  LDS.U16 R34, [R10+0x10] ;  /* 0x000010000a227984 */ /* 0x000e620000000400 */
[----:B------:R-:W-:-:S03]  /*1b470*/  PRMT R42, R9, 0x9910, RZ ;  /* 0x00009910092a7816 */ /* 0x000fc600000000ff */
[----:B------:R-:W2:Y:S04]  /*1b480*/  LDS.U16 R12, [R10] ;  /* 0x000000000a0c7984 */ /* 0x000ea80000000400 */
[----:B------:R-:W3:Y:S04]  /*1b490*/  LDS.U16 R36, [R10+0x20] ;  /* 0x000020000a247984 */ /* 0x000ee80000000400 */
[----:B------:R-:W4:Y:S04]  /*1b4a0*/  LDS.64 R32, [R10+0x8] ;  /* 0x000008000a207984 */ /* 0x000f280000000a00 */
[----:B------:R-:W5:Y:S04]  /*1b4b0*/  LDS.U16 R38, [R10+0x30] ;  /* 0x000030000a267984 */ /* 0x000f680000000400 */
[----:B------:R-:W0:Y:S04]  /*1b4c0*/  LDS.64 R30, [R10+0x18] ;  /* 0x000018000a1e7984 */ /* 0x000e280000000a00 */
[----:B0-----:R-:W0:Y:S04]  /*1b4d0*/  LDS.64 R14, [R10+0x28] ;  /* 0x000028000a0e7984 */ /* 0x001e280000000a00 */
[----:B------:R1:W0:Y:S02]  /*1b4e0*/  LDS.64 R20, [R10+0x38] ;  /* 0x000038000a147984 */ /* 0x0002240000000a00 */
[----:B-1----:R-:W-:-:S02]  /*1b4f0*/  PRMT R35, R34, 0x9910, RZ ;  /* 0x0000991022237816 */ /* 0x002fc400000000ff */
[----:B--2---:R-:W-:-:S03]  /*1b500*/  PRMT R27, R12, 0x9910, RZ ;  /* 0x000099100c1b7816 */ /* 0x004fc600000000ff */
[----:B------:R-:W-:Y:S01]  /*1b510*/  IMAD.MOV.U32 R10, RZ, RZ, R35 ;  /* 0x000000ffff0a7224 */ /* 0x000fe200078e0023 */
[----:B---3--:R-:W-:Y:S02]  /*1b520*/  PRMT R39, R36, 0x9910, RZ ;  /* 0x0000991024277816 */ /* 0x008fe400000000ff */
[CC--:B------:R-:W-:Y:S02]  /*1b530*/  ISETP.NE.AND P6, PT, R40.reuse, R27.reuse, PT ;  /* 0x0000001b2800720c */ /* 0x0c0fe40003fc5270 */
[----:B------:R-:W-:Y:S01]  /*1b540*/  ISETP.GE.AND P1, PT, R40, R27, PT ;  /* 0x0000001b2800720c */ /* 0x000fe20003f26270 */
[----:B------:R-:W-:Y:S01]  /*1b550*/  IMAD.MOV.U32 R35, RZ, RZ, R39 ;  /* 0x000000ffff237224 */ /* 0x000fe200078e0027 */
[CC--:B------:R-:W-:Y:S02]  /*1b560*/  ISETP.NE.AND P5, PT, R37.reuse, R10.reuse, PT ;  /* 0x0000000a2500720c */ /* 0x0c0fe40003fa5270 */
[----:B------:R-:W-:Y:S02]  /*1b570*/  ISETP.GE.AND P0, PT, R37, R10, PT ;  /* 0x0000000a2500720c */ /* 0x000fe40003f06270 */
[----:B------:R-:W-:-:S02]  /*1b580*/  SEL R10, RZ, 0xffffffff, P1 ;  /* 0xffffffffff0a7807 */ /* 0x000fc40000800000 */
[----:B----4-:R-:W-:Y:S02]  /*1b590*/  ISETP.GE.U32.AND P1, PT, R0, R32, PT ;  /* 0x000000200000720c */ /* 0x010fe40003f26070 */
[CC--:B------:R-:W-:Y:S02]  /*1b5a0*/  ISETP.NE.AND P3, PT, R42.reuse, R35.reuse, PT ;  /* 0x000000232a00720c */ /* 0x0c0fe40003f65270 */
[----:B------:R-:W-:Y:S02]  /*1b5b0*/  ISETP.GE.AND P4, PT, R42, R35, PT ;  /* 0x000000232a00720c */ /* 0x000fe40003f86270 */
[----:B------:R-:W-:Y:S02]  /*1b5c0*/  SEL R27, RZ, 0xffffffff, P0 ;  /* 0xffffffffff1b7807 */ /* 0x000fe40000000000 */
[----:B------:R-:W-:Y:S02]  /*1b5d0*/  ISETP.GE.AND.EX P1, PT, R3, R33, PT, P1 ;  /* 0x000000210300720c */ /* 0x000fe40003f26310 */
[----:B------:R-:W-:-:S02]  /*1b5e0*/  PRMT R40, R13, 0x9910, RZ ;  /* 0x000099100d287816 */ /* 0x000fc400000000ff */
[----:B-----5:R-:W-:Y:S02]  /*1b5f0*/  PRMT R35, R38, 0x9910, RZ ;  /* 0x0000991026237816 */ /* 0x020fe400000000ff */
[----:B------:R-:W-:Y:S02]  /*1b600*/  ISETP.GE.U32.AND P0, PT, R28, R30, PT ;  /* 0x0000001e1c00720c */ /* 0x000fe40003f06070 */
[----:B------:R-:W-:Y:S02]  /*1b610*/  @!P6 SEL R10, RZ, 0xffffffff, P1 ;  /* 0xffffffffff0ae807 */ /* 0x000fe40000800000 */
[----:B------:R-:W-:Y:S02]  /*1b620*/  ISETP.GE.AND.EX P0, PT, R29, R31, PT, P0 ;  /* 0x0000001f1d00720c */ /* 0x000fe40003f06300 */
[----:B------:R-:W-:Y:S02]  /*1b630*/  ISETP.NE.AND P6, PT, R40, R35, PT ;  /* 0x000000232800720c */ /* 0x000fe40003fc5270 */
[----:B------:R-:W-:-:S02]  /*1b640*/  @!P5 SEL R27, RZ, 0xffffffff, P0 ;  /* 0xffffffffff1bd807 */ /* 0x000fc40000000000 */
[----:B0-----:R-:W-:Y:S02]  /*1b650*/  ISETP.GE.U32.AND P1, PT, R24, R14, PT ;  /* 0x0000000e1800720c */ /* 0x001fe40003f26070 */
[----:B------:R-:W-:Y:S02]  /*1b660*/  ISETP.GE.U32.AND P0, PT, R18, R20, PT ;  /* 0x000000141200720c */ /* 0x000fe40003f06070 */
[----:B------:R-:W-:Y:S02]  /*1b670*/  LOP3.LUT R10, R10, 0x1, RZ, 0xc0, !PT ;  /* 0x000000010a0a7812 */ /* 0x000fe400078ec0ff */
[----:B------:R-:W-:Y:S02]  /*1b680*/  ISETP.GE.AND P5, PT, R40, R35, PT ;  /* 0x000000232800720c */ /* 0x000fe40003fa6270 */
[----:B------:R-:W-:Y:S02]  /*1b690*/  ISETP.GE.AND.EX P1, PT, R25, R15, PT, P1 ;  /* 0x0000000f1900720c */ /* 0x000fe40003f26310 */
[----:B------:R-:W-:-:S02]  /*1b6a0*/  ISETP.GE.AND.EX P0, PT, R19, R21, PT, P0 ;  /* 0x000000151300720c */ /* 0x000fc40003f06300 */
[----:B------:R-:W-:Y:S02]  /*1b6b0*/  SEL R35, RZ, 0xffffffff, P4 ;  /* 0xffffffffff237807 */ /* 0x000fe40002000000 */
[----:B------:R-:W-:Y:S02]  /*1b6c0*/  ISETP.NE.U32.AND P4, PT, R10, 0x1, PT ;  /* 0x000000010a00780c */ /* 0x000fe40003f85070 */
[----:B------:R-:W-:Y:S02]  /*1b6d0*/  LOP3.LUT R27, R27, 0x1, RZ, 0xc0, !PT ;  /* 0x000000011b1b7812 */ /* 0x000fe400078ec0ff */
[----:B------:R-:W-:Y:S02]  /*1b6e0*/  SEL R10, RZ, 0xffffffff, P5 ;  /* 0xffffffffff0a7807 */ /* 0x000fe40002800000 */
        /* <DEDUP_REMOVED lines=11> */
[----:B------:R-:W-:Y:S01]  /*1b7a0*/  SEL R25, R25, R15, !P1 ;  /* 0x0000000f19197207 */ /* 0x000fe20004800000 */
[----:B------:R-:W-:Y:S01]  /*1b7b0*/  STS.U16 [R8+0x10], R31 ;  /* 0x0000101f08007388 */ /* 0x000fe20000000400 */
[----:B------:R-:W-:Y:S02]  /*1b7c0*/  SEL R19, R19, R21, !P0 ;  /* 0x0000001513137207 */ /* 0x000fe40004000000 */
[----:B------:R-:W-:Y:S02]  /*1b7d0*/  SEL R27, R11, R12, !P4 ;  /* 0x0000000c0b1b7207 */ /* 0x000fe40006000000 */
[----:B------:R-:W-:-:S02]  /*1b7e0*/  SEL R24, R24, R14, !P1 ;  /* 0x0000000e18187207 */ /* 0x000fc40004800000 */
        /* <DEDUP_REMOVED lines=17> */
.L_x_2810:
[----:B------:R-:W-:Y:S05]  /*1b900*/  BSYNC B0 ;  /* 0x0000000000007941 */ /* 0x000fea0003800000 */
.L_x_2809:
[----:B------:R-:W-:-:S04]  /*1b910*/  SHF.R.S32.HI R17, RZ, 0x1, R17 ;  /* 0x00000001ff117819 */ /* 0x000fc80000011411 */
[----:B------:R-:W-:-:S13]  /*1b920*/  ISETP.GE.AND P0, PT, R17, 0x20, PT ;  /* 0x000000201100780c */ /* 0x000fda0003f06270 */
[----:B------:R-:W-:Y:S05]  /*1b930*/  @P0 BRA `(.L_x_2811) ;  /* 0xfffffa9000000947 */ /* 0x000fea000383ffff */
[----:B------:R-:W-:-:S04]  /*1b940*/  IMAD.MOV.U32 R10, RZ, RZ, 0x20 ;  /* 0x00000020ff0a7424 */ /* 0x000fc800078e00ff */
.L_x_2808:
[----:B------:R-:W-:Y:S01]  /*1b950*/  BAR.SYNC.DEFER_BLOCKING 0x0 ;  /* 0x0000000000007b1d */ /* 0x000fe20000010000 */
[----:B------:R-:W-:-:S13]  /*1b960*/  ISETP.GE.AND P0, PT, R10, 0x2, PT ;  /* 0x000000020a00780c */ /* 0x000fda0003f06270 */
[----:B------:R-:W-:Y:S05]  /*1b970*/  @!P0 BRA `(.L_x_2807) ;  /* 0x0000044000008947 */ /* 0x000fea0003800000 */
[----:B0-----:R-:W-:-:S04]  /*1b980*/  IMAD.MOV.U32 R15, RZ, RZ, 0x1 ;  /* 0x00000001ff0f7424 */ /* 0x001fc800078e00ff */
.L_x_2812:
[----:B------:R-:W-:Y:S01]  /*1b990*/  PRMT R27, R11, 0x9910, RZ ;  /* 0x000099100b1b7816 */ /* 0x000fe200000000ff */
[----:B------:R-:W0:Y:S01]  /*1b9a0*/  SHFL.DOWN PT, R17, R0, R15, 0x1f ;  /* 0x08001f0f00117589 */ /* 0x000e2200000e0000 */
[----:B------:R-:W-:Y:S02]  /*1b9b0*/  PRMT R42, R9, 0x9910, RZ ;  /* 0x00009910092a7816 */ /* 0x000fe400000000ff */
        /* <DEDUP_REMOVED lines=12> */
[----:B------:R-:W-:Y:S02]  /*1ba80*/  ISETP.NE.AND P6, PT, R27, R12, PT ;  /* 0x0000000c1b00720c */ /* 0x000fe40003fc5270 */
[----:B--2---:R-:W-:Y:S01]  /*1ba90*/  ISETP.GE.AND.EX P4, PT, R3, R8, PT, P4 ;  /* 0x000000080300720c */ /* 0x004fe20003f86340 */
[----:B------:R-:W2:Y:S01]  /*1baa0*/  SHFL.DOWN PT, R34, R39, R15, 0x1f ;  /* 0x08001f0f27227589 */ /* 0x000ea200000e0000 */
[----:B------:R-:W-:Y:S02]  /*1bab0*/  ISETP.GE.AND P5, PT, R27, R12, PT ;  /* 0x0000000c1b00720c */ /* 0x000fe40003fa6270 */
[----:B---3--:R-:W-:Y:S01]  /*1bac0*/  PRMT R37, R30, 0x9910, RZ ;  /* 0x000099101e257816 */ /* 0x008fe200000000ff */
[----:B------:R-:W3:Y:S01]  /*1bad0*/  SHFL.DOWN PT, R35, R18, R15, 0x1f ;  /* 0x08001f0f12237589 */ /* 0x000ee200000e0000 */
[----:B----4-:R-:W-:Y:S02]  /*1bae0*/  ISETP.GE.U32.AND P1, PT, R28, R21, PT ;  /* 0x000000151c00720c */ /* 0x010fe40003f26070 */
[----:B------:R-:W-:Y:S01]  /*1baf0*/  SEL R12, RZ, 0xffffffff, P4 ;  /* 0xffffffffff0c7807 */ /* 0x000fe20002000000 */
[----:B------:R4:W3:Y:S01]  /*1bb00*/  SHFL.DOWN PT, R36, R19, R15, 0x1f ;  /* 0x08001f0f13247589 */ /* 0x0008e200000e0000 */
[----:B-----5:R-:W-:-:S02]  /*1bb10*/  ISETP.GE.U32.AND P0, PT, R24, R31, PT ;  /* 0x0000001f1800720c */ /* 0x020fc40003f06070 */
[----:B------:R-:W-:Y:S02]  /*1bb20*/  @P6 SEL R12, RZ, 0xffffffff, P5 ;  /* 0xffffffffff0c6807 */ /* 0x000fe40002800000 */
[----:B------:R-:W-:Y:S02]  /*1bb30*/  ISETP.NE.AND P6, PT, R42, R37, PT ;  /* 0x000000252a00720c */ /* 0x000fe40003fc5270 */
[----:B------:R-:W-:Y:S02]  /*1bb40*/  ISETP.GE.AND.EX P1, PT, R29, R20, PT, P1 ;  /* 0x000000141d00720c */ /* 0x000fe40003f26310 */
[----:B0-----:R-:W-:Y:S01]  /*1bb50*/  PRMT R33, R14, 0x9910, RZ ;  /* 0x000099100e217816 */ /* 0x001fe200000000ff */
[----:B----4-:R-:W-:Y:S01]  /*1bb60*/  IMAD.SHL.U32 R15, R15, 0x2, RZ ;  /* 0x000000020f0f7824 */ /* 0x010fe200078e00ff */
[----:B------:R-:W-:Y:S02]  /*1bb70*/  SEL R27, RZ, 0xffffffff, P1 ;  /* 0xffffffffff1b7807 */ /* 0x000fe40000800000 */
[----:B-1----:R-:W-:-:S02]  /*1bb80*/  ISETP.GE.AND.EX P0, PT, R25, R32, PT, P0 ;  /* 0x000000201900720c */ /* 0x002fc40003f06300 */
[-C--:B------:R-:W-:Y:S02]  /*1bb90*/  ISETP.NE.AND P4, PT, R40, R33.reuse, PT ;  /* 0x000000212800720c */ /* 0x080fe40003f85270 */
[----:B--2---:R-:W-:Y:S02]  /*1bba0*/  PRMT R38, R34, 0x9910, RZ ;  /* 0x0000991022267816 */ /* 0x004fe400000000ff */
[----:B------:R-:W-:Y:S02]  /*1bbb0*/  ISETP.GE.AND P1, PT, R40, R33, PT ;  /* 0x000000212800720c */ /* 0x000fe40003f26270 */
[----:B------:R-:W-:Y:S02]  /*1bbc0*/  SEL R33, RZ, 0xffffffff, P0 ;  /* 0xffffffffff217807 */ /* 0x000fe40000000000 */
[----:B---3--:R-:W-:Y:S02]  /*1bbd0*/  ISETP.GE.U32.AND P3, PT, R18, R35, PT ;  /* 0x000000231200720c */ /* 0x008fe40003f66070 */
[----:B------:R-:W-:-:S02]  /*1bbe0*/  ISETP.NE.AND P5, PT, R39, R38, PT ;  /* 0x000000262700720c */ /* 0x000fc40003fa5270 */
[----:B------:R-:W-:Y:S02]  /*1bbf0*/  ISETP.GE.AND P0, PT, R42, R37, PT ;  /* 0x000000252a00720c */ /* 0x000fe40003f06270 */
[----:B------:R-:W-:Y:S02]  /*1bc00*/  LOP3.LUT R12, R12, 0x1, RZ, 0xc0, !PT ;  /* 0x000000010c0c7812 */ /* 0x000fe400078ec0ff */
[----:B------:R-:W-:Y:S02]  /*1bc10*/  ISETP.GE.AND.EX P3, PT, R19, R36, PT, P3 ;  /* 0x000000241300720c */ /* 0x000fe40003f66330 */
[----:B------:R-:W-:Y:S02]  /*1bc20*/  @P6 SEL R33, RZ, 0xffffffff, P0 ;  /* 0xffffffffff216807 */ /* 0x000fe40000000000 */
[----:B------:R-:W-:Y:S02]  /*1bc30*/  ISETP.NE.U32.AND P0, PT, R12, 0x1, PT ;  /* 0x000000010c00780c */ /* 0x000fe40003f05070 */
[----:B------:R-:W-:-:S02]  /*1bc40*/  SEL R37, RZ, 0xffffffff, P3 ;  /* 0xffffffffff257807 */ /* 0x000fc40001800000 */
[----:B------:R-:W-:Y:S02]  /*1bc50*/  ISETP.GE.AND P3, PT, R39, R38, PT ;  /* 0x000000262700720c */ /* 0x000fe40003f66270 */
[----:B------:R-:W-:Y:S02]  /*1bc60*/  SEL R0, R0, R17, !P0 ;  /* 0x0000001100007207 */ /* 0x000fe40004000000 */
[----:B------:R-:W-:Y:S02]  /*1bc70*/  SEL R3, R3, R8, !P0 ;  /* 0x0000000803037207 */ /* 0x000fe40004000000 */
[----:B------:R-:W-:Y:S02]  /*1bc80*/  SEL R11, R11, R2, !P0 ;  /* 0x000000020b0b7207 */ /* 0x000fe40004000000 */
[----:B------:R-:W-:Y:S02]  /*1bc90*/  ISETP.GE.AND P0, PT, R15, R10, PT ;  /* 0x0000000a0f00720c */ /* 0x000fe40003f06270 */
        /* <DEDUP_REMOVED lines=18> */
.L_x_2807:
[----:B------:R-:W-:Y:S05]  /*1bdc0*/  @!P2 EXIT ;  /* 0x000000000000a94d */ /* 0x000fea0003800000 */
[----:B------:R-:W-:Y:S01]  /*1bdd0*/  ULDC.U8 UR4, c[0x0][0x580] ;  /* 0x0001600000047ab9 */ /* 0x000fe20000000000 */
[----:B------:R-:W-:Y:S02]  /*1bde0*/  ISETP.NE.U32.AND P0, PT, R4, RZ, PT ;  /* 0x000000ff0400720c */ /* 0x000fe40003f05070 */
[----:B------:R-:W-:-:S02]  /*1bdf0*/  ISETP.NE.AND P1, PT, RZ, UR4, PT ;  /* 0x00000004ff007c0c */ /* 0x000fc4000bf25270 */
[----:B------:R-:W-:-:S11]  /*1be00*/  ISETP.NE.AND.EX P0, PT, R6, RZ, PT, P0 ;  /* 0x000000ff0600720c */ /* 0x000fd60003f05300 */
[----:B------:R-:W-:Y:S05]  /*1be10*/  @!P1 BRA `(.L_x_2813) ;  /* 0x0000008000009947 */ /* 0x000fea0003800000 */
[----:B------:R-:W-:Y:S02]  /*1be20*/  IADD3 R0, P2, R0, c[0x0][0x578], RZ ;  /* 0x00015e0000007a10 */ /* 0x000fe40007f5e0ff */
[----:B0-----:R-:W-:Y:S02]  /*1be30*/  IADD3 R28, P3, R28, c[0x0][0x578], RZ ;  /* 0x00015e001c1c7a10 */ /* 0x001fe40007f7e0ff */
[----:B------:R-:W-:Y:S02]  /*1be40*/  IADD3 R24, P4, R24, c[0x0][0x578], RZ ;  /* 0x00015e0018187a10 */ /* 0x000fe40007f9e0ff */
[----:B------:R-:W-:Y:S02]  /*1be50*/  IADD3 R18, P5, R18, c[0x0][0x578], RZ ;  /* 0x00015e0012127a10 */ /* 0x000fe40007fbe0ff */
[----:B------:R-:W-:Y:S02]  /*1be60*/  IADD3.X R3, R3, c[0x0][0x57c], RZ, P2, !PT ;  /* 0x00015f0003037a10 */ /* 0x000fe400017fe4ff */
[----:B------:R-:W-:-:S02]  /*1be70*/  IADD3.X R29, R29, c[0x0][0x57c], RZ, P3, !PT ;  /* 0x00015f001d1d7a10 */ /* 0x000fc40001ffe4ff */
[----:B------:R-:W-:Y:S02]  /*1be80*/  IADD3.X R25, R25, c[0x0][0x57c], RZ, P4, !PT ;  /* 0x00015f0019197a10 */ /* 0x000fe400027fe4ff */
[----:B------:R-:W-:Y:S02]  /*1be90*/  IADD3.X R19, R19, c[0x0][0x57c], RZ, P5, !PT ;  /* 0x00015f0013137a10 */ /* 0x000fe40002ffe4ff */
.L_x_2813:
[----:B------:R-:W-:Y:S05]  /*1bea0*/  @!P0 BRA `(.L_x_2814) ;  /* 0x00000ae000008947 */ /* 0x000fea0003800000 */
[----:B------:R-:W-:Y:S02]  /*1beb0*/  ULDC.U8 UR4, c[0x0][0x581] ;  /* 0x0001604000047ab9 */ /* 0x000fe40000000000 */
[----:B------:R-:W-:Y:S01]  /*1bec0*/  ISETP.NE.AND P2, PT, RZ, UR4, PT ;  /* 0x00000004ff007c0c */ /* 0x000fe2000bf45270 */
[----:B------:R-:W-:Y:S09]  /*1bed0*/  @!P1 BRA `(.L_x_2815) ;  /* 0x000003c000009947 */ /* 0x000ff20003800000 */
[----:B------:R-:W2:Y:S04]  /*1bee0*/  LDG.E.U16 R2, [R4.64] ;  /* 0x0000002404027981 */ /* 0x000ea8000c1e1500 */
[----:B0-----:R-:W3:Y:S04]  /*1bef0*/  LDG.E.U16 R8, [R4.64+0x10] ;  /* 0x0000102404087981 */ /* 0x001ee8000c1e1500 */
[----:B------:R-:W4:Y:S04]  /*1bf00*/  LDG.E.U16 R12, [R4.64+0x20] ;  /* 0x00002024040c7981 */ /* 0x000f28000c1e1500 */
[----:B------:R-:W5:Y:S04]  /*1bf10*/  LDG.E.64 R32, [R4.64+0x8] ;  /* 0x0000082404207981 */ /* 0x000f68000c1e1b00 */
[----:B------:R-:W5:Y:S04]  /*1bf20*/  LDG.E.U16 R34, [R4.64+0x30] ;  /* 0x0000302404227981 */ /* 0x000f68000c1e1500 */
[----:B------:R-:W5:Y:S04]  /*1bf30*/  LDG.E.64 R30, [R4.64+0x18] ;  /* 0x00001824041e7981 */ /* 0x000f68000c1e1b00 */
[----:B------:R-:W5:Y:S04]  /*1bf40*/  LDG.E.64 R20, [R4.64+0x28] ;  /* 0x0000282404147981 */ /* 0x000f68000c1e1b00 */
[----:B------:R-:W5:Y:S01]  /*1bf50*/  LDG.E.64 R14, [R4.64+0x38] ;  /* 0x00003824040e7981 */ /* 0x000f62000c1e1b00 */
[----:B------:R-:W-:-:S02]  /*1bf60*/  PRMT R27, R11, 0x9910, RZ ;  /* 0x000099100b1b7816 */ /* 0x000fc400000000ff */
[----:B------:R-:W-:Y:S02]  /*1bf70*/  PRMT R35, R7, 0x9910, RZ ;  /* 0x0000991007237816 */ /* 0x000fe400000000ff */
[----:B------:R-:W-:Y:S02]  /*1bf80*/  PRMT R36, R9, 0x9910, RZ ;  /* 0x0000991009247816 */ /* 0x000fe400000000ff */
[----:B--2---:R-:W-:-:S04]  /*1bf90*/  PRMT R6, R2, 0x9910, RZ ;  /* 0x0000991002067816 */ /* 0x004fc800000000ff */
[CC--:B------:R-:W-:Y:S02]  /*1bfa0*/  ISETP.NE.AND P6, PT, R6.reuse, R27.reuse, PT ;  /* 0x0000001b0600720c */ /* 0x0c0fe40003fc5270 */
[----:B------:R-:W-:Y:S02]  /*1bfb0*/  ISETP.GE.AND P1, PT, R6, R27, PT ;  /* 0x0000001b0600720c */ /* 0x000fe40003f26270 */
[----:B---3--:R-:W-:Y:S02]  /*1bfc0*/  PRMT R10, R8, 0x9910, RZ ;  /* 0x00009910080a7816 */ /* 0x008fe400000000ff */
[----:B------:R-:W-:Y:S02]  /*1bfd0*/  SEL R6, RZ, 0xffffffff, P1 ;  /* 0xffffffffff067807 */ /* 0x000fe40000800000 */
[----:B----4-:R-:W-:Y:S02]  /*1bfe0*/  PRMT R17, R12, 0x9910, RZ ;  /* 0x000099100c117816 */ /* 0x010fe400000000ff */
[----:B------:R-:W-:-:S02]  /*1bff0*/  ISETP.NE.AND P5, PT, R10, R35, PT ;  /* 0x000000230a00720c */ /* 0x000fc40003fa5270 */
[----:B------:R-:W-:Y:S02]  /*1c000*/  ISETP.GE.AND P0, PT, R10, R35, PT ;  /* 0x000000230a00720c */ /* 0x000fe40003f06270 */
[----:B-----5:R-:W-:Y:S02]  /*1c010*/  ISETP.GE.U32.AND P1, PT, R32, R0, PT ;  /* 0x000000002000720c */ /* 0x020fe40003f26070 */
[CC--:B------:R-:W-:Y:S02]  /*1c020*/  ISETP.NE.AND P3, PT, R17.reuse, R36.reuse, PT ;  /* 0x000000241100720c */ /* 0x0c0fe40003f65270 */
[----:B------:R-:W-:Y:S02]  /*1c030*/  ISETP.GE.AND P4, PT, R17, R36, PT ;  /* 0x000000241100720c */ /* 0x000fe40003f86270 */
[----:B------:R-:W-:Y:S02]  /*1c040*/  SEL R10, RZ, 0xffffffff, P0 ;  /* 0xffffffffff0a7807 */ /* 0x000fe40000000000 */
[----:B------:R-:W-:-:S02]  /*1c050*/  ISETP.GE.AND.EX P1, PT, R33, R3, PT, P1 ;  /* 0x000000032100720c */ /* 0x000fc40003f26310 */
[----:B------:R-:W-:Y:S02]  /*1c060*/  PRMT R36, R13, 0x9910, RZ ;  /* 0x000099100d247816 */ /* 0x000fe400000000ff */
[----:B------:R-:W-:Y:S02]  /*1c070*/  PRMT R17, R34, 0x9910, RZ ;  /* 0x0000991022117816 */ /* 0x000fe400000000ff */
[----:B------:R-:W-:Y:S02]  /*1c080*/  ISETP.GE.U32.AND P0, PT, R30, R28, PT ;  /* 0x0000001c1e00720c */ /* 0x000fe40003f06070 */
[----:B------:R-:W-:Y:S02]  /*1c090*/  @!P6 SEL R6, RZ, 0xffffffff, P1 ;  /* 0xffffffffff06e807 */ /* 0x000fe40000800000 */
[----:B------:R-:W-:Y:S02]  /*1c0a0*/  ISETP.GE.AND.EX P0, PT, R31, R29, PT, P0 ;  /* 0x0000001d1f00720c */ /* 0x000fe40003f06300 */
[----:B------:R-:W-:-:S02]  /*1c0b0*/  ISETP.NE.AND P6, PT, R17, R36, PT ;  /* 0x000000241100720c */ /* 0x000fc40003fc5270 */
[----:B------:R-:W-:Y:S02]  /*1c0c0*/  @!P5 SEL R10, RZ, 0xffffffff, P0 ;  /* 0xffffffffff0ad807 */ /* 0x000fe40000000000 */
[----:B------:R-:W-:Y:S02]  /*1c0d0*/  ISETP.GE.U32.AND P1, PT, R20, R24, PT ;  /* 0x000000181400720c */ /* 0x000fe40003f26070 */
[----:B------:R-:W-:Y:S02]  /*1c0e0*/  ISETP.GE.U32.AND P0, PT, R14, R18, PT ;  /* 0x000000120e00720c */ /* 0x000fe40003f06070 */
[----:B------:R-:W-:Y:S02]  /*1c0f0*/  LOP3.LUT R6, R6, 0x1, RZ, 0xc0, !PT ;  /* 0x0000000106067812 */ /* 0x000fe400078ec0ff */
[----:B------:R-:W-:Y:S02]  /*1c100*/  ISETP.GE.AND P5, PT, R17, R36, PT ;  /* 0x000000241100720c */ /* 0x000fe40003fa6270 */
[----:B------:R-:W-:-:S02]  /*1c110*/  ISETP.GE.AND.EX P1, PT, R21, R25, PT, P1 ;  /* 0x000000191500720c */ /* 0x000fc40003f26310 */
[----:B------:R-:W-:Y:S02]  /*1c120*/  ISETP.GE.AND.EX P0, PT, R15, R19, PT, P0 ;  /* 0x000000130f00720c */ /* 0x000fe40003f06300 */
[----:B------:R-:W-:Y:S02]  /*1c130*/  SEL R17, RZ, 0xffffffff, P4 ;  /* 0xffffffffff117807 */ /* 0x000fe40002000000 */
[----:B------:R-:W-:Y:S02]  /*1c140*/  ISETP.NE.U32.AND P4, PT, R6, 0x1, PT ;  /* 0x000000010600780c */ /* 0x000fe40003f85070 */
[----:B------:R-:W-:Y:S02]  /*1c150*/  SEL R6, RZ, 0xffffffff, P5 ;  /* 0xffffffffff067807 */ /* 0x000fe40002800000 */
[----:B------:R-:W-:Y:S02]  /*1c160*/  LOP3.LUT R10, R10, 0x1, RZ, 0xc0, !PT ;  /* 0x000000010a0a7812 */ /* 0x000fe400078ec0ff */
[----:B------:R-:W-:-:S02]  /*1c170*/  @!P3 SEL R17, RZ, 0xffffffff, P1 ;  /* 0xffffffffff11b807 */ /* 0x000fc40000800000 */
[----:B------:R-:W-:Y:S02]  /*1c180*/  @!P6 SEL R6, RZ, 0xffffffff, P0 ;  /* 0xffffffffff06e807 */ /* 0x000fe40000000000 */
[----:B------:R-:W-:Y:S02]  /*1c190*/  ISETP.NE.U32.AND P0, PT, R10, 0x1, PT ;  /* 0x000000010a00780c */ /* 0x000fe40003f05070 */
[----:B------:R-:W-:Y:S02]  /*1c1a0*/  LOP3.LUT R17, R17, 0x1, RZ, 0xc0, !PT ;  /* 0x0000000111117812 */ /* 0x000fe400078ec0ff */
[----:B------:R-:W-:Y:S02]  /*1c1b0*/  LOP3.LUT R6, R6, 0x1, RZ, 0xc0, !PT ;  /* 0x0000000106067812 */ /* 0x000fe400078ec0ff */
[----:B------:R-:W-:Y:S02]  /*1c1c0*/  SEL R28, R30, R28, !P0 ;  /* 0x0000001c1e1c7207 */ /* 0x000fe40004000000 */
[----:B------:R-:W-:-:S02]  /*1c1d0*/  SEL R29, R31, R29, !P0 ;  /* 0x0000001d1f1d7207 */ /* 0x000fc40004000000 */
[----:B------:R-:W-:Y:S02]  /*1c1e0*/  SEL R7, R8, R7, !P0 ;  /* 0x0000000708077207 */ /* 0x000fe40004000000 */
[----:B------:R-:W-:Y:S02]  /*1c1f0*/  ISETP.NE.U32.AND P1, PT, R17, 0x1, PT ;  /* 0x000000011100780c */ /* 0x000fe40003f25070 */
[----:B------:R-:W-:Y:S02]  /*1c200*/  ISETP.NE.U32.AND P0, PT, R6, 0x1, PT ;  /* 0x000000010600780c */ /* 0x000fe40003f05070 */
        /* <DEDUP_REMOVED lines=9> */
.L_x_2815:
        /* <DEDUP_REMOVED lines=12> */
[----:B0-----:R-:W-:Y:S02]  /*1c360*/  IMAD.MOV.U32 R7, RZ, RZ, c[0x4][0x3c4] ;  /* 0x0100f100ff077624 */ /* 0x001fe400078e00ff */
[----:B------:R-:W-:Y:S02]  /*1c370*/  IMAD.MOV.U32 R8, RZ, RZ, 0x2ef ;  /* 0x000002efff087424 */ /* 0x000fe400078e00ff */
[----:B------:R-:W-:-:S02]  /*1c380*/  IMAD.MOV.U32 R10, RZ, RZ, c[0x4][0x200] ;  /* 0x01008000ff0a7624 */ /* 0x000fc400078e00ff */
[----:B------:R-:W-:Y:S02]  /*1c390*/  IMAD.MOV.U32 R11, RZ, RZ, c[0x4][0x204] ;  /* 0x01008100ff0b7624 */ /* 0x000fe400078e00ff */
[----:B------:R-:W-:Y:S02]  /*1c3a0*/  IMAD.MOV.U32 R12, RZ, RZ, 0x1 ;  /* 0x00000001ff0c7424 */ /* 0x000fe400078e00ff */
[----:B------:R-:W-:Y:S02]  /*1c3b0*/  IMAD.MOV.U32 R13, RZ, RZ, RZ ;  /* 0x000000ffff0d7224 */ /* 0x000fe400078e00ff */
[----:B-1----:R-:W-:Y:S01]  /*1c3c0*/  LEPC R14 ;  /* 0x00000000000e734e */ /* 0x002fe20000000000 */
[----:B------:R-:W-:Y:S02]  /*1c3d0*/  MOV R9, 0x1c440 ;  /* 0x0001c44000097802 */ /* 0x000fe40000000f00 */
[----:B------:R-:W-:Y:S02]  /*1c3e0*/  MOV R20, 0x1c3c0 ;  /* 0x0001c3c000147802 */ /* 0x000fe40000000f00 */
[----:B------:R-:W-:Y:S02]  /*1c3f0*/  MOV R21, 0x0 ;  /* 0x0000000000157802 */ /* 0x000fe40000000f00 */
[----:B------:R-:W-:-:S02]  /*1c400*/  MOV R0, 0x0 ;  /* 0x0000000000007802 */ /* 0x000fc40000000f00 */
[----:B------:R-:W-:-:S04]  /*1c410*/  IADD3 R20, P0, P1, -R20, R9, R14 ;  /* 0x0000000914147210 */ /* 0x000fc8000791e10e */
[----:B------:R-:W-:-:S04]  /*1c420*/  IADD3.X R21, ~R0, R21, R15, P0, P1 ;  /* 0x0000001500157210 */ /* 0x000fc800007e250f */
[----:B--2---:R-:W-:Y:S05]  /*1c430*/  CALL.ABS.NOINC R2 ;  /* 0x0000000002007343 */ /* 0x004fea0003c00000 */
.L_x_2817:
        /* <DEDUP_REMOVED lines=8> */
[----:B------:R2:W3:Y:S01]  /*1c4c0*/  LDC.64 R2, c[0x4][R0] ;  /* 0x0100000000027b82 */ /* 0x0004e20000000a00 */
[----:B------:R-:W-:-:S02]  /*1c4d0*/  IMAD.MOV.U32 R6, RZ, RZ, c[0x4][0x3c0] ;  /* 0x0100f000ff067624 */ /* 0x000fc400078e00ff */
[----:B0-----:R-:W-:Y:S02]  /*1c4e0*/  IMAD.MOV.U32 R7, RZ, RZ, c[0x4][0x3c4] ;  /* 0x0100f100ff077624 */ /* 0x001fe400078e00ff */
[----:B------:R-:W-:Y:S02]  /*1c4f0*/  IMAD.MOV.U32 R8, RZ, RZ, 0x2ef ;  /* 0x000002efff087424 */ /* 0x000fe400078e00ff */
        /* <DEDUP_REMOVED lines=11> */
[----:B-1-3--:R-:W-:Y:S05]  /*1c5b0*/  CALL.ABS.NOINC R2 ;  /* 0x0000000002007343 */ /* 0x00afea0003c00000 */
.L_x_2818:
        /* <DEDUP_REMOVED lines=24> */
.L_x_2819:
        /* <DEDUP_REMOVED lines=23> */
[----:B-1-34-:R-:W-:Y:S05]  /*1c8b0*/  CALL.ABS.NOINC R2 ;  /* 0x0000000002007343 */ /* 0x01afea0003c00000 */
.L_x_2820:
[----:B------:R-:W-:-:S05]  /*1c8c0*/  IADD3 R16, P0, R16, c[0x0][0x550], RZ ;  /* 0x0001540010107a10 */ /* 0x000fca0007f1e0ff */
[----:B------:R-:W-:-:S05]  /*1c8d0*/  IMAD.X R17, RZ, RZ, c[0x0][0x554], P0 ;  /* 0x00015500ff117624 */ /* 0x000fca00000e06ff */
[----:B------:R-:W-:Y:S01]  /*1c8e0*/  STG.E.64 [R16.64], R18 ;  /* 0x0000001210007986 */ /* 0x000fe2000c101b24 */
[----:B------:R-:W-:Y:S05]  /*1c8f0*/  EXIT ;  /* 0x000000000000794d */ /* 0x000fea0003800000 */
.L_x_2816:
[----:B------:R-:W-:Y:S04]  /*1c900*/  STG.E.64 [R4.64+0x8], R30 ;  /* 0x0000081e04007986 */ /* 0x000fe8000c101b24 */
[----:B------:R-:W-:Y:S04]  /*1c910*/  STG.E.64 [R4.64+0x18], R28 ;  /* 0x0000181c04007986 */ /* 0x000fe8000c101b24 */
[----:B------:R-:W-:Y:S04]  /*1c920*/  STG.E.64 [R4.64+0x28], R24 ;  /* 0x0000281804007986 */ /* 0x000fe8000c101b24 */
[----:B------:R-:W-:Y:S04]  /*1c930*/  STG.E.64 [R4.64+0x38], R18 ;  /* 0x0000381204007986 */ /* 0x000fe8000c101b24 */
[----:B------:R-:W-:Y:S04]  /*1c940*/  STG.E.U16 [R4.64], R11 ;  /* 0x0000000b04007986 */ /* 0x000fe8000c101524 */
[----:B------:R-:W-:Y:S04]  /*1c950*/  STG.E.U16 [R4.64+0x10], R7 ;  /* 0x0000100704007986 */ /* 0x000fe8000c101524 */
[----:B------:R-:W-:Y:S04]  /*1c960*/  STG.E.U16 [R4.64+0x20], R9 ;  /* 0x0000200904007986 */ /* 0x000fe8000c101524 */
[----:B------:R-:W-:Y:S01]  /*1c970*/  STG.E.U16 [R4.64+0x30], R13 ;  /* 0x0000300d04007986 */ /* 0x000fe2000c101524 */
[----:B------:R-:W-:Y:S05]  /*1c980*/  EXIT ;  /* 0x000000000000794d */ /* 0x000fea0003800000 */
.L_x_2814:
[----:B------:R-:W-:Y:S05]  /*1c990*/  @!P1 BRA `(.L_x_2821) ;  /* 0x0000018000009947 */ /* 0x000fea0003800000 */
[----:B------:R-:W-:Y:S01]  /*1c9a0*/  MOV R0, 0x0 ;  /* 0x0000000000007802 */ /* 0x000fe20000000f00 */
[----:B------:R-:W-:-:S02]  /*1c9b0*/  IMAD.MOV.U32 R4, RZ, RZ, c[0x4][0x3c8] ;  /* 0x0100f200ff047624 */ /* 0x000fc400078e00ff */
[----:B------:R-:W-:Y:S01]  /*1c9c0*/  IMAD.MOV.U32 R5, RZ, RZ, c[0x4][0x3cc] ;  /* 0x0100f300ff057624 */ /* 0x000fe200078e00ff */
[----:B------:R1:W2:Y:S01]  /*1c9d0*/  LDC.64 R2, c[0x4][R0] ;  /* 0x0100000000027b82 */ /* 0x0002a20000000a00 */
[----:B------:R-:W-:Y:S02]  /*1c9e0*/  IMAD.MOV.U32 R6, RZ, RZ, c[0x4][0x3c0] ;  /* 0x0100f000ff067624 */ /* 0x000fe400078e00ff */
[----:B0-----:R-:W-:Y:S02]  /*1c9f0*/  IMAD.MOV.U32 R7, RZ, RZ, c[0x4][0x3c4] ;  /* 0x0100f100ff077624 */ /* 0x001fe400078e00ff */
[----:B------:R-:W-:Y:S02]  /*1ca00*/  IMAD.MOV.U32 R8, RZ, RZ, 0x2dd ;  /* 0x000002ddff087424 */ /* 0x000fe400078e00ff */
[----:B------:R-:W-:Y:S02]  /*1ca10*/  IMAD.MOV.U32 R10, RZ, RZ, c[0x4][0x1f0] ;  /* 0x01007c00ff0a7624 */ /* 0x000fe400078e00ff */
[----:B------:R-:W-:-:S02]  /*1ca20*/  IMAD.MOV.U32 R11, RZ, RZ, c[0x4][0x1f4] ;  /* 0x01007d00ff0b7624 */ /* 0x000fc400078e00ff */
[----:B------:R-:W-:Y:S02]  /*1ca30*/  IMAD.MOV.U32 R12, RZ, RZ, 0x1 ;  /* 0x00000001ff0c7424 */ /* 0x000fe400078e00ff */
[----:B------:R-:W-:Y:S02]  /*1ca40*/  IMAD.MOV.U32 R13, RZ, RZ, RZ ;  /* 0x000000ffff0d7224 */ /* 0x000fe400078e00ff */
[----:B-1----:R-:W-:Y:S01]  /*1ca50*/  LEPC R14 ;  /* 0x00000000000e734e */ /* 0x002fe20000000000 */
[----:B------:R-:W-:Y:S02]  /*1ca60*/  MOV R9, 0x1cad0 ;  /* 0x0001cad000097802 */ /* 0x000fe40000000f00 */
[----:B------:R-:W-:Y:S02]  /*1ca70*/  MOV R20, 0x1ca50 ;  /* 0x0001ca5000147802 */ /* 0x000fe40000000f00 */
[----:B------:R-:W-:Y:S02]  /*1ca80*/  MOV R21, 0x0 ;  /* 0x0000000000157802 */ /* 0x000fe40000000f00 */
[----:B------:R-:W-:Y:S02]  /*1ca90*/  MOV R0, 0x0 ;  /* 0x0000000000007802 */ /* 0x000fe40000000f00 */
[----:B------:R-:W-:-:S04]  /*1caa0*/  IADD3 R20, P0, P1, -R20, R9, R14 ;  /* 0x0000000914147210 */ /* 0x000fc8000791e10e */
[----:B------:R-:W-:-:S04]  /*1cab0*/  IADD3.X R21, ~R0, R21, R15, P0, P1 ;  /* 0x0000001500157210 */ /* 0x000fc800007e250f */
[----:B--2---:R-:W-:Y:S05]  /*1cac0*/  CALL.ABS.NOINC R2 ;  /* 0x0000000002007343 */ /* 0x004fea0003c00000 */
[----:B------:R-:W-:Y:S01]  /*1cad0*/  IMAD.MOV.U32 R0, RZ, RZ, RZ ;  /* 0x000000ffff007224 */ /* 0x000fe200078e00ff */
[----:B------:R-:W-:Y:S01]  /*1cae0*/  CS2R R28, SRZ ;  /* 0x00000000001c7805 */ /* 0x000fe2000001ff00 */
[----:B------:R-:W-:Y:S01]  /*1caf0*/  IMAD.MOV.U32 R3, RZ, RZ, RZ ;  /* 0x000000ffff037224 */ /* 0x000fe200078e00ff */
[----:B------:R-:W-:Y:S01]  /*1cb00*/  CS2R R24, SRZ ;  /* 0x0000000000187805 */ /* 0x000fe2000001ff00 */
[----:B------:R-:W-:Y:S02]  /*1cb10*/  CS2R R18, SRZ ;  /* 0x0000000000127805 */ /* 0x000fe4000001ff00 */
.L_x_2821:
[----:B------:R-:W-:Y:S01]  /*1cb20*/  ULDC.U8 UR4, c[0x0][0x581] ;  /* 0x0001604000047ab9 */ /* 0x000fe20000000000 */
[----:B------:R-:W-:Y:S01]  /*1cb30*/  IMAD.MOV.U32 R30, RZ, RZ, R0 ;  /* 0x000000ffff1e7224 */ /* 0x000fe200078e0000 */
[----:B------:R-:W-:Y:S01]  /*1cb40*/  ISETP.NE.AND P0, PT, RZ, UR4, PT ;  /* 0x00000004ff007c0c */ /* 0x000fe2000bf05270 */
        /* <DEDUP_REMOVED lines=25> */
.L_x_2823:
        /* <DEDUP_REMOVED lines=24> */
.L_x_2824:
        /* <DEDUP_REMOVED lines=24> */
.L_x_2825:
        /* <DEDUP_REMOVED lines=24> */
.L_x_2826:
[----:B------:R-:W-:-:S05]  /*1d160*/  IADD3 R16, P0, R16, c[0x0][0x550], RZ ;  /* 0x0001540010107a10 */ /* 0x000fca0007f1e0ff */
[----:B------:R-:W-:-:S05]  /*1d170*/  IMAD.X R17, RZ, RZ, c[0x0][0x554], P0 ;  /* 0x00015500ff117624 */ /* 0x000fca00000e06ff */
[----:B------:R-:W-:Y:S01]  /*1d180*/  STG.E.64 [R16.64], R18 ;  /* 0x0000001210007986 */ /* 0x000fe2000c101b24 */
[----:B------:R-:W-:Y:S05]  /*1d190*/  EXIT ;  /* 0x000000000000794d */ /* 0x000fea0003800000 */
.L_x_2822:
[----:B------:R-:W-:Y:S01]  /*1d1a0*/  MOV R2, 0x0 ;  /* 0x0000000000027802 */ /* 0x000fe20000000f00 */
[----:B------:R-:W-:Y:S02]  /*1d1b0*/  IMAD.MOV.U32 R4, RZ, RZ, c[0x4][0x3c8] ;  /* 0x0100f200ff047624 */ /* 0x000fe400078e00ff */
[----:B------:R-:W-:Y:S01]  /*1d1c0*/  IMAD.MOV.U32 R5, RZ, RZ, c[0x4][0x3cc] ;  /* 0x0100f300ff057624 */ /* 0x000fe200078e00ff */
[----:B0-----:R0:W1:Y:S01]  /*1d1d0*/  LDC.64 R14, c[0x4][R2] ;  /* 0x01000000020e7b82 */ /* 0x0010620000000a00 */
        /* <DEDUP_REMOVED lines=70> */
.L_x_2786:
        /* <DEDUP_REMOVED lines=21> */
.L_x_2827:
[----:B------:R-:W-:Y:S05]  /*1d790*/  @!P0 BRA `(.L_x_2828) ;  /* 0x00000b0000008947 */ /* 0x000fea0003800000 */
[----:B------:R-:W-:Y:S02]  /*1d7a0*/  ULDC.U8 UR4, c[0x0][0x581] ;  /* 0x0001604000047ab9 */ /* 0x000fe40000000000 */
[----:B------:R-:W-:Y:S01]  /*1d7b0*/  ISETP.NE.AND P2, PT, RZ, UR4, PT ;  /* 0x00000004ff007c0c */ /* 0x000fe2000bf45270 */
[----:B------:R-:W-:Y:S05]  /*1d7c0*/  @!P1 BRA `(.L_x_2829) ;  /* 0x000003c000009947 */ /* 0x000fea0003800000 */
[----:B------:R-:W2:Y:S04]  /*1d7d0*/  LDG.E.U16 R2, [R4.64] ;  /* 0x0000002404027981 */ /* 0x000ea8000c1e1500 */
[----:B------:R-:W3:Y:S04]  /*1d7e0*/  LDG.E.U16 R8, [R4.64+0x10] ;  /* 0x0000102404087981 */ /* 0x000ee8000c1e1500 */
        /* <DEDUP_REMOVED lines=58> */
.L_x_2829:
[----:B------:R-:W-:Y:S02]  /*1db90*/  IMAD.MOV.U32 R22, RZ, RZ, R60 ;  /* 0x000000ffff167224 */ /* 0x000fe400078e003c */
[----:B------:R-:W-:-:S02]  /*1dba0*/  IMAD.MOV.U32 R23, RZ, RZ, R61 ;  /* 0x000000ffff177224 */ /* 0x000fc400078e003d */
        /* <DEDUP_REMOVED lines=26> */
.L_x_2831:
        /* <DEDUP_REMOVED lines=24> */
.L_x_2832:
        /* <DEDUP_REMOVED lines=24> */
.L_x_2833:
        /* <DEDUP_REMOVED lines=24> */
.L_x_2834:
[----:B------:R-:W-:-:S05]  /*1e1d0*/  IADD3 R16, P0, R16, c[0x0][0x550], RZ ;  /* 0x0001540010107a10 */ /* 0x000fca0007f1e0ff */
[----:B------:R-:W-:-:S05]  /*1e1e0*/  IMAD.X R17, RZ, RZ, c[0x0][0x554], P0 ;  /* 0x00015500ff117624 */ /* 0x000fca00000e06ff */
[----:B------:R-:W-:Y:S01]  /*1e1f0*/  STG.E.64 [R16.64], R18 ;  /* 0x0000001210007986 */ /* 0x000fe2000c101b24 */
[----:B------:R-:W-:Y:S05]  /*1e200*/  EXIT ;  /* 0x000000000000794d */ /* 0x000fea0003800000 */
.L_x_2830:
        /* <DEDUP_REMOVED lines=9> */
.L_x_2828:
        /* <DEDUP_REMOVED lines=23> */
[----:B------:R-:W-:Y:S02]  /*1e410*/  IMAD.MOV.U32 R0, RZ, RZ, RZ ;  /* 0x000000ffff007224 */ /* 0x000fe400078e00ff */
[----:B------:R-:W-:Y:S02]  /*1e420*/  IMAD.MOV.U32 R3, RZ, RZ, RZ ;  /* 0x000000ffff037224 */ /* 0x000fe400078e00ff */
.L_x_2835:
[----:B------:R-:W-:Y:S01]  /*1e430*/  ULDC.U8 UR4, c[0x0][0x581] ;  /* 0x0001604000047ab9 */ /* 0x000fe20000000000 */
[----:B------:R-:W-:Y:S01]  /*1e440*/  IMAD.MOV.U32 R22, RZ, RZ, R60 ;  /* 0x000000ffff167224 */ /* 0x000fe200078e003c */
[----:B------:R-:W-:Y:S01]  /*1e450*/  ISETP.NE.AND P0, PT, RZ, UR4, PT ;  /* 0x00000004ff007c0c */ /* 0x000fe2000bf05270 */
[----:B------:R-:W-:Y:S02]  /*1e460*/  IMAD.MOV.U32 R23, RZ, RZ, R61 ;  /* 0x000000ffff177224 */ /* 0x000fe400078e003d */
[----:B------:R-:W-:-:S02]  /*1e470*/  IMAD.MOV.U32 R28, RZ, RZ, R0 ;  /* 0x000000ffff1c7224 */ /* 0x000fc400078e0000 */
        /* <DEDUP_REMOVED lines=25> */
.L_x_2837:
        /* <DEDUP_REMOVED lines=24> */
.L_x_2838:
        /* <DEDUP_REMOVED lines=24> */
.L_x_2839:
        /* <DEDUP_REMOVED lines=24> */
.L_x_2840:
[----:B------:R-:W-:-:S05]  /*1ea90*/  IADD3 R16, P0, R16, c[0x0][0x550], RZ ;  /* 0x0001540010107a10 */ /* 0x000fca0007f1e0ff */
[----:B------:R-:W-:-:S05]  /*1eaa0*/  IMAD.X R17, RZ, RZ, c[0x0][0x554], P0 ;  /* 0x00015500ff117624 */ /* 0x000fca00000e06ff */
[----:B------:R-:W-:Y:S01]  /*1eab0*/  STG.E.64 [R16.64], R18 ;  /* 0x0000001210007986 */ /* 0x000fe2000c101b24 */
[----:B------:R-:W-:Y:S05]  /*1eac0*/  EXIT ;  /* 0x000000000000794d */ /* 0x000fea0003800000 */
.L_x_2836:
        /* <DEDUP_REMOVED lines=74> */
        .weak           $__internal_16_$__cuda_sm20_div_u64
        .type           $__internal_16_$__cuda_sm20_div_u64,@function
        .size           $__internal_16_$__cuda_sm20_div_u64,($__internal_17_$__cuda_sm20_rem_u64 - $__internal_16_$__cuda_sm20_div_u64)
$__internal_16_$__cuda_sm20_div_u64:
        /* <DEDUP_REMOVED lines=56> */
[----:B------:R-:W-:Y:S01]  /*1f2f0*/  SEL R12, R12, R20, P0 ;  /* 0x000000140c0c7207 */ /* 0x000fe20000000000 */
[----:B------:R-:W-:Y:S01]  /*1f300*/  IMAD.MOV.U32 R20, RZ, RZ, R6 ;  /* 0x000000ffff147224 */ /* 0x000fe200078e0006 */
[----:B------:R-:W-:Y:S02]  /*1f310*/  SEL R10, R10, R29, P0 ;  /* 0x0000001d0a0a7207 */ /* 0x000fe40000000000 */
[----:B------:R-:W-:Y:S02]  /*1f320*/  ISETP.GE.U32.AND P0, PT, R31, R4, PT ;  /* 0x000000041f00720c */ /* 0x000fe40003f06070 */
[----:B------:R-:W-:Y:S02]  /*1f330*/  IADD3 R8, P3, R21, 0x1, RZ ;  /* 0x0000000115087810 */ /* 0x000fe40007f7e0ff */
[----:B------:R-:W-:Y:S02]  /*1f340*/  ISETP.GE.U32.AND.EX P0, PT, R12, R5, PT, P0 ;  /* 0x000000050c00720c */ /* 0x000fe40003f06100 */
[----:B------:R-:W-:Y:S01]  /*1f350*/  ISETP.NE.AND.EX P1, PT, R5, RZ, PT, P1 ;  /* 0x000000ff0500720c */ /* 0x000fe20003f25310 */
[----:B------:R-:W-:Y:S01]  /*1f360*/  IMAD.X R27, RZ, RZ, R10, P3 ;  /* 0x000000ffff1b7224 */ /* 0x000fe200018e060a */
[----:B------:R-:W-:Y:S01]  /*1f370*/  SEL R8, R8, R21, P0 ;  /* 0x0000001508087207 */ /* 0x000fe20000000000 */
[----:B------:R-:W-:-:S03]  /*1f380*/  IMAD.MOV.U32 R21, RZ, RZ, 0x0 ;  /* 0x00000000ff157424 */ /* 0x000fc600078e00ff */
[----:B------:R-:W-:Y:S02]  /*1f390*/  SEL R27, R27, R10, P0 ;  /* 0x0000000a1b1b7207 */ /* 0x000fe40000000000 */
[----:B------:R-:W-:Y:S02]  /*1f3a0*/  SEL R8, R8, 0xffffffff, P1 ;  /* 0xffffffff08087807 */ /* 0x000fe40000800000 */
[----:B------:R-:W-:Y:S01]  /*1f3b0*/  SEL R27, R27, 0xffffffff, P1 ;  /* 0xffffffff1b1b7807 */ /* 0x000fe20000800000 */
[----:B------:R-:W-:Y:S06]  /*1f3c0*/  RET.REL.NODEC R20 `(_ZN2at6native13reduce_kernelILi128ELi4ENS0_8ReduceOpIsNS0_9ArgMinOpsIsEEjlLi4ELi4EEEEEvT1_) ;  /* 0xfffe0c3014007950 */ /* 0x000fec0003c3ffff */
        .weak           $__internal_17_$__cuda_sm20_rem_u64
        .type           $__internal_17_$__cuda_sm20_rem_u64,@function
        .size           $__internal_17_$__cuda_sm20_rem_u64,(.L_x_6819 - $__internal_17_$__cuda_sm20_rem_u64)
$__internal_17_$__cuda_sm20_rem_u64:
        /* <DEDUP_REMOVED lines=42> */
[----:B------:R-:W-:Y:S02]  /*1f670*/  IMAD R21, R21, R29, R15 ;  /* 0x0000001d15157224 */ /* 0x000fe400078e020f */
[----:B------:R-:W-:Y:S01]  /*1f680*/  IMAD.MOV.U32 R14, RZ, RZ, R12 ;  /* 0x000000ffff0e7224 */ /* 0x000fe200078e000c */
        /* <DEDUP_REMOVED lines=19> */
[----:B------:R-:W-:Y:S06]  /*1f7c0*/  RET.REL.NODEC R14 `(_ZN2at6native13reduce_kernelILi128ELi4ENS0_8ReduceOpIsNS0_9ArgMinOpsIsEEjlLi4ELi4EEEEEvT1_) ;  /* 0xfffe08300e007950 */ /* 0x000fec0003c3ffff */
.L_x_2841:
        /* <DEDUP_REMOVED lines=11> */
.L_x_6819:


//--------------------- .text._ZN2at6native13reduce_kernelILi512ELi1ENS0_8ReduceOpIlNS0_9ArgMinOpsIlEEjlLi4ELi4EEEEEvT1_ --------------------------
	.section	.text._ZN2at6native13reduce_kernelILi512ELi1ENS0_8ReduceOpIlNS0_9ArgMinOpsIlEEjlLi4ELi4EEEEEvT1_,"ax",@progbits
	.sectioninfo	@"SHI_REGISTERS=32"
	.align	128
        .global         _ZN2at6native13reduce_kernelILi512ELi1ENS0_8ReduceOpIlNS0_9ArgMinOpsIlEEjlLi4ELi4EEEEEvT1_
        .type           _ZN2at6native13reduce_kernelILi512ELi1ENS0_8ReduceOpIlNS0_9ArgMinOpsIlEEjlLi4ELi4EEEEEvT1_,@function
        .size           _ZN2at6native13reduce_kernelILi512ELi1ENS0_8ReduceOpIlNS0_9ArgMinOpsIlEEjlLi4ELi4EEEEEvT1_,(.L_x_6821 - _ZN2at6native13reduce_kernelILi512ELi1ENS0_8ReduceOpIlNS0_9ArgMinOpsIlEEjlLi4ELi4EEEEEvT1_)
        .other          _ZN2at6native13reduce_kernelILi512ELi1ENS0_8ReduceOpIlNS0_9ArgMinOpsIlEEjlLi4ELi4EEEEEvT1_,@"STO_CUDA_ENTRY STV_DEFAULT"
_ZN2at6native13reduce_kernelILi512ELi1ENS0_8ReduceOpIlNS0_9ArgMinOpsIlEEjlLi4ELi4EEEEEvT1_:
.text._ZN2at6native13reduce_kernelILi512ELi1ENS0_8ReduceOpIlNS0_9ArgMinOpsIlEEjlLi4ELi4EEEEEvT1_:
        /* <DEDUP_REMOVED lines=213> */
.L_x_2842:
[----:B------:R-:W-:Y:S01]  /*0d50*/  ISETP.GE.U32.AND P0, PT, R8, c[0x0][0x17c], PT ;  /* 0x00005f0008007a0c */ /* 0x000fe20003f06070 */
[----:B------:R-:W-:Y:S01]  /*0d60*/  ULDC.64 UR36, c[0x0][0x118] ;  /* 0x0000460000247ab9 */ /* 0x000fe20000000a00 */
[----:B------:R-:W-:Y:S01]  /*0d70*/  BSSY B0, `(.L_x_2843) ;  /* 0x0000b40000007945 */ /* 0x000fe20003800000 */
[----:B------:R-:W-:Y:S01]  /*0d80*/  MOV R0, RZ ;  /* 0x000000ff00007202 */ /* 0x000fe20000000f00 */
[----:B------:R-:W-:Y:S01]  /*0d90*/  IMAD.MOV.U32 R5, RZ, RZ, RZ ;  /* 0x000000ffff057224 */ /* 0x000fe200078e00ff */
[----:B------:R-:W-:Y:S01]  /*0da0*/  ISETP.GE.U32.OR P0, PT, R3, c[0x0][0x180], P0 ;  /* 0x0000600003007a0c */ /* 0x000fe20000706470 */
[----:B------:R-:W-:Y:S02]  /*0db0*/  IMAD.MOV.U32 R3, RZ, RZ, RZ ;  /* 0x000000ffff037224 */ /* 0x000fe400078e00ff */
[----:B------:R-:W-:-:S10]  /*0dc0*/  IMAD.MOV.U32 R22, RZ, RZ, RZ ;  /* 0x000000ffff167224 */ /* 0x000fd400078e00ff */
[----:B------:R-:W-:Y:S05]  /*0dd0*/  @P0 BRA `(.L_x_2844) ;  /* 0x0000b39000000947 */ /* 0x000fea0003800000 */
[----:B------:R-:W-:Y:S01]  /*0de0*/  ULDC.U8 UR4, c[0x0][0x1b0] ;  /* 0x00006c0000047ab9 */ /* 0x000fe20000000000 */
[----:B------:R-:W-:Y:S02]  /*0df0*/  IADD3 R18, P1, R4, c[0x0][0x548], RZ ;  /* 0x0001520004127a10 */ /* 0x000fe40007f3e0ff */
[----:B------:R-:W-:-:S03]  /*0e00*/  ISETP.NE.AND P0, PT, RZ, UR4, PT ;  /* 0x00000004ff007c0c */ /* 0x000fc6000bf05270 */
[----:B------:R-:W-:-:S10]  /*0e10*/  IMAD.X R19, RZ, RZ, c[0x0][0x54c], P1 ;  /* 0x00015300ff137624 */ /* 0x000fd400008e06ff */
[----:B------:R-:W-:Y:S05]  /*0e20*/  @!P0 BRA `(.L_x_2845) ;  /* 0x00000f4000008947 */ /* 0x000fea0003800000 */
[----:B------:R-:W-:Y:S01]  /*0e30*/  IMAD.MOV.U32 R3, RZ, RZ, c[0x0][0x17c] ;  /* 0x00005f00ff037624 */ /* 0x000fe200078e00ff */
[----:B------:R-:W-:Y:S01]  /*0e40*/  SHF.R.U64 R0, R18, 0x3, R19 ;  /* 0x0000000312007819 */ /* 0x000fe20000001213 */
[----:B------:R-:W-:Y:S01]  /*0e50*/  BSSY B1, `(.L_x_2846) ;  /* 0x000003b000017945 */ /* 0x000fe20003800000 */
[----:B------:R-:W-:Y:S02]  /*0e60*/  IMAD.MOV.U32 R27, RZ, RZ, c[0x0][0x168] ;  /* 0x00005a00ff1b7624 */ /* 0x000fe400078e00ff */
[----:B------:R0:W-:Y:S01]  /*0e70*/  STL [R1], R3 ;  /* 0x0000000301007387 */ /* 0x0001e20000100800 */
[----:B------:R-:W-:Y:S01]  /*0e80*/  LOP3.LUT R0, R0, 0x3, RZ, 0xc0, !PT ;  /* 0x0000000300007812 */ /* 0x000fe200078ec0ff */
[----:B------:R-:W-:Y:S01]  /*0e90*/  IMAD.MOV.U32 R26, RZ, RZ, c[0x0][0x16c] ;  /* 0x00005b00ff1a7624 */ /* 0x000fe200078e00ff */
[----:B------:R-:W-:Y:S01]  /*0ea0*/  MOV R5, R3 ;  /* 0x0000000300057202 */ /* 0x000fe20000000f00 */
        /* <DEDUP_REMOVED lines=19> */
.L_x_2851:
[----:B------:R-:W-:Y:S05]  /*0fe0*/  BSYNC B3 ;  /* 0x0000000000037941 */ /* 0x000fea0003800000 */
.L_x_2850:
[----:B------:R-:W-:-:S04]  /*0ff0*/  PRMT R2, R2, 0x9910, RZ ;  /* 0x0000991002027816 */ /* 0x000fc800000000ff */
[----:B------:R-:W-:-:S13]  /*1000*/  ISETP.NE.AND P0, PT, R2, RZ, PT ;  /* 0x000000ff0200720c */ /* 0x000fda0003f05270 */
[----:B------:R-:W-:Y:S05]  /*1010*/  @!P0 BRA `(.L_x_2849) ;  /* 0x0000014000008947 */ /* 0x000fea0003800000 */
[----:B------:R-:W-:-:S04]  /*1020*/  IADD3 R3, P0, R14, -R0, RZ ;  /* 0x800000000e037210 */ /* 0x000fc80007f1e0ff */
[----:B------:R-:W-:Y:S02]  /*1030*/  IADD3.X R4, RZ, -0x1, RZ, P0, !PT ;  /* 0xffffffffff047810 */ /* 0x000fe400007fe4ff */
[----:B------:R-:W-:-:S04]  /*1040*/  LEA R2, P0, R3, R18, 0x3 ;  /* 0x0000001203027211 */ /* 0x000fc800078018ff */
[----:B------:R-:W-:-:S06]  /*1050*/  LEA.HI.X R3, R3, R19, R4, 0x3, P0 ;  /* 0x0000001303037211 */ /* 0x000fcc00000f1c04 */
[----:B------:R-:W2:Y:S01]  /*1060*/  LDG.E.64 R2, [R2.64] ;  /* 0x0000002402027981 */ /* 0x000ea2000c1e1b00 */
[----:B------:R-:W-:-:S05]  /*1070*/  IMAD.IADD R25, R14, 0x1, -R0 ;  /* 0x000000010e197824 */ /* 0x000fca00078e0a00 */
[----:B------:R-:W-:-:S04]  /*1080*/  ISETP.GT.U32.AND P0, PT, R25, c[0x0][0x170], PT ;  /* 0x00005c0019007a0c */ /* 0x000fc80003f04070 */
[----:B------:R-:W-:-:S04]  /*1090*/  ISETP.GT.AND.EX P0, PT, RZ, c[0x0][0x174], PT, P0 ;  /* 0x00005d00ff007a0c */ /* 0x000fc80003f04300 */
[----:B------:R-:W-:Y:S02]  /*10a0*/  SEL R4, RZ, 0xffffffff, !P0 ;  /* 0xffffffffff047807 */ /* 0x000fe40004000000 */
[C---:B--2---:R-:W-:Y:S02]  /*10b0*/  ISETP.NE.U32.AND P1, PT, R2.reuse, c[0x0][0x168], PT ;  /* 0x00005a0002007a0c */ /* 0x044fe40003f25070 */
[----:B------:R-:W-:Y:S02]  /*10c0*/  ISETP.GT.U32.AND P2, PT, R2, c[0x0][0x168], PT ;  /* 0x00005a0002007a0c */ /* 0x000fe40003f44070 */
[C---:B------:R-:W-:Y:S02]  /*10d0*/  ISETP.NE.AND.EX P1, PT, R3.reuse, c[0x0][0x16c], PT, P1 ;  /* 0x00005b0003007a0c */ /* 0x040fe40003f25310 */
[----:B------:R-:W-:-:S11]  /*10e0*/  ISETP.GT.AND.EX P0, PT, R3, c[0x0][0x16c], PT, P2 ;  /* 0x00005b0003007a0c */ /* 0x000fd60003f04320 */
[----:B------:R-:W-:-:S04]  /*10f0*/  @P1 SEL R4, RZ, 0xffffffff, !P0 ;  /* 0xffffffffff041807 */ /* 0x000fc80004000000 */
[----:B------:R-:W-:-:S04]  /*1100*/  LOP3.LUT R4, R4, 0x1, RZ, 0xc0, !PT ;  /* 0x0000000104047812 */ /* 0x000fc800078ec0ff */
[----:B------:R-:W-:-:S04]  /*1110*/  ISETP.NE.U32.AND P0, PT, R4, 0x1, PT ;  /* 0x000000010400780c */ /* 0x000fc80003f05070 */
[----:B------:R-:W-:Y:S02]  /*1120*/  SEL R27, R2, c[0x0][0x168], P0 ;  /* 0x00005a00021b7a07 */ /* 0x000fe40000000000 */
[----:B------:R-:W-:Y:S02]  /*1130*/  SEL R26, R3, c[0x0][0x16c], P0 ;  /* 0x00005b00031a7a07 */ /* 0x000fe40000000000 */
[----:B------:R-:W-:Y:S02]  /*1140*/  SEL R25, R25, c[0x0][0x170], P0 ;  /* 0x00005c0019197a07 */ /* 0x000fe40000000000 */
[----:B------:R-:W-:Y:S02]  /*1150*/  SEL R24, RZ, c[0x0][0x174], P0 ;  /* 0x00005d00ff187a07 */ /* 0x000fe40000000000 */
.L_x_2849:
[----:B------:R-:W-:Y:S05]  /*1160*/  BSYNC B2 ;  /* 0x0000000000027941 */ /* 0x000fea0003800000 */
.L_x_2848:
[C---:B------:R-:W-:Y:S02]  /*1170*/  IADD3 R2, R0.reuse, c[0x0][0x17c], RZ ;  /* 0x00005f0000027a10 */ /* 0x040fe40007ffe0ff */
[C---:B------:R-:W-:Y:S02]  /*1180*/  IADD3 R3, P0, -R0.reuse, 0x4, RZ ;  /* 0x0000000400037810 */ /* 0x040fe40007f1e1ff */
[----:B------:R-:W-:-:S02]  /*1190*/  IADD3 R0, -R0, 0x4, RZ ;  /* 0x0000000400007810 */ /* 0x000fc40007ffe1ff */
[----:B------:R-:W-:Y:S01]  /*11a0*/  IADD3 R5, R2, -0x4, RZ ;  /* 0xfffffffc02057810 */ /* 0x000fe20007ffe0ff */
[----:B------:R-:W-:Y:S01]  /*11b0*/  IMAD.X R4, RZ, RZ, -0x1, P0 ;  /* 0xffffffffff047424 */ /* 0x000fe200000e06ff */
[C---:B------:R-:W-:Y:S01]  /*11c0*/  LEA R18, P1, R3.reuse, R18, 0x3 ;  /* 0x0000001203127211 */ /* 0x040fe200078218ff */
[----:B------:R0:W-:Y:S03]  /*11d0*/  STL [R1+0x4], R0 ;  /* 0x0000040001007387 */ /* 0x0001e60000100800 */
[----:B------:R-:W-:Y:S01]  /*11e0*/  LEA.HI.X R19, R3, R19, R4, 0x3, P1 ;  /* 0x0000001303137211 */ /* 0x000fe200008f1c04 */
[----:B------:R0:W-:Y:S04]  /*11f0*/  STL [R1], R5 ;  /* 0x0000000501007387 */ /* 0x0001e80000100800 */
.L_x_2847:
[----:B0-----:R-:W-:Y:S05]  /*1200*/  BSYNC B1 ;  /* 0x0000000000017941 */ /* 0x001fea0003800000 */
.L_x_2846:
[----:B------:R-:W-:Y:S01]  /*1210*/  IMAD.SHL.U32 R28, R8, 0x4, RZ ;  /* 0x00000004081c7824 */ /* 0x000fe200078e00ff */
[----:B------:R-:W-:Y:S01]  /*1220*/  BSSY B1, `(.L_x_2852) ;  /* 0x0000061000017945 */ /* 0x000fe20003800000 */
[----:B------:R-:W-:Y:S01]  /*1230*/  ISETP.NE.AND P2, PT, RZ, c[0x0][0x194], PT ;  /* 0x00006500ff007a0c */ /* 0x000fe20003f45270 */
[----:B------:R-:W-:Y:S01]  /*1240*/  IMAD.MOV.U32 R23, RZ, RZ, c[0x0][0x168] ;  /* 0x00005a00ff177624 */ /* 0x000fe200078e00ff */
[----:B------:R-:W-:Y:S01]  /*1250*/  ISETP.NE.AND P3, PT, R9, RZ, PT ;  /* 0x000000ff0900720c */ /* 0x000fe20003f65270 */
[----:B------:R-:W-:Y:S01]  /*1260*/  IMAD.MOV.U32 R22, RZ, RZ, c[0x0][0x16c] ;  /* 0x00005b00ff167624 */ /* 0x000fe200078e00ff */
[----:B------:R-:W-:Y:S01]  /*1270*/  IADD3 R0, R28, 0x3, RZ ;  /* 0x000000031c007810 */ /* 0x000fe20007ffe0ff */
[----:B------:R-:W-:Y:S01]  /*1280*/  IMAD.MOV.U32 R20, RZ, RZ, c[0x0][0x174] ;  /* 0x00005d00ff147624 */ /* 0x000fe200078e00ff */
[----:B------:R-:W-:Y:S01]  /*1290*/  MOV R21, c[0x0][0x170] ;  /* 0x00005c0000157a02 */ /* 0x000fe20000000f00 */
[----:B------:R-:W-:Y:S01]  /*12a0*/  IMAD.MOV.U32 R17, RZ, RZ, c[0x0][0x170] ;  /* 0x00005c00ff117624 */ /* 0x000fe200078e00ff */
[----:B------:R-:W-:Y:S01]  /*12b0*/  ISETP.GE.U32.AND P0, PT, R0, R5, PT ;  /* 0x000000050000720c */ /* 0x000fe20003f06070 */
[----:B------:R-:W-:Y:S01]  /*12c0*/  IMAD.MOV.U32 R16, RZ, RZ, c[0x0][0x174] ;  /* 0x00005d00ff107624 */ /* 0x000fe200078e00ff */
[----:B------:R-:W-:Y:S01]  /*12d0*/  MOV R5, c[0x0][0x170] ;  /* 0x00005c0000057a02 */ /* 0x000fe20000000f00 */
[----:B------:R-:W-:-:S02]  /*12e0*/  IMAD.MOV.U32 R7, RZ, RZ, c[0x0][0x168] ;  /* 0x00005a00ff077624 */ /* 0x000fc400078e00ff */
[----:B------:R-:W-:Y:S02]  /*12f0*/  IMAD.MOV.U32 R6, RZ, RZ, c[0x0][0x16c] ;  /* 0x00005b00ff067624 */ /* 0x000fe400078e00ff */
[----:B------:R-:W-:Y:S02]  /*1300*/  IMAD.MOV.U32 R4, RZ, RZ, c[0x0][0x174] ;  /* 0x00005d00ff047624 */ /* 0x000fe400078e00ff */
[----:B------:R-:W-:Y:S02]  /*1310*/  IMAD.MOV.U32 R3, RZ, RZ, c[0x0][0x168] ;  /* 0x00005a00ff037624 */ /* 0x000fe400078e00ff */
[----:B------:R-:W-:Y:S02]  /*1320*/  IMAD.MOV.U32 R2, RZ, RZ, c[0x0][0x16c] ;  /* 0x00005b00ff027624 */ /* 0x000fe400078e00ff */
[----:B------:R-:W-:Y:S05]  /*1330*/  @P0 BRA `(.L_x_2853) ;  /* 0x000004f000000947 */ /* 0x000fea0003800000 */
[----:B------:R-:W-:Y:S01]  /*1340*/  IMAD.MOV.U32 R0, RZ, RZ, R8 ;  /* 0x000000ffff007224 */ /* 0x000fe200078e0008 */
        /* <DEDUP_REMOVED lines=8> */
.L_x_2854:
[----:B------:R-:W-:Y:S01]  /*13d0*/  IMAD.WIDE.U32 R12, R0, 0x20, R18 ;  /* 0x00000020000c7825 */ /* 0x000fe200078e0012 */
[----:B------:R-:W2:Y:S04]  /*13e0*/  LDL R29, [R1+0x4] ;  /* 0x00000400011d7983 */ /* 0x000ea80000100800 */
[----:B------:R0:W3:Y:S04]  /*13f0*/  LDG.E.128 R8, [R12.64] ;  /* 0x000000240c087981 */ /* 0x0000e8000c1e1d00 */
[----:B0-----:R-:W4:Y:S01]  /*1400*/  LDG.E.128 R12, [R12.64+0x10] ;  /* 0x000010240c0c7981 */ /* 0x001f22000c1e1d00 */
[----:B--2---:R-:W-:Y:S01]  /*1410*/  IMAD.IADD R28, R28, 0x1, R29 ;  /* 0x000000011c1c7824 */ /* 0x004fe200078e021d */
[----:B---3--:R-:W-:-:S04]  /*1420*/  ISETP.NE.U32.AND P0, PT, R27, R8, PT ;  /* 0x000000081b00720c */ /* 0x008fc80003f05070 */
[----:B------:R-:W-:Y:S02]  /*1430*/  ISETP.GE.U32.AND P1, PT, R25, R28, PT ;  /* 0x0000001c1900720c */ /* 0x000fe40003f26070 */
[-C--:B------:R-:W-:Y:S02]  /*1440*/  ISETP.NE.AND.EX P0, PT, R26, R9.reuse, PT, P0 ;  /* 0x000000091a00720c */ /* 0x080fe40003f05300 */
[----:B------:R-:W-:Y:S02]  /*1450*/  ISETP.GE.U32.AND P4, PT, R27, R8, PT ;  /* 0x000000081b00720c */ /* 0x000fe40003f86070 */
[----:B------:R-:W-:Y:S02]  /*1460*/  ISETP.GE.AND.EX P1, PT, R24, RZ, PT, P1 ;  /* 0x000000ff1800720c */ /* 0x000fe40003f26310 */
[----:B------:R-:W-:Y:S02]  /*1470*/  ISETP.GE.AND.EX P4, PT, R26, R9, PT, P4 ;  /* 0x000000091a00720c */ /* 0x000fe40003f86340 */
[----:B------:R-:W-:-:S05]  /*1480*/  SEL R29, RZ, 0xffffffff, P1 ;  /* 0xffffffffff1d7807 */ /* 0x000fca0000800000 */
[----:B------:R-:W-:-:S04]  /*1490*/  @P0 SEL R29, RZ, 0xffffffff, P4 ;  /* 0xffffffffff1d0807 */ /* 0x000fc80002000000 */
[----:B------:R-:W-:-:S04]  /*14a0*/  LOP3.LUT R29, R29, 0x1, RZ, 0xc0, !PT ;  /* 0x000000011d1d7812 */ /* 0x000fc800078ec0ff */
[----:B------:R-:W-:Y:S02]  /*14b0*/  ISETP.NE.U32.AND P5, PT, R29, 0x1, PT ;  /* 0x000000011d00780c */ /* 0x000fe40003fa5070 */
[----:B------:R-:W2:Y:S01]  /*14c0*/  LDL R29, [R1] ;  /* 0x00000000011d7983 */ /* 0x000ea20000100800 */
[----:B------:R-:W-:Y:S02]  /*14d0*/  ISETP.NE.U32.AND P0, PT, R3, R10, PT ;  /* 0x0000000a0300720c */ /* 0x000fe40003f05070 */
[----:B------:R-:W-:Y:S02]  /*14e0*/  SEL R27, R27, R8, !P5 ;  /* 0x000000081b1b7207 */ /* 0x000fe40006800000 */
[----:B------:R-:W-:Y:S02]  /*14f0*/  IADD3 R8, R28, 0x1, RZ ;  /* 0x000000011c087810 */ /* 0x000fe40007ffe0ff */
[----:B------:R-:W-:Y:S02]  /*1500*/  ISETP.NE.AND.EX P0, PT, R2, R11, PT, P0 ;  /* 0x0000000b0200720c */ /* 0x000fe40003f05300 */
[----:B------:R-:W-:-:S02]  /*1510*/  ISETP.GE.U32.AND P1, PT, R5, R8, PT ;  /* 0x000000080500720c */ /* 0x000fc40003f26070 */
[----:B------:R-:W-:Y:S02]  /*1520*/  ISETP.GE.U32.AND P4, PT, R3, R10, PT ;  /* 0x0000000a0300720c */ /* 0x000fe40003f86070 */
[----:B------:R-:W-:Y:S02]  /*1530*/  ISETP.GE.AND.EX P1, PT, R4, RZ, PT, P1 ;  /* 0x000000ff0400720c */ /* 0x000fe40003f26310 */
[----:B------:R-:W-:Y:S02]  /*1540*/  ISETP.GE.AND.EX P4, PT, R2, R11, PT, P4 ;  /* 0x0000000b0200720c */ /* 0x000fe40003f86340 */
[----:B------:R-:W-:Y:S02]  /*1550*/  SEL R26, R26, R9, !P5 ;  /* 0x000000091a1a7207 */ /* 0x000fe40006800000 */
[----:B------:R-:W-:Y:S02]  /*1560*/  SEL R9, RZ, 0xffffffff, P1 ;  /* 0xffffffffff097807 */ /* 0x000fe40000800000 */
[----:B------:R-:W-:-:S02]  /*1570*/  @P0 SEL R9, RZ, 0xffffffff, P4 ;  /* 0xffffffffff090807 */ /* 0x000fc40002000000 */
[-C--:B----4-:R-:W-:Y:S02]  /*1580*/  ISETP.NE.U32.AND P0, PT, R7, R12.reuse, PT ;  /* 0x0000000c0700720c */ /* 0x090fe40003f05070 */
[----:B------:R-:W-:Y:S02]  /*1590*/  LOP3.LUT R9, R9, 0x1, RZ, 0xc0, !PT ;  /* 0x0000000109097812 */ /* 0x000fe400078ec0ff */
[----:B------:R-:W-:Y:S02]  /*15a0*/  ISETP.NE.AND.EX P0, PT, R6, R13, PT, P0 ;  /* 0x0000000d0600720c */ /* 0x000fe40003f05300 */
[----:B------:R-:W-:Y:S02]  /*15b0*/  ISETP.NE.U32.AND P4, PT, R9, 0x1, PT ;  /* 0x000000010900780c */ /* 0x000fe40003f85070 */
[----:B------:R-:W-:Y:S02]  /*15c0*/  IADD3 R9, R28, 0x2, RZ ;  /* 0x000000021c097810 */ /* 0x000fe40007ffe0ff */
[----:B------:R-:W-:-:S02]  /*15d0*/  ISETP.GE.U32.AND P6, PT, R7, R12, PT ;  /* 0x0000000c0700720c */ /* 0x000fc40003fc6070 */
[----:B------:R-:W-:Y:S02]  /*15e0*/  ISETP.GE.U32.AND P1, PT, R17, R9, PT ;  /* 0x000000091100720c */ /* 0x000fe40003f26070 */
[----:B------:R-:W-:Y:S02]  /*15f0*/  ISETP.GE.AND.EX P6, PT, R6, R13, PT, P6 ;  /* 0x0000000d0600720c */ /* 0x000fe40003fc6360 */
[----:B------:R-:W-:Y:S02]  /*1600*/  ISETP.GE.AND.EX P1, PT, R16, RZ, PT, P1 ;  /* 0x000000ff1000720c */ /* 0x000fe40003f26310 */
[----:B------:R-:W-:Y:S02]  /*1610*/  SEL R3, R3, R10, !P4 ;  /* 0x0000000a03037207 */ /* 0x000fe40006000000 */
[----:B------:R-:W-:Y:S02]  /*1620*/  SEL R10, RZ, 0xffffffff, P1 ;  /* 0xffffffffff0a7807 */ /* 0x000fe40000800000 */
[----:B------:R-:W-:-:S02]  /*1630*/  @P0 SEL R10, RZ, 0xffffffff, P6 ;  /* 0xffffffffff0a0807 */ /* 0x000fc40003000000 */
[----:B------:R-:W-:Y:S02]  /*1640*/  ISETP.NE.U32.AND P1, PT, R23, R14, PT ;  /* 0x0000000e1700720c */ /* 0x000fe40003f25070 */
[----:B------:R-:W-:Y:S02]  /*1650*/  LOP3.LUT R10, R10, 0x1, RZ, 0xc0, !PT ;  /* 0x000000010a0a7812 */ /* 0x000fe400078ec0ff */
[----:B------:R-:W-:Y:S02]  /*1660*/  ISETP.NE.AND.EX P1, PT, R22, R15, PT, P1 ;  /* 0x0000000f1600720c */ /* 0x000fe40003f25310 */
[----:B------:R-:W-:Y:S02]  /*1670*/  ISETP.NE.U32.AND P6, PT, R10, 0x1, PT ;  /* 0x000000010a00780c */ /* 0x000fe40003fc5070 */
[----:B------:R-:W-:Y:S02]  /*1680*/  IADD3 R10, R28, 0x3, RZ ;  /* 0x000000031c0a7810 */ /* 0x000fe40007ffe0ff */
[----:B------:R-:W-:-:S02]  /*1690*/  SEL R2, R2, R11, !P4 ;  /* 0x0000000b02027207 */ /* 0x000fc40006000000 */
[----:B------:R-:W-:Y:S02]  /*16a0*/  ISETP.GE.U32.AND P0, PT, R21, R10, PT ;  /* 0x0000000a1500720c */ /* 0x000fe40003f06070 */
[----:B------:R-:W-:Y:S02]  /*16b0*/  IADD3 R0, R0, c[0x0][0x184], RZ ;  /* 0x0000610000007a10 */ /* 0x000fe40007ffe0ff */
[----:B------:R-:W-:Y:S02]  /*16c0*/  ISETP.GE.AND.EX P0, PT, R20, RZ, PT, P0 ;  /* 0x000000ff1400720c */ /* 0x000fe40003f06300 */
[----:B------:R-:W-:Y:S01]  /*16d0*/  SEL R25, R25, R28, !P5 ;  /* 0x0000001c19197207 */ /* 0x000fe20006800000 */
[----:B------:R-:W-:Y:S01]  /*16e0*/  IMAD.SHL.U32 R28, R0, 0x4, RZ ;  /* 0x00000004001c7824 */ /* 0x000fe200078e00ff */
[----:B------:R-:W-:Y:S02]  /*16f0*/  SEL R11, RZ, 0xffffffff, P0 ;  /* 0xffffffffff0b7807 */ /* 0x000fe40000000000 */
[----:B------:R-:W-:-:S02]  /*1700*/  ISETP.GE.U32.AND P0, PT, R23, R14, PT ;  /* 0x0000000e1700720c */ /* 0x000fc40003f06070 */
[----:B------:R-:W-:Y:S02]  /*1710*/  SEL R7, R7, R12, !P6 ;  /* 0x0000000c07077207 */ /* 0x000fe40007000000 */
[----:B------:R-:W-:Y:S02]  /*1720*/  ISETP.GE.AND.EX P0, PT, R22, R15, PT, P0 ;  /* 0x0000000f1600720c */ /* 0x000fe40003f06300 */
[----:B------:R-:W-:Y:S02]  /*1730*/  SEL R6, R6, R13, !P6 ;  /* 0x0000000d06067207 */ /* 0x000fe40007000000 */
[----:B------:R-:W-:Y:S02]  /*1740*/  @P1 SEL R11, RZ, 0xffffffff, P0 ;  /* 0xffffffffff0b1807 */ /* 0x000fe40000000000 */
[----:B------:R-:W-:Y:S02]  /*1750*/  SEL R24, R24, RZ, !P5 ;  /* 0x000000ff18187207 */ /* 0x000fe40006800000 */
[----:B------:R-:W-:-:S02]  /*1760*/  LOP3.LUT R11, R11, 0x1, RZ, 0xc0, !PT ;  /* 0x000000010b0b7812 */ /* 0x000fc400078ec0ff */
[----:B------:R-:W-:Y:S02]  /*1770*/  SEL R5, R5, R8, !P4 ;  /* 0x0000000805057207 */ /* 0x000fe40006000000 */
[----:B------:R-:W-:Y:S02]  /*1780*/  ISETP.NE.U32.AND P0, PT, R11, 0x1, PT ;  /* 0x000000010b00780c */ /* 0x000fe40003f05070 */
[----:B------:R-:W-:Y:S02]  /*1790*/  IADD3 R11, R28, 0x3, RZ ;  /* 0x000000031c0b7810 */ /* 0x000fe40007ffe0ff */
[----:B------:R-:W-:Y:S02]  /*17a0*/  SEL R23, R23, R14, !P0 ;  /* 0x0000000e17177207 */ /* 0x000fe40004000000 */
[----:B------:R-:W-:Y:S02]  /*17b0*/  SEL R22, R22, R15, !P0 ;  /* 0x0000000f16167207 */ /* 0x000fe40004000000 */
[----:B------:R-:W-:-:S02]  /*17c0*/  SEL R17, R17, R9, !P6 ;  /* 0x0000000911117207 */ /* 0x000fc40007000000 */
[----:B------:R-:W-:Y:S02]  /*17d0*/  SEL R21, R21, R10, !P0 ;  /* 0x0000000a15157207 */ /* 0x000fe40004000000 */
[----:B------:R-:W-:Y:S02]  /*17e0*/  SEL R4, R4, RZ, !P4 ;  /* 0x000000ff04047207 */ /* 0x000fe40006000000 */
[----:B------:R-:W-:Y:S02]  /*17f0*/  SEL R16, R16, RZ, !P6 ;  /* 0x000000ff10107207 */ /* 0x000fe40007000000 */
[----:B------:R-:W-:Y:S02]  /*1800*/  SEL R20, R20, RZ, !P0 ;  /* 0x000000ff14147207 */ /* 0x000fe40004000000 */
[----:B--2---:R-:W-:-:S13]  /*1810*/  ISETP.GE.U32.AND P1, PT, R11, R29, PT ;  /* 0x0000001d0b00720c */ /* 0x004fda0003f26070 */
[----:B------:R-:W-:Y:S05]  /*1820*/  @!P1 BRA `(.L_x_2854) ;  /* 0xfffffba000009947 */ /* 0x000fea000383ffff */
.L_x_2853:
[----:B------:R-:W-:Y:S05]  /*1830*/  BSYNC B1 ;  /* 0x0000000000017941 */ /* 0x000fea0003800000 */
.L_x_2852:
[----:B------:R-:W-:Y:S01]  /*1840*/  BSSY B1, `(.L_x_2855) ;  /* 0x0000009000017945 */ /* 0x000fe20003800000 */
[----:B------:R-:W-:Y:S01]  /*1850*/  PRMT R0, RZ, 0x7610, R0 ;  /* 0x00007610ff007816 */ /* 0x000fe20000000000 */
[----:B------:R-:W-:Y:S05]  /*1860*/  @P2 BRA P3, `(.L_x_2856) ;  /* 0x0000006000002947 */ /* 0x000fea0001800000 */
[----:B------:R-:W0:Y:S01]  /*1870*/  S2R R8, SR_CTAID.Y ;  /* 0x0000000000087919 */ /* 0x000e220000002600 */
[----:B------:R-:W-:Y:S01]  /*1880*/  ISETP.NE.AND P0, PT, RZ, c[0x0][0x198], PT ;  /* 0x00006600ff007a0c */ /* 0x000fe20003f05270 */
[----:B------:R-:W-:-:S12]  /*1890*/  IMAD.MOV.U32 R0, RZ, RZ, 0x1 ;  /* 0x00000001ff007424 */ /* 0x000fd800078e00ff */
[----:B0-----:R-:W-:-:S04]  /*18a0*/  @P0 ISETP.NE.AND P1, PT, R8, RZ, PT ;  /* 0x000000ff0800020c */ /* 0x001fc80003f25270 */
[----:B------:R-:W-:-:S04]  /*18b0*/  @P0 SEL R8, RZ, 0x1, P1 ;  /* 0x00000001ff080807 */ /* 0x000fc80000800000 */
[----:B------:R-:W-:Y:S02]  /*18c0*/  @P0 PRMT R0, R8, 0x7610, R0 ;  /* 0x0000761008000816 */ /* 0x000fe40000000000 */
.L_x_2856:
[----:B------:R-:W-:Y:S05]  /*18d0*/  BSYNC B1 ;  /* 0x0000000000017941 */ /* 0x000fea0003800000 */
.L_x_2855:
        /* <DEDUP_REMOVED lines=13> */
[----:B--2---:R-:W-:Y:S01]  /*19b0*/  IMAD.IADD R0, R11, 0x1, R10 ;  /* 0x000000010b007824 */ /* 0x004fe200078e020a */
[----:B---3--:R-:W-:-:S04]  /*19c0*/  ISETP.NE.U32.AND P0, PT, R27, R8, PT ;  /* 0x000000081b00720c */ /* 0x008fc80003f05070 */
[----:B------:R-:W-:Y:S02]  /*19d0*/  ISETP.GE.U32.AND P1, PT, R25, R0, PT ;  /* 0x000000001900720c */ /* 0x000fe40003f26070 */
[----:B------:R-:W-:Y:S02]  /*19e0*/  SHF.R.S32.HI R11, RZ, 0x1f, R0 ;  /* 0x0000001fff0b7819 */ /* 0x000fe40000011400 */
[----:B------:R-:W-:Y:S02]  /*19f0*/  ISETP.NE.AND.EX P0, PT, R26, R9, PT, P0 ;  /* 0x000000091a00720c */ /* 0x000fe40003f05300 */
[----:B------:R-:W-:Y:S02]  /*1a00*/  ISETP.GE.AND.EX P1, PT, R24, R11, PT, P1 ;  /* 0x0000000b1800720c */ /* 0x000fe40003f26310 */
[----:B------:R-:W-:Y:S02]  /*1a10*/  ISETP.GE.U32.AND P2, PT, R27, R8, PT ;  /* 0x000000081b00720c */ /* 0x000fe40003f46070 */
[----:B------:R-:W-:-:S02]  /*1a20*/  SEL R10, RZ, 0xffffffff, P1 ;  /* 0xffffffffff0a7807 */ /* 0x000fc40000800000 */
[----:B------:R-:W-:-:S05]  /*1a30*/  ISETP.GE.AND.EX P1, PT, R26, R9, PT, P2 ;  /* 0x000000091a00720c */ /* 0x000fca0003f26320 */
[----:B------:R-:W-:-:S04]  /*1a40*/  @P0 SEL R10, RZ, 0xffffffff, P1 ;  /* 0xffffffffff0a0807 */ /* 0x000fc80000800000 */
[----:B------:R-:W-:-:S04]  /*1a50*/  LOP3.LUT R10, R10, 0x1, RZ, 0xc0, !PT ;  /* 0x000000010a0a7812 */ /* 0x000fc800078ec0ff */
[----:B------:R-:W-:-:S04]  /*1a60*/  ISETP.NE.U32.AND P0, PT, R10, 0x1, PT ;  /* 0x000000010a00780c */ /* 0x000fc80003f05070 */
[----:B------:R-:W-:Y:S02]  /*1a70*/  SEL R27, R27, R8, !P0 ;  /* 0x000000081b1b7207 */ /* 0x000fe40004000000 */
[----:B------:R-:W-:Y:S02]  /*1a80*/  SEL R26, R26, R9, !P0 ;  /* 0x000000091a1a7207 */ /* 0x000fe40004000000 */
[----:B------:R-:W-:Y:S02]  /*1a90*/  SEL R25, R25, R0, !P0 ;  /* 0x0000000019197207 */ /* 0x000fe40004000000 */
[----:B------:R-:W-:Y:S02]  /*1aa0*/  SEL R24, R24, R11, !P0 ;  /* 0x0000000b18187207 */ /* 0x000fe40004000000 */
.L_x_2858:
[----:B------:R-:W-:Y:S05]  /*1ab0*/  BSYNC B1 ;  /* 0x0000000000017941 */ /* 0x000fea0003800000 */
.L_x_2857:
[CC--:B------:R-:W-:Y:S02]  /*1ac0*/  ISETP.NE.U32.AND P2, PT, R27.reuse, R3.reuse, PT ;  /* 0x000000031b00720c */ /* 0x0c0fe40003f45070 */
[----:B------:R-:W-:Y:S02]  /*1ad0*/  ISETP.GE.U32.AND P0, PT, R27, R3, PT ;  /* 0x000000031b00720c */ /* 0x000fe40003f06070 */
[----:B------:R-:W-:-:S02]  /*1ae0*/  ISETP.NE.AND.EX P2, PT, R26, R2, PT, P2 ;  /* 0x000000021a00720c */ /* 0x000fc40003f45320 */
[----:B------:R-:W-:Y:S02]  /*1af0*/  ISETP.GE.U32.AND P1, PT, R25, R5, PT ;  /* 0x000000051900720c */ /* 0x000fe40003f26070 */
[----:B------:R-:W-:Y:S02]  /*1b00*/  ISETP.GE.AND.EX P0, PT, R26, R2, PT, P0 ;  /* 0x000000021a00720c */ /* 0x000fe40003f06300 */
[----:B------:R-:W-:Y:S02]  /*1b10*/  ISETP.GE.AND.EX P1, PT, R24, R4, PT, P1 ;  /* 0x000000041800720c */ /* 0x000fe40003f26310 */
[----:B------:R-:W-:-:S05]  /*1b20*/  SEL R0, RZ, 0xffffffff, P0 ;  /* 0xffffffffff007807 */ /* 0x000fca0000000000 */
[----:B------:R-:W-:-:S04]  /*1b30*/  @!P2 SEL R0, RZ, 0xffffffff, P1 ;  /* 0xffffffffff00a807 */ /* 0x000fc80000800000 */
[----:B------:R-:W-:-:S04]  /*1b40*/  LOP3.LUT R0, R0, 0x1, RZ, 0xc0, !PT ;  /* 0x0000000100007812 */ /* 0x000fc800078ec0ff */
[----:B------:R-:W-:-:S04]  /*1b50*/  ISETP.NE.U32.AND P1, PT, R0, 0x1, PT ;  /* 0x000000010000780c */ /* 0x000fc80003f25070 */
[----:B------:R-:W-:Y:S02]  /*1b60*/  SEL R8, R27, R3, !P1 ;  /* 0x000000031b087207 */ /* 0x000fe40004800000 */
[----:B------:R-:W-:Y:S02]  /*1b70*/  SEL R9, R26, R2, !P1 ;  /* 0x000000021a097207 */ /* 0x000fe40004800000 */
[C---:B------:R-:W-:Y:S02]  /*1b80*/  ISETP.NE.U32.AND P0, PT, R8.reuse, R7, PT ;  /* 0x000000070800720c */ /* 0x040fe40003f05070 */
[----:B------:R-:W-:Y:S02]  /*1b90*/  SEL R2, R25, R5, !P1 ;  /* 0x0000000519027207 */ /* 0x000fe40004800000 */
[----:B------:R-:W-:Y:S02]  /*1ba0*/  ISETP.NE.AND.EX P0, PT, R9, R6, PT, P0 ;  /* 0x000000060900720c */ /* 0x000fe40003f05300 */
[----:B------:R-:W-:-:S02]  /*1bb0*/  ISETP.GE.U32.AND P2, PT, R8, R7, PT ;  /* 0x000000070800720c */ /* 0x000fc40003f46070 */
[----:B------:R-:W-:Y:S02]  /*1bc0*/  SEL R3, R24, R4, !P1 ;  /* 0x0000000418037207 */ /* 0x000fe40004800000 */
[----:B------:R-:W-:Y:S02]  /*1bd0*/  ISETP.GE.U32.AND P1, PT, R2, R17, PT ;  /* 0x000000110200720c */ /* 0x000fe40003f26070 */
[----:B------:R-:W-:Y:S02]  /*1be0*/  ISETP.GE.AND.EX P2, PT, R9, R6, PT, P2 ;  /* 0x000000060900720c */ /* 0x000fe40003f46320 */
[----:B------:R-:W-:Y:S02]  /*1bf0*/  ISETP.GE.AND.EX P1, PT, R3, R16, PT, P1 ;  /* 0x000000100300720c */ /* 0x000fe40003f26310 */
[----:B------:R-:W-:Y:S02]  /*1c00*/  SEL R0, RZ, 0xffffffff, P2 ;  /* 0xffffffffff007807 */ /* 0x000fe40001000000 */
[----:B------:R-:W-:-:S04]  /*1c10*/  @!P0 SEL R0, RZ, 0xffffffff, P1 ;  /* 0xffffffffff008807 */ /* 0x000fc80000800000 */
[----:B------:R-:W-:-:S04]  /*1c20*/  LOP3.LUT R0, R0, 0x1, RZ, 0xc0, !PT ;  /* 0x0000000100007812 */ /* 0x000fc800078ec0ff */
[----:B------:R-:W-:-:S04]  /*1c30*/  ISETP.NE.U32.AND P1, PT, R0, 0x1, PT ;  /* 0x000000010000780c */ /* 0x000fc80003f25070 */
[----:B------:R-:W-:Y:S02]  /*1c40*/  SEL R4, R8, R7, !P1 ;  /* 0x0000000708047207 */ /* 0x000fe40004800000 */
[----:B------:R-:W-:Y:S02]  /*1c50*/  SEL R7, R9, R6, !P1 ;  /* 0x0000000609077207 */ /* 0x000fe40004800000 */
[----:B------:R-:W-:Y:S02]  /*1c60*/  ISETP.NE.U32.AND P0, PT, R4, R23, PT ;  /* 0x000000170400720c */ /* 0x000fe40003f05070 */
        /* <DEDUP_REMOVED lines=13> */
[----:B------:R-:W-:Y:S02]  /*1d40*/  SEL R5, R4, R23, !P0 ;  /* 0x0000001704057207 */ /* 0x000fe40004000000 */
[----:B------:R-:W-:Y:S01]  /*1d50*/  SEL R22, R7, R22, !P0 ;  /* 0x0000001607167207 */ /* 0x000fe20004000000 */
[----:B------:R-:W-:Y:S05]  /*1d60*/  BRA `(.L_x_2844) ;  /* 0x0000a40000007947 */ /* 0x000fea0003800000 */
.L_x_2845:
[----:B------:R-:W-:Y:S01]  /*1d70*/  MOV R0, c[0x0][0x2e8] ;  /* 0x0000ba0000007a02 */ /* 0x000fe20000000f00 */
        /* <DEDUP_REMOVED lines=10> */
[----:B------:R-:W-:Y:S02]  /*1e20*/  IMAD.MOV.U32 R2, RZ, RZ, c[0x0][0x16c] ;  /* 0x00005b00ff027624 */ /* 0x000fe400078e00ff */
[----:B------:R-:W-:Y:S02]  /*1e30*/  IMAD.MOV.U32 R3, RZ, RZ, c[0x0][0x174] ;  /* 0x00005d00ff037624 */ /* 0x000fe400078e00ff */
[----:B------:R-:W-:Y:S01]  /*1e40*/  IMAD R4, R4, 0x3, R8 ;  /* 0x0000000304047824 */ /* 0x000fe200078e0208 */
[----:B------:R-:W-:Y:S05]  /*1e50*/  @!P1 BRA `(.L_x_2860) ;  /* 0x000084a000009947 */ /* 0x000fea0003800000 */
[----:B------:R-:W-:Y:S01]  /*1e60*/  ISETP.GE.U32.AND P0, PT, R4, c[0x0][0x17c], PT ;  /* 0x00005f0004007a0c */ /* 0x000fe20003f06070 */
[----:B------:R-:W-:Y:S01]  /*1e70*/  IMAD.MOV.U32 R4, RZ, RZ, c[0x0][0x174] ;  /* 0x00005d00ff047624 */ /* 0x000fe200078e00ff */
[----:B------:R-:W-:Y:S01]  /*1e80*/  BSSY B1, `(.L_x_2861) ;  /* 0x00003ca000017945 */ /* 0x000fe20003800000 */
[----:B------:R-:W-:Y:S01]  /*1e90*/  IMAD.MOV.U32 R25, RZ, RZ, c[0x0][0x170] ;  /* 0x00005c00ff197624 */ /* 0x000fe200078e00ff */
[----:B------:R-:W-:Y:S01]  /*1ea0*/  MOV R26, c[0x0][0x170] ;  /* 0x00005c00001a7a02 */ /* 0x000fe20000000f00 */
[----:B------:R-:W-:Y:S01]  /*1eb0*/  IMAD.MOV.U32 R28, RZ, RZ, c[0x0][0x174] ;  /* 0x00005d00ff1c7624 */ /* 0x000fe200078e00ff */
[----:B------:R0:W-:Y:S01]  /*1ec0*/  STL [R1], R4 ;  /* 0x0000000401007387 */ /* 0x0001e20000100800 */
[----:B------:R-:W-:Y:S01]  /*1ed0*/  IMAD.MOV.U32 R20, RZ, RZ, c[0x0][0x168] ;  /* 0x00005a00ff147624 */ /* 0x000fe200078e00ff */
[----:B------:R-:W-:Y:S01]  /*1ee0*/  MOV R5, c[0x0][0x168] ;  /* 0x00005a0000057a02 */ /* 0x000fe20000000f00 */
[----:B------:R-:W-:-:S02]  /*1ef0*/  IMAD.MOV.U32 R21, RZ, RZ, c[0x0][0x16c] ;  /* 0x00005b00ff157624 */ /* 0x000fc400078e00ff */
[----:B------:R-:W-:Y:S02]  /*1f00*/  IMAD.MOV.U32 R29, RZ, RZ, c[0x0][0x174] ;  /* 0x00005d00ff1d7624 */ /* 0x000fe400078e00ff */
[----:B------:R-:W-:Y:S02]  /*1f10*/  IMAD.MOV.U32 R7, RZ, RZ, c[0x0][0x168] ;  /* 0x00005a00ff077624 */ /* 0x000fe400078e00ff */
[----:B------:R-:W-:Y:S02]  /*1f20*/  IMAD.MOV.U32 R22, RZ, RZ, c[0x0][0x16c] ;  /* 0x00005b00ff167624 */ /* 0x000fe400078e00ff */
[----:B------:R-:W-:Y:S02]  /*1f30*/  IMAD.MOV.U32 R27, RZ, RZ, c[0x0][0x170] ;  /* 0x00005c00ff1b7624 */ /* 0x000fe400078e00ff */
[----:B------:R-:W-:Y:S01]  /*1f40*/  IMAD.MOV.U32 R24, RZ, RZ, c[0x0][0x16c] ;  /* 0x00005b00ff187624 */ /* 0x000fe200078e00ff */
[----:B------:R-:W-:Y:S05]  /*1f50*/  @P0 BRA `(.L_x_2862) ;  /* 0x00003bc000000947 */ /* 0x000fea0003800000 */
[----:B0-----:R-:W-:Y:S01]  /*1f60*/  IMAD.MOV.U32 R4, RZ, RZ, c[0x0][0x174] ;  /* 0x00005d00ff047624 */ /* 0x001fe200078e00ff */
[----:B------:R-:W-:Y:S01]  /*1f70*/  BSSY B2, `(.L_x_2863) ;  /* 0x00003b8000027945 */ /* 0x000fe20003800000 */
[----:B------:R-:W-:Y:S01]  /*1f80*/  ISETP.NE.AND P3, PT, RZ, c[0x0][0x1b8], PT ;  /* 0x00006e00ff007a0c */ /* 0x000fe20003f65270 */
[----:B------:R-:W-:Y:S01]  /*1f90*/  IMAD.MOV.U32 R25, RZ, RZ, c[0x0][0x170] ;  /* 0x00005c00ff197624 */ /* 0x000fe200078e00ff */
[----:B------:R-:W-:Y:S01]  /*1fa0*/  MOV R26, c[0x0][0x170] ;  /* 0x00005c00001a7a02 */ /* 0x000fe20000000f00 */
        /* <DEDUP_REMOVED lines=9> */
[----:B0-----:R-:W-:-:S02]  /*2040*/  IMAD.MOV.U32 R24, RZ, RZ, c[0x0][0x16c] ;  /* 0x00005b00ff187624 */ /* 0x001fc400078e00ff */
.L_x_2869:
[----:B------:R-:W-:Y:S02]  /*2050*/  IMAD.MOV.U32 R4, RZ, RZ, RZ ;  /* 0x000000ffff047224 */ /* 0x000fe400078e00ff */
[----:B------:R-:W-:Y:S01]  /*2060*/  IMAD.MOV.U32 R9, RZ, RZ, RZ ;  /* 0x000000ffff097224 */ /* 0x000fe200078e00ff */
[----:B------:R-:W-:Y:S05]  /*2070*/  @!P3 BRA `(.L_x_2864) ;  /* 0x00000d300000b947 */ /* 0x000fea0003800000 */
[----:B------:R-:W-:Y:S02]  /*2080*/  IMAD.MOV.U32 R8, RZ, RZ, RZ ;  /* 0x000000ffff087224 */ /* 0x000fe400078e00ff */
[----:B------:R-:W-:-:S04]  /*2090*/  IMAD.MOV.U32 R9, RZ, RZ, R23 ;  /* 0x000000ffff097224 */ /* 0x000fc800078e0017 */
[----:B------:R-:W-:Y:S01]  /*20a0*/  IMAD.HI.U32 R13, R23, c[0x0][0x1c0], R8 ;  /* 0x00007000170d7a27 */ /* 0x000fe200078e0008 */
[----:B------:R-:W-:-:S04]  /*20b0*/  MOV R8, c[0x0][0x1b8] ;  /* 0x00006e0000087a02 */ /* 0x000fc80000000f00 */
        /* <DEDUP_REMOVED lines=198> */
[----:B------:R-:W-:-:S03]  /*2d20*/  @P0 MOV R10, RZ ;  /* 0x000000ff000a0202 */ /* 0x000fc60000000f00 */
        /* <DEDUP_REMOVED lines=8> */
.L_x_2864:
        /* <DEDUP_REMOVED lines=216> */
.L_x_2865:
[----:B------:R-:W-:-:S04]  /*3b30*/  LOP3.LUT R13, R4, 0xfffffff8, RZ, 0xc0, !PT ;  /* 0xfffffff8040d7812 */ /* 0x000fc800078ec0ff */
[----:B------:R-:W-:-:S04]  /*3b40*/  IADD3 R12, P0, R18, R13, RZ ;  /* 0x0000000d120c7210 */ /* 0x000fc80007f1e0ff */
[----:B------:R-:W-:-:S06]  /*3b50*/  IADD3.X R13, RZ, R19, RZ, P0, !PT ;  /* 0x00000013ff0d7210 */ /* 0x000fcc00007fe4ff */
[----:B------:R-:W5:Y:S01]  /*3b60*/  LDG.E.64 R12, [R12.64] ;  /* 0x000000240c0c7981 */ /* 0x000f62000c1e1b00 */
[----:B------:R-:W-:Y:S02]  /*3b70*/  IMAD.MOV.U32 R4, RZ, RZ, RZ ;  /* 0x000000ffff047224 */ /* 0x000fe400078e00ff */
[----:B------:R-:W-:Y:S01]  /*3b80*/  IMAD.MOV.U32 R8, RZ, RZ, RZ ;  /* 0x000000ffff087224 */ /* 0x000fe200078e00ff */
[----:B------:R-:W-:Y:S05]  /*3b90*/  @!P3 BRA `(.L_x_2866) ;  /* 0x00000d400000b947 */ /* 0x000fea0003800000 */
[----:B------:R-:W-:-:S04]  /*3ba0*/  IMAD.MOV.U32 R8, RZ, RZ, c[0x0][0x184] ;  /* 0x00006100ff087624 */ /* 0x000fc800078e00ff */
[----:B------:R-:W-:Y:S02]  /*3bb0*/  IMAD R9, R8, 0x2, R23 ;  /* 0x0000000208097824 */ /* 0x000fe400078e0217 */
[----:B------:R-:W-:-:S04]  /*3bc0*/  IMAD.MOV.U32 R8, RZ, RZ, RZ ;  /* 0x000000ffff087224 */ /* 0x000fc800078e00ff */
[----:B------:R-:W-:-:S05]  /*3bd0*/  IMAD.HI.U32 R11, R9, c[0x0][0x1c0], R8 ;  /* 0x00007000090b7a27 */ /* 0x000fca00078e0008 */
[----:B------:R-:W-:-:S04]  /*3be0*/  SHF.R.U32.HI R11, RZ, c[0x0][0x1c4], R11 ;  /* 0x00007100ff0b7a19 */ /* 0x000fc8000001160b */
[----:B------:R-:W-:-:S05]  /*3bf0*/  IADD3 R8, -R11, RZ, RZ ;  /* 0x000000ff0b087210 */ /* 0x000fca0007ffe1ff */
        /* <DEDUP_REMOVED lines=196> */
[----:B------:R-:W-:-:S03]  /*4840*/  SHF.R.U32.HI R11, RZ, c[0x0][0x2d8], R10 ;  /* 0x0000b600ff0b7a19 */ /* 0x000fc6000001160a */
[----:B------:R-:W-:Y:S02]  /*4850*/  @P0 MOV R10, RZ ;  /* 0x000000ff000a0202 */ /* 0x000fe40000000f00 */
        /* <DEDUP_REMOVED lines=8> */
.L_x_2866:
[----:B------:R-:W-:-:S04]  /*48e0*/  LOP3.LUT R11, R8, 0xfffffff8, RZ, 0xc0, !PT ;  /* 0xfffffff8080b7812 */ /* 0x000fc800078ec0ff */
[----:B------:R-:W-:-:S05]  /*48f0*/  IADD3 R10, P0, R18, R11, RZ ;  /* 0x0000000b120a7210 */ /* 0x000fca0007f1e0ff */
[----:B------:R-:W-:-:S06]  /*4900*/  IMAD.X R11, RZ, RZ, R19, P0 ;  /* 0x000000ffff0b7224 */ /* 0x000fcc00000e0613 */
[----:B------:R-:W5:Y:S01]  /*4910*/  LDG.E.64 R10, [R10.64] ;  /* 0x000000240a0a7981 */ /* 0x000f62000c1e1b00 */
[----:B------:R-:W-:Y:S05]  /*4920*/  @!P3 BRA `(.L_x_2867) ;  /* 0x00000d500000b947 */ /* 0x000fea0003800000 */
[----:B------:R-:W-:Y:S02]  /*4930*/  IMAD.MOV.U32 R8, RZ, RZ, c[0x0][0x184] ;  /* 0x00006100ff087624 */ /* 0x000fe400078e00ff */
[----:B------:R-:W-:Y:S02]  /*4940*/  IMAD.MOV.U32 R16, RZ, RZ, c[0x0][0x1b8] ;  /* 0x00006e00ff107624 */ /* 0x000fe400078e00ff */
[----:B------:R-:W-:-:S03]  /*4950*/  IMAD R8, R8, 0x2, R23 ;  /* 0x0000000208087824 */ /* 0x000fc600078e0217 */
[----:B------:R-:W-:Y:S02]  /*4960*/  ISETP.NE.AND P0, PT, R16, 0x1, PT ;  /* 0x000000011000780c */ /* 0x000fe40003f05270 */
[----:B------:R-:W-:Y:S01]  /*4970*/  IADD3 R9, R8, c[0x0][0x184], RZ ;  /* 0x0000610008097a10 */ /* 0x000fe20007ffe0ff */
[----:B------:R-:W-:-:S04]  /*4980*/  IMAD.MOV.U32 R8, RZ, RZ, RZ ;  /* 0x000000ffff087224 */ /* 0x000fc800078e00ff */
[----:B------:R-:W-:-:S05]  /*4990*/  IMAD.HI.U32 R17, R9, c[0x0][0x1c0], R8 ;  /* 0x0000700009117a27 */ /* 0x000fca00078e0008 */
[----:B------:R-:W-:-:S04]  /*49a0*/  SHF.R.U32.HI R17, RZ, c[0x0][0x1c4], R17 ;  /* 0x00007100ff117a19 */ /* 0x000fc80000011611 */
[----:B------:R-:W-:-:S05]  /*49b0*/  IADD3 R4, -R17, RZ, RZ ;  /* 0x000000ff11047210 */ /* 0x000fca0007ffe1ff */
        /* <DEDUP_REMOVED lines=198> */
[----:B------:R-:W-:-:S05]  /*5620*/  @P0 MOV R8, RZ ;  /* 0x000000ff00080202 */ /* 0x000fca0000000f00 */
[----:B------:R-:W-:-:S05]  /*5630*/  @P0 IMAD.HI.U32 R8, R9, c[0x0][0x2e0], R8 ;  /* 0x0000b80009080a27 */ /* 0x000fca00078e0008 */
[----:B------:R-:W-:-:S05]  /*5640*/  @P0 SHF.R.U32.HI R8, RZ, c[0x0][0x2e4], R8 ;  /* 0x0000b900ff080a19 */ /* 0x000fca0000011608 */
[----:B------:R-:W-:-:S04]  /*5650*/  @P0 IMAD.MOV R8, RZ, RZ, -R8 ;  /* 0x000000ffff080224 */ /* 0x000fc800078e0a08 */
[----:B------:R-:W-:-:S04]  /*5660*/  @P0 IMAD R8, R8, c[0x0][0x2dc], R9 ;  /* 0x0000b70008080a24 */ /* 0x000fc800078e0209 */
[----:B------:R-:W-:Y:S02]  /*5670*/  @P0 IMAD R4, R8, c[0x0][0x348], R4 ;  /* 0x0000d20008040a24 */ /* 0x000fe400078e0204 */
.L_x_2867:
[----:B------:R-:W2:Y:S01]  /*5680*/  LDL.LU R17, [R1] ;  /* 0x0000000001117983 */ /* 0x000ea20000300800 */
[CC--:B-----5:R-:W-:Y:S02]  /*5690*/  ISETP.NE.U32.AND P2, PT, R5.reuse, R14.reuse, PT ;  /* 0x0000000e0500720c */ /* 0x0e0fe40003f45070 */
[----:B------:R-:W-:Y:S02]  /*56a0*/  ISETP.GE.U32.AND P1, PT, R5, R14, PT ;  /* 0x0000000e0500720c */ /* 0x000fe40003f26070 */
[C---:B------:R-:W-:Y:S02]  /*56b0*/  ISETP.NE.AND.EX P2, PT, R24.reuse, R15, PT, P2 ;  /* 0x0000000f1800720c */ /* 0x040fe40003f45320 */
[----:B------:R-:W-:Y:S02]  /*56c0*/  ISETP.GE.U32.AND P0, PT, R27, R23, PT ;  /* 0x000000171b00720c */ /* 0x000fe40003f06070 */
[----:B------:R-:W-:Y:S02]  /*56d0*/  ISETP.GE.AND.EX P1, PT, R24, R15, PT, P1 ;  /* 0x0000000f1800720c */ /* 0x000fe40003f26310 */
[----:B------:R-:W-:-:S02]  /*56e0*/  IADD3 R16, R23, c[0x0][0x184], RZ ;  /* 0x0000610017107a10 */ /* 0x000fc40007ffe0ff */
[----:B------:R-:W-:Y:S02]  /*56f0*/  SEL R8, RZ, 0xffffffff, P1 ;  /* 0xffffffffff087807 */ /* 0x000fe40000800000 */
[----:B------:R-:W-:Y:S02]  /*5700*/  ISETP.GE.U32.AND P1, PT, R7, R12, PT ;  /* 0x0000000c0700720c */ /* 0x000fe40003f26070 */
[----:B------:R-:W-:Y:S02]  /*5710*/  LOP3.LUT R9, R4, 0xfffffff8, RZ, 0xc0, !PT ;  /* 0xfffffff804097812 */ /* 0x000fe400078ec0ff */
[----:B------:R-:W-:Y:S02]  /*5720*/  ISETP.GE.AND.EX P1, PT, R22, R13, PT, P1 ;  /* 0x0000000d1600720c */ /* 0x000fe40003f26310 */
[----:B--2---:R-:W-:-:S04]  /*5730*/  ISETP.GE.AND.EX P0, PT, R17, RZ, PT, P0 ;  /* 0x000000ff1100720c */ /* 0x004fc80003f06300 */
[----:B------:R-:W-:Y:S02]  /*5740*/  @!P2 SEL R8, RZ, 0xffffffff, P0 ;  /* 0xffffffffff08a807 */ /* 0x000fe40000000000 */
[----:B------:R-:W-:Y:S02]  /*5750*/  ISETP.NE.U32.AND P2, PT, R7, R12, PT ;  /* 0x0000000c0700720c */ /* 0x000fe40003f45070 */
[----:B------:R-:W-:Y:S02]  /*5760*/  ISETP.GE.U32.AND P0, PT, R26, R16, PT ;  /* 0x000000101a00720c */ /* 0x000fe40003f06070 */
[----:B------:R-:W-:Y:S02]  /*5770*/  ISETP.NE.AND.EX P2, PT, R22, R13, PT, P2 ;  /* 0x0000000d1600720c */ /* 0x000fe40003f45320 */
[----:B------:R-:W-:Y:S02]  /*5780*/  LOP3.LUT R8, R8, 0x1, RZ, 0xc0, !PT ;  /* 0x0000000108087812 */ /* 0x000fe400078ec0ff */
[----:B------:R-:W-:-:S02]  /*5790*/  ISETP.GE.AND.EX P0, PT, R29, RZ, PT, P0 ;  /* 0x000000ff1d00720c */ /* 0x000fc40003f06300 */
[----:B------:R-:W-:Y:S02]  /*57a0*/  ISETP.NE.U32.AND P4, PT, R8, 0x1, PT ;  /* 0x000000010800780c */ /* 0x000fe40003f85070 */
[----:B------:R-:W-:Y:S02]  /*57b0*/  SEL R8, RZ, 0xffffffff, P1 ;  /* 0xffffffffff087807 */ /* 0x000fe40000800000 */
[----:B------:R-:W-:-:S03]  /*57c0*/  SEL R27, R27, R23, !P4 ;  /* 0x000000171b1b7207 */ /* 0x000fc60006000000 */
[----:B------:R-:W-:Y:S02]  /*57d0*/  @!P2 SEL R8, RZ, 0xffffffff, P0 ;  /* 0xffffffffff08a807 */ /* 0x000fe40000000000 */
[-C--:B------:R-:W-:Y:S02]  /*57e0*/  ISETP.NE.U32.AND P0, PT, R20, R10.reuse, PT ;  /* 0x0000000a1400720c */ /* 0x080fe40003f05070 */
[----:B------:R-:W-:Y:S02]  /*57f0*/  LOP3.LUT R8, R8, 0x1, RZ, 0xc0, !PT ;  /* 0x0000000108087812 */ /* 0x000fe400078ec0ff */
[----:B------:R-:W-:Y:S02]  /*5800*/  ISETP.NE.AND.EX P0, PT, R21, R11, PT, P0 ;  /* 0x0000000b1500720c */ /* 0x000fe40003f05300 */
[----:B------:R-:W-:Y:S02]  /*5810*/  ISETP.NE.U32.AND P5, PT, R8, 0x1, PT ;  /* 0x000000010800780c */ /* 0x000fe40003fa5070 */
[----:B------:R-:W-:-:S02]  /*5820*/  ISETP.GE.U32.AND P2, PT, R20, R10, PT ;  /* 0x0000000a1400720c */ /* 0x000fc40003f46070 */
[----:B------:R-:W-:Y:S02]  /*5830*/  SEL R26, R26, R16, !P5 ;  /* 0x000000101a1a7207 */ /* 0x000fe40006800000 */
[----:B------:R-:W-:Y:S02]  /*5840*/  IADD3 R16, R16, c[0x0][0x184], RZ ;  /* 0x0000610010107a10 */ /* 0x000fe40007ffe0ff */
[----:B------:R-:W-:Y:S02]  /*5850*/  ISETP.GE.AND.EX P2, PT, R21, R11, PT, P2 ;  /* 0x0000000b1500720c */ /* 0x000fe40003f46320 */
[----:B------:R-:W-:Y:S02]  /*5860*/  ISETP.GE.U32.AND P1, PT, R25, R16, PT ;  /* 0x000000101900720c */ /* 0x000fe40003f26070 */
[----:B------:R-:W-:Y:S02]  /*5870*/  SEL R8, RZ, 0xffffffff, P2 ;  /* 0xffffffffff087807 */ /* 0x000fe40001000000 */
[----:B------:R-:W-:-:S04]  /*5880*/  ISETP.GE.AND.EX P1, PT, R28, RZ, PT, P1 ;  /* 0x000000ff1c00720c */ /* 0x000fc80003f26310 */
[----:B------:R-:W-:-:S04]  /*5890*/  @!P0 SEL R8, RZ, 0xffffffff, P1 ;  /* 0xffffffffff088807 */ /* 0x000fc80000800000 */
[----:B------:R-:W-:-:S04]  /*58a0*/  LOP3.LUT R8, R8, 0x1, RZ, 0xc0, !PT ;  /* 0x0000000108087812 */ /* 0x000fc800078ec0ff */
[----:B------:R-:W-:Y:S02]  /*58b0*/  ISETP.NE.U32.AND P6, PT, R8, 0x1, PT ;  /* 0x000000010800780c */ /* 0x000fe40003fc5070 */
[----:B------:R-:W-:-:S05]  /*58c0*/  IADD3 R8, P0, R18, R9, RZ ;  /* 0x0000000912087210 */ /* 0x000fca0007f1e0ff */
[----:B------:R-:W-:-:S06]  /*58d0*/  IMAD.X R9, RZ, RZ, R19, P0 ;  /* 0x000000ffff097224 */ /* 0x000fcc00000e0613 */
[----:B------:R-:W2:Y:S01]  /*58e0*/  LDG.E.64 R8, [R8.64] ;  /* 0x0000002408087981 */ /* 0x000ea2000c1e1b00 */
[----:B------:R-:W-:Y:S02]  /*58f0*/  SEL R25, R25, R16, !P6 ;  /* 0x0000001019197207 */ /* 0x000fe40007000000 */
[----:B------:R-:W-:Y:S02]  /*5900*/  IADD3 R16, R16, c[0x0][0x184], RZ ;  /* 0x0000610010107a10 */ /* 0x000fe40007ffe0ff */
[----:B------:R-:W-:Y:S02]  /*5910*/  SEL R17, R17, RZ, !P4 ;  /* 0x000000ff11117207 */ /* 0x000fe40006000000 */
[----:B------:R-:W-:Y:S02]  /*5920*/  ISETP.GE.U32.AND P2, PT, R0, R16, PT ;  /* 0x000000100000720c */ /* 0x000fe40003f46070 */
[----:B------:R-:W-:Y:S01]  /*5930*/  IADD3 R23, R16, c[0x0][0x184], RZ ;  /* 0x0000610010177a10 */ /* 0x000fe20007ffe0ff */
[----:B------:R0:W-:Y:S01]  /*5940*/  STL [R1], R17 ;  /* 0x0000001101007387 */ /* 0x0001e20000100800 */
[----:B------:R-:W-:-:S02]  /*5950*/  ISETP.GE.AND.EX P2, PT, R3, RZ, PT, P2 ;  /* 0x000000ff0300720c */ /* 0x000fc40003f46320 */
[----:B------:R-:W-:Y:S02]  /*5960*/  SEL R5, R5, R14, !P4 ;  /* 0x0000000e05057207 */ /* 0x000fe40006000000 */
[----:B------:R-:W-:Y:S02]  /*5970*/  SEL R24, R24, R15, !P4 ;  /* 0x0000000f18187207 */ /* 0x000fe40006000000 */
[----:B------:R-:W-:Y:S02]  /*5980*/  SEL R7, R7, R12, !P5 ;  /* 0x0000000c07077207 */ /* 0x000fe40006800000 */
[----:B------:R-:W-:Y:S02]  /*5990*/  SEL R22, R22, R13, !P5 ;  /* 0x0000000d16167207 */ /* 0x000fe40006800000 */
[----:B------:R-:W-:Y:S02]  /*59a0*/  SEL R29, R29, RZ, !P5 ;  /* 0x000000ff1d1d7207 */ /* 0x000fe40006800000 */
[----:B------:R-:W-:-:S02]  /*59b0*/  SEL R20, R20, R10, !P6 ;  /* 0x0000000a14147207 */ /* 0x000fc40007000000 */
[----:B------:R-:W-:Y:S02]  /*59c0*/  SEL R21, R21, R11, !P6 ;  /* 0x0000000b15157207 */ /* 0x000fe40007000000 */
[----:B------:R-:W-:Y:S02]  /*59d0*/  SEL R28, R28, RZ, !P6 ;  /* 0x000000ff1c1c7207 */ /* 0x000fe40007000000 */
[CC--:B--2---:R-:W-:Y:S02]  /*59e0*/  ISETP.NE.U32.AND P0, PT, R6.reuse, R8.reuse, PT ;  /* 0x000000080600720c */ /* 0x0c4fe40003f05070 */
[----:B------:R-:W-:Y:S02]  /*59f0*/  ISETP.GE.U32.AND P1, PT, R6, R8, PT ;  /* 0x000000080600720c */ /* 0x000fe40003f26070 */
[CC--:B------:R-:W-:Y:S02]  /*5a00*/  ISETP.NE.AND.EX P0, PT, R2.reuse, R9.reuse, PT, P0 ;  /* 0x000000090200720c */ /* 0x0c0fe40003f05300 */
[----:B------:R-:W-:-:S04]  /*5a10*/  ISETP.GE.AND.EX P1, PT, R2, R9, PT, P1 ;  /* 0x000000090200720c */ /* 0x000fc80003f26310 */
        /* <DEDUP_REMOVED lines=8> */
[----:B------:R-:W-:Y:S02]  /*5aa0*/  SEL R2, R2, R9, !P0 ;  /* 0x0000000902027207 */ /* 0x000fe40004000000 */
[----:B------:R-:W-:Y:S02]  /*5ab0*/  ISETP.GE.U32.AND P1, PT, R4, c[0x0][0x17c], PT ;  /* 0x00005f0004007a0c */ /* 0x000fe40003f26070 */
[----:B------:R-:W-:-:S11]  /*5ac0*/  SEL R3, R3, RZ, !P0 ;  /* 0x000000ff03037207 */ /* 0x000fd60004000000 */
[----:B0-----:R-:W-:Y:S01]  /*5ad0*/  @P1 CALL.REL.NOINC `(.L_x_2868) ;  /* 0x0000001000001944 */ /* 0x001fe20003c00000 */
[----:B------:R-:W-:Y:S05]  /*5ae0*/  BRA `(.L_x_2869) ;  /* 0xffffc56000007947 */ /* 0x000fea000383ffff */
.L_x_2868:
[----:B------:R-:W-:Y:S05]  /*5af0*/  BSYNC B2 ;  /* 0x0000000000027941 */ /* 0x000fea0003800000 */
.L_x_2863:
[----:B------:R0:W-:Y:S04]  /*5b00*/  STL [R1+0x8], R8 ;  /* 0x0000080801007387 */ /* 0x0001e80000100800 */
[----:B------:R0:W-:Y:S02]  /*5b10*/  STL [R1+0xc], R9 ;  /* 0x00000c0901007387 */ /* 0x0001e40000100800 */
.L_x_2862:
[----:B0-----:R-:W-:Y:S05]  /*5b20*/  BSYNC B1 ;  /* 0x0000000000017941 */ /* 0x001fea0003800000 */
.L_x_2861:
[----:B------:R-:W-:Y:S01]  /*5b30*/  ISETP.GE.U32.AND P0, PT, R23, c[0x0][0x17c], PT ;  /* 0x00005f0017007a0c */ /* 0x000fe20003f06070 */
[----:B------:R-:W-:-:S12]  /*5b40*/  BSSY B1, `(.L_x_2870) ;  /* 0x0000407000017945 */ /* 0x000fd80003800000 */
[----:B------:R-:W-:Y:S05]  /*5b50*/  @P0 BRA `(.L_x_2871) ;  /* 0x0000405000000947 */ /* 0x000fea0003800000 */
[----:B------:R-:W-:Y:S01]  /*5b60*/  ISETP.NE.AND P1, PT, RZ, c[0x0][0x1b8], PT ;  /* 0x00006e00ff007a0c */ /* 0x000fe20003f25270 */
[----:B------:R-:W-:-:S12]  /*5b70*/  IMAD.MOV.U32 R4, RZ, RZ, RZ ;  /* 0x000000ffff047224 */ /* 0x000fd800078e00ff */
[----:B------:R-:W-:Y:S05]  /*5b80*/  @!P1 BRA `(.L_x_2872) ;  /* 0x00000c7000009947 */ /* 0x000fea0003800000 */
[----:B------:R-:W-:Y:S01]  /*5b90*/  MOV R9, R23 ;  /* 0x0000001700097202 */ /* 0x000fe20000000f00 */
        /* <DEDUP_REMOVED lines=198> */
.L_x_2872:
        /* <DEDUP_REMOVED lines=18> */
[----:B------:R0:W-:Y:S01]  /*6920*/  STL [R1+0x10], R0 ;  /* 0x0000100001007387 */ /* 0x0001e20000100800 */
[----:B------:R-:W-:-:S04]  /*6930*/  IMAD.MOV.U32 R12, RZ, RZ, RZ ;  /* 0x000000ffff0c7224 */ /* 0x000fc800078e00ff */
[----:B------:R-:W-:-:S04]  /*6940*/  IMAD.HI.U32 R8, R13, c[0x0][0x1cc], R12 ;  /* 0x000073000d087a27 */ /* 0x000fc800078e000c */
[----:B0-----:R-:W-:Y:S01]  /*6950*/  IMAD.MOV.U32 R0, RZ, RZ, c[0x0][0x1b8] ;  /* 0x00006e00ff007624 */ /* 0x001fe200078e00ff */
[----:B------:R-:W-:-:S04]  /*6960*/  SHF.R.U32.HI R9, RZ, c[0x0][0x1d0], R8 ;  /* 0x00007400ff097a19 */ /* 0x000fc80000011608 */
[----:B------:R-:W-:Y:S01]  /*6970*/  ISETP.NE.AND P2, PT, R0, 0x2, PT ;  /* 0x000000020000780c */ /* 0x000fe20003f45270 */
[----:B------:R-:W-:Y:S01]  /*6980*/  IMAD.MOV R12, RZ, RZ, -R9 ;  /* 0x000000ffff0c7224 */ /* 0x000fe200078e0a09 */
[----:B------:R0:W5:Y:S03]  /*6990*/  LDL.LU R0, [R1+0x10] ;  /* 0x0000100001007983 */ /* 0x0001660000300800 */
[----:B------:R-:W-:-:S04]  /*69a0*/  IMAD R12, R12, c[0x0][0x1c8], R13 ;  /* 0x000072000c0c7a24 */ /* 0x000fc800078e020d */
[----:B------:R-:W-:-:S04]  /*69b0*/  IMAD R4, R12, c[0x0][0x2ec], R4 ;  /* 0x0000bb000c047a24 */ /* 0x000fc800078e0204 */
[----:B------:R-:W-:Y:S05]  /*69c0*/  @!P2 BRA `(.L_x_2873) ;  /* 0x00000f500000a947 */ /* 0x000fea0003800000 */
[----:B0----5:R0:W-:Y:S01]  /*69d0*/  STL [R1+0x10], R0 ;  /* 0x0000100001007387 */ /* 0x0211e20000100800 */
[----:B------:R-:W-:-:S04]  /*69e0*/  IMAD.MOV.U32 R8, RZ, RZ, RZ ;  /* 0x000000ffff087224 */ /* 0x000fc800078e00ff */
[----:B------:R-:W-:Y:S01]  /*69f0*/  IMAD.HI.U32 R12, R9, c[0x0][0x1d8], R8 ;  /* 0x00007600090c7a27 */ /* 0x000fe200078e0008 */
[----:B0-----:R-:W-:-:S04]  /*6a00*/  MOV R0, c[0x0][0x1b8] ;  /* 0x00006e0000007a02 */ /* 0x001fc80000000f00 */
[----:B------:R-:W-:Y:S02]  /*6a10*/  SHF.R.U32.HI R13, RZ, c[0x0][0x1dc], R12 ;  /* 0x00007700ff0d7a19 */ /* 0x000fe4000001160c */
[----:B------:R-:W-:Y:S02]  /*6a20*/  ISETP.NE.AND P2, PT, R0, 0x3, PT ;  /* 0x000000030000780c */ /* 0x000fe40003f45270 */
[----:B------:R0:W5:Y:S01]  /*6a30*/  LDL.LU R0, [R1+0x10] ;  /* 0x0000100001007983 */ /* 0x0001620000300800 */
[----:B------:R-:W-:-:S04]  /*6a40*/  IMAD.MOV R8, RZ, RZ, -R13 ;  /* 0x000000ffff087224 */ /* 0x000fc800078e0a0d */
[----:B------:R-:W-:-:S04]  /*6a50*/  IMAD R8, R8, c[0x0][0x1d4], R9 ;  /* 0x0000750008087a24 */ /* 0x000fc800078e0209 */
[----:B------:R-:W-:Y:S02]  /*6a60*/  IMAD R4, R8, c[0x0][0x2f0], R4 ;  /* 0x0000bc0008047a24 */ /* 0x000fe400078e0204 */
[----:B------:R-:W-:Y:S05]  /*6a70*/  @!P2 BRA `(.L_x_2873) ;  /* 0x00000ea00000a947 */ /* 0x000fea0003800000 */
[----:B0----5:R0:W-:Y:S01]  /*6a80*/  STL [R1+0x10], R0 ;  /* 0x0000100001007387 */ /* 0x0211e20000100800 */
        /* <DEDUP_REMOVED lines=143> */
[----:B------:R-:W-:Y:S01]  /*7380*/  HFMA2.MMA R8, -RZ, RZ, 0, 0 ;  /* 0x00000000ff087435 */ /* 0x000fe200000001ff */
[----:B0-----:R-:W-:-:S09]  /*7390*/  IMAD.MOV.U32 R0, RZ, RZ, c[0x0][0x1b8] ;  /* 0x00006e00ff007624 */ /* 0x001fd200078e00ff */
[----:B------:R-:W-:Y:S01]  /*73a0*/  IMAD.HI.U32 R12, R9, c[0x0][0x280], R8 ;  /* 0x0000a000090c7a27 */ /* 0x000fe200078e0008 */
[----:B------:R-:W-:Y:S02]  /*73b0*/  ISETP.NE.AND P2, PT, R0, 0x11, PT ;  /* 0x000000110000780c */ /* 0x000fe40003f45270 */
[----:B------:R0:W5:Y:S02]  /*73c0*/  LDL.LU R0, [R1+0x10] ;  /* 0x0000100001007983 */ /* 0x0001640000300800 */
[----:B------:R-:W-:-:S05]  /*73d0*/  SHF.R.U32.HI R13, RZ, c[0x0][0x284], R12 ;  /* 0x0000a100ff0d7a19 */ /* 0x000fca000001160c */
[----:B------:R-:W-:-:S04]  /*73e0*/  IMAD.MOV R8, RZ, RZ, -R13 ;  /* 0x000000ffff087224 */ /* 0x000fc800078e0a0d */
[----:B------:R-:W-:-:S04]  /*73f0*/  IMAD R8, R8, c[0x0][0x27c], R9 ;  /* 0x00009f0008087a24 */ /* 0x000fc800078e0209 */
[----:B------:R-:W-:Y:S01]  /*7400*/  IMAD R4, R8, c[0x0][0x328], R4 ;  /* 0x0000ca0008047a24 */ /* 0x000fe200078e0204 */
[----:B------:R-:W-:Y:S05]  /*7410*/  @!P2 BRA `(.L_x_2873) ;  /* 0x000005000000a947 */ /* 0x000fea0003800000 */
[----:B0----5:R0:W-:Y:S01]  /*7420*/  STL [R1+0x10], R0 ;  /* 0x0000100001007387 */ /* 0x0211e20000100800 */
[----:B------:R-:W-:-:S04]  /*7430*/  IMAD.MOV.U32 R12, RZ, RZ, RZ ;  /* 0x000000ffff0c7224 */ /* 0x000fc800078e00ff */
[----:B------:R-:W-:-:S04]  /*7440*/  IMAD.HI.U32 R8, R13, c[0x0][0x28c], R12 ;  /* 0x0000a3000d087a27 */ /* 0x000fc800078e000c */
[----:B0-----:R-:W-:Y:S01]  /*7450*/  IMAD.MOV.U32 R0, RZ, RZ, c[0x0][0x1b8] ;  /* 0x00006e00ff007624 */ /* 0x001fe200078e00ff */
[----:B------:R-:W-:-:S04]  /*7460*/  SHF.R.U32.HI R9, RZ, c[0x0][0x290], R8 ;  /* 0x0000a400ff097a19 */ /* 0x000fc80000011608 */
[----:B------:R-:W-:Y:S02]  /*7470*/  ISETP.NE.AND P2, PT, R0, 0x12, PT ;  /* 0x000000120000780c */ /* 0x000fe40003f45270 */
[----:B------:R0:W5:Y:S01]  /*7480*/  LDL.LU R0, [R1+0x10] ;  /* 0x0000100001007983 */ /* 0x0001620000300800 */
[----:B------:R-:W-:-:S05]  /*7490*/  IADD3 R12, -R9, RZ, RZ ;  /* 0x000000ff090c7210 */ /* 0x000fca0007ffe1ff */
        /* <DEDUP_REMOVED lines=58> */
[----:B0-----:R-:W-:Y:S02]  /*7840*/  IMAD.MOV.U32 R12, RZ, RZ, RZ ;  /* 0x000000ffff0c7224 */ /* 0x001fe400078e00ff */
[----:B------:R-:W-:Y:S02]  /*7850*/  IMAD.MOV.U32 R9, RZ, RZ, c[0x0][0x1b8] ;  /* 0x00006e00ff097624 */ /* 0x000fe400078e00ff */
[----:B------:R-:W-:-:S03]  /*7860*/  IMAD.HI.U32 R8, R13, c[0x0][0x2d4], R12 ;  /* 0x0000b5000d087a27 */ /* 0x000fc600078e000c */
[----:B------:R-:W-:Y:S02]  /*7870*/  ISETP.NE.AND P2, PT, R9, 0x18, PT ;  /* 0x000000180900780c */ /* 0x000fe40003f45270 */
        /* <DEDUP_REMOVED lines=9> */
[----:B------:R-:W-:-:S05]  /*7910*/  @P2 IMAD R4, R8, c[0x0][0x348], R4 ;  /* 0x0000d20008042a24 */ /* 0x000fca00078e0204 */
.L_x_2873:
[----:B0-----:R-:W-:-:S04]  /*7920*/  LOP3.LUT R4, R4, 0xfffffff8, RZ, 0xc0, !PT ;  /* 0xfffffff804047812 */ /* 0x001fc800078ec0ff */
        /* <DEDUP_REMOVED lines=17> */
[----:B-----5:R0:W-:Y:S01]  /*7a40*/  STL [R1+0x10], R0 ;  /* 0x0000100001007387 */ /* 0x0201e20000100800 */
        /* <DEDUP_REMOVED lines=254> */
[----:B------:R-:W-:-:S05]  /*8a30*/  @P2 IMAD R4, R8, c[0x0][0x348], R4 ;  /* 0x0000d20008042a24 */ /* 0x000fca00078e0204 */
.L_x_2874:
        /* <DEDUP_REMOVED lines=260> */
[----:B0-----:R-:W-:Y:S02]  /*9a80*/  IMAD.MOV.U32 R16, RZ, RZ, RZ ;  /* 0x000000ffff107224 */ /* 0x001fe400078e00ff */
[----:B------:R-:W-:Y:S02]  /*9a90*/  IMAD.MOV.U32 R9, RZ, RZ, c[0x0][0x1b8] ;  /* 0x00006e00ff097624 */ /* 0x000fe400078e00ff */
[----:B------:R-:W-:-:S03]  /*9aa0*/  IMAD.HI.U32 R8, R17, c[0x0][0x2d4], R16 ;  /* 0x0000b50011087a27 */ /* 0x000fc600078e0010 */
[----:B------:R-:W-:Y:S02]  /*9ab0*/  ISETP.NE.AND P1, PT, R9, 0x18, PT ;  /* 0x000000180900780c */ /* 0x000fe40003f25270 */
        /* <DEDUP_REMOVED lines=10> */
.L_x_2875:
[----:B0-----:R-:W-:-:S04]  /*9b60*/  LOP3.LUT R9, R4, 0xfffffff8, RZ, 0xc0, !PT ;  /* 0xfffffff804097812 */ /* 0x001fc800078ec0ff */
[----:B------:R-:W-:-:S05]  /*9b70*/  IADD3 R8, P1, R18, R9, RZ ;  /* 0x0000000912087210 */ /* 0x000fca0007f3e0ff */
[----:B------:R-:W-:-:S06]  /*9b80*/  IMAD.X R9, RZ, RZ, R19, P1 ;  /* 0x000000ffff097224 */ /* 0x000fcc00008e0613 */
[----:B------:R-:W2:Y:S04]  /*9b90*/  LDG.E.64 R8, [R8.64] ;  /* 0x0000002408087981 */ /* 0x000ea8000c1e1b00 */
[----:B--2---:R0:W-:Y:S02]  /*9ba0*/  STL.64 [R1+0x8], R8 ;  /* 0x0000080801007387 */ /* 0x0041e40000100a00 */
.L_x_2871:
[----:B------:R-:W-:Y:S05]  /*9bb0*/  BSYNC B1 ;  /* 0x0000000000017941 */ /* 0x000fea0003800000 */
.L_x_2870:
[----:B------:R-:W-:Y:S01]  /*9bc0*/  BSSY B1, `(.L_x_2876) ;  /* 0x0000047000017945 */ /* 0x000fe20003800000 */
[----:B------:R-:W-:Y:S05]  /*9bd0*/  @P0 BRA `(.L_x_2877) ;  /* 0x0000045000000947 */ /* 0x000fea0003800000 */
[----:B0-----:R-:W2:Y:S01]  /*9be0*/  LDL.LU R8, [R1] ;  /* 0x0000000001087983 */ /* 0x001ea20000300800 */
[CC--:B-----5:R-:W-:Y:S02]  /*9bf0*/  ISETP.NE.U32.AND P2, PT, R5.reuse, R14.reuse, PT ;  /* 0x0000000e0500720c */ /* 0x0e0fe40003f45070 */
[----:B------:R-:W-:Y:S02]  /*9c00*/  ISETP.GE.U32.AND P1, PT, R5, R14, PT ;  /* 0x0000000e0500720c */ /* 0x000fe40003f26070 */
[----:B------:R-:W-:-:S02]  /*9c10*/  ISETP.NE.AND.EX P2, PT, R24, R15, PT, P2 ;  /* 0x0000000f1800720c */ /* 0x000fc40003f45320 */
[----:B------:R-:W-:Y:S02]  /*9c20*/  ISETP.GE.U32.AND P0, PT, R27, R23, PT ;  /* 0x000000171b00720c */ /* 0x000fe40003f06070 */
[----:B------:R-:W-:-:S04]  /*9c30*/  ISETP.GE.AND.EX P1, PT, R24, R15, PT, P1 ;  /* 0x0000000f1800720c */ /* 0x000fc80003f26310 */
[----:B------:R-:W-:Y:S02]  /*9c40*/  SEL R4, RZ, 0xffffffff, P1 ;  /* 0xffffffffff047807 */ /* 0x000fe40000800000 */
[----:B--2---:R-:W-:-:S04]  /*9c50*/  ISETP.GE.AND.EX P0, PT, R8, RZ, PT, P0 ;  /* 0x000000ff0800720c */ /* 0x004fc80003f06300 */
[----:B------:R-:W-:-:S04]  /*9c60*/  @!P2 SEL R4, RZ, 0xffffffff, P0 ;  /* 0xffffffffff04a807 */ /* 0x000fc80000000000 */
[----:B------:R-:W-:-:S04]  /*9c70*/  LOP3.LUT R4, R4, 0x1, RZ, 0xc0, !PT ;  /* 0x0000000104047812 */ /* 0x000fc800078ec0ff */
[----:B------:R-:W-:-:S04]  /*9c80*/  ISETP.NE.U32.AND P0, PT, R4, 0x1, PT ;  /* 0x000000010400780c */ /* 0x000fc80003f05070 */
[----:B------:R-:W-:Y:S02]  /*9c90*/  SEL R8, R8, RZ, !P0 ;  /* 0x000000ff08087207 */ /* 0x000fe40004000000 */
[----:B------:R-:W-:Y:S02]  /*9ca0*/  SEL R27, R27, R23, !P0 ;  /* 0x000000171b1b7207 */ /* 0x000fe40004000000 */
[----:B------:R-:W-:Y:S01]  /*9cb0*/  IADD3 R23, R23, c[0x0][0x184], RZ ;  /* 0x0000610017177a10 */ /* 0x000fe20007ffe0ff */
[----:B------:R0:W-:Y:S01]  /*9cc0*/  STL [R1], R8 ;  /* 0x0000000801007387 */ /* 0x0001e20000100800 */
[----:B------:R-:W-:Y:S02]  /*9cd0*/  SEL R5, R5, R14, !P0 ;  /* 0x0000000e05057207 */ /* 0x000fe40004000000 */
[----:B------:R-:W-:Y:S02]  /*9ce0*/  ISETP.GE.U32.AND P1, PT, R23, c[0x0][0x17c], PT ;  /* 0x00005f0017007a0c */ /* 0x000fe40003f26070 */
[----:B------:R-:W-:-:S11]  /*9cf0*/  SEL R24, R24, R15, !P0 ;  /* 0x0000000f18187207 */ /* 0x000fd60004000000 */
[----:B------:R-:W-:Y:S05]  /*9d00*/  @P1 BRA `(.L_x_2877) ;  /* 0x0000032000001947 */ /* 0x000fea0003800000 */
[CC--:B0-----:R-:W-:Y:S02]  /*9d10*/  ISETP.NE.U32.AND P2, PT, R7.reuse, R12.reuse, PT ;  /* 0x0000000c0700720c */ /* 0x0c1fe40003f45070 */
[----:B------:R-:W-:Y:S02]  /*9d20*/  ISETP.GE.U32.AND P1, PT, R7, R12, PT ;  /* 0x0000000c0700720c */ /* 0x000fe40003f26070 */
[----:B------:R-:W-:Y:S02]  /*9d30*/  ISETP.NE.AND.EX P2, PT, R22, R13, PT, P2 ;  /* 0x0000000d1600720c */ /* 0x000fe40003f45320 */
[----:B------:R-:W-:Y:S02]  /*9d40*/  ISETP.GE.U32.AND P0, PT, R26, R23, PT ;  /* 0x000000171a00720c */ /* 0x000fe40003f06070 */
[----:B------:R-:W-:Y:S02]  /*9d50*/  ISETP.GE.AND.EX P1, PT, R22, R13, PT, P1 ;  /* 0x0000000d1600720c */ /* 0x000fe40003f26310 */
[----:B------:R-:W-:-:S02]  /*9d60*/  IADD3 R8, R23, c[0x0][0x184], RZ ;  /* 0x0000610017087a10 */ /* 0x000fc40007ffe0ff */
[----:B------:R-:W-:Y:S02]  /*9d70*/  ISETP.GE.AND.EX P0, PT, R29, RZ, PT, P0 ;  /* 0x000000ff1d00720c */ /* 0x000fe40003f06300 */
[----:B------:R-:W-:Y:S02]  /*9d80*/  SEL R4, RZ, 0xffffffff, P1 ;  /* 0xffffffffff047807 */ /* 0x000fe40000800000 */
[----:B------:R-:W-:Y:S02]  /*9d90*/  ISETP.GE.U32.AND P1, PT, R8, c[0x0][0x17c], PT ;  /* 0x00005f0008007a0c */ /* 0x000fe40003f26070 */
[----:B------:R-:W-:-:S04]  /*9da0*/  @!P2 SEL R4, RZ, 0xffffffff, P0 ;  /* 0xffffffffff04a807 */ /* 0x000fc80000000000 */
[----:B------:R-:W-:-:S04]  /*9db0*/  LOP3.LUT R4, R4, 0x1, RZ, 0xc0, !PT ;  /* 0x0000000104047812 */ /* 0x000fc800078ec0ff */
[----:B------:R-:W-:-:S04]  /*9dc0*/  ISETP.NE.U32.AND P0, PT, R4, 0x1, PT ;  /* 0x000000010400780c */ /* 0x000fc80003f05070 */
[----:B------:R-:W-:Y:S02]  /*9dd0*/  SEL R7, R7, R12, !P0 ;  /* 0x0000000c07077207 */ /* 0x000fe40004000000 */
[----:B------:R-:W-:Y:S02]  /*9de0*/  SEL R22, R22, R13, !P0 ;  /* 0x0000000d16167207 */ /* 0x000fe40004000000 */
[----:B------:R-:W-:Y:S02]  /*9df0*/  SEL R26, R26, R23, !P0 ;  /* 0x000000171a1a7207 */ /* 0x000fe40004000000 */
[----:B------:R-:W-:Y:S01]  /*9e00*/  SEL R29, R29, RZ, !P0 ;  /* 0x000000ff1d1d7207 */ /* 0x000fe20004000000 */
[----:B------:R-:W-:Y:S05]  /*9e10*/  @P1 BRA `(.L_x_2877) ;  /* 0x0000021000001947 */ /* 0x000fea0003800000 */
[CC--:B------:R-:W-:Y:S02]  /*9e20*/  ISETP.NE.U32.AND P2, PT, R20.reuse, R10.reuse, PT ;  /* 0x0000000a1400720c */ /* 0x0c0fe40003f45070 */
[----:B------:R-:W-:Y:S02]  /*9e30*/  ISETP.GE.U32.AND P1, PT, R20, R10, PT ;  /* 0x0000000a1400720c */ /* 0x000fe40003f26070 */
[----:B------:R-:W-:-:S02]  /*9e40*/  ISETP.NE.AND.EX P2, PT, R21, R11, PT, P2 ;  /* 0x0000000b1500720c */ /* 0x000fc40003f45320 */
[----:B------:R-:W-:Y:S02]  /*9e50*/  ISETP.GE.U32.AND P0, PT, R25, R8, PT ;  /* 0x000000081900720c */ /* 0x000fe40003f06070 */
[----:B------:R-:W-:Y:S02]  /*9e60*/  ISETP.GE.AND.EX P1, PT, R21, R11, PT, P1 ;  /* 0x0000000b1500720c */ /* 0x000fe40003f26310 */
[----:B------:R-:W-:Y:S02]  /*9e70*/  IADD3 R9, R8, c[0x0][0x184], RZ ;  /* 0x0000610008097a10 */ /* 0x000fe40007ffe0ff */
[----:B------:R-:W-:Y:S02]  /*9e80*/  ISETP.GE.AND.EX P0, PT, R28, RZ, PT, P0 ;  /* 0x000000ff1c00720c */ /* 0x000fe40003f06300 */
[----:B------:R-:W-:Y:S02]  /*9e90*/  SEL R4, RZ, 0xffffffff, P1 ;  /* 0xffffffffff047807 */ /* 0x000fe40000800000 */
[----:B------:R-:W-:-:S02]  /*9ea0*/  ISETP.GE.U32.AND P1, PT, R9, c[0x0][0x17c], PT ;  /* 0x00005f0009007a0c */ /* 0x000fc40003f26070 */
        /* <DEDUP_REMOVED lines=8> */
[----:B------:R-:W2:Y:S04]  /*9f30*/  LDL.LU R17, [R1+0x8] ;  /* 0x0000080001117983 */ /* 0x000ea80000300800 */
[----:B------:R-:W3:Y:S01]  /*9f40*/  LDL.LU R16, [R1+0xc] ;  /* 0x00000c0001107983 */ /* 0x000ee20000300800 */
[----:B------:R-:W-:-:S04]  /*9f50*/  ISETP.GE.U32.AND P0, PT, R0, R9, PT ;  /* 0x000000090000720c */ /* 0x000fc80003f06070 */
[----:B------:R-:W-:Y:S02]  /*9f60*/  ISETP.GE.AND.EX P0, PT, R3, RZ, PT, P0 ;  /* 0x000000ff0300720c */ /* 0x000fe40003f06300 */
[CC--:B--2---:R-:W-:Y:S02]  /*9f70*/  ISETP.NE.U32.AND P2, PT, R6.reuse, R17.reuse, PT ;  /* 0x000000110600720c */ /* 0x0c4fe40003f45070 */
[----:B------:R-:W-:Y:S02]  /*9f80*/  ISETP.GE.U32.AND P1, PT, R6, R17, PT ;  /* 0x000000110600720c */ /* 0x000fe40003f26070 */
[CC--:B---3--:R-:W-:Y:S02]  /*9f90*/  ISETP.NE.AND.EX P2, PT, R2.reuse, R16.reuse, PT, P2 ;  /* 0x000000100200720c */ /* 0x0c8fe40003f45320 */
[----:B------:R-:W-:-:S04]  /*9fa0*/  ISETP.GE.AND.EX P1, PT, R2, R16, PT, P1 ;  /* 0x000000100200720c */ /* 0x000fc80003f26310 */
[----:B------:R-:W-:-:S07]  /*9fb0*/  SEL R4, RZ, 0xffffffff, P1 ;  /* 0xffffffffff047807 */ /* 0x000fce0000800000 */
[----:B------:R-:W-:-:S04]  /*9fc0*/  @!P2 SEL R4, RZ, 0xffffffff, P0 ;  /* 0xffffffffff04a807 */ /* 0x000fc80000000000 */
[----:B------:R-:W-:-:S04]  /*9fd0*/  LOP3.LUT R4, R4, 0x1, RZ, 0xc0, !PT ;  /* 0x0000000104047812 */ /* 0x000fc800078ec0ff */
[----:B------:R-:W-:-:S04]  /*9fe0*/  ISETP.NE.U32.AND P0, PT, R4, 0x1, PT ;  /* 0x000000010400780c */ /* 0x000fc80003f05070 */
[----:B------:R-:W-:Y:S02]  /*9ff0*/  SEL R6, R6, R17, !P0 ;  /* 0x0000001106067207 */ /* 0x000fe40004000000 */
[----:B------:R-:W-:Y:S02]  /*a000*/  SEL R2, R2, R16, !P0 ;  /* 0x0000001002027207 */ /* 0x000fe40004000000 */
[----:B------:R-:W-:Y:S02]  /*a010*/  SEL R0, R0, R9, !P0 ;  /* 0x0000000900007207 */ /* 0x000fe40004000000 */
[----:B------:R-:W-:Y:S02]  /*a020*/  SEL R3, R3, RZ, !P0 ;  /* 0x000000ff03037207 */ /* 0x000fe40004000000 */
.L_x_2877:
[----:B0-----:R-:W-:Y:S05]  /*a030*/  BSYNC B1 ;  /* 0x0000000000017941 */ /* 0x001fea0003800000 */
.L_x_2876:
[----:B------:R-:W2:Y:S01]  /*a040*/  LDL.LU R8, [R1] ;  /* 0x0000000001087983 */ /* 0x000ea20000300800 */
[CC--:B------:R-:W-:Y:S02]  /*a050*/  ISETP.NE.U32.AND P2, PT, R5.reuse, R7.reuse, PT ;  /* 0x000000070500720c */ /* 0x0c0fe40003f45070 */
[----:B------:R-:W-:Y:S02]  /*a060*/  ISETP.GE.U32.AND P0, PT, R5, R7, PT ;  /* 0x000000070500720c */ /* 0x000fe40003f06070 */
[----:B------:R-:W-:-:S02]  /*a070*/  ISETP.NE.AND.EX P2, PT, R24, R22, PT, P2 ;  /* 0x000000161800720c */ /* 0x000fc40003f45320 */
[----:B------:R-:W-:Y:S02]  /*a080*/  ISETP.GE.U32.AND P1, PT, R27, R26, PT ;  /* 0x0000001a1b00720c */ /* 0x000fe40003f26070 */
[----:B------:R-:W-:-:S04]  /*a090*/  ISETP.GE.AND.EX P0, PT, R24, R22, PT, P0 ;  /* 0x000000161800720c */ /* 0x000fc80003f06300 */
[----:B------:R-:W-:Y:S02]  /*a0a0*/  SEL R4, RZ, 0xffffffff, P0 ;  /* 0xffffffffff047807 */ /* 0x000fe40000000000 */
[----:B--2---:R-:W-:-:S04]  /*a0b0*/  ISETP.GE.AND.EX P1, PT, R8, R29, PT, P1 ;  /* 0x0000001d0800720c */ /* 0x004fc80003f26310 */
        /* <DEDUP_REMOVED lines=24> */
[----:B-----5:R-:W-:Y:S02]  /*a240*/  ISETP.GE.U32.AND P1, PT, R25, R0, PT ;  /* 0x000000001900720c */ /* 0x020fe40003f26070 */
        /* <DEDUP_REMOVED lines=11> */
.L_x_2860:
[----:B------:R-:W-:Y:S01]  /*a300*/  ISETP.GE.U32.AND P0, PT, R4, c[0x0][0x17c], PT ;  /* 0x00005f0004007a0c */ /* 0x000fe20003f06070 */
[----:B------:R-:W-:Y:S01]  /*a310*/  BSSY B1, `(.L_x_2878) ;  /* 0x000006c000017945 */ /* 0x000fe20003800000 */
[----:B------:R-:W-:Y:S01]  /*a320*/  IMAD.MOV.U32 R9, RZ, RZ, c[0x0][0x170] ;  /* 0x00005c00ff097624 */ /* 0x000fe200078e00ff */
        /* <DEDUP_REMOVED lines=25> */
.L_x_2880:
[----:B------:R-:W-:Y:S01]  /*a4c0*/  IMAD.MOV.U32 R17, RZ, RZ, c[0x0][0x2e8] ;  /* 0x0000ba00ff117624 */ /* 0x000fe200078e00ff */
[----:B------:R0:W-:Y:S04]  /*a4d0*/  STL [R1+0x10], R3 ;  /* 0x0000100301007387 */ /* 0x0001e80000100800 */
[----:B------:R-:W-:-:S05]  /*a4e0*/  SHF.R.U32.HI R17, RZ, 0x3, R17 ;  /* 0x00000003ff117819 */ /* 0x000fca0000011611 */
[----:B------:R-:W-:-:S04]  /*a4f0*/  IMAD R11, R17, R23, RZ ;  /* 0x00000017110b7224 */ /* 0x000fc800078e02ff */
[----:B------:R-:W-:Y:S01]  /*a500*/  IMAD.WIDE.U32 R10, R11, 0x8, R18 ;  /* 0x000000080b0a7825 */ /* 0x000fe200078e0012 */
[----:B0-----:R-:W-:-:S05]  /*a510*/  IADD3 R3, R23, c[0x0][0x184], RZ ;  /* 0x0000610017037a10 */ /* 0x001fca0007ffe0ff */
[----:B------:R-:W2:Y:S01]  /*a520*/  LDG.E.64 R10, [R10.64] ;  /* 0x000000240a0a7981 */ /* 0x000ea2000c1e1b00 */
[----:B------:R-:W-:-:S04]  /*a530*/  IMAD R13, R17, R3, RZ ;  /* 0x00000003110d7224 */ /* 0x000fc800078e02ff */
[----:B------:R-:W-:-:S06]  /*a540*/  IMAD.WIDE.U32 R12, R13, 0x8, R18 ;  /* 0x000000080d0c7825 */ /* 0x000fcc00078e0012 */
[----:B------:R-:W3:Y:S01]  /*a550*/  LDG.E.64 R12, [R12.64] ;  /* 0x000000240c0c7981 */ /* 0x000ee2000c1e1b00 */
[----:B------:R-:W-:Y:S02]  /*a560*/  ISETP.GE.U32.AND P1, PT, R27, R23, PT ;  /* 0x000000171b00720c */ /* 0x000fe40003f26070 */
[----:B------:R-:W-:Y:S02]  /*a570*/  IADD3 R29, R3, c[0x0][0x184], RZ ;  /* 0x00006100031d7a10 */ /* 0x000fe40007ffe0ff */
[----:B------:R-:W-:-:S04]  /*a580*/  ISETP.GE.AND.EX P1, PT, R26, RZ, PT, P1 ;  /* 0x000000ff1a00720c */ /* 0x000fc80003f26310 */
[----:B------:R-:W-:Y:S02]  /*a590*/  SEL R14, RZ, 0xffffffff, P1 ;  /* 0xffffffffff0e7807 */ /* 0x000fe40000800000 */
[----:B------:R-:W-:Y:S02]  /*a5a0*/  IADD3 R28, R29, c[0x0][0x184], RZ ;  /* 0x000061001d1c7a10 */ /* 0x000fe40007ffe0ff */
[CC--:B--2---:R-:W-:Y:S02]  /*a5b0*/  ISETP.NE.U32.AND P0, PT, R4.reuse, R10.reuse, PT ;  /* 0x0000000a0400720c */ /* 0x0c4fe40003f05070 */
[----:B------:R-:W-:Y:S02]  /*a5c0*/  ISETP.GE.U32.AND P2, PT, R4, R10, PT ;  /* 0x0000000a0400720c */ /* 0x000fe40003f46070 */
[CC--:B------:R-:W-:Y:S02]  /*a5d0*/  ISETP.NE.AND.EX P0, PT, R25.reuse, R11.reuse, PT, P0 ;  /* 0x0000000b1900720c */ /* 0x0c0fe40003f05300 */
[----:B------:R-:W-:-:S02]  /*a5e0*/  ISETP.GE.AND.EX P1, PT, R25, R11, PT, P2 ;  /* 0x0000000b1900720c */ /* 0x000fc40003f26320 */
[----:B---3--:R-:W-:-:S09]  /*a5f0*/  ISETP.GE.U32.AND P2, PT, R24, R12, PT ;  /* 0x0000000c1800720c */ /* 0x008fd20003f46070 */
[----:B------:R-:W-:Y:S02]  /*a600*/  @P0 SEL R14, RZ, 0xffffffff, P1 ;  /* 0xffffffffff0e0807 */ /* 0x000fe40000800000 */
[----:B------:R-:W-:Y:S02]  /*a610*/  ISETP.NE.U32.AND P0, PT, R24, R12, PT ;  /* 0x0000000c1800720c */ /* 0x000fe40003f05070 */
[----:B------:R-:W-:Y:S02]  /*a620*/  LOP3.LUT R14, R14, 0x1, RZ, 0xc0, !PT ;  /* 0x000000010e0e7812 */ /* 0x000fe400078ec0ff */
[----:B------:R-:W-:Y:S02]  /*a630*/  ISETP.NE.AND.EX P0, PT, R21, R13, PT, P0 ;  /* 0x0000000d1500720c */ /* 0x000fe40003f05300 */
[----:B------:R-:W-:Y:S01]  /*a640*/  ISETP.NE.U32.AND P3, PT, R14, 0x1, PT ;  /* 0x000000010e00780c */ /* 0x000fe20003f65070 */
[----:B------:R-:W-:Y:S01]  /*a650*/  IMAD R14, R17, R29, RZ ;  /* 0x0000001d110e7224 */ /* 0x000fe200078e02ff */
[----:B------:R-:W-:-:S02]  /*a660*/  ISETP.GE.U32.AND P1, PT, R5, R3, PT ;  /* 0x000000030500720c */ /* 0x000fc40003f26070 */
[----:B------:R-:W-:Y:S01]  /*a670*/  ISETP.GE.AND.EX P2, PT, R21, R13, PT, P2 ;  /* 0x0000000d1500720c */ /* 0x000fe20003f46320 */
[----:B------:R-:W-:Y:S01]  /*a680*/  IMAD.WIDE.U32 R14, R14, 0x8, R18 ;  /* 0x000000080e0e7825 */ /* 0x000fe200078e0012 */
[----:B------:R-:W-:-:S04]  /*a690*/  ISETP.GE.AND.EX P1, PT, R22, RZ, PT, P1 ;  /* 0x000000ff1600720c */ /* 0x000fc80003f26310 */
[----:B------:R-:W-:Y:S01]  /*a6a0*/  SEL R16, RZ, 0xffffffff, P1 ;  /* 0xffffffffff107807 */ /* 0x000fe20000800000 */
[----:B------:R-:W2:Y:S01]  /*a6b0*/  LDG.E.64 R14, [R14.64] ;  /* 0x000000240e0e7981 */ /* 0x000ea2000c1e1b00 */
[----:B------:R-:W-:Y:S02]  /*a6c0*/  @P0 SEL R16, RZ, 0xffffffff, P2 ;  /* 0xffffffffff100807 */ /* 0x000fe40001000000 */
[----:B------:R-:W-:Y:S02]  /*a6d0*/  SEL R27, R27, R23, !P3 ;  /* 0x000000171b1b7207 */ /* 0x000fe40005800000 */
[----:B------:R-:W-:-:S04]  /*a6e0*/  LOP3.LUT R16, R16, 0x1, RZ, 0xc0, !PT ;  /* 0x0000000110107812 */ /* 0x000fc800078ec0ff */
[----:B------:R-:W-:Y:S01]  /*a6f0*/  ISETP.NE.U32.AND P4, PT, R16, 0x1, PT ;  /* 0x000000011000780c */ /* 0x000fe20003f85070 */
[----:B------:R-:W-:-:S04]  /*a700*/  IMAD R16, R17, R28, RZ ;  /* 0x0000001c11107224 */ /* 0x000fc800078e02ff */
[----:B------:R-:W-:-:S06]  /*a710*/  IMAD.WIDE.U32 R16, R16, 0x8, R18 ;  /* 0x0000000810107825 */ /* 0x000fcc00078e0012 */
[----:B------:R-:W3:Y:S01]  /*a720*/  LDG.E.64 R16, [R16.64] ;  /* 0x0000002410107981 */ /* 0x000ee2000c1e1b00 */
[----:B------:R-:W-:-:S03]  /*a730*/  SEL R5, R5, R3, !P4 ;  /* 0x0000000305057207 */ /* 0x000fc60006000000 */
[----:B------:R-:W4:Y:S01]  /*a740*/  LDL.LU R3, [R1+0x10] ;  /* 0x0000100001037983 */ /* 0x000f220000300800 */
[----:B------:R-:W-:-:S04]  /*a750*/  ISETP.GE.U32.AND P1, PT, R9, R29, PT ;  /* 0x0000001d0900720c */ /* 0x000fc80003f26070 */
[----:B------:R-:W-:-:S04]  /*a760*/  ISETP.GE.AND.EX P1, PT, R8, RZ, PT, P1 ;  /* 0x000000ff0800720c */ /* 0x000fc80003f26310 */
[----:B------:R-:W-:Y:S02]  /*a770*/  SEL R23, RZ, 0xffffffff, P1 ;  /* 0xffffffffff177807 */ /* 0x000fe40000800000 */
[----:B------:R-:W-:Y:S02]  /*a780*/  ISETP.GE.U32.AND P1, PT, R0, R28, PT ;  /* 0x0000001c0000720c */ /* 0x000fe40003f26070 */
[----:B------:R-:W-:Y:S02]  /*a790*/  SEL R4, R4, R10, !P3 ;  /* 0x0000000a04047207 */ /* 0x000fe40005800000 */
[----:B------:R-:W-:Y:S02]  /*a7a0*/  SEL R25, R25, R11, !P3 ;  /* 0x0000000b19197207 */ /* 0x000fe40005800000 */
[----:B------:R-:W-:Y:S02]  /*a7b0*/  SEL R26, R26, RZ, !P3 ;  /* 0x000000ff1a1a7207 */ /* 0x000fe40005800000 */
[----:B------:R-:W-:-:S02]  /*a7c0*/  SEL R24, R24, R12, !P4 ;  /* 0x0000000c18187207 */ /* 0x000fc40006000000 */
[----:B------:R-:W-:Y:S02]  /*a7d0*/  SEL R21, R21, R13, !P4 ;  /* 0x0000000d15157207 */ /* 0x000fe40006000000 */
[----:B------:R-:W-:Y:S02]  /*a7e0*/  SEL R22, R22, RZ, !P4 ;  /* 0x000000ff16167207 */ /* 0x000fe40006000000 */
[----:B--2---:R-:W-:-:S04]  /*a7f0*/  ISETP.NE.U32.AND P0, PT, R20, R14, PT ;  /* 0x0000000e1400720c */ /* 0x004fc80003f05070 */
[----:B------:R-:W-:Y:S02]  /*a800*/  ISETP.NE.AND.EX P0, PT, R7, R15, PT, P0 ;  /* 0x0000000f0700720c */ /* 0x000fe40003f05300 */
[----:B------:R-:W-:-:S04]  /*a810*/  ISETP.GE.U32.AND P2, PT, R20, R14, PT ;  /* 0x0000000e1400720c */ /* 0x000fc80003f46070 */
[----:B------:R-:W-:-:S07]  /*a820*/  ISETP.GE.AND.EX P2, PT, R7, R15, PT, P2 ;  /* 0x0000000f0700720c */ /* 0x000fce0003f46320 */
[----:B------:R-:W-:Y:S02]  /*a830*/  @P0 SEL R23, RZ, 0xffffffff, P2 ;  /* 0xffffffffff170807 */ /* 0x000fe40001000000 */
[----:B---3--:R-:W-:-:S04]  /*a840*/  ISETP.NE.U32.AND P0, PT, R6, R16, PT ;  /* 0x000000100600720c */ /* 0x008fc80003f05070 */
[-C--:B------:R-:W-:Y:S02]  /*a850*/  ISETP.NE.AND.EX P0, PT, R2, R17.reuse, PT, P0 ;  /* 0x000000110200720c */ /* 0x080fe40003f05300 */
[----:B------:R-:W-:Y:S02]  /*a860*/  ISETP.GE.U32.AND P2, PT, R6, R16, PT ;  /* 0x000000100600720c */ /* 0x000fe40003f46070 */
[----:B------:R-:W-:Y:S02]  /*a870*/  LOP3.LUT R23, R23, 0x1, RZ, 0xc0, !PT ;  /* 0x0000000117177812 */ /* 0x000fe400078ec0ff */
[----:B----4-:R-:W-:Y:S02]  /*a880*/  ISETP.GE.AND.EX P1, PT, R3, RZ, PT, P1 ;  /* 0x000000ff0300720c */ /* 0x010fe40003f26310 */
[----:B------:R-:W-:Y:S02]  /*a890*/  ISETP.GE.AND.EX P2, PT, R2, R17, PT, P2 ;  /* 0x000000110200720c */ /* 0x000fe40003f46320 */
[----:B------:R-:W-:-:S02]  /*a8a0*/  ISETP.NE.U32.AND P5, PT, R23, 0x1, PT ;  /* 0x000000011700780c */ /* 0x000fc40003fa5070 */
[----:B------:R-:W-:Y:S02]  /*a8b0*/  SEL R23, RZ, 0xffffffff, P1 ;  /* 0xffffffffff177807 */ /* 0x000fe40000800000 */
[----:B------:R-:W-:-:S04]  /*a8c0*/  @P0 SEL R23, RZ, 0xffffffff, P2 ;  /* 0xffffffffff170807 */ /* 0x000fc80001000000 */
[----:B------:R-:W-:Y:S02]  /*a8d0*/  LOP3.LUT R23, R23, 0x1, RZ, 0xc0, !PT ;  /* 0x0000000117177812 */ /* 0x000fe400078ec0ff */
[----:B------:R-:W-:Y:S02]  /*a8e0*/  SEL R9, R9, R29, !P5 ;  /* 0x0000001d09097207 */ /* 0x000fe40006800000 */
[----:B------:R-:W-:Y:S01]  /*a8f0*/  ISETP.NE.U32.AND P0, PT, R23, 0x1, PT ;  /* 0x000000011700780c */ /* 0x000fe20003f05070 */
[----:B------:R-:W-:Y:S01]  /*a900*/  IMAD.MOV.U32 R29, RZ, RZ, c[0x0][0x184] ;  /* 0x00006100ff1d7624 */ /* 0x000fe200078e00ff */
[----:B------:R-:W-:Y:S02]  /*a910*/  IADD3 R23, R28, c[0x0][0x184], RZ ;  /* 0x000061001c177a10 */ /* 0x000fe40007ffe0ff */
[----:B------:R-:W-:-:S03]  /*a920*/  SEL R0, R0, R28, !P0 ;  /* 0x0000001c00007207 */ /* 0x000fc60004000000 */
[----:B------:R-:W-:-:S05]  /*a930*/  IMAD R28, R29, 0x3, R23 ;  /* 0x000000031d1c7824 */ /* 0x000fca00078e0217 */
[----:B------:R-:W-:Y:S02]  /*a940*/  ISETP.GE.U32.AND P1, PT, R28, c[0x0][0x17c], PT ;  /* 0x00005f001c007a0c */ /* 0x000fe40003f26070 */
[----:B------:R-:W-:Y:S02]  /*a950*/  SEL R20, R20, R14, !P5 ;  /* 0x0000000e14147207 */ /* 0x000fe40006800000 */
[----:B------:R-:W-:Y:S02]  /*a960*/  SEL R7, R7, R15, !P5 ;  /* 0x0000000f07077207 */ /* 0x000fe40006800000 */
[----:B------:R-:W-:Y:S02]  /*a970*/  SEL R8, R8, RZ, !P5 ;  /* 0x000000ff08087207 */ /* 0x000fe40006800000 */
[----:B------:R-:W-:Y:S02]  /*a980*/  SEL R6, R6, R16, !P0 ;  /* 0x0000001006067207 */ /* 0x000fe40004000000 */
[----:B------:R-:W-:-:S02]  /*a990*/  SEL R2, R2, R17, !P0 ;  /* 0x0000001102027207 */ /* 0x000fc40004000000 */
[----:B------:R-:W-:Y:S01]  /*a9a0*/  SEL R3, R3, RZ, !P0 ;  /* 0x000000ff03037207 */ /* 0x000fe20004000000 */
[----:B------:R-:W-:Y:S05]  /*a9b0*/  @!P1 BRA `(.L_x_2880) ;  /* 0xfffffb0000009947 */ /* 0x000fea000383ffff */
[----:B------:R-:W-:Y:S05]  /*a9c0*/  BSYNC B2 ;  /* 0x0000000000027941 */ /* 0x000fea0003800000 */
.L_x_2879:
[----:B------:R-:W-:Y:S05]  /*a9d0*/  BSYNC B1 ;  /* 0x0000000000017941 */ /* 0x000fea0003800000 */
.L_x_2878:
[----:B------:R-:W-:Y:S01]  /*a9e0*/  ISETP.GE.U32.AND P1, PT, R23, c[0x0][0x17c], PT ;  /* 0x00005f0017007a0c */ /* 0x000fe20003f26070 */
[----:B------:R-:W-:-:S12]  /*a9f0*/  BSSY B1, `(.L_x_2881) ;  /* 0x0000018000017945 */ /* 0x000fd80003800000 */
[----:B------:R-:W-:Y:S05]  /*aa00*/  @P1 BRA `(.L_x_2882) ;  /* 0x0000016000001947 */ /* 0x000fea0003800000 */
[----:B------:R-:W-:-:S04]  /*aa10*/  MOV R29, c[0x0][0x2e8] ;  /* 0x0000ba00001d7a02 */ /* 0x000fc80000000f00 */
        /* <DEDUP_REMOVED lines=21> */
.L_x_2882:
[----:B------:R-:W-:Y:S05]  /*ab70*/  BSYNC B1 ;  /* 0x0000000000017941 */ /* 0x000fea0003800000 */
.L_x_2881:
[----:B------:R-:W-:Y:S01]  /*ab80*/  BSSY B1, `(.L_x_2883) ;  /* 0x0000043000017945 */ /* 0x000fe20003800000 */
[----:B------:R-:W-:Y:S05]  /*ab90*/  @P1 BRA `(.L_x_2884) ;  /* 0x0000041000001947 */ /* 0x000fea0003800000 */
[CC--:B-----5:R-:W-:Y:S02]  /*aba0*/  ISETP.NE.U32.AND P2, PT, R4.reuse, R10.reuse, PT ;  /* 0x0000000a0400720c */ /* 0x0e0fe40003f45070 */
[----:B------:R-:W-:Y:S02]  /*abb0*/  ISETP.GE.U32.AND P1, PT, R4, R10, PT ;  /* 0x0000000a0400720c */ /* 0x000fe40003f26070 */
[----:B------:R-:W-:-:S02]  /*abc0*/  ISETP.NE.AND.EX P2, PT, R25, R11, PT, P2 ;  /* 0x0000000b1900720c */ /* 0x000fc40003f45320 */
[----:B------:R-:W-:Y:S02]  /*abd0*/  ISETP.GE.U32.AND P0, PT, R27, R23, PT ;  /* 0x000000171b00720c */ /* 0x000fe40003f06070 */
[----:B------:R-:W-:Y:S02]  /*abe0*/  ISETP.GE.AND.EX P1, PT, R25, R11, PT, P1 ;  /* 0x0000000b1900720c */ /* 0x000fe40003f26310 */
[----:B------:R-:W-:Y:S02]  /*abf0*/  ISETP.GE.AND.EX P0, PT, R26, RZ, PT, P0 ;  /* 0x000000ff1a00720c */ /* 0x000fe40003f06300 */
[----:B0-----:R-:W-:-:S05]  /*ac00*/  SEL R18, RZ, 0xffffffff, P1 ;  /* 0xffffffffff127807 */ /* 0x001fca0000800000 */
[----:B------:R-:W-:-:S04]  /*ac10*/  @!P2 SEL R18, RZ, 0xffffffff, P0 ;  /* 0xffffffffff12a807 */ /* 0x000fc80000000000 */
[----:B------:R-:W-:-:S04]  /*ac20*/  LOP3.LUT R18, R18, 0x1, RZ, 0xc0, !PT ;  /* 0x0000000112127812 */ /* 0x000fc800078ec0ff */
[----:B------:R-:W-:Y:S02]  /*ac30*/  ISETP.NE.U32.AND P0, PT, R18, 0x1, PT ;  /* 0x000000011200780c */ /* 0x000fe40003f05070 */
[----:B------:R-:W-:Y:S02]  /*ac40*/  IADD3 R18, R23, c[0x0][0x184], RZ ;  /* 0x0000610017127a10 */ /* 0x000fe40007ffe0ff */
[----:B------:R-:W-:Y:S02]  /*ac50*/  SEL R4, R4, R10, !P0 ;  /* 0x0000000a04047207 */ /* 0x000fe40004000000 */
[----:B------:R-:W-:Y:S02]  /*ac60*/  ISETP.GE.U32.AND P1, PT, R18, c[0x0][0x17c], PT ;  /* 0x00005f0012007a0c */ /* 0x000fe40003f26070 */
[----:B------:R-:W-:Y:S02]  /*ac70*/  SEL R25, R25, R11, !P0 ;  /* 0x0000000b19197207 */ /* 0x000fe40004000000 */
[----:B------:R-:W-:-:S02]  /*ac80*/  SEL R27, R27, R23, !P0 ;  /* 0x000000171b1b7207 */ /* 0x000fc40004000000 */
[----:B------:R-:W-:-:S07]  /*ac90*/  SEL R26, R26, RZ, !P0 ;  /* 0x000000ff1a1a7207 */ /* 0x000fce0004000000 */
[----:B------:R-:W-:Y:S05]  /*aca0*/  @P1 BRA `(.L_x_2884) ;  /* 0x0000030000001947 */ /* 0x000fea0003800000 */
[CC--:B------:R-:W-:Y:S02]  /*acb0*/  ISETP.NE.U32.AND P2, PT, R24.reuse, R12.reuse, PT ;  /* 0x0000000c1800720c */ /* 0x0c0fe40003f45070 */
[----:B------:R-:W-:Y:S02]  /*acc0*/  ISETP.GE.U32.AND P1, PT, R24, R12, PT ;  /* 0x0000000c1800720c */ /* 0x000fe40003f26070 */
[-C--:B------:R-:W-:Y:S02]  /*acd0*/  ISETP.NE.AND.EX P2, PT, R21, R13.reuse, PT, P2 ;  /* 0x0000000d1500720c */ /* 0x080fe40003f45320 */
[----:B------:R-:W-:Y:S02]  /*ace0*/  ISETP.GE.U32.AND P0, PT, R5, R18, PT ;  /* 0x000000120500720c */ /* 0x000fe40003f06070 */
[----:B------:R-:W-:Y:S02]  /*acf0*/  ISETP.GE.AND.EX P1, PT, R21, R13, PT, P1 ;  /* 0x0000000d1500720c */ /* 0x000fe40003f26310 */
[----:B------:R-:W-:-:S02]  /*ad00*/  ISETP.GE.AND.EX P0, PT, R22, RZ, PT, P0 ;  /* 0x000000ff1600720c */ /* 0x000fc40003f06300 */
[----:B------:R-:W-:-:S05]  /*ad10*/  SEL R10, RZ, 0xffffffff, P1 ;  /* 0xffffffffff0a7807 */ /* 0x000fca0000800000 */
[----:B------:R-:W-:-:S04]  /*ad20*/  @!P2 SEL R10, RZ, 0xffffffff, P0 ;  /* 0xffffffffff0aa807 */ /* 0x000fc80000000000 */
[----:B------:R-:W-:-:S04]  /*ad30*/  LOP3.LUT R10, R10, 0x1, RZ, 0xc0, !PT ;  /* 0x000000010a0a7812 */ /* 0x000fc800078ec0ff */
[----:B------:R-:W-:-:S04]  /*ad40*/  ISETP.NE.U32.AND P0, PT, R10, 0x1, PT ;  /* 0x000000010a00780c */ /* 0x000fc80003f05070 */
[----:B------:R-:W-:Y:S02]  /*ad50*/  SEL R24, R24, R12, !P0 ;  /* 0x0000000c18187207 */ /* 0x000fe40004000000 */
[----:B------:R-:W-:Y:S02]  /*ad60*/  IADD3 R12, R18, c[0x0][0x184], RZ ;  /* 0x00006100120c7a10 */ /* 0x000fe40007ffe0ff */
[----:B------:R-:W-:Y:S02]  /*ad70*/  SEL R21, R21, R13, !P0 ;  /* 0x0000000d15157207 */ /* 0x000fe40004000000 */
[----:B------:R-:W-:Y:S02]  /*ad80*/  ISETP.GE.U32.AND P1, PT, R12, c[0x0][0x17c], PT ;  /* 0x00005f000c007a0c */ /* 0x000fe40003f26070 */
[----:B------:R-:W-:Y:S02]  /*ad90*/  SEL R5, R5, R18, !P0 ;  /* 0x0000001205057207 */ /* 0x000fe40004000000 */
[----:B------:R-:W-:-:S09]  /*ada0*/  SEL R22, R22, RZ, !P0 ;  /* 0x000000ff16167207 */ /* 0x000fd20004000000 */
[----:B------:R-:W-:Y:S05]  /*adb0*/  @P1 BRA `(.L_x_2884) ;  /* 0x000001f000001947 */ /* 0x000fea0003800000 */
[CC--:B------:R-:W-:Y:S02]  /*adc0*/  ISETP.NE.U32.AND P2, PT, R20.reuse, R14.reuse, PT ;  /* 0x0000000e1400720c */ /* 0x0c0fe40003f45070 */
[----:B------:R-:W-:Y:S02]  /*add0*/  ISETP.GE.U32.AND P1, PT, R20, R14, PT ;  /* 0x0000000e1400720c */ /* 0x000fe40003f26070 */
[-C--:B------:R-:W-:Y:S02]  /*ade0*/  ISETP.NE.AND.EX P2, PT, R7, R15.reuse, PT, P2 ;  /* 0x0000000f0700720c */ /* 0x080fe40003f45320 */
        /* <DEDUP_REMOVED lines=19> */
[----:B------:R-:W-:Y:S02]  /*af20*/  ISETP.GE.AND.EX P0, PT, R3, RZ, PT, P0 ;  /* 0x000000ff0300720c */ /* 0x000fe40003f06300 */
[----:B------:R-:W-:-:S05]  /*af30*/  SEL R10, RZ, 0xffffffff, P1 ;  /* 0xffffffffff0a7807 */ /* 0x000fca0000800000 */
[----:B------:R-:W-:-:S04]  /*af40*/  @!P2 SEL R10, RZ, 0xffffffff, P0 ;  /* 0xffffffffff0aa807 */ /* 0x000fc80000000000 */
[----:B------:R-:W-:-:S04]  /*af50*/  LOP3.LUT R10, R10, 0x1, RZ, 0xc0, !PT ;  /* 0x000000010a0a7812 */ /* 0x000fc800078ec0ff */
[----:B------:R-:W-:-:S04]  /*af60*/  ISETP.NE.U32.AND P0, PT, R10, 0x1, PT ;  /* 0x000000010a00780c */ /* 0x000fc80003f05070 */
[----:B------:R-:W-:Y:S02]  /*af70*/  SEL R6, R6, R16, !P0 ;  /* 0x0000001006067207 */ /* 0x000fe40004000000 */
[----:B------:R-:W-:Y:S02]  /*af80*/  SEL R2, R2, R17, !P0 ;  /* 0x0000001102027207 */ /* 0x000fe40004000000 */
[----:B------:R-:W-:Y:S02]  /*af90*/  SEL R0, R0, R11, !P0 ;  /* 0x0000000b00007207 */ /* 0x000fe40004000000 */
[----:B------:R-:W-:Y:S02]  /*afa0*/  SEL R3, R3, RZ, !P0 ;  /* 0x000000ff03037207 */ /* 0x000fe40004000000 */
.L_x_2884:
[----:B------:R-:W-:Y:S05]  /*afb0*/  BSYNC B1 ;  /* 0x0000000000017941 */ /* 0x000fea0003800000 */
.L_x_2883:
[CC--:B------:R-:W-:Y:S02]  /*afc0*/  ISETP.NE.U32.AND P2, PT, R4.reuse, R24.reuse, PT ;  /* 0x000000180400720c */ /* 0x0c0fe40003f45070 */
[----:B------:R-:W-:Y:S02]  /*afd0*/  ISETP.GE.U32.AND P0, PT, R4, R24, PT ;  /* 0x000000180400720c */ /* 0x000fe40003f06070 */
[----:B------:R-:W-:-:S02]  /*afe0*/  ISETP.NE.AND.EX P2, PT, R25, R21, PT, P2 ;  /* 0x000000151900720c */ /* 0x000fc40003f45320 */
[----:B------:R-:W-:Y:S02]  /*aff0*/  ISETP.GE.U32.AND P1, PT, R27, R5, PT ;  /* 0x000000051b00720c */ /* 0x000fe40003f26070 */
[----:B------:R-:W-:Y:S02]  /*b000*/  ISETP.GE.AND.EX P0, PT, R25, R21, PT, P0 ;  /* 0x000000151900720c */ /* 0x000fe40003f06300 */
[----:B------:R-:W-:Y:S02]  /*b010*/  ISETP.GE.AND.EX P1, PT, R26, R22, PT, P1 ;  /* 0x000000161a00720c */ /* 0x000fe40003f26310 */
[----:B-----5:R-:W-:-:S05]  /*b020*/  SEL R10, RZ, 0xffffffff, P0 ;  /* 0xffffffffff0a7807 */ /* 0x020fca0000000000 */
[----:B------:R-:W-:-:S04]  /*b030*/  @!P2 SEL R10, RZ, 0xffffffff, P1 ;  /* 0xffffffffff0aa807 */ /* 0x000fc80000800000 */
[----:B------:R-:W-:-:S04]  /*b040*/  LOP3.LUT R10, R10, 0x1, RZ, 0xc0, !PT ;  /* 0x000000010a0a7812 */ /* 0x000fc800078ec0ff */
[----:B------:R-:W-:-:S04]  /*b050*/  ISETP.NE.U32.AND P1, PT, R10, 0x1, PT ;  /* 0x000000010a00780c */ /* 0x000fc80003f25070 */
[----:B------:R-:W-:Y:S02]  /*b060*/  SEL R13, R4, R24, !P1 ;  /* 0x00000018040d7207 */ /* 0x000fe40004800000 */
[----:B------:R-:W-:Y:S02]  /*b070*/  SEL R12, R25, R21, !P1 ;  /* 0x00000015190c7207 */ /* 0x000fe40004800000 */
[-C--:B------:R-:W-:Y:S02]  /*b080*/  ISETP.NE.U32.AND P0, PT, R13, R20.reuse, PT ;  /* 0x000000140d00720c */ /* 0x080fe40003f05070 */
        /* <DEDUP_REMOVED lines=30> */
.L_x_2859:
[----:B------:R-:W-:Y:S01]  /*b270*/  IMAD.MOV.U32 R0, RZ, RZ, c[0x0][0x184] ;  /* 0x00006100ff007624 */ /* 0x000fe200078e00ff */
[----:B------:R-:W-:Y:S01]  /*b280*/  BSSY B1, `(.L_x_2885) ;  /* 0x000006c000017945 */ /* 0x000fe20003800000 */
[--C-:B------:R-:W-:Y:S01]  /*b290*/  IMAD.MOV.U32 R23, RZ, RZ, R8.reuse ;  /* 0x000000ffff177224 */ /* 0x100fe200078e0008 */
[----:B------:R-:W-:Y:S01]  /*b2a0*/  MOV R7, c[0x0][0x16c] ;  /* 0x00005b0000077a02 */ /* 0x000fe20000000f00 */
[----:B------:R-:W-:Y:S01]  /*b2b0*/  IMAD R0, R0, 0x3, R8 ;  /* 0x0000000300007824 */ /* 0x000fe200078e0208 */
[----:B------:R-:W-:Y:S01]  /*b2c0*/  MOV R27, c[0x0][0x170] ;  /* 0x00005c00001b7a02 */ /* 0x000fe20000000f00 */
[----:B------:R-:W-:-:S02]  /*b2d0*/  IMAD.MOV.U32 R5, RZ, RZ, c[0x0][0x168] ;  /* 0x00005a00ff057624 */ /* 0x000fc400078e00ff */
[----:B------:R-:W-:Y:S01]  /*b2e0*/  IMAD.MOV.U32 R2, RZ, RZ, c[0x0][0x16c] ;  /* 0x00005b00ff027624 */ /* 0x000fe200078e00ff */
[----:B------:R-:W-:Y:S01]  /*b2f0*/  ISETP.GE.U32.AND P0, PT, R0, c[0x0][0x17c], PT ;  /* 0x00005f0000007a0c */ /* 0x000fe20003f06070 */
        /* <DEDUP_REMOVED lines=26> */
.L_x_2887:
[----:B------:R-:W-:-:S06]  /*b4a0*/  IMAD.WIDE.U32 R10, R23, 0x8, R18 ;  /* 0x00000008170a7825 */ /* 0x000fcc00078e0012 */
[----:B------:R-:W2:Y:S01]  /*b4b0*/  LDG.E.64 R10, [R10.64] ;  /* 0x000000240a0a7981 */ /* 0x000ea2000c1e1b00 */
[----:B------:R-:W-:-:S05]  /*b4c0*/  IADD3 R17, R23, c[0x0][0x184], RZ ;  /* 0x0000610017117a10 */ /* 0x000fca0007ffe0ff */
        /* <DEDUP_REMOVED lines=17> */
[----:B------:R-:W-:Y:S01]  /*b5e0*/  IMAD.WIDE.U32 R14, R29, 0x8, R18 ;  /* 0x000000081d0e7825 */ /* 0x000fe200078e0012 */
[----:B------:R-:W-:-:S02]  /*b5f0*/  ISETP.GE.U32.AND P1, PT, R3, R17, PT ;  /* 0x000000110300720c */ /* 0x000fc40003f26070 */
[----:B------:R-:W-:Y:S02]  /*b600*/  ISETP.GE.AND.EX P2, PT, R21, R13, PT, P2 ;  /* 0x0000000d1500720c */ /* 0x000fe40003f46320 */
[----:B------:R-:W-:Y:S01]  /*b610*/  ISETP.GE.AND.EX P1, PT, R26, RZ, PT, P1 ;  /* 0x000000ff1a00720c */ /* 0x000fe20003f26310 */
[----:B------:R-:W2:Y:S01]  /*b620*/  LDG.E.64 R14, [R14.64] ;  /* 0x000000240e0e7981 */ /* 0x000ea2000c1e1b00 */
[----:B------:R-:W-:Y:S01]  /*b630*/  SEL R27, R27, R23, !P3 ;  /* 0x000000171b1b7207 */ /* 0x000fe20005800000 */
[----:B------:R-:W-:Y:S01]  /*b640*/  IMAD.MOV.U32 R23, RZ, RZ, R17 ;  /* 0x000000ffff177224 */ /* 0x000fe200078e0011 */
[----:B------:R-:W-:Y:S02]  /*b650*/  SEL R16, RZ, 0xffffffff, P1 ;  /* 0xffffffffff107807 */ /* 0x000fe40000800000 */
[----:B------:R-:W-:-:S04]  /*b660*/  @P0 SEL R16, RZ, 0xffffffff, P2 ;  /* 0xffffffffff100807 */ /* 0x000fc80001000000 */
[----:B------:R-:W-:-:S04]  /*b670*/  LOP3.LUT R16, R16, 0x1, RZ, 0xc0, !PT ;  /* 0x0000000110107812 */ /* 0x000fc800078ec0ff */
[----:B------:R-:W-:Y:S01]  /*b680*/  ISETP.NE.U32.AND P4, PT, R16, 0x1, PT ;  /* 0x000000011000780c */ /* 0x000fe20003f85070 */
[----:B------:R-:W-:-:S06]  /*b690*/  IMAD.WIDE.U32 R16, R28, 0x8, R18 ;  /* 0x000000081c107825 */ /* 0x000fcc00078e0012 */
[----:B------:R-:W3:Y:S01]  /*b6a0*/  LDG.E.64 R16, [R16.64] ;  /* 0x0000002410107981 */ /* 0x000ee2000c1e1b00 */
[----:B------:R-:W-:Y:S02]  /*b6b0*/  ISETP.GE.U32.AND P1, PT, R9, R29, PT ;  /* 0x0000001d0900720c */ /* 0x000fe40003f26070 */
[----:B------:R-:W-:Y:S02]  /*b6c0*/  SEL R3, R3, R23, !P4 ;  /* 0x0000001703037207 */ /* 0x000fe40006000000 */
[----:B------:R-:W-:Y:S02]  /*b6d0*/  ISETP.GE.AND.EX P1, PT, R22, RZ, PT, P1 ;  /* 0x000000ff1600720c */ /* 0x000fe40003f26310 */
[----:B------:R-:W-:Y:S02]  /*b6e0*/  SEL R4, R4, RZ, !P3 ;  /* 0x000000ff04047207 */ /* 0x000fe40005800000 */
[----:B------:R-:W-:Y:S02]  /*b6f0*/  SEL R23, RZ, 0xffffffff, P1 ;  /* 0xffffffffff177807 */ /* 0x000fe40000800000 */
[----:B------:R-:W-:-:S02]  /*b700*/  ISETP.GE.U32.AND P1, PT, R0, R28, PT ;  /* 0x0000001c0000720c */ /* 0x000fc40003f26070 */
[----:B------:R-:W-:Y:S02]  /*b710*/  SEL R24, R24, R10, !P3 ;  /* 0x0000000a18187207 */ /* 0x000fe40005800000 */
[----:B------:R-:W-:Y:S02]  /*b720*/  ISETP.GE.AND.EX P1, PT, R8, RZ, PT, P1 ;  /* 0x000000ff0800720c */ /* 0x000fe40003f26310 */
[----:B------:R-:W-:Y:S02]  /*b730*/  SEL R25, R25, R11, !P3 ;  /* 0x0000000b19197207 */ /* 0x000fe40005800000 */
[----:B------:R-:W-:Y:S02]  /*b740*/  SEL R26, R26, RZ, !P4 ;  /* 0x000000ff1a1a7207 */ /* 0x000fe40006000000 */
[----:B------:R-:W-:Y:S02]  /*b750*/  SEL R20, R20, R12, !P4 ;  /* 0x0000000c14147207 */ /* 0x000fe40006000000 */
[----:B------:R-:W-:-:S02]  /*b760*/  SEL R21, R21, R13, !P4 ;  /* 0x0000000d15157207 */ /* 0x000fc40006000000 */
[CC--:B--2---:R-:W-:Y:S02]  /*b770*/  ISETP.NE.U32.AND P0, PT, R6.reuse, R14.reuse, PT ;  /* 0x0000000e0600720c */ /* 0x0c4fe40003f05070 */
[----:B------:R-:W-:Y:S02]  /*b780*/  ISETP.GE.U32.AND P2, PT, R6, R14, PT ;  /* 0x0000000e0600720c */ /* 0x000fe40003f46070 */
[CC--:B------:R-:W-:Y:S02]  /*b790*/  ISETP.NE.AND.EX P0, PT, R7.reuse, R15.reuse, PT, P0 ;  /* 0x0000000f0700720c */ /* 0x0c0fe40003f05300 */
[----:B------:R-:W-:-:S11]  /*b7a0*/  ISETP.GE.AND.EX P2, PT, R7, R15, PT, P2 ;  /* 0x0000000f0700720c */ /* 0x000fd60003f46320 */
[----:B------:R-:W-:Y:S02]  /*b7b0*/  @P0 SEL R23, RZ, 0xffffffff, P2 ;  /* 0xffffffffff170807 */ /* 0x000fe40001000000 */
[CC--:B---3--:R-:W-:Y:S02]  /*b7c0*/  ISETP.NE.U32.AND P0, PT, R5.reuse, R16.reuse, PT ;  /* 0x000000100500720c */ /* 0x0c8fe40003f05070 */
[----:B------:R-:W-:Y:S02]  /*b7d0*/  ISETP.GE.U32.AND P2, PT, R5, R16, PT ;  /* 0x000000100500720c */ /* 0x000fe40003f46070 */
[CC--:B------:R-:W-:Y:S02]  /*b7e0*/  ISETP.NE.AND.EX P0, PT, R2.reuse, R17.reuse, PT, P0 ;  /* 0x000000110200720c */ /* 0x0c0fe40003f05300 */
[----:B------:R-:W-:Y:S02]  /*b7f0*/  LOP3.LUT R23, R23, 0x1, RZ, 0xc0, !PT ;  /* 0x0000000117177812 */ /* 0x000fe400078ec0ff */
[----:B------:R-:W-:-:S02]  /*b800*/  ISETP.GE.AND.EX P2, PT, R2, R17, PT, P2 ;  /* 0x000000110200720c */ /* 0x000fc40003f46320 */
[----:B------:R-:W-:Y:S02]  /*b810*/  ISETP.NE.U32.AND P5, PT, R23, 0x1, PT ;  /* 0x000000011700780c */ /* 0x000fe40003fa5070 */
[----:B------:R-:W-:Y:S02]  /*b820*/  SEL R23, RZ, 0xffffffff, P1 ;  /* 0xffffffffff177807 */ /* 0x000fe40000800000 */
[----:B------:R-:W-:Y:S01]  /*b830*/  SEL R9, R9, R29, !P5 ;  /* 0x0000001d09097207 */ /* 0x000fe20006800000 */
[----:B------:R-:W-:Y:S01]  /*b840*/  IMAD.MOV.U32 R29, RZ, RZ, c[0x0][0x184] ;  /* 0x00006100ff1d7624 */ /* 0x000fe200078e00ff */
[----:B------:R-:W-:Y:S02]  /*b850*/  SEL R22, R22, RZ, !P5 ;  /* 0x000000ff16167207 */ /* 0x000fe40006800000 */
[----:B------:R-:W-:Y:S02]  /*b860*/  @P0 SEL R23, RZ, 0xffffffff, P2 ;  /* 0xffffffffff170807 */ /* 0x000fe40001000000 */
[----:B------:R-:W-:-:S02]  /*b870*/  SEL R6, R6, R14, !P5 ;  /* 0x0000000e06067207 */ /* 0x000fc40006800000 */
[----:B------:R-:W-:Y:S02]  /*b880*/  LOP3.LUT R23, R23, 0x1, RZ, 0xc0, !PT ;  /* 0x0000000117177812 */ /* 0x000fe400078ec0ff */
[----:B------:R-:W-:Y:S02]  /*b890*/  SEL R7, R7, R15, !P5 ;  /* 0x0000000f07077207 */ /* 0x000fe40006800000 */
[----:B------:R-:W-:Y:S02]  /*b8a0*/  ISETP.NE.U32.AND P0, PT, R23, 0x1, PT ;  /* 0x000000011700780c */ /* 0x000fe40003f05070 */
[----:B------:R-:W-:Y:S02]  /*b8b0*/  IADD3 R23, R28, c[0x0][0x184], RZ ;  /* 0x000061001c177a10 */ /* 0x000fe40007ffe0ff */
[----:B------:R-:W-:Y:S02]  /*b8c0*/  SEL R0, R0, R28, !P0 ;  /* 0x0000001c00007207 */ /* 0x000fe40004000000 */
[----:B------:R-:W-:Y:S01]  /*b8d0*/  SEL R8, R8, RZ, !P0 ;  /* 0x000000ff08087207 */ /* 0x000fe20004000000 */
[----:B------:R-:W-:Y:S01]  /*b8e0*/  IMAD R28, R29, 0x3, R23 ;  /* 0x000000031d1c7824 */ /* 0x000fe200078e0217 */
[----:B------:R-:W-:-:S02]  /*b8f0*/  SEL R5, R5, R16, !P0 ;  /* 0x0000001005057207 */ /* 0x000fc40004000000 */
[----:B------:R-:W-:Y:S02]  /*b900*/  SEL R2, R2, R17, !P0 ;  /* 0x0000001102027207 */ /* 0x000fe40004000000 */
[----:B------:R-:W-:-:S13]  /*b910*/  ISETP.GE.U32.AND P1, PT, R28, c[0x0][0x17c], PT ;  /* 0x00005f001c007a0c */ /* 0x000fda0003f26070 */
[----:B------:R-:W-:Y:S05]  /*b920*/  @!P1 BRA `(.L_x_2887) ;  /* 0xfffffb7000009947 */ /* 0x000fea000383ffff */
[----:B------:R-:W-:Y:S05]  /*b930*/  BSYNC B2 ;  /* 0x0000000000027941 */ /* 0x000fea0003800000 */
.L_x_2886:
[----:B------:R-:W-:Y:S05]  /*b940*/  BSYNC B1 ;  /* 0x0000000000017941 */ /* 0x000fea0003800000 */
.L_x_2885:
[----:B------:R-:W-:Y:S01]  /*b950*/  ISETP.GE.U32.AND P1, PT, R23, c[0x0][0x17c], PT ;  /* 0x00005f0017007a0c */ /* 0x000fe20003f26070 */
[----:B------:R-:W-:-:S12]  /*b960*/  BSSY B1, `(.L_x_2888) ;  /* 0x0000012000017945 */ /* 0x000fd80003800000 */
[----:B------:R-:W-:Y:S05]  /*b970*/  @P1 BRA `(.L_x_2889) ;  /* 0x0000010000001947 */ /* 0x000fea0003800000 */
[----:B------:R-:W-:-:S06]  /*b980*/  IMAD.WIDE.U32 R10, R23, 0x8, R18 ;  /* 0x00000008170a7825 */ /* 0x000fcc00078e0012 */
        /* <DEDUP_REMOVED lines=15> */
.L_x_2889:
[----:B------:R-:W-:Y:S05]  /*ba80*/  BSYNC B1 ;  /* 0x0000000000017941 */ /* 0x000fea0003800000 */
.L_x_2888:
[----:B------:R-:W-:Y:S01]  /*ba90*/  BSSY B1, `(.L_x_2890) ;  /* 0x0000043000017945 */ /* 0x000fe20003800000 */
[----:B------:R-:W-:Y:S05]  /*baa0*/  @P1 BRA `(.L_x_2891) ;  /* 0x0000041000001947 */ /* 0x000fea0003800000 */
[CC--:B-----5:R-:W-:Y:S02]  /*bab0*/  ISETP.NE.U32.AND P2, PT, R24.reuse, R10.reuse, PT ;  /* 0x0000000a1800720c */ /* 0x0e0fe40003f45070 */
[----:B------:R-:W-:Y:S02]  /*bac0*/  ISETP.GE.U32.AND P1, PT, R24, R10, PT ;  /* 0x0000000a1800720c */ /* 0x000fe40003f26070 */
[----:B------:R-:W-:Y:S02]  /*bad0*/  ISETP.NE.AND.EX P2, PT, R25, R11, PT, P2 ;  /* 0x0000000b1900720c */ /* 0x000fe40003f45320 */
[----:B------:R-:W-:Y:S02]  /*bae0*/  ISETP.GE.U32.AND P0, PT, R27, R23, PT ;  /* 0x000000171b00720c */ /* 0x000fe40003f06070 */
[----:B------:R-:W-:Y:S02]  /*baf0*/  ISETP.GE.AND.EX P1, PT, R25, R11, PT, P1 ;  /* 0x0000000b1900720c */ /* 0x000fe40003f26310 */
[----:B------:R-:W-:-:S02]  /*bb00*/  ISETP.GE.AND.EX P0, PT, R4, RZ, PT, P0 ;  /* 0x000000ff0400720c */ /* 0x000fc40003f06300 */
        /* <DEDUP_REMOVED lines=59> */
.L_x_2891:
[----:B------:R-:W-:Y:S05]  /*bec0*/  BSYNC B1 ;  /* 0x0000000000017941 */ /* 0x000fea0003800000 */
.L_x_2890:
        /* <DEDUP_REMOVED lines=41> */
[----:B------:R-:W-:Y:S02]  /*c160*/  SEL R22, R11, R2, !P0 ;  /* 0x000000020b167207 */ /* 0x000fe40004000000 */
.L_x_2844:
[----:B------:R-:W-:Y:S05]  /*c170*/  BSYNC B0 ;  /* 0x0000000000007941 */ /* 0x000fea0003800000 */
.L_x_2843:
[----:B------:R-:W-:-:S13]  /*c180*/  ISETP.NE.AND P0, PT, RZ, c[0x0][0x194], PT ;  /* 0x00006500ff007a0c */ /* 0x000fda0003f05270 */
[----:B------:R-:W-:Y:S05]  /*c190*/  @!P0 BRA `(.L_x_2892) ;  /* 0x000002f000008947 */ /* 0x000fea0003800000 */
[----:B------:R-:W1:Y:S01]  /*c1a0*/  S2R R4, SR_TID.X ;  /* 0x0000000000047919 */ /* 0x000e620000002100 */
[----:B------:R-:W-:Y:S01]  /*c1b0*/  IMAD.MOV.U32 R8, RZ, RZ, R5 ;  /* 0x000000ffff087224 */ /* 0x000fe200078e0005 */
[----:B------:R-:W-:Y:S01]  /*c1c0*/  MOV R10, R0 ;  /* 0x00000000000a7202 */ /* 0x000fe20000000f00 */
[----:B------:R-:W-:Y:S01]  /*c1d0*/  IMAD.MOV.U32 R9, RZ, RZ, R22 ;  /* 0x000000ffff097224 */ /* 0x000fe200078e0016 */
[----:B------:R-:W1:Y:S01]  /*c1e0*/  S2R R2, SR_TID.Y ;  /* 0x0000000000027919 */ /* 0x000e620000002200 */
[----:B------:R-:W-:Y:S01]  /*c1f0*/  IMAD.MOV.U32 R11, RZ, RZ, R3 ;  /* 0x000000ffff0b7224 */ /* 0x000fe200078e0003 */
[----:B------:R-:W-:Y:S02]  /*c200*/  ULDC UR4, c[0x0][0x4] ;  /* 0x0000010000047ab9 */ /* 0x000fe40000000800 */
[----:B------:R-:W-:-:S06]  /*c210*/  USHF.R.U32.HI UR4, URZ, 0x1, UR4 ;  /* 0x000000013f047899 */ /* 0x000fcc0008011604 */
[----:B------:R-:W-:Y:S01]  /*c220*/  ISETP.NE.AND P0, PT, RZ, UR4, PT ;  /* 0x00000004ff007c0c */ /* 0x000fe2000bf05270 */
[----:B-1----:R-:W-:-:S05]  /*c230*/  IMAD R7, R2, c[0x0][0x0], R4 ;  /* 0x0000000002077a24 */ /* 0x002fca00078e0204 */
[----:B------:R1:W-:Y:S07]  /*c240*/  STS.128 [R7.X16+0x10], R8 ;  /* 0x0000100807007388 */ /* 0x0003ee000000cc00 */
[----:B------:R-:W-:Y:S05]  /*c250*/  @!P0 BRA `(.L_x_2892) ;  /* 0x0000023000008947 */ /* 0x000fea0003800000 */
[----:B------:R-:W-:Y:S02]  /*c260*/  IMAD.U32 R2, RZ, RZ, UR4 ;  /* 0x00000004ff027e24 */ /* 0x000fe4000f8e00ff */
.L_x_2895:
[----:B------:R-:W2:Y:S01]  /*c270*/  S2R R4, SR_TID.Y ;  /* 0x0000000000047919 */ /* 0x000ea20000002200 */
[----:B------:R-:W-:Y:S03]  /*c280*/  BSSY B0, `(.L_x_2893) ;  /* 0x000001e000007945 */ /* 0x000fe60003800000 */
[----:B------:R-:W-:Y:S01]  /*c290*/  BAR.SYNC.DEFER_BLOCKING 0x0 ;  /* 0x0000000000007b1d */ /* 0x000fe20000010000 */
[----:B------:R-:W-:Y:S01]  /*c2a0*/  ISETP.GT.AND P3, PT, R2, 0x1, PT ;  /* 0x000000010200780c */ /* 0x000fe20003f64270 */
[----:B-12---:R-:W-:-:S05]  /*c2b0*/  IMAD.IADD R8, R4, 0x1, R2 ;  /* 0x0000000104087824 */ /* 0x006fca00078e0202 */
[----:B------:R-:W-:-:S04]  /*c2c0*/  ISETP.GE.U32.AND P0, PT, R8, c[0x0][0x4], PT ;  /* 0x0000010008007a0c */ /* 0x000fc80003f06070 */
[----:B------:R-:W-:Y:S02]  /*c2d0*/  ISETP.GE.U32.OR P0, PT, R4, R2, P0 ;  /* 0x000000020400720c */ /* 0x000fe40000706470 */
[----:B------:R-:W-:-:S11]  /*c2e0*/  SHF.R.S32.HI R4, RZ, 0x1, R2 ;  /* 0x00000001ff047819 */ /* 0x000fd60000011402 */
[----:B------:R-:W-:Y:S05]  /*c2f0*/  @P0 BRA `(.L_x_2894) ;  /* 0x0000016000000947 */ /* 0x000fea0003800000 */
[----:B------:R-:W1:Y:S02]  /*c300*/  S2R R6, SR_TID.X ;  /* 0x0000000000067919 */ /* 0x000e640000002100 */
[----:B-1----:R-:W-:-:S06]  /*c310*/  IMAD R8, R8, c[0x0][0x0], R6 ;  /* 0x0000000008087a24 */ /* 0x002fcc00078e0206 */
[----:B------:R-:W1:Y:S02]  /*c320*/  LDS.128 R8, [R8.X16+0x10] ;  /* 0x0000100008087984 */ /* 0x000e64000000cc00 */
[CC--:B-1----:R-:W-:Y:S02]  /*c330*/  ISETP.NE.U32.AND P0, PT, R5.reuse, R8.reuse, PT ;  /* 0x000000080500720c */ /* 0x0c2fe40003f05070 */
[----:B------:R-:W-:Y:S02]  /*c340*/  ISETP.GE.U32.AND P2, PT, R5, R8, PT ;  /* 0x000000080500720c */ /* 0x000fe40003f46070 */
[-C--:B------:R-:W-:Y:S02]  /*c350*/  ISETP.NE.AND.EX P0, PT, R22, R9.reuse, PT, P0 ;  /* 0x000000091600720c */ /* 0x080fe40003f05300 */
[----:B------:R-:W-:Y:S02]  /*c360*/  ISETP.GE.U32.AND P1, PT, R0, R10, PT ;  /* 0x0000000a0000720c */ /* 0x000fe40003f26070 */
[----:B------:R-:W-:-:S02]  /*c370*/  ISETP.GE.AND.EX P2, PT, R22, R9, PT, P2 ;  /* 0x000000091600720c */ /* 0x000fc40003f46320 */
        /* <DEDUP_REMOVED lines=8> */
[----:B------:R-:W-:Y:S01]  /*c400*/  IMAD.MOV.U32 R8, RZ, RZ, R5 ;  /* 0x000000ffff087224 */ /* 0x000fe200078e0005 */
[----:B------:R-:W-:Y:S01]  /*c410*/  SEL R22, R22, R9, !P0 ;  /* 0x0000000916167207 */ /* 0x000fe20004000000 */
[----:B------:R-:W-:Y:S02]  /*c420*/  IMAD.MOV.U32 R10, RZ, RZ, R0 ;  /* 0x000000ffff0a7224 */ /* 0x000fe400078e0000 */
[----:B------:R-:W-:Y:S01]  /*c430*/  IMAD.MOV.U32 R11, RZ, RZ, R3 ;  /* 0x000000ffff0b7224 */ /* 0x000fe200078e0003 */
[----:B------:R-:W-:-:S05]  /*c440*/  MOV R9, R22 ;  /* 0x0000001600097202 */ /* 0x000fca0000000f00 */
[----:B------:R1:W-:Y:S02]  /*c450*/  STS.128 [R7.X16+0x10], R8 ;  /* 0x0000100807007388 */ /* 0x0003e4000000cc00 */
.L_x_2894:
[----:B------:R-:W-:Y:S05]  /*c460*/  BSYNC B0 ;  /* 0x0000000000007941 */ /* 0x000fea0003800000 */
.L_x_2893:
[----:B------:R-:W-:Y:S01]  /*c470*/  IMAD.MOV.U32 R2, RZ, RZ, R4 ;  /* 0x000000ffff027224 */ /* 0x000fe200078e0004 */
[----:B------:R-:W-:Y:S05]  /*c480*/  @P3 BRA `(.L_x_2895) ;  /* 0xfffffde000003947 */ /* 0x000fea000383ffff */
.L_x_2892:
[----:B------:R-:W-:-:S13]  /*c490*/  ISETP.NE.AND P0, PT, RZ, c[0x0][0x190], PT ;  /* 0x00006400ff007a0c */ /* 0x000fda0003f05270 */
[----:B------:R-:W-:Y:S05]  /*c4a0*/  @!P0 BRA `(.L_x_2896) ;  /* 0x000004c000008947 */ /* 0x000fea0003800000 */
[----:B------:R-:W-:Y:S01]  /*c4b0*/  IMAD.MOV.U32 R4, RZ, RZ, c[0x0][0x0] ;  /* 0x00000000ff047624 */ /* 0x000fe200078e00ff */
[----:B------:R-:W-:-:S04]  /*c4c0*/  MOV R2, c[0x0][0x0] ;  /* 0x0000000000027a02 */ /* 0x000fc80000000f00 */
[----:B------:R-:W-:-:S13]  /*c4d0*/  ISETP.GT.AND P0, PT, R4, 0x20, PT ;  /* 0x000000200400780c */ /* 0x000fda0003f04270 */
[----:B------:R-:W-:Y:S05]  /*c4e0*/  @!P0 BRA `(.L_x_2897) ;  /* 0x000002f000008947 */ /* 0x000fea0003800000 */
[----:B-1----:R-:W1:Y:S01]  /*c4f0*/  S2R R8, SR_TID.X ;  /* 0x0000000000087919 */ /* 0x002e620000002100 */
[----:B------:R-:W-:Y:S01]  /*c500*/  IMAD.MOV.U32 R9, RZ, RZ, R22 ;  /* 0x000000ffff097224 */ /* 0x000fe200078e0016 */
[----:B------:R-:W-:Y:S01]  /*c510*/  LEA.HI R2, R4, c[0x0][0x0], RZ, 0x1 ;  /* 0x0000000004027a11 */ /* 0x000fe200078f08ff */
[----:B------:R-:W-:Y:S01]  /*c520*/  IMAD.MOV.U32 R10, RZ, RZ, R0 ;  /* 0x000000ffff0a7224 */ /* 0x000fe200078e0000 */
[----:B------:R-:W1:Y:S01]  /*c530*/  S2R R6, SR_TID.Y ;  /* 0x0000000000067919 */ /* 0x000e620000002200 */
[----:B------:R-:W-:Y:S01]  /*c540*/  IMAD.MOV.U32 R11, RZ, RZ, R3 ;  /* 0x000000ffff0b7224 */ /* 0x000fe200078e0003 */
[----:B------:R-:W-:Y:S01]  /*c550*/  SHF.R.S32.HI R4, RZ, 0x1, R2 ;  /* 0x00000001ff047819 */ /* 0x000fe20000011402 */
[----:B------:R-:W-:-:S03]  /*c560*/  HFMA2.MMA R2, -RZ, RZ, 0, 1.9073486328125e-06 ;  /* 0x00000020ff027435 */ /* 0x000fc600000001ff */
[----:B------:R-:W-:Y:S01]  /*c570*/  ISETP.GE.AND P0, PT, R4, 0x20, PT ;  /* 0x000000200400780c */ /* 0x000fe20003f06270 */
[----:B-1----:R-:W-:Y:S02]  /*c580*/  IMAD R7, R6, c[0x0][0x0], R8 ;  /* 0x0000000006077a24 */ /* 0x002fe400078e0208 */
[----:B------:R-:W-:-:S05]  /*c590*/  IMAD.MOV.U32 R8, RZ, RZ, R5 ;  /* 0x000000ffff087224 */ /* 0x000fca00078e0005 */
[----:B------:R1:W-:Y:S05]  /*c5a0*/  STS.128 [R7.X16+0x10], R8 ;  /* 0x0000100807007388 */ /* 0x0003ea000000cc00 */
[----:B------:R-:W-:Y:S05]  /*c5b0*/  @!P0 BRA `(.L_x_2897) ;  /* 0x0000022000008947 */ /* 0x000fea0003800000 */
[----:B------:R-:W-:Y:S02]  /*c5c0*/  LEA R13, R7, 0x10, 0x4 ;  /* 0x00000010070d7811 */ /* 0x000fe400078e20ff */
.L_x_2900:
[----:B------:R-:W2:Y:S01]  /*c5d0*/  S2R R6, SR_TID.X ;  /* 0x0000000000067919 */ /* 0x000ea20000002100 */
[----:B------:R-:W-:Y:S03]  /*c5e0*/  BSSY B0, `(.L_x_2898) ;  /* 0x000001b000007945 */ /* 0x000fe60003800000 */
[----:B------:R-:W-:Y:S01]  /*c5f0*/  BAR.SYNC.DEFER_BLOCKING 0x0 ;  /* 0x0000000000007b1d */ /* 0x000fe20000010000 */
[----:B--2---:R-:W-:-:S05]  /*c600*/  IMAD.IADD R2, R6, 0x1, R4 ;  /* 0x0000000106027824 */ /* 0x004fca00078e0204 */
[----:B------:R-:W-:-:S04]  /*c610*/  ISETP.GE.U32.AND P0, PT, R2, c[0x0][0x0], PT ;  /* 0x0000000002007a0c */ /* 0x000fc80003f06070 */
[----:B------:R-:W-:-:S13]  /*c620*/  ISETP.GE.U32.OR P0, PT, R6, R4, P0 ;  /* 0x000000040600720c */ /* 0x000fda0000706470 */
[----:B-1----:R-:W-:Y:S05]  /*c630*/  @P0 BRA `(.L_x_2899) ;  /* 0x0000015000000947 */ /* 0x002fea0003800000 */
[----:B-1----:R-:W-:-:S06]  /*c640*/  IMAD R8, R4, 0x10, R13 ;  /* 0x0000001004087824 */ /* 0x002fcc00078e020d */
[----:B------:R-:W1:Y:S02]  /*c650*/  LDS.128 R8, [R8] ;  /* 0x0000000008087984 */ /* 0x000e640000000c00 */
        /* <DEDUP_REMOVED lines=19> */
.L_x_2899:
[----:B------:R-:W-:Y:S05]  /*c790*/  BSYNC B0 ;  /* 0x0000000000007941 */ /* 0x000fea0003800000 */
.L_x_2898:
[----:B------:R-:W-:-:S04]  /*c7a0*/  SHF.R.S32.HI R4, RZ, 0x1, R4 ;  /* 0x00000001ff047819 */ /* 0x000fc80000011404 */
[----:B------:R-:W-:-:S13]  /*c7b0*/  ISETP.GE.AND P0, PT, R4, 0x20, PT ;  /* 0x000000200400780c */ /* 0x000fda0003f06270 */
[----:B------:R-:W-:Y:S05]  /*c7c0*/  @P0 BRA `(.L_x_2900) ;  /* 0xfffffe0000000947 */ /* 0x000fea000383ffff */
[----:B------:R-:W-:-:S04]  /*c7d0*/  IMAD.MOV.U32 R2, RZ, RZ, 0x20 ;  /* 0x00000020ff027424 */ /* 0x000fc800078e00ff */
.L_x_2897:
[----:B------:R-:W-:Y:S01]  /*c7e0*/  BAR.SYNC.DEFER_BLOCKING 0x0 ;  /* 0x0000000000007b1d */ /* 0x000fe20000010000 */
[----:B------:R-:W-:-:S13]  /*c7f0*/  ISETP.GE.AND P0, PT, R2, 0x2, PT ;  /* 0x000000020200780c */ /* 0x000fda0003f06270 */
[----:B------:R-:W-:Y:S05]  /*c800*/  @!P0 BRA `(.L_x_2896) ;  /* 0x0000016000008947 */ /* 0x000fea0003800000 */
[----:B-1----:R-:W-:-:S05]  /*c810*/  IMAD.MOV.U32 R7, RZ, RZ, 0x1 ;  /* 0x00000001ff077424 */ /* 0x002fca00078e00ff */
.L_x_2901:
[----:B------:R-:W1:Y:S04]  /*c820*/  SHFL.DOWN PT, R4, R5, R7, 0x1f ;  /* 0x08001f0705047589 */ /* 0x000e6800000e0000 */
[----:B------:R-:W2:Y:S04]  /*c830*/  SHFL.DOWN PT, R9, R22, R7, 0x1f ;  /* 0x08001f0716097589 */ /* 0x000ea800000e0000 */
[----:B------:R-:W3:Y:S04]  /*c840*/  SHFL.DOWN PT, R11, R0, R7, 0x1f ;  /* 0x08001f07000b7589 */ /* 0x000ee800000e0000 */
[----:B------:R4:W5:Y:S02]  /*c850*/  SHFL.DOWN PT, R6, R3, R7, 0x1f ;  /* 0x08001f0703067589 */ /* 0x00096400000e0000 */
[----:B----4-:R-:W-:Y:S01]  /*c860*/  IMAD.SHL.U32 R7, R7, 0x2, RZ ;  /* 0x0000000207077824 */ /* 0x010fe200078e00ff */
[----:B-1----:R-:W-:-:S02]  /*c870*/  ISETP.NE.U32.AND P0, PT, R5, R4, PT ;  /* 0x000000040500720c */ /* 0x002fc40003f05070 */
[----:B------:R-:W-:Y:S02]  /*c880*/  ISETP.GE.U32.AND P2, PT, R5, R4, PT ;  /* 0x000000040500720c */ /* 0x000fe40003f46070 */
[CC--:B--2---:R-:W-:Y:S02]  /*c890*/  ISETP.NE.AND.EX P0, PT, R22.reuse, R9.reuse, PT, P0 ;  /* 0x000000091600720c */ /* 0x0c4fe40003f05300 */
[----:B------:R-:W-:Y:S02]  /*c8a0*/  ISETP.GE.AND.EX P2, PT, R22, R9, PT, P2 ;  /* 0x000000091600720c */ /* 0x000fe40003f46320 */
[----:B---3--:R-:W-:Y:S02]  /*c8b0*/  ISETP.GE.U32.AND P1, PT, R0, R11, PT ;  /* 0x0000000b0000720c */ /* 0x008fe40003f26070 */
[----:B------:R-:W-:Y:S02]  /*c8c0*/  SEL R8, RZ, 0xffffffff, P2 ;  /* 0xffffffffff087807 */ /* 0x000fe40001000000 */
[----:B-----5:R-:W-:-:S05]  /*c8d0*/  ISETP.GE.AND.EX P1, PT, R3, R6, PT, P1 ;  /* 0x000000060300720c */ /* 0x020fca0003f26310 */
[----:B------:R-:W-:Y:S02]  /*c8e0*/  @!P0 SEL R8, RZ, 0xffffffff, P1 ;  /* 0xffffffffff088807 */ /* 0x000fe40000800000 */
[----:B------:R-:W-:Y:S02]  /*c8f0*/  ISETP.GE.AND P1, PT, R7, R2, PT ;  /* 0x000000020700720c */ /* 0x000fe40003f26270 */
[----:B------:R-:W-:-:S04]  /*c900*/  LOP3.LUT R8, R8, 0x1, RZ, 0xc0, !PT ;  /* 0x0000000108087812 */ /* 0x000fc800078ec0ff */
[----:B------:R-:W-:-:S04]  /*c910*/  ISETP.NE.U32.AND P0, PT, R8, 0x1, PT ;  /* 0x000000010800780c */ /* 0x000fc80003f05070 */
[----:B------:R-:W-:Y:S02]  /*c920*/  SEL R5, R5, R4, !P0 ;  /* 0x0000000405057207 */ /* 0x000fe40004000000 */
[----:B------:R-:W-:Y:S02]  /*c930*/  SEL R22, R22, R9, !P0 ;  /* 0x0000000916167207 */ /* 0x000fe40004000000 */
[----:B------:R-:W-:Y:S02]  /*c940*/  SEL R0, R0, R11, !P0 ;  /* 0x0000000b00007207 */ /* 0x000fe40004000000 */
[----:B------:R-:W-:Y:S01]  /*c950*/  SEL R3, R3, R6, !P0 ;  /* 0x0000000603037207 */ /* 0x000fe20004000000 */
[----:B------:R-:W-:Y:S05]  /*c960*/  @!P1 BRA `(.L_x_2901) ;  /* 0xfffffeb000009947 */ /* 0x000fea000383ffff */
.L_x_2896:
[----:B------:R-:W-:Y:S01]  /*c970*/  ISETP.NE.AND P0, PT, RZ, c[0x0][0x34c], PT ;  /* 0x0000d300ff007a0c */ /* 0x000fe20003f05270 */
[----:B------:R-:W-:-:S12]  /*c980*/  HFMA2.MMA R2, -RZ, RZ, 0, 0 ;  /* 0x00000000ff027435 */ /* 0x000fd800000001ff */
[----:B------:R-:W-:Y:S05]  /*c990*/  @!P0 BRA `(.L_x_2902) ;  /* 0x00000cd000008947 */ /* 0x000fea0003800000 */
[----:B------:R-:W2:Y:S04]  /*c9a0*/  S2R R4, SR_TID.X ;  /* 0x0000000000047919 */ /* 0x000ea80000002100 */
[----:B------:R-:W3:Y:S04]  /*c9b0*/  S2R R2, SR_TID.Y ;  /* 0x0000000000027919 */ /* 0x000ee80000002200 */
[----:B-1----:R-:W1:Y:S01]  /*c9c0*/  S2R R8, SR_CTAID.X ;  /* 0x0000000000087919 */ /* 0x002e620000002500 */
[----:B--2---:R-:W-:-:S04]  /*c9d0*/  IMAD R4, R4, c[0x0][0x19c], RZ ;  /* 0x0000670004047a24 */ /* 0x004fc800078e02ff */
[----:B---3--:R-:W-:Y:S02]  /*c9e0*/  IMAD R9, R2, c[0x0][0x1a0], R4 ;  /* 0x0000680002097a24 */ /* 0x008fe400078e0204 */
[----:B------:R-:W-:Y:S02]  /*c9f0*/  IMAD.MOV.U32 R2, RZ, RZ, 0x1 ;  /* 0x00000001ff027424 */ /* 0x000fe400078e00ff */
[----:B-1----:R-:W-:Y:S02]  /*ca00*/  IMAD R9, R8, c[0x0][0x188], R9 ;  /* 0x0000620008097a24 */ /* 0x002fe400078e0209 */
        /* <DEDUP_REMOVED lines=198> */
.L_x_2902:
[----:B------:R-:W-:Y:S01]  /*d670*/  ISETP.NE.U32.AND P0, PT, RZ, c[0x0][0x560], PT ;  /* 0x00015800ff007a0c */ /* 0x000fe20003f05070 */
[----:B-1----:R-:W-:Y:S01]  /*d680*/  CS2R R6, SRZ ;  /* 0x0000000000067805 */ /* 0x002fe2000001ff00 */
[----:B------:R-:W-:Y:S02]  /*d690*/  IMAD.MOV.U32 R13, RZ, RZ, RZ ;  /* 0x000000ffff0d7224 */ /* 0x000fe400078e00ff */
[----:B------:R-:W-:-:S13]  /*d6a0*/  ISETP.NE.AND.EX P0, PT, RZ, c[0x0][0x564], PT, P0 ;  /* 0x00015900ff007a0c */ /* 0x000fda0003f05300 */
[----:B------:R-:W-:Y:S05]  /*d6b0*/  @!P0 BRA `(.L_x_2903) ;  /* 0x0000084000008947 */ /* 0x000fea0003800000 */
[----:B------:R-:W-:Y:S01]  /*d6c0*/  HFMA2.MMA R11, -RZ, RZ, 0, 0 ;  /* 0x00000000ff0b7435 */ /* 0x000fe200000001ff */
[----:B------:R-:W-:Y:S02]  /*d6d0*/  IMAD.MOV.U32 R12, RZ, RZ, 0x8 ;  /* 0x00000008ff0c7424 */ /* 0x000fe400078e00ff */
[----:B------:R-:W-:Y:S02]  /*d6e0*/  IMAD.MOV.U32 R6, RZ, RZ, 0x10 ;  /* 0x00000010ff067424 */ /* 0x000fe400078e00ff */
[----:B------:R-:W-:-:S05]  /*d6f0*/  IMAD.MOV.U32 R7, RZ, RZ, 0x0 ;  /* 0x00000000ff077424 */ /* 0x000fca00078e00ff */
.L_x_2906:
[----:B------:R-:W-:Y:S01]  /*d700*/  LOP3.LUT R4, R11, R7, RZ, 0xfc, !PT ;  /* 0x000000070b047212 */ /* 0x000fe200078efcff */
[----:B------:R-:W-:Y:S02]  /*d710*/  IMAD.MOV.U32 R8, RZ, RZ, R6 ;  /* 0x000000ffff087224 */ /* 0x000fe400078e0006 */
[----:B------:R-:W-:Y:S01]  /*d720*/  IMAD.MOV.U32 R9, RZ, RZ, R7 ;  /* 0x000000ffff097224 */ /* 0x000fe200078e0007 */
[----:B------:R-:W-:-:S13]  /*d730*/  ISETP.NE.U32.AND P0, PT, R4, RZ, PT ;  /* 0x000000ff0400720c */ /* 0x000fda0003f05070 */
[----:B------:R-:W-:Y:S05]  /*d740*/  @!P0 BRA `(.L_x_2904) ;  /* 0x0000007000008947 */ /* 0x000fea0003800000 */
[----:B------:R-:W-:Y:S01]  /*d750*/  MOV R10, R6 ;  /* 0x00000006000a7202 */ /* 0x000fe20000000f00 */
[----:B------:R-:W-:Y:S01]  /*d760*/  IMAD.MOV.U32 R4, RZ, RZ, R12 ;  /* 0x000000ffff047224 */ /* 0x000fe200078e000c */
[----:B------:R-:W-:Y:S02]  /*d770*/  MOV R6, 0xd790 ;  /* 0x0000d79000067802 */ /* 0x000fe40000000f00 */
[----:B0-----:R-:W-:Y:S05]  /*d780*/  CALL.REL.NOINC `($__internal_19_$__cuda_sm20_rem_u64) ;  /* 0x00003a5000007944 */ /* 0x001fea0003c00000 */
[----:B------:R-:W-:Y:S02]  /*d790*/  IMAD.MOV.U32 R6, RZ, RZ, R4 ;  /* 0x000000ffff067224 */ /* 0x000fe400078e0004 */
[----:B------:R-:W-:Y:S01]  /*d7a0*/  IMAD.MOV.U32 R7, RZ, RZ, R11 ;  /* 0x000000ffff077224 */ /* 0x000fe200078e000b */
[----:B------:R-:W-:Y:S05]  /*d7b0*/  BRA `(.L_x_2905) ;  /* 0x0000013000007947 */ /* 0x000fea0003800000 */
.L_x_2904:
        /* <DEDUP_REMOVED lines=8> */
[----:B------:R-:W-:Y:S01]  /*d840*/  IMAD.HI.U32 R11, R11, R7, R10 ;  /* 0x000000070b0b7227 */ /* 0x000fe200078e000a */
[----:B------:R-:W-:-:S05]  /*d850*/  MOV R7, RZ ;  /* 0x000000ff00077202 */ /* 0x000fca0000000f00 */
        /* <DEDUP_REMOVED lines=9> */
.L_x_2905:
[----:B------:R-:W-:Y:S01]  /*d8f0*/  ISETP.NE.U32.AND P0, PT, R6, RZ, PT ;  /* 0x000000ff0600720c */ /* 0x000fe20003f05070 */
[----:B------:R-:W-:Y:S02]  /*d900*/  IMAD.MOV.U32 R12, RZ, RZ, R8 ;  /* 0x000000ffff0c7224 */ /* 0x000fe400078e0008 */
[----:B------:R-:W-:Y:S01]  /*d910*/  IMAD.MOV.U32 R11, RZ, RZ, R9 ;  /* 0x000000ffff0b7224 */ /* 0x000fe200078e0009 */
[----:B------:R-:W-:-:S13]  /*d920*/  ISETP.NE.AND.EX P0, PT, R7, RZ, PT, P0 ;  /* 0x000000ff0700720c */ /* 0x000fda0003f05300 */
[----:B------:R-:W-:Y:S05]  /*d930*/  @P0 BRA `(.L_x_2906) ;  /* 0xfffffdc000000947 */ /* 0x000fea000383ffff */
[----:B------:R-:W-:-:S13]  /*d940*/  ISETP.NE.U32.AND P2, PT, R9, RZ, PT ;  /* 0x000000ff0900720c */ /* 0x000fda0003f45070 */
[----:B------:R-:W-:Y:S05]  /*d950*/  @!P2 BRA `(.L_x_2907) ;  /* 0x000000700000a947 */ /* 0x000fea0003800000 */
[----:B------:R-:W-:Y:S01]  /*d960*/  IMAD.MOV.U32 R6, RZ, RZ, 0x10 ;  /* 0x00000010ff067424 */ /* 0x000fe200078e00ff */
[----:B------:R-:W-:Y:S01]  /*d970*/  MOV R4, 0xd9a0 ;  /* 0x0000d9a000047802 */ /* 0x000fe20000000f00 */
[----:B------:R-:W-:Y:S02]  /*d980*/  IMAD.MOV.U32 R7, RZ, RZ, RZ ;  /* 0x000000ffff077224 */ /* 0x000fe400078e00ff */
[----:B0-----:R-:W-:Y:S05]  /*d990*/  CALL.REL.NOINC `($__internal_18_$__cuda_sm20_div_u64) ;  /* 0x000033e000007944 */ /* 0x001fea0003c00000 */
[----:B------:R-:W-:Y:S01]  /*d9a0*/  MOV R10, R12 ;  /* 0x0000000c000a7202 */ /* 0x000fe20000000f00 */
[----:B------:R-:W-:Y:S01]  /*d9b0*/  IMAD.MOV.U32 R11, RZ, RZ, R13 ;  /* 0x000000ffff0b7224 */ /* 0x000fe200078e000d */
[----:B------:R-:W-:Y:S05]  /*d9c0*/  BRA `(.L_x_2908) ;  /* 0x0000013000007947 */ /* 0x000fea0003800000 */
.L_x_2907:
[----:B------:R-:W1:Y:S01]  /*d9d0*/  I2F.U32.RP R4, R8 ;  /* 0x0000000800047306 */ /* 0x000e620000209000 */
[----:B------:R-:W-:-:S07]  /*d9e0*/  ISETP.NE.U32.AND P3, PT, R8, RZ, PT ;  /* 0x000000ff0800720c */ /* 0x000fce0003f65070 */
[----:B-1----:R-:W1:Y:S02]  /*d9f0*/  MUFU.RCP R4, R4 ;  /* 0x0000000400047308 */ /* 0x002e640000001000 */
[----:B-1----:R-:W-:-:S06]  /*da00*/  IADD3 R6, R4, 0xffffffe, RZ ;  /* 0x0ffffffe04067810 */ /* 0x002fcc0007ffe0ff */
[----:B------:R1:W2:Y:S02]  /*da10*/  F2I.FTZ.U32.TRUNC.NTZ R7, R6 ;  /* 0x0000000600077305 */ /* 0x0002a4000021f000 */
[----:B-1----:R-:W-:Y:S02]  /*da20*/  IMAD.MOV.U32 R6, RZ, RZ, RZ ;  /* 0x000000ffff067224 */ /* 0x002fe400078e00ff */
[----:B--2---:R-:W-:-:S04]  /*da30*/  IMAD.MOV R11, RZ, RZ, -R7 ;  /* 0x000000ffff0b7224 */ /* 0x004fc800078e0a07 */
[----:B------:R-:W-:-:S04]  /*da40*/  IMAD R11, R11, R8, RZ ;  /* 0x000000080b0b7224 */ /* 0x000fc800078e02ff */
[----:B------:R-:W-:-:S06]  /*da50*/  IMAD.HI.U32 R11, R7, R11, R6 ;  /* 0x0000000b070b7227 */ /* 0x000fcc00078e0006 */
[----:B------:R-:W-:-:S04]  /*da60*/  IMAD.HI.U32 R10, R11, 0x10, RZ ;  /* 0x000000100b0a7827 */ /* 0x000fc800078e00ff */
[----:B------:R-:W-:Y:S02]  /*da70*/  IMAD.MOV R7, RZ, RZ, -R10 ;  /* 0x000000ffff077224 */ /* 0x000fe400078e0a0a */
[----:B------:R-:W-:Y:S02]  /*da80*/  IMAD.MOV.U32 R11, RZ, RZ, RZ ;  /* 0x000000ffff0b7224 */ /* 0x000fe400078e00ff */
[----:B------:R-:W-:-:S05]  /*da90*/  IMAD R7, R8, R7, 0x10 ;  /* 0x0000001008077424 */ /* 0x000fca00078e0207 */
[----:B------:R-:W-:-:S13]  /*daa0*/  ISETP.GE.U32.AND P0, PT, R7, R8, PT ;  /* 0x000000080700720c */ /* 0x000fda0003f06070 */
[-C--:B------:R-:W-:Y:S02]  /*dab0*/  @P0 IADD3 R7, R7, -R8.reuse, RZ ;  /* 0x8000000807070210 */ /* 0x080fe40007ffe0ff */
[----:B------:R-:W-:Y:S02]  /*dac0*/  @P0 IADD3 R10, R10, 0x1, RZ ;  /* 0x000000010a0a0810 */ /* 0x000fe40007ffe0ff */
[----:B------:R-:W-:-:S13]  /*dad0*/  ISETP.GE.U32.AND P1, PT, R7, R8, PT ;  /* 0x000000080700720c */ /* 0x000fda0003f26070 */
[----:B------:R-:W-:Y:S02]  /*dae0*/  @P1 IADD3 R10, R10, 0x1, RZ ;  /* 0x000000010a0a1810 */ /* 0x000fe40007ffe0ff */
[----:B------:R-:W-:Y:S02]  /*daf0*/  @!P3 LOP3.LUT R10, RZ, R8, RZ, 0x33, !PT ;  /* 0x00000008ff0ab212 */ /* 0x000fe400078e33ff */
.L_x_2908:
[----:B------:R-:W-:Y:S05]  /*db00*/  @!P2 BRA `(.L_x_2909) ;  /* 0x000000700000a947 */ /* 0x000fea0003800000 */
[----:B------:R-:W-:Y:S01]  /*db10*/  IMAD.MOV.U32 R6, RZ, RZ, 0x8 ;  /* 0x00000008ff067424 */ /* 0x000fe200078e00ff */
[----:B------:R-:W-:Y:S01]  /*db20*/  MOV R4, 0xdb50 ;  /* 0x0000db5000047802 */ /* 0x000fe20000000f00 */
[----:B------:R-:W-:Y:S02]  /*db30*/  IMAD.MOV.U32 R7, RZ, RZ, RZ ;  /* 0x000000ffff077224 */ /* 0x000fe400078e00ff */
[----:B0-----:R-:W-:Y:S05]  /*db40*/  CALL.REL.NOINC `($__internal_18_$__cuda_sm20_div_u64) ;  /* 0x0000323000007944 */ /* 0x001fea0003c00000 */
[----:B------:R-:W-:Y:S01]  /*db50*/  IMAD.MOV.U32 R8, RZ, RZ, R12 ;  /* 0x000000ffff087224 */ /* 0x000fe200078e000c */
[----:B------:R-:W-:Y:S01]  /*db60*/  MOV R9, R13 ;  /* 0x0000000d00097202 */ /* 0x000fe20000000f00 */
[----:B------:R-:W-:Y:S05]  /*db70*/  BRA `(.L_x_2910) ;  /* 0x0000014000007947 */ /* 0x000fea0003800000 */
.L_x_2909:
        /* <DEDUP_REMOVED lines=18> */
[----:B------:R-:W-:-:S04]  /*dca0*/  @!P2 LOP3.LUT R4, RZ, R8, RZ, 0x33, !PT ;  /* 0x00000008ff04a212 */ /* 0x000fc800078e33ff */
[----:B------:R-:W-:Y:S02]  /*dcb0*/  MOV R8, R4 ;  /* 0x0000000400087202 */ /* 0x000fe40000000f00 */
.L_x_2910:
        /* <DEDUP_REMOVED lines=8> */
[----:B0-----:R-:W-:Y:S05]  /*dd40*/  CALL.REL.NOINC `($__internal_18_$__cuda_sm20_div_u64) ;  /* 0x0000303000007944 */ /* 0x001fea0003c00000 */
[----:B------:R-:W-:Y:S01]  /*dd50*/  IMAD.MOV.U32 R6, RZ, RZ, R12 ;  /* 0x000000ffff067224 */ /* 0x000fe200078e000c */
[----:B------:R-:W-:Y:S01]  /*dd60*/  MOV R7, R13 ;  /* 0x0000000d00077202 */ /* 0x000fe20000000f00 */
[----:B------:R-:W-:Y:S05]  /*dd70*/  BRA `(.L_x_2913) ;  /* 0x0000014000007947 */ /* 0x000fea0003800000 */
.L_x_2912:
        /* <DEDUP_REMOVED lines=18> */
[----:B------:R-:W-:-:S04]  /*dea0*/  @!P2 LOP3.LUT R11, RZ, R8, RZ, 0x33, !PT ;  /* 0x00000008ff0ba212 */ /* 0x000fc800078e33ff */
[----:B------:R-:W-:Y:S02]  /*deb0*/  MOV R6, R11 ;  /* 0x0000000b00067202 */ /* 0x000fe40000000f00 */
.L_x_2913:
[----:B------:R-:W-:Y:S05]  /*dec0*/  BSYNC B0 ;  /* 0x0000000000007941 */ /* 0x000fea0003800000 */
.L_x_2911:
[----:B------:R-:W-:-:S04]  /*ded0*/  IADD3 R6, P0, R6, c[0x0][0x560], RZ ;  /* 0x0001580006067a10 */ /* 0x000fc80007f1e0ff */
[----:B------:R-:W-:-:S05]  /*dee0*/  IADD3.X R7, R7, c[0x0][0x564], RZ, P0, !PT ;  /* 0x0001590007077a10 */ /* 0x000fca00007fe4ff */
[----:B------:R-:W-:Y:S02]  /*def0*/  IMAD.MOV.U32 R13, RZ, RZ, R7 ;  /* 0x000000ffff0d7224 */ /* 0x000fe400078e0007 */
.L_x_2903:
[----:B------:R-:W-:-:S13]  /*df00*/  ISETP.NE.AND P0, PT, RZ, c[0x0][0x198], PT ;  /* 0x00006600ff007a0c */ /* 0x000fda0003f05270 */
[----:B------:R-:W-:Y:S05]  /*df10*/  @!P0 BRA `(.L_x_2914) ;  /* 0x0000255000008947 */ /* 0x000fea0003800000 */
[----:B0-----:R-:W0:Y:S01]  /*df20*/  S2R R18, SR_TID.X ;  /* 0x0000000000127919 */ /* 0x001e220000002100 */
[----:B------:R-:W-:-:S03]  /*df30*/  ISETP.NE.AND P0, PT, RZ, c[0x0][0x34c], PT ;  /* 0x0000d300ff007a0c */ /* 0x000fc60003f05270 */
[----:B------:R-:W1:Y:S04]  /*df40*/  S2R R12, SR_TID.Y ;  /* 0x00000000000c7919 */ /* 0x000e680000002200 */
[----:B------:R-:W2:Y:S01]  /*df50*/  S2R R8, SR_CTAID.X ;  /* 0x0000000000087919 */ /* 0x000ea20000002500 */
[----:B0-----:R-:W-:-:S04]  /*df60*/  IMAD R2, R18, c[0x0][0x19c], RZ ;  /* 0x0000670012027a24 */ /* 0x001fc800078e02ff */
[----:B-1----:R-:W-:Y:S02]  /*df70*/  IMAD R15, R12, c[0x0][0x1a0], R2 ;  /* 0x000068000c0f7a24 */ /* 0x002fe400078e0202 */
[----:B------:R-:W-:Y:S02]  /*df80*/  IMAD.MOV.U32 R2, RZ, RZ, RZ ;  /* 0x000000ffff027224 */ /* 0x000fe400078e00ff */
[----:B--2---:R-:W-:Y:S01]  /*df90*/  IMAD R15, R8, c[0x0][0x188], R15 ;  /* 0x00006200080f7a24 */ /* 0x004fe200078e020f */
        /* <DEDUP_REMOVED lines=199> */
.L_x_2915:
        /* <DEDUP_REMOVED lines=11> */
.L_x_2917:
[----:B------:R-:W-:Y:S05]  /*ecc0*/  BSYNC B0 ;  /* 0x0000000000007941 */ /* 0x000fea0003800000 */
.L_x_2916:
        /* <DEDUP_REMOVED lines=9> */
[----:B------:R-:W-:Y:S01]  /*ed60*/  IMAD.MOV.U32 R22, RZ, RZ, R5 ;  /* 0x000000ffff167224 */ /* 0x000fe200078e0005 */
[----:B------:R-:W-:Y:S01]  /*ed70*/  MOV R5, R3 ;  /* 0x0000000300057202 */ /* 0x000fe20000000f00 */
[----:B------:R-:W-:Y:S02]  /*ed80*/  IMAD.MOV.U32 R4, RZ, RZ, R0 ;  /* 0x000000ffff047224 */ /* 0x000fe400078e0000 */
[----:B0-----:R-:W-:-:S04]  /*ed90*/  IMAD R10, R8, c[0x0][0x10], R9 ;  /* 0x00000400080a7a24 */ /* 0x001fc800078e0209 */
[----:B------:R-:W-:-:S04]  /*eda0*/  @!P1 IMAD R10, R10, c[0x0][0x0], R18 ;  /* 0x000000000a0a9a24 */ /* 0x000fc800078e0212 */
[----:B------:R-:W-:-:S05]  /*edb0*/  IMAD.WIDE.U32 R10, R10, R11, c[0x0][0x568] ;  /* 0x00015a000a0a7625 */ /* 0x000fca00078e000b */
[----:B------:R0:W-:Y:S04]  /*edc0*/  STG.E.64 [R10.64], R22 ;  /* 0x000000160a007986 */ /* 0x0001e8000c101b24 */
[----:B------:R0:W-:Y:S02]  /*edd0*/  STG.E.64 [R10.64+0x8], R4 ;  /* 0x000008040a007986 */ /* 0x0001e4000c101b24 */
.L_x_2919:
[----:B------:R-:W-:Y:S05]  /*ede0*/  BSYNC B0 ;  /* 0x0000000000007941 */ /* 0x000fea0003800000 */
.L_x_2918:
        /* <DEDUP_REMOVED lines=30> */
.L_x_2921:
[----:B------:R-:W-:Y:S05]  /*efd0*/  BSYNC B0 ;  /* 0x0000000000007941 */ /* 0x000fea0003800000 */
.L_x_2920:
[----:B------:R-:W-:Y:S06]  /*efe0*/  BAR.SYNC.DEFER_BLOCKING 0x0 ;  /* 0x0000000000007b1d */ /* 0x000fec0000010000 */
[----:B0-----:R-:W0:Y:S02]  /*eff0*/  LDS.U8 R0, [RZ] ;  /* 0x00000000ff007984 */ /* 0x001e240000000000 */
[----:B0-----:R-:W-:-:S13]  /*f000*/  ISETP.NE.AND P0, PT, R0, RZ, PT ;  /* 0x000000ff0000720c */ /* 0x001fda0003f05270 */
        /* <DEDUP_REMOVED lines=19> */
.L_x_2926:
[----:B------:R-:W-:Y:S02]  /*f140*/  IMAD.MOV.U32 R17, RZ, RZ, 0x10 ;  /* 0x00000010ff117424 */ /* 0x000fe400078e00ff */
[----:B------:R-:W-:-:S04]  /*f150*/  IMAD R16, R8, c[0x0][0x10], R9 ;  /* 0x0000040008107a24 */ /* 0x000fc800078e0209 */
[----:B------:R-:W-:-:S05]  /*f160*/  IMAD.WIDE.U32 R16, R16, R17, c[0x0][0x568] ;  /* 0x00015a0010107625 */ /* 0x000fca00078e0011 */
[----:B------:R-:W2:Y:S04]  /*f170*/  LDG.E.64 R10, [R16.64] ;  /* 0x00000024100a7981 */ /* 0x000ea8000c1e1b00 */
[----:B------:R-:W3:Y:S01]  /*f180*/  LDG.E.64 R14, [R16.64+0x8] ;  /* 0x00000824100e7981 */ /* 0x000ee2000c1e1b00 */
[----:B------:R-:W-:-:S04]  /*f190*/  IMAD.MOV.U32 R18, RZ, RZ, c[0x0][0x0] ;  /* 0x00000000ff127624 */ /* 0x000fc800078e00ff */
[----:B------:R-:W-:Y:S01]  /*f1a0*/  IMAD R9, R18, c[0x0][0x4], R9 ;  /* 0x0000010012097a24 */ /* 0x000fe200078e0209 */
[CC--:B--2---:R-:W-:Y:S02]  /*f1b0*/  ISETP.NE.U32.AND P0, PT, R0.reuse, R10.reuse, PT ;  /* 0x0000000a0000720c */ /* 0x0c4fe40003f05070 */
[----:B------:R-:W-:Y:S02]  /*f1c0*/  ISETP.GE.U32.AND P3, PT, R0, R10, PT ;  /* 0x0000000a0000720c */ /* 0x000fe40003f66070 */
[CC--:B------:R-:W-:Y:S02]  /*f1d0*/  ISETP.NE.AND.EX P0, PT, R3.reuse, R11.reuse, PT, P0 ;  /* 0x0000000b0300720c */ /* 0x0c0fe40003f05300 */
[----:B---3--:R-:W-:Y:S02]  /*f1e0*/  ISETP.GE.U32.AND P1, PT, R4, R14, PT ;  /* 0x0000000e0400720c */ /* 0x008fe40003f26070 */
[----:B------:R-:W-:Y:S02]  /*f1f0*/  ISETP.GE.AND.EX P3, PT, R3, R11, PT, P3 ;  /* 0x0000000b0300720c */ /* 0x000fe40003f66330 */
[----:B------:R-:W-:-:S02]  /*f200*/  ISETP.GE.AND.EX P1, PT, R5, R15, PT, P1 ;  /* 0x0000000f0500720c */ /* 0x000fc40003f26310 */
[----:B------:R-:W-:-:S05]  /*f210*/  SEL R12, RZ, 0xffffffff, P3 ;  /* 0xffffffffff0c7807 */ /* 0x000fca0001800000 */
[----:B------:R-:W-:Y:S02]  /*f220*/  @!P0 SEL R12, RZ, 0xffffffff, P1 ;  /* 0xffffffffff0c8807 */ /* 0x000fe40000800000 */
[----:B------:R-:W-:Y:S02]  /*f230*/  ISETP.GE.U32.AND P1, PT, R9, c[0x0][0x18c], PT ;  /* 0x0000630009007a0c */ /* 0x000fe40003f26070 */
[----:B------:R-:W-:-:S04]  /*f240*/  LOP3.LUT R12, R12, 0x1, RZ, 0xc0, !PT ;  /* 0x000000010c0c7812 */ /* 0x000fc800078ec0ff */
[----:B------:R-:W-:-:S04]  /*f250*/  ISETP.NE.U32.AND P0, PT, R12, 0x1, PT ;  /* 0x000000010c00780c */ /* 0x000fc80003f05070 */
[----:B------:R-:W-:Y:S02]  /*f260*/  SEL R0, R0, R10, !P0 ;  /* 0x0000000a00007207 */ /* 0x000fe40004000000 */
[----:B------:R-:W-:Y:S02]  /*f270*/  SEL R3, R3, R11, !P0 ;  /* 0x0000000b03037207 */ /* 0x000fe40004000000 */
[----:B------:R-:W-:Y:S02]  /*f280*/  SEL R4, R4, R14, !P0 ;  /* 0x0000000e04047207 */ /* 0x000fe40004000000 */
[----:B------:R-:W-:Y:S01]  /*f290*/  SEL R5, R5, R15, !P0 ;  /* 0x0000000f05057207 */ /* 0x000fe20004000000 */
[----:B------:R-:W-:Y:S05]  /*f2a0*/  @!P1 BRA `(.L_x_2926) ;  /* 0xfffffe9000009947 */ /* 0x000fea000383ffff */
.L_x_2925:
[----:B------:R-:W-:Y:S05]  /*f2b0*/  BSYNC B1 ;  /* 0x0000000000017941 */ /* 0x000fea0003800000 */
.L_x_2924:
[----:B------:R-:W-:Y:S05]  /*f2c0*/  BRA `(.L_x_2927) ;  /* 0x000001b000007947 */ /* 0x000fea0003800000 */
.L_x_2923:
[----:B------:R-:W0:Y:S02]  /*f2d0*/  S2R R9, SR_TID.Y ;  /* 0x0000000000097919 */ /* 0x000e240000002200 */
[----:B0-----:R-:W-:-:S13]  /*f2e0*/  ISETP.GE.U32.AND P0, PT, R9, c[0x0][0x18c], PT ;  /* 0x0000630009007a0c */ /* 0x001fda0003f06070 */
[----:B------:R-:W-:Y:S05]  /*f2f0*/  @P0 BRA `(.L_x_2927) ;  /* 0x0000018000000947 */ /* 0x000fea0003800000 */
.L_x_2928:
[----:B------:R-:W0:Y:S01]  /*f300*/  S2R R11, SR_TID.X ;  /* 0x00000000000b7919 */ /* 0x000e220000002100 */
[----:B------:R-:W-:Y:S02]  /*f310*/  IMAD R10, R8, c[0x0][0x10], R9 ;  /* 0x00000400080a7a24 */ /* 0x000fe400078e0209 */
[----:B------:R-:W-:Y:S02]  /*f320*/  IMAD.MOV.U32 R17, RZ, RZ, 0x10 ;  /* 0x00000010ff117424 */ /* 0x000fe400078e00ff */
[----:B0-----:R-:W-:-:S04]  /*f330*/  IMAD R10, R10, c[0x0][0x0], R11 ;  /* 0x000000000a0a7a24 */ /* 0x001fc800078e020b */
[----:B------:R-:W-:-:S05]  /*f340*/  IMAD.WIDE.U32 R16, R10, R17, c[0x0][0x568] ;  /* 0x00015a000a107625 */ /* 0x000fca00078e0011 */
[----:B------:R-:W2:Y:S04]  /*f350*/  LDG.E.64 R10, [R16.64] ;  /* 0x00000024100a7981 */ /* 0x000ea8000c1e1b00 */
[----:B------:R-:W3:Y:S01]  /*f360*/  LDG.E.64 R14, [R16.64+0x8] ;  /* 0x00000824100e7981 */ /* 0x000ee2000c1e1b00 */
[----:B------:R-:W-:Y:S02]  /*f370*/  IADD3 R9, R9, c[0x0][0x4], RZ ;  /* 0x0000010009097a10 */ /* 0x000fe40007ffe0ff */
[CC--:B--2---:R-:W-:Y:S02]  /*f380*/  ISETP.NE.U32.AND P0, PT, R0.reuse, R10.reuse, PT ;  /* 0x0000000a0000720c */ /* 0x0c4fe40003f05070 */
[----:B------:R-:W-:Y:S02]  /*f390*/  ISETP.GE.U32.AND P3, PT, R0, R10, PT ;  /* 0x0000000a0000720c */ /* 0x000fe40003f66070 */
[----:B------:R-:W-:-:S02]  /*f3a0*/  ISETP.NE.AND.EX P0, PT, R3, R11, PT, P0 ;  /* 0x0000000b0300720c */ /* 0x000fc40003f05300 */
[----:B---3--:R-:W-:Y:S02]  /*f3b0*/  ISETP.GE.U32.AND P1, PT, R4, R14, PT ;  /* 0x0000000e0400720c */ /* 0x008fe40003f26070 */
[----:B------:R-:W-:Y:S02]  /*f3c0*/  ISETP.GE.AND.EX P3, PT, R3, R11, PT, P3 ;  /* 0x0000000b0300720c */ /* 0x000fe40003f66330 */
        /* <DEDUP_REMOVED lines=11> */
.L_x_2927:
[----:B------:R-:W-:Y:S05]  /*f480*/  BSYNC B0 ;  /* 0x0000000000007941 */ /* 0x000fea0003800000 */
.L_x_2922:
[----:B------:R-:W0:Y:S01]  /*f490*/  S2R R11, SR_TID.X ;  /* 0x00000000000b7919 */ /* 0x000e220000002100 */
[----:B------:R-:W-:Y:S01]  /*f4a0*/  MOV R8, R0 ;  /* 0x0000000000087202 */ /* 0x000fe20000000f00 */
[----:B------:R-:W-:Y:S01]  /*f4b0*/  IMAD.MOV.U32 R9, RZ, RZ, R3 ;  /* 0x000000ffff097224 */ /* 0x000fe200078e0003 */
[----:B------:R-:W-:Y:S01]  /*f4c0*/  ULDC UR4, c[0x0][0x4] ;  /* 0x0000010000047ab9 */ /* 0x000fe20000000800 */
[----:B------:R-:W0:Y:S01]  /*f4d0*/  S2R R10, SR_TID.Y ;  /* 0x00000000000a7919 */ /* 0x000e220000002200 */
[----:B------:R-:W-:-:S06]  /*f4e0*/  USHF.R.U32.HI UR4, URZ, 0x1, UR4 ;  /* 0x000000013f047899 */ /* 0x000fcc0008011604 */
[----:B------:R-:W-:Y:S01]  /*f4f0*/  ISETP.NE.AND P0, PT, RZ, UR4, PT ;  /* 0x00000004ff007c0c */ /* 0x000fe2000bf05270 */
[----:B0-----:R-:W-:Y:S02]  /*f500*/  IMAD R12, R10, c[0x0][0x0], R11 ;  /* 0x000000000a0c7a24 */ /* 0x001fe400078e020b */
[----:B------:R-:W-:Y:S02]  /*f510*/  IMAD.MOV.U32 R10, RZ, RZ, R4 ;  /* 0x000000ffff0a7224 */ /* 0x000fe400078e0004 */
[----:B------:R-:W-:Y:S01]  /*f520*/  IMAD.MOV.U32 R11, RZ, RZ, R5 ;  /* 0x000000ffff0b7224 */ /* 0x000fe200078e0005 */
[----:B------:R-:W-:-:S04]  /*f530*/  LEA R14, R12, 0x10, 0x4 ;  /* 0x000000100c0e7811 */ /* 0x000fc800078e20ff */
[----:B------:R0:W-:Y:S03]  /*f540*/  STS.128 [R12.X16+0x10], R8 ;  /* 0x000010080c007388 */ /* 0x0001e6000000cc00 */
[----:B------:R-:W-:Y:S05]  /*f550*/  @!P0 BRA `(.L_x_2929) ;  /* 0x0000023000008947 */ /* 0x000fea0003800000 */
[----:B0-----:R-:W-:Y:S02]  /*f560*/  IMAD.U32 R8, RZ, RZ, UR4 ;  /* 0x00000004ff087e24 */ /* 0x001fe4000f8e00ff */
.L_x_2932:
[----:B------:R-:W0:Y:S01]  /*f570*/  S2R R10, SR_TID.Y ;  /* 0x00000000000a7919 */ /* 0x000e220000002200 */
[----:B------:R-:W-:Y:S03]  /*f580*/  BSSY B0, `(.L_x_2930) ;  /* 0x000001e000007945 */ /* 0x000fe60003800000 */
[----:B------:R-:W-:Y:S01]  /*f590*/  BAR.SYNC.DEFER_BLOCKING 0x0 ;  /* 0x0000000000007b1d */ /* 0x000fe20000010000 */
[----:B------:R-:W-:Y:S02]  /*f5a0*/  ISETP.GT.AND P4, PT, R8, 0x1, PT ;  /* 0x000000010800780c */ /* 0x000fe40003f84270 */
[----:B------:R-:W-:-:S02]  /*f5b0*/  SHF.R.S32.HI R16, RZ, 0x1, R8 ;  /* 0x00000001ff107819 */ /* 0x000fc40000011408 */
[----:B0-----:R-:W-:-:S04]  /*f5c0*/  IADD3 R9, R10, R8, RZ ;  /* 0x000000080a097210 */ /* 0x001fc80007ffe0ff */
[----:B------:R-:W-:-:S04]  /*f5d0*/  ISETP.GE.U32.AND P0, PT, R9, c[0x0][0x4], PT ;  /* 0x0000010009007a0c */ /* 0x000fc80003f06070 */
[----:B------:R-:W-:-:S13]  /*f5e0*/  ISETP.GE.U32.OR P0, PT, R10, R8, P0 ;  /* 0x000000080a00720c */ /* 0x000fda0000706470 */
[----:B------:R-:W-:Y:S05]  /*f5f0*/  @P0 BRA `(.L_x_2931) ;  /* 0x0000016000000947 */ /* 0x000fea0003800000 */
[----:B------:R-:W0:Y:S02]  /*f600*/  S2R R10, SR_TID.X ;  /* 0x00000000000a7919 */ /* 0x000e240000002100 */
[----:B0-----:R-:W-:-:S06]  /*f610*/  IMAD R8, R9, c[0x0][0x0], R10 ;  /* 0x0000000009087a24 */ /* 0x001fcc00078e020a */
[----:B------:R-:W0:Y:S02]  /*f620*/  LDS.128 R8, [R8.X16+0x10] ;  /* 0x0000100008087984 */ /* 0x000e24000000cc00 */
[CC--:B0-----:R-:W-:Y:S02]  /*f630*/  ISETP.NE.U32.AND P0, PT, R0.reuse, R8.reuse, PT ;  /* 0x000000080000720c */ /* 0x0c1fe40003f05070 */
[----:B------:R-:W-:Y:S02]  /*f640*/  ISETP.GE.U32.AND P3, PT, R0, R8, PT ;  /* 0x000000080000720c */ /* 0x000fe40003f66070 */
[CC--:B------:R-:W-:Y:S02]  /*f650*/  ISETP.NE.AND.EX P0, PT, R3.reuse, R9.reuse, PT, P0 ;  /* 0x000000090300720c */ /* 0x0c0fe40003f05300 */
        /* <DEDUP_REMOVED lines=13> */
[----:B------:R-:W-:Y:S02]  /*f730*/  IMAD.MOV.U32 R10, RZ, RZ, R4 ;  /* 0x000000ffff0a7224 */ /* 0x000fe400078e0004 */
[----:B------:R-:W-:-:S05]  /*f740*/  IMAD.MOV.U32 R11, RZ, RZ, R5 ;  /* 0x000000ffff0b7224 */ /* 0x000fca00078e0005 */
[----:B------:R0:W-:Y:S02]  /*f750*/  STS.128 [R12.X16+0x10], R8 ;  /* 0x000010080c007388 */ /* 0x0001e4000000cc00 */
.L_x_2931:
[----:B------:R-:W-:Y:S05]  /*f760*/  BSYNC B0 ;  /* 0x0000000000007941 */ /* 0x000fea0003800000 */
.L_x_2930:
[----:B0-----:R-:W-:Y:S01]  /*f770*/  MOV R8, R16 ;  /* 0x0000001000087202 */ /* 0x001fe20000000f00 */
[----:B------:R-:W-:Y:S05]  /*f780*/  @P4 BRA `(.L_x_2932) ;  /* 0xfffffde000004947 */ /* 0x000fea000383ffff */
.L_x_2929:
[----:B------:R-:W-:-:S13]  /*f790*/  ISETP.NE.AND P0, PT, RZ, c[0x0][0x190], PT ;  /* 0x00006400ff007a0c */ /* 0x000fda0003f05270 */
[----:B------:R-:W-:Y:S05]  /*f7a0*/  @!P0 BRA `(.L_x_2933) ;  /* 0x0000049000008947 */ /* 0x000fea0003800000 */
[----:B------:R-:W-:Y:S02]  /*f7b0*/  IMAD.MOV.U32 R16, RZ, RZ, c[0x0][0x0] ;  /* 0x00000000ff107624 */ /* 0x000fe400078e00ff */
[----:B------:R-:W-:-:S03]  /*f7c0*/  IMAD.MOV.U32 R15, RZ, RZ, c[0x0][0x0] ;  /* 0x00000000ff0f7624 */ /* 0x000fc600078e00ff */
[----:B------:R-:W-:-:S13]  /*f7d0*/  ISETP.GT.AND P0, PT, R16, 0x20, PT ;  /* 0x000000201000780c */ /* 0x000fda0003f04270 */
[----:B------:R-:W-:Y:S05]  /*f7e0*/  @!P0 BRA `(.L_x_2934) ;  /* 0x000002c000008947 */ /* 0x000fea0003800000 */
[----:B0-----:R-:W-:Y:S01]  /*f7f0*/  IMAD.MOV.U32 R8, RZ, RZ, R0 ;  /* 0x000000ffff087224 */ /* 0x001fe200078e0000 */
[----:B------:R-:W-:Y:S01]  /*f800*/  MOV R10, R4 ;  /* 0x00000004000a7202 */ /* 0x000fe20000000f00 */
[----:B------:R-:W-:Y:S01]  /*f810*/  IMAD.MOV.U32 R9, RZ, RZ, R3 ;  /* 0x000000ffff097224 */ /* 0x000fe200078e0003 */
[----:B------:R-:W-:Y:S01]  /*f820*/  LEA.HI R16, R16, c[0x0][0x0], RZ, 0x1 ;  /* 0x0000000010107a11 */ /* 0x000fe200078f08ff */
[----:B------:R-:W-:Y:S02]  /*f830*/  IMAD.MOV.U32 R11, RZ, RZ, R5 ;  /* 0x000000ffff0b7224 */ /* 0x000fe400078e0005 */
[----:B------:R-:W-:Y:S01]  /*f840*/  IMAD.MOV.U32 R15, RZ, RZ, 0x20 ;  /* 0x00000020ff0f7424 */ /* 0x000fe200078e00ff */
[----:B------:R-:W-:Y:S02]  /*f850*/  SHF.R.S32.HI R16, RZ, 0x1, R16 ;  /* 0x00000001ff107819 */ /* 0x000fe40000011410 */
[----:B------:R0:W-:Y:S02]  /*f860*/  STS.128 [R12.X16+0x10], R8 ;  /* 0x000010080c007388 */ /* 0x0001e4000000cc00 */
[----:B------:R-:W-:-:S13]  /*f870*/  ISETP.GE.AND P0, PT, R16, 0x20, PT ;  /* 0x000000201000780c */ /* 0x000fda0003f06270 */
[----:B------:R-:W-:Y:S05]  /*f880*/  @!P0 BRA `(.L_x_2934) ;  /* 0x0000022000008947 */ /* 0x000fea0003800000 */
[----:B------:R-:W-:Y:S02]  /*f890*/  IMAD.MOV.U32 R15, RZ, RZ, R16 ;  /* 0x000000ffff0f7224 */ /* 0x000fe400078e0010 */
.L_x_2937:
[----:B0-----:R-:W0:Y:S01]  /*f8a0*/  S2R R9, SR_TID.X ;  /* 0x0000000000097919 */ /* 0x001e220000002100 */
[----:B------:R-:W-:Y:S03]  /*f8b0*/  BSSY B0, `(.L_x_2935) ;  /* 0x000001b000007945 */ /* 0x000fe60003800000 */
[----:B------:R-:W-:Y:S01]  /*f8c0*/  BAR.SYNC.DEFER_BLOCKING 0x0 ;  /* 0x0000000000007b1d */ /* 0x000fe20000010000 */
[----:B0-----:R-:W-:-:S05]  /*f8d0*/  IMAD.IADD R8, R9, 0x1, R15 ;  /* 0x0000000109087824 */ /* 0x001fca00078e020f */
[----:B------:R-:W-:-:S04]  /*f8e0*/  ISETP.GE.U32.AND P0, PT, R8, c[0x0][0x0], PT ;  /* 0x0000000008007a0c */ /* 0x000fc80003f06070 */
[----:B------:R-:W-:-:S13]  /*f8f0*/  ISETP.GE.U32.OR P0, PT, R9, R15, P0 ;  /* 0x0000000f0900720c */ /* 0x000fda0000706470 */
[----:B------:R-:W-:Y:S05]  /*f900*/  @P0 BRA `(.L_x_2936) ;  /* 0x0000015000000947 */ /* 0x000fea0003800000 */
[----:B------:R-:W-:-:S06]  /*f910*/  LEA R8, R15, R14, 0x4 ;  /* 0x0000000e0f087211 */ /* 0x000fcc00078e20ff */
[----:B------:R-:W0:Y:S02]  /*f920*/  LDS.128 R8, [R8] ;  /* 0x0000000008087984 */ /* 0x000e240000000c00 */
        /* <DEDUP_REMOVED lines=19> */
.L_x_2936:
[----:B------:R-:W-:Y:S05]  /*fa60*/  BSYNC B0 ;  /* 0x0000000000007941 */ /* 0x000fea0003800000 */
.L_x_2935:
[----:B------:R-:W-:-:S04]  /*fa70*/  SHF.R.S32.HI R15, RZ, 0x1, R15 ;  /* 0x00000001ff0f7819 */ /* 0x000fc8000001140f */
[----:B------:R-:W-:-:S13]  /*fa80*/  ISETP.GE.AND P0, PT, R15, 0x20, PT ;  /* 0x000000200f00780c */ /* 0x000fda0003f06270 */
[----:B------:R-:W-:Y:S05]  /*fa90*/  @P0 BRA `(.L_x_2937) ;  /* 0xfffffe0000000947 */ /* 0x000fea000383ffff */
[----:B------:R-:W-:-:S09]  /*faa0*/  HFMA2.MMA R15, -RZ, RZ, 0, 1.9073486328125e-06 ;  /* 0x00000020ff0f7435 */ /* 0x000fd200000001ff */
.L_x_2934:
[----:B------:R-:W-:Y:S01]  /*fab0*/  BAR.SYNC.DEFER_BLOCKING 0x0 ;  /* 0x0000000000007b1d */ /* 0x000fe20000010000 */
[----:B------:R-:W-:-:S13]  /*fac0*/  ISETP.GE.AND P0, PT, R15, 0x2, PT ;  /* 0x000000020f00780c */ /* 0x000fda0003f06270 */
[----:B------:R-:W-:Y:S05]  /*fad0*/  @!P0 BRA `(.L_x_2933) ;  /* 0x0000016000008947 */ /* 0x000fea0003800000 */
[----:B0-----:R-:W-:-:S05]  /*fae0*/  IMAD.MOV.U32 R8, RZ, RZ, 0x1 ;  /* 0x00000001ff087424 */ /* 0x001fca00078e00ff */
.L_x_2938:
[----:B------:R-:W0:Y:S04]  /*faf0*/  SHFL.DOWN PT, R9, R0, R8, 0x1f ;  /* 0x08001f0800097589 */ /* 0x000e2800000e0000 */
[----:B------:R-:W1:Y:S04]  /*fb00*/  SHFL.DOWN PT, R10, R3, R8, 0x1f ;  /* 0x08001f08030a7589 */ /* 0x000e6800000e0000 */
[----:B------:R-:W2:Y:S04]  /*fb10*/  SHFL.DOWN PT, R11, R4, R8, 0x1f ;  /* 0x08001f08040b7589 */ /* 0x000ea800000e0000 */
[----:B------:R3:W4:Y:S02]  /*fb20*/  SHFL.DOWN PT, R12, R5, R8, 0x1f ;  /* 0x08001f08050c7589 */ /* 0x00072400000e0000 */
[----:B---3--:R-:W-:Y:S01]  /*fb30*/  IMAD.SHL.U32 R8, R8, 0x2, RZ ;  /* 0x0000000208087824 */ /* 0x008fe200078e00ff */
[----:B0-----:R-:W-:-:S02]  /*fb40*/  ISETP.NE.U32.AND P0, PT, R0, R9, PT ;  /* 0x000000090000720c */ /* 0x001fc40003f05070 */
[----:B------:R-:W-:Y:S02]  /*fb50*/  ISETP.GE.U32.AND P3, PT, R0, R9, PT ;  /* 0x000000090000720c */ /* 0x000fe40003f66070 */
[CC--:B-1----:R-:W-:Y:S02]  /*fb60*/  ISETP.NE.AND.EX P0, PT, R3.reuse, R10.reuse, PT, P0 ;  /* 0x0000000a0300720c */ /* 0x0c2fe40003f05300 */
[----:B------:R-:W-:Y:S02]  /*fb70*/  ISETP.GE.AND.EX P3, PT, R3, R10, PT, P3 ;  /* 0x0000000a0300720c */ /* 0x000fe40003f66330 */
[----:B--2---:R-:W-:Y:S02]  /*fb80*/  ISETP.GE.U32.AND P1, PT, R4, R11, PT ;  /* 0x0000000b0400720c */ /* 0x004fe40003f26070 */
[----:B------:R-:W-:Y:S02]  /*fb90*/  SEL R14, RZ, 0xffffffff, P3 ;  /* 0xffffffffff0e7807 */ /* 0x000fe40001800000 */
[----:B----4-:R-:W-:-:S05]  /*fba0*/  ISETP.GE.AND.EX P1, PT, R5, R12, PT, P1 ;  /* 0x0000000c0500720c */ /* 0x010fca0003f26310 */
        /* <DEDUP_REMOVED lines=9> */
.L_x_2933:
[----:B------:R-:W-:Y:S05]  /*fc40*/  @!P2 EXIT ;  /* 0x000000000000a94d */ /* 0x000fea0003800000 */
[----:B------:R-:W-:Y:S01]  /*fc50*/  ISETP.NE.U32.AND P0, PT, R6, RZ, PT ;  /* 0x000000ff0600720c */ /* 0x000fe20003f05070 */
[----:B------:R-:W-:Y:S02]  /*fc60*/  ULDC.U8 UR4, c[0x0][0x580] ;  /* 0x0001600000047ab9 */ /* 0x000fe40000000000 */
[----:B------:R-:W-:-:S02]  /*fc70*/  ISETP.NE.AND P1, PT, RZ, UR4, PT ;  /* 0x00000004ff007c0c */ /* 0x000fc4000bf25270 */
[----:B------:R-:W-:Y:S02]  /*fc80*/  ISETP.NE.AND.EX P0, PT, R13, RZ, PT, P0 ;  /* 0x000000ff0d00720c */ /* 0x000fe40003f05300 */
[----:B0-----:R-:W-:-:S04]  /*fc90*/  SEL R9, RZ, c[0x0][0x578], !P1 ;  /* 0x00015e00ff097a07 */ /* 0x001fc80004800000 */
[----:B------:R-:W-:Y:S02]  /*fca0*/  IADD3 R16, P2, R4, R9, RZ ;  /* 0x0000000904107210 */ /* 0x000fe40007f5e0ff */
[----:B------:R-:W-:-:S05]  /*fcb0*/  SEL R4, RZ, c[0x0][0x57c], !P1 ;  /* 0x00015f00ff047a07 */ /* 0x000fca0004800000 */
[----:B------:R-:W-:Y:S01]  /*fcc0*/  IMAD.X R17, R5, 0x1, R4, P2 ;  /* 0x0000000105117824 */ /* 0x000fe200010e0604 */
[----:B------:R-:W-:Y:S05]  /*fcd0*/  @!P0 BRA `(.L_x_2939) ;  /* 0x0000033000008947 */ /* 0x000fea0003800000 */
[----:B------:R-:W-:Y:S02]  /*fce0*/  ULDC.U8 UR4, c[0x0][0x581] ;  /* 0x0001604000047ab9 */ /* 0x000fe40000000000 */
[----:B------:R-:W-:Y:S01]  /*fcf0*/  ISETP.NE.AND P3, PT, RZ, UR4, PT ;  /* 0x00000004ff007c0c */ /* 0x000fe2000bf65270 */
[----:B------:R-:W-:Y:S10]  /*fd00*/  @!P1 BRA `(.L_x_2940) ;  /* 0x0000010000009947 */ /* 0x000ff40003800000 */
[----:B------:R-:W2:Y:S04]  /*fd10*/  LDG.E.64 R4, [R6.64] ;  /* 0x0000002406047981 */ /* 0x000ea8000c1e1b00 */
[----:B------:R-:W3:Y:S01]  /*fd20*/  LDG.E.64 R8, [R6.64+0x8] ;  /* 0x0000082406087981 */ /* 0x000ee2000c1e1b00 */
[CC--:B--2---:R-:W-:Y:S02]  /*fd30*/  ISETP.NE.U32.AND P0, PT, R4.reuse, R0.reuse, PT ;  /* 0x000000000400720c */ /* 0x0c4fe40003f05070 */
[----:B------:R-:W-:-:S02]  /*fd40*/  ISETP.GE.U32.AND P2, PT, R4, R0, PT ;  /* 0x000000000400720c */ /* 0x000fc40003f46070 */
[CC--:B------:R-:W-:Y:S02]  /*fd50*/  ISETP.NE.AND.EX P0, PT, R5.reuse, R3.reuse, PT, P0 ;  /* 0x000000030500720c */ /* 0x0c0fe40003f05300 */
[----:B---3--:R-:W-:Y:S02]  /*fd60*/  ISETP.GE.U32.AND P1, PT, R8, R16, PT ;  /* 0x000000100800720c */ /* 0x008fe40003f26070 */
        /* <DEDUP_REMOVED lines=9> */
[----:B------:R-:W-:Y:S02]  /*fe00*/  SEL R17, R9, R17, !P0 ;  /* 0x0000001109117207 */ /* 0x000fe40004000000 */
.L_x_2940:
[----:B------:R-:W-:Y:S01]  /*fe10*/  IMAD.MOV.U32 R4, RZ, RZ, R0 ;  /* 0x000000ffff047224 */ /* 0x000fe200078e0000 */
[----:B------:R-:W-:Y:S01]  /*fe20*/  MOV R5, R3 ;  /* 0x0000000300057202 */ /* 0x000fe20000000f00 */
        /* <DEDUP_REMOVED lines=23> */
.L_x_2942:
[----:B------:R-:W-:-:S05]  /*ffa0*/  IADD3 R2, P0, R2, c[0x0][0x550], RZ ;  /* 0x0001540002027a10 */ /* 0x000fca0007f1e0ff */
[----:B------:R-:W-:-:S05]  /*ffb0*/  IMAD.X R3, RZ, RZ, c[0x0][0x554], P0 ;  /* 0x00015500ff037624 */ /* 0x000fca00000e06ff */
[----:B------:R-:W-:Y:S01]  /*ffc0*/  STG.E.64 [R2.64], R16 ;  /* 0x0000001002007986 */ /* 0x000fe2000c101b24 */
[----:B------:R-:W-:Y:S05]  /*ffd0*/  EXIT ;  /* 0x000000000000794d */ /* 0x000fea0003800000 */
.L_x_2941:
[----:B------:R-:W-:Y:S04]  /*ffe0*/  STG.E.64 [R6.64], R4 ;  /* 0x0000000406007986 */ /* 0x000fe8000c101b24 */
[----:B------:R-:W-:Y:S01]  /*fff0*/  STG.E.64 [R6.64+0x8], R16 ;  /* 0x0000081006007986 */ /* 0x000fe2000c101b24 */
[----:B------:R-:W-:Y:S05]  /*10000*/  EXIT ;  /* 0x000000000000794d */ /* 0x000fea0003800000 */
.L_x_2939:
[----:B------:R-:W-:Y:S05]  /*10010*/  @!P1 BRA `(.L_x_2943) ;  /* 0x0000014000009947 */ /* 0x000fea0003800000 */
[----:B------:R-:W-:Y:S01]  /*10020*/  MOV R14, 0x0 ;  /* 0x00000000000e7802 */ /* 0x000fe20000000f00 */
[----:B------:R-:W-:Y:S01]  /*10030*/  HFMA2.MMA R13, -RZ, RZ, 0, 0 ;  /* 0x00000000ff0d7435 */ /* 0x000fe200000001ff */
        /* <DEDUP_REMOVED lines=8> */
[----:B------:R-:W-:Y:S02]  /*100c0*/  IMAD.MOV.U32 R12, RZ, RZ, 0x1 ;  /* 0x00000001ff0c7424 */ /* 0x000fe400078e00ff */
        /* <DEDUP_REMOVED lines=9> */
.L_x_2943:
        /* <DEDUP_REMOVED lines=25> */
.L_x_2945:
[----:B------:R-:W-:-:S05]  /*102f0*/  IADD3 R2, P0, R2, c[0x0][0x550], RZ ;  /* 0x0001540002027a10 */ /* 0x000fca0007f1e0ff */
[----:B------:R-:W-:-:S05]  /*10300*/  IMAD.X R3, RZ, RZ, c[0x0][0x554], P0 ;  /* 0x00015500ff037624 */ /* 0x000fca00000e06ff */
[----:B------:R-:W-:Y:S01]  /*10310*/  STG.E.64 [R2.64], R16 ;  /* 0x0000001002007986 */ /* 0x000fe2000c101b24 */
[----:B------:R-:W-:Y:S05]  /*10320*/  EXIT ;  /* 0x000000000000794d */ /* 0x000fea0003800000 */
.L_x_2944:
[----:B------:R-:W-:Y:S01]  /*10330*/  MOV R2, 0x0 ;  /* 0x0000000000027802 */ /* 0x000fe20000000f00 */
[----:B------:R-:W-:Y:S01]  /*10340*/  HFMA2.MMA R13, -RZ, RZ, 0, 0 ;  /* 0x00000000ff0d7435 */ /* 0x000fe200000001ff */
[----:B------:R-:W-:Y:S01]  /*10350*/  IMAD.MOV.U32 R4, RZ, RZ, c[0x4][0x3c8] ;  /* 0x0100f200ff047624 */ /* 0x000fe200078e00ff */
[----:B------:R-:W-:Y:S01]  /*10360*/  MOV R7, c[0x4][0x3c4] ;  /* 0x0100f10000077a02 */ /* 0x000fe20000000f00 */
[----:B------:R-:W-:Y:S02]  /*10370*/  IMAD.MOV.U32 R5, RZ, RZ, c[0x4][0x3cc] ;  /* 0x0100f300ff057624 */ /* 0x000fe400078e00ff */
[----:B------:R-:W0:Y:S01]  /*10380*/  LDC.64 R2, c[0x4][R2] ;  /* 0x0100000002027b82 */ /* 0x000e220000000a00 */
[----:B------:R-:W-:Y:S02]  /*10390*/  IMAD.MOV.U32 R6, RZ, RZ, c[0x4][0x3c0] ;  /* 0x0100f000ff067624 */ /* 0x000fe400078e00ff */
[----:B------:R-:W-:-:S02]  /*103a0*/  IMAD.MOV.U32 R8, RZ, RZ, 0x2e9 ;  /* 0x000002e9ff087424 */ /* 0x000fc400078e00ff */
[----:B------:R-:W-:Y:S02]  /*103b0*/  IMAD.MOV.U32 R10, RZ, RZ, c[0x4][0x1b8] ;  /* 0x01006e00ff0a7624 */ /* 0x000fe400078e00ff */
[----:B------:R-:W-:Y:S02]  /*103c0*/  IMAD.MOV.U32 R11, RZ, RZ, c[0x4][0x1bc] ;  /* 0x01006f00ff0b7624 */ /* 0x000fe400078e00ff */
[----:B------:R-:W-:Y:S02]  /*103d0*/  IMAD.MOV.U32 R12, RZ, RZ, 0x1 ;  /* 0x00000001ff0c7424 */ /* 0x000fe400078e00ff */
        /* <DEDUP_REMOVED lines=9> */
.L_x_2914:
        /* <DEDUP_REMOVED lines=19> */
[----:B------:R-:W-:-:S04]  /*105a0*/  SEL R9, RZ, c[0x0][0x578], !P2 ;  /* 0x00015e00ff097a07 */ /* 0x000fc80005000000 */
[----:B------:R-:W-:Y:S02]  /*105b0*/  IADD3 R16, P1, R0, R9, RZ ;  /* 0x0000000900107210 */ /* 0x000fe40007f3e0ff */
[----:B------:R-:W-:-:S05]  /*105c0*/  SEL R0, RZ, c[0x0][0x57c], !P2 ;  /* 0x00015f00ff007a07 */ /* 0x000fca0005000000 */
[----:B------:R-:W-:Y:S01]  /*105d0*/  IMAD.X R17, R3, 0x1, R0, P1 ;  /* 0x0000000103117824 */ /* 0x000fe200008e0600 */
[----:B------:R-:W-:Y:S05]  /*105e0*/  @!P0 BRA `(.L_x_2946) ;  /* 0x0000033000008947 */ /* 0x000fea0003800000 */
[----:B------:R-:W-:Y:S02]  /*105f0*/  ULDC.U8 UR4, c[0x0][0x581] ;  /* 0x0001604000047ab9 */ /* 0x000fe40000000000 */
[----:B------:R-:W-:Y:S01]  /*10600*/  ISETP.NE.AND P3, PT, RZ, UR4, PT ;  /* 0x00000004ff007c0c */ /* 0x000fe2000bf65270 */
[----:B------:R-:W-:Y:S09]  /*10610*/  @!P2 BRA `(.L_x_2947) ;  /* 0x000001000000a947 */ /* 0x000ff20003800000 */
[----:B------:R-:W2:Y:S04]  /*10620*/  LDG.E.64 R8, [R6.64] ;  /* 0x0000002406087981 */ /* 0x000ea8000c1e1b00 */
[----:B------:R-:W3:Y:S01]  /*10630*/  LDG.E.64 R10, [R6.64+0x8] ;  /* 0x00000824060a7981 */ /* 0x000ee2000c1e1b00 */
[CC--:B--2---:R-:W-:Y:S02]  /*10640*/  ISETP.NE.U32.AND P0, PT, R8.reuse, R5.reuse, PT ;  /* 0x000000050800720c */ /* 0x0c4fe40003f05070 */
[----:B------:R-:W-:-:S02]  /*10650*/  ISETP.GE.U32.AND P2, PT, R8, R5, PT ;  /* 0x000000050800720c */ /* 0x000fc40003f46070 */
[C---:B------:R-:W-:Y:S02]  /*10660*/  ISETP.NE.AND.EX P0, PT, R9.reuse, R22, PT, P0 ;  /* 0x000000160900720c */ /* 0x040fe40003f05300 */
        /* <DEDUP_REMOVED lines=11> */
.L_x_2947:
[----:B------:R-:W-:Y:S02]  /*10720*/  IMAD.MOV.U32 R23, RZ, RZ, R22 ;  /* 0x000000ffff177224 */ /* 0x000fe400078e0016 */
[----:B------:R-:W-:Y:S01]  /*10730*/  IMAD.MOV.U32 R22, RZ, RZ, R5 ;  /* 0x000000ffff167224 */ /* 0x000fe200078e0005 */
        /* <DEDUP_REMOVED lines=23> */
.L_x_2949:
[----:B------:R-:W-:-:S05]  /*108b0*/  IADD3 R2, P0, R2, c[0x0][0x550], RZ ;  /* 0x0001540002027a10 */ /* 0x000fca0007f1e0ff */
[----:B------:R-:W-:-:S05]  /*108c0*/  IMAD.X R3, RZ, RZ, c[0x0][0x554], P0 ;  /* 0x00015500ff037624 */ /* 0x000fca00000e06ff */
[----:B------:R-:W-:Y:S01]  /*108d0*/  STG.E.64 [R2.64], R16 ;  /* 0x0000001002007986 */ /* 0x000fe2000c101b24 */
[----:B------:R-:W-:Y:S05]  /*108e0*/  EXIT ;  /* 0x000000000000794d */ /* 0x000fea0003800000 */
.L_x_2948:
[----:B------:R-:W-:Y:S04]  /*108f0*/  STG.E.64 [R6.64], R22 ;  /* 0x0000001606007986 */ /* 0x000fe8000c101b24 */
[----:B------:R-:W-:Y:S01]  /*10900*/  STG.E.64 [R6.64+0x8], R16 ;  /* 0x0000081006007986 */ /* 0x000fe2000c101b24 */
[----:B------:R-:W-:Y:S05]  /*10910*/  EXIT ;  /* 0x000000000000794d */ /* 0x000fea0003800000 */
.L_x_2946:
        /* <DEDUP_REMOVED lines=21> */
.L_x_2950:
        /* <DEDUP_REMOVED lines=25> */
.L_x_2952:
[----:B------:R-:W-:-:S05]  /*10c00*/  IADD3 R2, P0, R2, c[0x0][0x550], RZ ;  /* 0x0001540002027a10 */ /* 0x000fca0007f1e0ff */
[----:B------:R-:W-:-:S05]  /*10c10*/  IMAD.X R3, RZ, RZ, c[0x0][0x554], P0 ;  /* 0x00015500ff037624 */ /* 0x000fca00000e06ff */
[----:B------:R-:W-:Y:S01]  /*10c20*/  STG.E.64 [R2.64], R16 ;  /* 0x0000001002007986 */ /* 0x000fe2000c101b24 */
[----:B------:R-:W-:Y:S05]  /*10c30*/  EXIT ;  /* 0x000000000000794d */ /* 0x000fea0003800000 */
.L_x_2951:
        /* <DEDUP_REMOVED lines=20> */
        .weak           $__internal_18_$__cuda_sm20_div_u64
        .type           $__internal_18_$__cuda_sm20_div_u64,@function
        .size           $__internal_18_$__cuda_sm20_div_u64,($__internal_19_$__cuda_sm20_rem_u64 - $__internal_18_$__cuda_sm20_div_u64)
$__internal_18_$__cuda_sm20_div_u64:
        /* <DEDUP_REMOVED lines=64> */
[----:B------:R-:W-:Y:S01]  /*11180*/  SEL R13, R13, R6, P0 ;  /* 0x000000060d0d7207 */ /* 0x000fe20000000000 */
[----:B------:R-:W-:Y:S01]  /*11190*/  IMAD.MOV.U32 R6, RZ, RZ, R4 ;  /* 0x000000ffff067224 */ /* 0x000fe200078e0004 */
[----:B------:R-:W-:Y:S02]  /*111a0*/  SEL R12, R12, R17, P0 ;  /* 0x000000110c0c7207 */ /* 0x000fe40000000000 */
[----:B------:R-:W-:Y:S02]  /*111b0*/  SEL R13, R13, 0xffffffff, P1 ;  /* 0xffffffff0d0d7807 */ /* 0x000fe40000800000 */
[----:B------:R-:W-:Y:S01]  /*111c0*/  SEL R12, R12, 0xffffffff, P1 ;  /* 0xffffffff0c0c7807 */ /* 0x000fe20000800000 */
[----:B------:R-:W-:Y:S06]  /*111d0*/  RET.REL.NODEC R6 `(_ZN2at6native13reduce_kernelILi512ELi1ENS0_8ReduceOpIlNS0_9ArgMinOpsIlEEjlLi4ELi4EEEEEvT1_) ;  /* 0xfffeee2006007950 */ /* 0x000fec0003c3ffff */
        .weak           $__internal_19_$__cuda_sm20_rem_u64
        .type           $__internal_19_$__cuda_sm20_rem_u64,@function
        .size           $__internal_19_$__cuda_sm20_rem_u64,(.L_x_6821 - $__internal_19_$__cuda_sm20_rem_u64)
$__internal_19_$__cuda_sm20_rem_u64:
[----:B------:R-:W-:Y:S01]  /*111e0*/  MOV R12, R10 ;  /* 0x0000000a000c7202 */ /* 0x000fe20000000f00 */
        /* <DEDUP_REMOVED lines=24> */
[----:B------:R-:W-:Y:S01]  /*11370*/  IADD3.X R12, RZ, ~R13, RZ, P0, !PT ;  /* 0x8000000dff0c7210 */ /* 0x000fe200007fe4ff */
[----:B------:R-:W-:-:S04]  /*11380*/  IMAD.MOV.U32 R13, RZ, RZ, RZ ;  /* 0x000000ffff0d7224 */ /* 0x000fc800078e00ff */
        /* <DEDUP_REMOVED lines=20> */
[----:B------:R-:W-:Y:S02]  /*114d0*/  IADD3.X R4, ~R4, R11, RZ, P1, !PT ;  /* 0x0000000b04047210 */ /* 0x000fe40000ffe5ff */
[----:B------:R-:W-:Y:S02]  /*114e0*/  IADD3 R13, P1, -R10, R19, RZ ;  /* 0x000000130a0d7210 */ /* 0x000fe40007f3e1ff */
[----:B------:R-:W-:-:S03]  /*114f0*/  ISETP.GE.U32.AND.EX P0, PT, R4, R7, PT, P0 ;  /* 0x000000070400720c */ /* 0x000fc60003f06100 */
[--C-:B------:R-:W-:Y:S01]  /*11500*/  IMAD.X R12, R4, 0x1, ~R7.reuse, P1 ;  /* 0x00000001040c7824 */ /* 0x100fe200008e0e07 */
[----:B------:R-:W-:Y:S02]  /*11510*/  SEL R13, R13, R19, P0 ;  /* 0x000000130d0d7207 */ /* 0x000fe40000000000 */
[----:B------:R-:W-:Y:S02]  /*11520*/  ISETP.NE.U32.AND P1, PT, R10, RZ, PT ;  /* 0x000000ff0a00720c */ /* 0x000fe40003f25070 */
[----:B------:R-:W-:Y:S02]  /*11530*/  SEL R12, R12, R4, P0 ;  /* 0x000000040c0c7207 */ /* 0x000fe40000000000 */
[----:B------:R-:W-:Y:S02]  /*11540*/  IADD3 R4, P2, -R10, R13, RZ ;  /* 0x0000000d0a047210 */ /* 0x000fe40007f5e1ff */
[----:B------:R-:W-:Y:S02]  /*11550*/  ISETP.GE.U32.AND P0, PT, R13, R10, PT ;  /* 0x0000000a0d00720c */ /* 0x000fe40003f06070 */
        /* <DEDUP_REMOVED lines=8> */
[----:B------:R-:W-:Y:S06]  /*115e0*/  RET.REL.NODEC R6 `(_ZN2at6native13reduce_kernelILi512ELi1ENS0_8ReduceOpIlNS0_9ArgMinOpsIlEEjlLi4ELi4EEEEEvT1_) ;  /* 0xfffeea1006007950 */ /* 0x000fec0003c3ffff */
.L_x_2953:
        /* <DEDUP_REMOVED lines=9> */
.L_x_6821:


//--------------------- .text._ZN2at6native13reduce_kernelILi256ELi2ENS0_8ReduceOpIlNS0_9ArgMinOpsIlEEjlLi4ELi4EEEEEvT1_ --------------------------
	.section	.text._ZN2at6native13reduce_kernelILi256ELi2ENS0_8ReduceOpIlNS0_9ArgMinOpsIlEEjlLi4ELi4EEEEEvT1_,"ax",@progbits
	.sectioninfo	@"SHI_REGISTERS=64"
	.align	128
        .global         _ZN2at6native13reduce_kernelILi256ELi2ENS0_8ReduceOpIlNS0_9ArgMinOpsIlEEjlLi4ELi4EEEEEvT1_
        .type           _ZN2at6native13reduce_kernelILi256ELi2ENS0_8ReduceOpIlNS0_9ArgMinOpsIlEEjlLi4ELi4EEEEEvT1_,@function
        .size           _ZN2at6native13reduce_kernelILi256ELi2ENS0_8ReduceOpIlNS0_9ArgMinOpsIlEEjlLi4ELi4EEEEEvT1_,(.L_x_6823 - _ZN2at6native13reduce_kernelILi256ELi2ENS0_8ReduceOpIlNS0_9ArgMinOpsIlEEjlLi4ELi4EEEEEvT1_)
        .other          _ZN2at6native13reduce_kernelILi256ELi2ENS0_8ReduceOpIlNS0_9ArgMinOpsIlEEjlLi4ELi4EEEEEvT1_,@"STO_CUDA_ENTRY STV_DEFAULT"
_ZN2at6native13reduce_kernelILi256ELi2ENS0_8ReduceOpIlNS0_9ArgMinOpsIlEEjlLi4ELi4EEEEEvT1_:
.text._ZN2at6native13reduce_kernelILi256ELi2ENS0_8ReduceOpIlNS0_9ArgMinOpsIlEEjlLi4ELi4EEEEEvT1_:
        /* <DEDUP_REMOVED lines=209> */
.L_x_2954:
[----:B------:R-:W0:Y:S01]  /*0d10*/  S2R R18, SR_CTAID.Y ;  /* 0x0000000000127919 */ /* 0x000e220000002600 */
[----:B------:R-:W-:Y:S01]  /*0d20*/  IMAD R2, R23, c[0x0][0x190], RZ ;  /* 0x0000640017027a24 */ /* 0x000fe200078e02ff */
[----:B------:R-:W-:Y:S01]  /*0d30*/  ULDC.64 UR36, c[0x0][0x118] ;  /* 0x0000460000247ab9 */ /* 0x000fe20000000a00 */
[----:B------:R-:W-:Y:S01]  /*0d40*/  BSSY B6, `(.L_x_2955) ;  /* 0x0000cc1000067945 */ /* 0x000fe20003800000 */
[----:B------:R-:W-:Y:S01]  /*0d50*/  CS2R R4, SRZ ;  /* 0x0000000000047805 */ /* 0x000fe2000001ff00 */
[----:B------:R-:W-:Y:S01]  /*0d60*/  IMAD R3, R22, c[0x0][0x194], R2 ;  /* 0x0000650016037a24 */ /* 0x000fe200078e0202 */
[----:B------:R-:W-:Y:S01]  /*0d70*/  CS2R R50, SRZ ;  /* 0x0000000000327805 */ /* 0x000fe2000001ff00 */
[----:B------:R-:W-:Y:S02]  /*0d80*/  IMAD.MOV.U32 R10, RZ, RZ, RZ ;  /* 0x000000ffff0a7224 */ /* 0x000fe400078e00ff */
[----:B------:R-:W-:Y:S02]  /*0d90*/  IMAD.MOV.U32 R6, RZ, RZ, RZ ;  /* 0x000000ffff067224 */ /* 0x000fe400078e00ff */
[----:B------:R-:W-:-:S02]  /*0da0*/  IMAD.MOV.U32 R49, RZ, RZ, RZ ;  /* 0x000000ffff317224 */ /* 0x000fc400078e00ff */
[----:B0-----:R-:W-:Y:S02]  /*0db0*/  IMAD R52, R18, c[0x0][0x198], R3 ;  /* 0x0000660012347a24 */ /* 0x001fe400078e0203 */
        /* <DEDUP_REMOVED lines=53> */
.L_x_2963:
[----:B------:R-:W-:Y:S05]  /*1110*/  BSYNC B2 ;  /* 0x0000000000027941 */ /* 0x000fea0003800000 */
.L_x_2962:
        /* <DEDUP_REMOVED lines=23> */
.L_x_2961:
[----:B------:R-:W-:Y:S05]  /*1290*/  BSYNC B1 ;  /* 0x0000000000017941 */ /* 0x000fea0003800000 */
.L_x_2960:
[C---:B------:R-:W-:Y:S02]  /*12a0*/  IADD3 R5, P0, -R6.reuse, 0x4, RZ ;  /* 0x0000000406057810 */ /* 0x040fe40007f1e1ff */
[C---:B------:R-:W-:Y:S02]  /*12b0*/  IADD3 R26, R6.reuse, c[0x0][0x17c], RZ ;  /* 0x00005f00061a7a10 */ /* 0x040fe40007ffe0ff */
[----:B------:R-:W-:Y:S01]  /*12c0*/  LEA R16, P1, R5, R16, 0x3 ;  /* 0x0000001005107211 */ /* 0x000fe200078218ff */
[----:B------:R-:W-:Y:S01]  /*12d0*/  IMAD.X R4, RZ, RZ, -0x1, P0 ;  /* 0xffffffffff047424 */ /* 0x000fe200000e06ff */
[----:B------:R-:W-:-:S02]  /*12e0*/  IADD3 R19, -R6, 0x4, RZ ;  /* 0x0000000406137810 */ /* 0x000fc40007ffe1ff */
[----:B------:R-:W-:Y:S02]  /*12f0*/  IADD3 R26, R26, -0x4, RZ ;  /* 0xfffffffc1a1a7810 */ /* 0x000fe40007ffe0ff */
[----:B------:R-:W-:Y:S02]  /*1300*/  LEA.HI.X R17, R5, R17, R4, 0x3, P1 ;  /* 0x0000001105117211 */ /* 0x000fe400008f1c04 */
.L_x_2959:
[----:B------:R-:W-:Y:S05]  /*1310*/  BSYNC B0 ;  /* 0x0000000000007941 */ /* 0x000fea0003800000 */
.L_x_2958:
[----:B------:R-:W-:Y:S01]  /*1320*/  IMAD R4, R23, c[0x0][0x190], RZ ;  /* 0x0000640017047a24 */ /* 0x000fe200078e02ff */
[----:B------:R-:W-:Y:S01]  /*1330*/  BSSY B0, `(.L_x_2964) ;  /* 0x0000062000007945 */ /* 0x000fe20003800000 */
[C---:B------:R-:W-:Y:S01]  /*1340*/  ISETP.NE.AND P6, PT, R22.reuse, RZ, PT ;  /* 0x000000ff1600720c */ /* 0x040fe20003fc5270 */
[----:B------:R-:W-:Y:S01]  /*1350*/  IMAD.MOV.U32 R15, RZ, RZ, c[0x0][0x168] ;  /* 0x00005a00ff0f7624 */ /* 0x000fe200078e00ff */
[----:B------:R-:W-:Y:S01]  /*1360*/  ISETP.NE.AND P5, PT, RZ, c[0x0][0x194], PT ;  /* 0x00006500ff007a0c */ /* 0x000fe20003fa5270 */
        /* <DEDUP_REMOVED lines=26> */
.L_x_2966:
[----:B------:R-:W-:-:S05]  /*1510*/  IMAD.WIDE.U32 R28, R31, 0x20, R16 ;  /* 0x000000201f1c7825 */ /* 0x000fca00078e0010 */
[----:B------:R0:W2:Y:S04]  /*1520*/  LDG.E.128 R4, [R28.64] ;  /* 0x000000241c047981 */ /* 0x0000a8000c1e1d00 */
[----:B------:R0:W3:Y:S01]  /*1530*/  LDG.E.128 R8, [R28.64+0x10] ;  /* 0x000010241c087981 */ /* 0x0000e2000c1e1d00 */
[----:B------:R-:W-:Y:S01]  /*1540*/  IMAD.IADD R33, R30, 0x1, R19 ;  /* 0x000000011e217824 */ /* 0x000fe200078e0213 */
[----:B------:R-:W-:-:S04]  /*1550*/  IADD3 R31, R31, c[0x0][0x184], RZ ;  /* 0x000061001f1f7a10 */ /* 0x000fc80007ffe0ff */
[----:B------:R-:W-:Y:S01]  /*1560*/  ISETP.GE.U32.AND P2, PT, R2, R33, PT ;  /* 0x000000210200720c */ /* 0x000fe20003f46070 */
[----:B------:R-:W-:Y:S01]  /*1570*/  IMAD.SHL.U32 R30, R31, 0x4, RZ ;  /* 0x000000041f1e7824 */ /* 0x000fe200078e00ff */
[----:B------:R-:W-:Y:S02]  /*1580*/  IADD3 R32, R33, 0x1, RZ ;  /* 0x0000000121207810 */ /* 0x000fe40007ffe0ff */
[----:B------:R-:W-:Y:S02]  /*1590*/  ISETP.GE.AND.EX P2, PT, R0, RZ, PT, P2 ;  /* 0x000000ff0000720c */ /* 0x000fe40003f46320 */
[----:B------:R-:W-:Y:S02]  /*15a0*/  ISETP.GE.U32.AND P0, PT, R27, R32, PT ;  /* 0x000000201b00720c */ /* 0x000fe40003f06070 */
[----:B0-----:R-:W-:Y:S02]  /*15b0*/  SEL R28, RZ, 0xffffffff, P2 ;  /* 0xffffffffff1c7807 */ /* 0x001fe40001000000 */
[----:B------:R-:W-:-:S02]  /*15c0*/  ISETP.GE.AND.EX P0, PT, R25, RZ, PT, P0 ;  /* 0x000000ff1900720c */ /* 0x000fc40003f06300 */
[C---:B------:R-:W-:Y:S02]  /*15d0*/  IADD3 R35, R33.reuse, 0x2, RZ ;  /* 0x0000000221237810 */ /* 0x040fe40007ffe0ff */
[----:B------:R-:W-:Y:S02]  /*15e0*/  SEL R29, RZ, 0xffffffff, P0 ;  /* 0xffffffffff1d7807 */ /* 0x000fe40000000000 */
[----:B------:R-:W-:Y:S02]  /*15f0*/  IADD3 R37, R33, 0x3, RZ ;  /* 0x0000000321257810 */ /* 0x000fe40007ffe0ff */
[----:B------:R-:W-:Y:S02]  /*1600*/  IADD3 R39, R30, 0x3, RZ ;  /* 0x000000031e277810 */ /* 0x000fe40007ffe0ff */
[----:B------:R-:W-:-:S04]  /*1610*/  ISETP.GE.U32.AND P0, PT, R14, R37, PT ;  /* 0x000000250e00720c */ /* 0x000fc80003f06070 */
[----:B------:R-:W-:Y:S02]  /*1620*/  ISETP.GE.AND.EX P0, PT, R51, RZ, PT, P0 ;  /* 0x000000ff3300720c */ /* 0x000fe40003f06300 */
[CC--:B--2---:R-:W-:Y:S02]  /*1630*/  ISETP.NE.U32.AND P1, PT, R3.reuse, R4.reuse, PT ;  /* 0x000000040300720c */ /* 0x0c4fe40003f25070 */
[----:B------:R-:W-:Y:S02]  /*1640*/  ISETP.GE.U32.AND P4, PT, R3, R4, PT ;  /* 0x000000040300720c */ /* 0x000fe40003f86070 */
[CC--:B------:R-:W-:Y:S02]  /*1650*/  ISETP.NE.AND.EX P1, PT, R13.reuse, R5.reuse, PT, P1 ;  /* 0x000000050d00720c */ /* 0x0c0fe40003f25310 */
[----:B------:R-:W-:Y:S02]  /*1660*/  ISETP.NE.U32.AND P3, PT, R24, R6, PT ;  /* 0x000000061800720c */ /* 0x000fe40003f65070 */
[----:B------:R-:W-:-:S02]  /*1670*/  ISETP.GE.AND.EX P2, PT, R13, R5, PT, P4 ;  /* 0x000000050d00720c */ /* 0x000fc40003f46340 */
[----:B------:R-:W-:Y:S02]  /*1680*/  ISETP.NE.AND.EX P3, PT, R22, R7, PT, P3 ;  /* 0x000000071600720c */ /* 0x000fe40003f65330 */
[----:B------:R-:W-:-:S04]  /*1690*/  ISETP.GE.U32.AND P4, PT, R12, R35, PT ;  /* 0x000000230c00720c */ /* 0x000fc80003f86070 */
[----:B------:R-:W-:Y:S02]  /*16a0*/  ISETP.GE.AND.EX P4, PT, R20, RZ, PT, P4 ;  /* 0x000000ff1400720c */ /* 0x000fe40003f86340 */
[----:B------:R-:W-:Y:S02]  /*16b0*/  @P1 SEL R28, RZ, 0xffffffff, P2 ;  /* 0xffffffffff1c1807 */ /* 0x000fe40001000000 */
[----:B------:R-:W-:Y:S02]  /*16c0*/  ISETP.GE.U32.AND P2, PT, R24, R6, PT ;  /* 0x000000061800720c */ /* 0x000fe40003f46070 */
[----:B---3--:R-:W-:Y:S02]  /*16d0*/  ISETP.NE.U32.AND P1, PT, R23, R8, PT ;  /* 0x000000081700720c */ /* 0x008fe40003f25070 */
[----:B------:R-:W-:Y:S02]  /*16e0*/  ISETP.GE.AND.EX P2, PT, R22, R7, PT, P2 ;  /* 0x000000071600720c */ /* 0x000fe40003f46320 */
[----:B------:R-:W-:-:S02]  /*16f0*/  ISETP.NE.AND.EX P1, PT, R21, R9, PT, P1 ;  /* 0x000000091500720c */ /* 0x000fc40003f25310 */
[----:B------:R-:W-:Y:S02]  /*1700*/  @P3 SEL R29, RZ, 0xffffffff, P2 ;  /* 0xffffffffff1d3807 */ /* 0x000fe40001000000 */
[----:B------:R-:W-:Y:S02]  /*1710*/  ISETP.NE.U32.AND P3, PT, R15, R10, PT ;  /* 0x0000000a0f00720c */ /* 0x000fe40003f65070 */
[----:B------:R-:W-:Y:S02]  /*1720*/  ISETP.GE.U32.AND P2, PT, R23, R8, PT ;  /* 0x000000081700720c */ /* 0x000fe40003f46070 */
[----:B------:R-:W-:Y:S02]  /*1730*/  ISETP.NE.AND.EX P3, PT, R49, R11, PT, P3 ;  /* 0x0000000b3100720c */ /* 0x000fe40003f65330 */
[----:B------:R-:W-:Y:S02]  /*1740*/  SEL R34, RZ, 0xffffffff, P4 ;  /* 0xffffffffff227807 */ /* 0x000fe40002000000 */
[----:B------:R-:W-:-:S02]  /*1750*/  ISETP.GE.U32.AND P4, PT, R15, R10, PT ;  /* 0x0000000a0f00720c */ /* 0x000fc40003f86070 */
[----:B------:R-:W-:Y:S02]  /*1760*/  ISETP.GE.AND.EX P2, PT, R21, R9, PT, P2 ;  /* 0x000000091500720c */ /* 0x000fe40003f46320 */
[----:B------:R-:W-:Y:S02]  /*1770*/  LOP3.LUT R28, R28, 0x1, RZ, 0xc0, !PT ;  /* 0x000000011c1c7812 */ /* 0x000fe400078ec0ff */
[----:B------:R-:W-:Y:S02]  /*1780*/  @P1 SEL R34, RZ, 0xffffffff, P2 ;  /* 0xffffffffff221807 */ /* 0x000fe40001000000 */
[----:B------:R-:W-:Y:S02]  /*1790*/  ISETP.GE.AND.EX P4, PT, R49, R11, PT, P4 ;  /* 0x0000000b3100720c */ /* 0x000fe40003f86340 */
[----:B------:R-:W-:Y:S02]  /*17a0*/  ISETP.GE.U32.AND P1, PT, R39, R26, PT ;  /* 0x0000001a2700720c */ /* 0x000fe40003f26070 */
[----:B------:R-:W-:-:S02]  /*17b0*/  ISETP.NE.U32.AND P2, PT, R28, 0x1, PT ;  /* 0x000000011c00780c */ /* 0x000fc40003f45070 */
[----:B------:R-:W-:Y:S02]  /*17c0*/  SEL R28, RZ, 0xffffffff, P0 ;  /* 0xffffffffff1c7807 */ /* 0x000fe40000000000 */
[----:B------:R-:W-:Y:S02]  /*17d0*/  @P3 SEL R28, RZ, 0xffffffff, P4 ;  /* 0xffffffffff1c3807 */ /* 0x000fe40002000000 */
[----:B------:R-:W-:Y:S02]  /*17e0*/  LOP3.LUT R29, R29, 0x1, RZ, 0xc0, !PT ;  /* 0x000000011d1d7812 */ /* 0x000fe400078ec0ff */
[----:B------:R-:W-:Y:S02]  /*17f0*/  LOP3.LUT R34, R34, 0x1, RZ, 0xc0, !PT ;  /* 0x0000000122227812 */ /* 0x000fe400078ec0ff */
[----:B------:R-:W-:Y:S02]  /*1800*/  LOP3.LUT R28, R28, 0x1, RZ, 0xc0, !PT ;  /* 0x000000011c1c7812 */ /* 0x000fe400078ec0ff */
[----:B------:R-:W-:-:S02]  /*1810*/  SEL R3, R3, R4, !P2 ;  /* 0x0000000403037207 */ /* 0x000fc40005000000 */
[----:B------:R-:W-:Y:S02]  /*1820*/  SEL R13, R13, R5, !P2 ;  /* 0x000000050d0d7207 */ /* 0x000fe40005000000 */
[----:B------:R-:W-:Y:S02]  /*1830*/  SEL R2, R2, R33, !P2 ;  /* 0x0000002102027207 */ /* 0x000fe40005000000 */
[----:B------:R-:W-:Y:S02]  /*1840*/  SEL R0, R0, RZ, !P2 ;  /* 0x000000ff00007207 */ /* 0x000fe40005000000 */
[----:B------:R-:W-:Y:S02]  /*1850*/  ISETP.NE.U32.AND P0, PT, R29, 0x1, PT ;  /* 0x000000011d00780c */ /* 0x000fe40003f05070 */
[----:B------:R-:W-:Y:S02]  /*1860*/  ISETP.NE.U32.AND P3, PT, R34, 0x1, PT ;  /* 0x000000012200780c */ /* 0x000fe40003f65070 */
[----:B------:R-:W-:-:S02]  /*1870*/  ISETP.NE.U32.AND P2, PT, R28, 0x1, PT ;  /* 0x000000011c00780c */ /* 0x000fc40003f45070 */
        /* <DEDUP_REMOVED lines=9> */
[----:B------:R-:W-:Y:S02]  /*1910*/  SEL R25, R25, RZ, !P0 ;  /* 0x000000ff19197207 */ /* 0x000fe40004000000 */
[----:B------:R-:W-:Y:S02]  /*1920*/  SEL R20, R20, RZ, !P3 ;  /* 0x000000ff14147207 */ /* 0x000fe40005800000 */
[----:B------:R-:W-:Y:S01]  /*1930*/  SEL R51, R51, RZ, !P2 ;  /* 0x000000ff33337207 */ /* 0x000fe20005000000 */
[----:B------:R-:W-:Y:S05]  /*1940*/  @!P1 BRA `(.L_x_2966) ;  /* 0xfffffbc000009947 */ /* 0x000fea000383ffff */
.L_x_2965:
[----:B------:R-:W-:Y:S05]  /*1950*/  BSYNC B0 ;  /* 0x0000000000007941 */ /* 0x000fea0003800000 */
.L_x_2964:
        /* <DEDUP_REMOVED lines=8> */
.L_x_2968:
[----:B------:R-:W-:Y:S05]  /*19e0*/  BSYNC B0 ;  /* 0x0000000000007941 */ /* 0x000fea0003800000 */
.L_x_2967:
[----:B------:R-:W-:Y:S01]  /*19f0*/  PRMT R4, R4, 0x9910, RZ ;  /* 0x0000991004047816 */ /* 0x000fe200000000ff */
[----:B------:R-:W-:Y:S03]  /*1a00*/  BSSY B0, `(.L_x_2969) ;  /* 0x000001a000007945 */ /* 0x000fe60003800000 */
[----:B------:R-:W-:-:S13]  /*1a10*/  ISETP.NE.AND P0, PT, R4, RZ, PT ;  /* 0x000000ff0400720c */ /* 0x000fda0003f05270 */
[----:B------:R-:W-:Y:S05]  /*1a20*/  @!P0 BRA `(.L_x_2970) ;  /* 0x0000017000008947 */ /* 0x000fea0003800000 */
[----:B------:R-:W0:Y:S01]  /*1a30*/  S2R R5, SR_TID.X ;  /* 0x0000000000057919 */ /* 0x000e220000002100 */
[----:B------:R-:W-:-:S05]  /*1a40*/  LOP3.LUT R4, R26, 0xfffffffc, RZ, 0xc0, !PT ;  /* 0xfffffffc1a047812 */ /* 0x000fca00078ec0ff */
[----:B0-----:R-:W-:-:S05]  /*1a50*/  IMAD.IADD R5, R4, 0x1, R5 ;  /* 0x0000000104057824 */ /* 0x001fca00078e0205 */
[----:B------:R-:W-:-:S13]  /*1a60*/  ISETP.GE.U32.AND P0, PT, R5, R26, PT ;  /* 0x0000001a0500720c */ /* 0x000fda0003f06070 */
[----:B------:R-:W-:Y:S05]  /*1a70*/  @P0 BRA `(.L_x_2970) ;  /* 0x0000012000000947 */ /* 0x000fea0003800000 */
[----:B------:R-:W-:-:S06]  /*1a80*/  IMAD.WIDE R16, R5, 0x8, R16 ;  /* 0x0000000805107825 */ /* 0x000fcc00078e0210 */
[----:B------:R-:W2:Y:S01]  /*1a90*/  LDG.E.64 R16, [R16.64] ;  /* 0x0000002410107981 */ /* 0x000ea2000c1e1b00 */
[----:B------:R-:W-:-:S05]  /*1aa0*/  IMAD.IADD R19, R5, 0x1, R19 ;  /* 0x0000000105137824 */ /* 0x000fca00078e0213 */
[----:B------:R-:W-:Y:S02]  /*1ab0*/  ISETP.GE.U32.AND P1, PT, R2, R19, PT ;  /* 0x000000130200720c */ /* 0x000fe40003f26070 */
[----:B------:R-:W-:-:S04]  /*1ac0*/  SHF.R.S32.HI R5, RZ, 0x1f, R19 ;  /* 0x0000001fff057819 */ /* 0x000fc80000011413 */
[----:B------:R-:W-:-:S04]  /*1ad0*/  ISETP.GE.AND.EX P1, PT, R0, R5, PT, P1 ;  /* 0x000000050000720c */ /* 0x000fc80003f26310 */
[----:B------:R-:W-:Y:S02]  /*1ae0*/  SEL R4, RZ, 0xffffffff, P1 ;  /* 0xffffffffff047807 */ /* 0x000fe40000800000 */
[CC--:B--2---:R-:W-:Y:S02]  /*1af0*/  ISETP.NE.U32.AND P0, PT, R3.reuse, R16.reuse, PT ;  /* 0x000000100300720c */ /* 0x0c4fe40003f05070 */
[----:B------:R-:W-:Y:S02]  /*1b00*/  ISETP.GE.U32.AND P2, PT, R3, R16, PT ;  /* 0x000000100300720c */ /* 0x000fe40003f46070 */
[CC--:B------:R-:W-:Y:S02]  /*1b10*/  ISETP.NE.AND.EX P0, PT, R13.reuse, R17.reuse, PT, P0 ;  /* 0x000000110d00720c */ /* 0x0c0fe40003f05300 */
[----:B------:R-:W-:-:S11]  /*1b20*/  ISETP.GE.AND.EX P1, PT, R13, R17, PT, P2 ;  /* 0x000000110d00720c */ /* 0x000fd60003f26320 */
[----:B------:R-:W-:-:S04]  /*1b30*/  @P0 SEL R4, RZ, 0xffffffff, P1 ;  /* 0xffffffffff040807 */ /* 0x000fc80000800000 */
[----:B------:R-:W-:-:S04]  /*1b40*/  LOP3.LUT R4, R4, 0x1, RZ, 0xc0, !PT ;  /* 0x0000000104047812 */ /* 0x000fc800078ec0ff */
[----:B------:R-:W-:-:S04]  /*1b50*/  ISETP.NE.U32.AND P0, PT, R4, 0x1, PT ;  /* 0x000000010400780c */ /* 0x000fc80003f05070 */
[----:B------:R-:W-:Y:S02]  /*1b60*/  SEL R3, R3, R16, !P0 ;  /* 0x0000001003037207 */ /* 0x000fe40004000000 */
[----:B------:R-:W-:Y:S02]  /*1b70*/  SEL R13, R13, R17, !P0 ;  /* 0x000000110d0d7207 */ /* 0x000fe40004000000 */
[----:B------:R-:W-:Y:S02]  /*1b80*/  SEL R2, R2, R19, !P0 ;  /* 0x0000001302027207 */ /* 0x000fe40004000000 */
[----:B------:R-:W-:Y:S02]  /*1b90*/  SEL R0, R0, R5, !P0 ;  /* 0x0000000500007207 */ /* 0x000fe40004000000 */
.L_x_2970:
[----:B------:R-:W-:Y:S05]  /*1ba0*/  BSYNC B0 ;  /* 0x0000000000007941 */ /* 0x000fea0003800000 */
.L_x_2969:
[CC--:B------:R-:W-:Y:S01]  /*1bb0*/  ISETP.NE.U32.AND P2, PT, R3.reuse, R24.reuse, PT ;  /* 0x000000180300720c */ /* 0x0c0fe20003f45070 */
[----:B------:R-:W-:Y:S01]  /*1bc0*/  IMAD.MOV.U32 R10, RZ, RZ, RZ ;  /* 0x000000ffff0a7224 */ /* 0x000fe200078e00ff */
        /* <DEDUP_REMOVED lines=8> */
[----:B------:R-:W-:Y:S02]  /*1c50*/  ISETP.NE.U32.AND P1, PT, R4, 0x1, PT ;  /* 0x000000010400780c */ /* 0x000fe40003f25070 */
[----:B------:R-:W-:Y:S02]  /*1c60*/  CS2R R4, SRZ ;  /* 0x0000000000047805 */ /* 0x000fe4000001ff00 */
[----:B------:R-:W-:Y:S02]  /*1c70*/  SEL R24, R3, R24, !P1 ;  /* 0x0000001803187207 */ /* 0x000fe40004800000 */
[----:B------:R-:W-:Y:S02]  /*1c80*/  SEL R22, R13, R22, !P1 ;  /* 0x000000160d167207 */ /* 0x000fe40004800000 */
[----:B------:R-:W-:Y:S02]  /*1c90*/  ISETP.NE.U32.AND P0, PT, R24, R23, PT ;  /* 0x000000171800720c */ /* 0x000fe40003f05070 */
[----:B------:R-:W-:-:S02]  /*1ca0*/  SEL R3, R2, R27, !P1 ;  /* 0x0000001b02037207 */ /* 0x000fc40004800000 */
[----:B------:R-:W-:Y:S02]  /*1cb0*/  ISETP.NE.AND.EX P0, PT, R22, R21, PT, P0 ;  /* 0x000000151600720c */ /* 0x000fe40003f05300 */
[----:B------:R-:W-:Y:S02]  /*1cc0*/  ISETP.GE.U32.AND P2, PT, R24, R23, PT ;  /* 0x000000171800720c */ /* 0x000fe40003f46070 */
[----:B------:R-:W-:Y:S02]  /*1cd0*/  SEL R25, R0, R25, !P1 ;  /* 0x0000001900197207 */ /* 0x000fe40004800000 */
[----:B------:R-:W-:Y:S02]  /*1ce0*/  ISETP.GE.U32.AND P1, PT, R3, R12, PT ;  /* 0x0000000c0300720c */ /* 0x000fe40003f26070 */
[----:B------:R-:W-:Y:S02]  /*1cf0*/  ISETP.GE.AND.EX P2, PT, R22, R21, PT, P2 ;  /* 0x000000151600720c */ /* 0x000fe40003f46320 */
[----:B------:R-:W-:-:S02]  /*1d00*/  ISETP.GE.AND.EX P1, PT, R25, R20, PT, P1 ;  /* 0x000000141900720c */ /* 0x000fc40003f26310 */
        /* <DEDUP_REMOVED lines=18> */
[----:B------:R-:W-:Y:S01]  /*1e30*/  SEL R6, R3, R14, !P0 ;  /* 0x0000000e03067207 */ /* 0x000fe20004000000 */
[----:B------:R-:W-:Y:S01]  /*1e40*/  IMAD.MOV.U32 R3, RZ, RZ, RZ ;  /* 0x000000ffff037224 */ /* 0x000fe200078e00ff */
[----:B------:R-:W-:Y:S02]  /*1e50*/  SEL R51, R20, R51, !P0 ;  /* 0x0000003314337207 */ /* 0x000fe40004000000 */
[----:B------:R-:W-:Y:S02]  /*1e60*/  SEL R50, R50, R15, !P0 ;  /* 0x0000000f32327207 */ /* 0x000fe40004000000 */
[----:B------:R-:W-:Y:S01]  /*1e70*/  SEL R49, R2, R49, !P0 ;  /* 0x0000003102317207 */ /* 0x000fe20004000000 */
[----:B------:R-:W-:Y:S05]  /*1e80*/  BRA `(.L_x_2956) ;  /* 0x0000bac000007947 */ /* 0x000fea0003800000 */
.L_x_2957:
        /* <DEDUP_REMOVED lines=8> */
[----:B------:R-:W-:Y:S02]  /*1f10*/  IMAD.MOV.U32 R0, RZ, RZ, R52 ;  /* 0x000000ffff007224 */ /* 0x000fe400078e0034 */
[----:B------:R-:W-:Y:S02]  /*1f20*/  IMAD.MOV.U32 R2, RZ, RZ, c[0x0][0x168] ;  /* 0x00005a00ff027624 */ /* 0x000fe400078e00ff */
[----:B------:R-:W-:Y:S02]  /*1f30*/  IMAD.MOV.U32 R3, RZ, RZ, c[0x0][0x16c] ;  /* 0x00005b00ff037624 */ /* 0x000fe400078e00ff */
[----:B------:R-:W-:Y:S02]  /*1f40*/  IMAD.MOV.U32 R4, RZ, RZ, c[0x0][0x170] ;  /* 0x00005c00ff047624 */ /* 0x000fe400078e00ff */
[----:B------:R-:W-:-:S02]  /*1f50*/  IMAD.MOV.U32 R5, RZ, RZ, c[0x0][0x174] ;  /* 0x00005d00ff057624 */ /* 0x000fc400078e00ff */
[----:B------:R-:W-:Y:S01]  /*1f60*/  IMAD R6, R56, 0x3, R52 ;  /* 0x0000000338067824 */ /* 0x000fe200078e0234 */
[----:B------:R-:W-:Y:S05]  /*1f70*/  @!P1 BRA `(.L_x_2972) ;  /* 0x0000836000009947 */ /* 0x000fea0003800000 */
[----:B------:R-:W-:Y:S01]  /*1f80*/  ISETP.GE.U32.AND P0, PT, R6, c[0x0][0x17c], PT ;  /* 0x00005f0006007a0c */ /* 0x000fe20003f06070 */
[----:B------:R-:W-:Y:S01]  /*1f90*/  BSSY B0, `(.L_x_2973) ;  /* 0x0000424000007945 */ /* 0x000fe20003800000 */
        /* <DEDUP_REMOVED lines=58> */
.L_x_2981:
[----:B------:R-:W-:Y:S01]  /*2340*/  ISETP.NE.AND P1, PT, RZ, c[0x0][0x1b8], PT ;  /* 0x00006e00ff007a0c */ /* 0x000fe20003f25270 */
[----:B------:R-:W-:Y:S02]  /*2350*/  IMAD.MOV.U32 R21, RZ, RZ, RZ ;  /* 0x000000ffff157224 */ /* 0x000fe400078e00ff */
[----:B------:R-:W-:-:S10]  /*2360*/  IMAD.MOV.U32 R13, RZ, RZ, RZ ;  /* 0x000000ffff0d7224 */ /* 0x000fd400078e00ff */
        /* <DEDUP_REMOVED lines=199> */
[----:B------:R-:W-:Y:S01]  /*2fe0*/  ISETP.NE.AND P0, PT, R12, 0x18, PT ;  /* 0x000000180c00780c */ /* 0x000fe20003f05270 */
[----:B------:R-:W-:-:S08]  /*2ff0*/  IMAD.MOV.U32 R15, RZ, RZ, R25 ;  /* 0x000000ffff0f7224 */ /* 0x000fd000078e0019 */
        /* <DEDUP_REMOVED lines=11> */
.L_x_2976:
[----:B------:R-:W-:-:S04]  /*30b0*/  LOP3.LUT R13, R13, 0xfffffff0, RZ, 0xc0, !PT ;  /* 0xfffffff00d0d7812 */ /* 0x000fc800078ec0ff */
[----:B------:R-:W-:-:S05]  /*30c0*/  IADD3 R12, P0, R16, R13, RZ ;  /* 0x0000000d100c7210 */ /* 0x000fca0007f1e0ff */
[----:B------:R-:W-:-:S06]  /*30d0*/  IMAD.X R13, RZ, RZ, R17, P0 ;  /* 0x000000ffff0d7224 */ /* 0x000fcc00000e0611 */
[----:B------:R-:W5:Y:S01]  /*30e0*/  LDG.E.128 R12, [R12.64] ;  /* 0x000000240c0c7981 */ /* 0x000f62000c1e1d00 */
        /* <DEDUP_REMOVED lines=212> */
.L_x_2977:
[----:B------:R-:W-:-:S04]  /*3e30*/  LOP3.LUT R21, R21, 0xfffffff0, RZ, 0xc0, !PT ;  /* 0xfffffff015157812 */ /* 0x000fc800078ec0ff */
[----:B------:R-:W-:-:S05]  /*3e40*/  IADD3 R20, P0, R16, R21, RZ ;  /* 0x0000001510147210 */ /* 0x000fca0007f1e0ff */
[----:B------:R-:W-:-:S06]  /*3e50*/  IMAD.X R21, RZ, RZ, R17, P0 ;  /* 0x000000ffff157224 */ /* 0x000fcc00000e0611 */
[----:B------:R-:W5:Y:S01]  /*3e60*/  LDG.E.128 R20, [R20.64] ;  /* 0x0000002414147981 */ /* 0x000f62000c1e1d00 */
[----:B------:R-:W-:Y:S02]  /*3e70*/  IMAD.MOV.U32 R28, RZ, RZ, RZ ;  /* 0x000000ffff1c7224 */ /* 0x000fe400078e00ff */
[----:B------:R-:W-:Y:S01]  /*3e80*/  IMAD.MOV.U32 R24, RZ, RZ, RZ ;  /* 0x000000ffff187224 */ /* 0x000fe200078e00ff */
[----:B------:R-:W-:Y:S05]  /*3e90*/  @!P1 BRA `(.L_x_2978) ;  /* 0x00000d4000009947 */ /* 0x000fea0003800000 */
[----:B------:R-:W-:Y:S02]  /*3ea0*/  IMAD.MOV.U32 R25, RZ, RZ, c[0x0][0x184] ;  /* 0x00006100ff197624 */ /* 0x000fe400078e00ff */
[----:B------:R-:W-:Y:S02]  /*3eb0*/  IMAD.MOV.U32 R24, RZ, RZ, RZ ;  /* 0x000000ffff187224 */ /* 0x000fe400078e00ff */
[----:B------:R-:W-:Y:S02]  /*3ec0*/  IMAD R25, R25, 0x2, R0 ;  /* 0x0000000219197824 */ /* 0x000fe400078e0200 */
        /* <DEDUP_REMOVED lines=209> */
.L_x_2978:
[----:B------:R-:W-:-:S04]  /*4be0*/  LOP3.LUT R25, R24, 0xfffffff0, RZ, 0xc0, !PT ;  /* 0xfffffff018197812 */ /* 0x000fc800078ec0ff */
[----:B------:R-:W-:-:S05]  /*4bf0*/  IADD3 R24, P0, R16, R25, RZ ;  /* 0x0000001910187210 */ /* 0x000fca0007f1e0ff */
[----:B------:R-:W-:-:S06]  /*4c00*/  IMAD.X R25, RZ, RZ, R17, P0 ;  /* 0x000000ffff197224 */ /* 0x000fcc00000e0611 */
[----:B------:R-:W5:Y:S01]  /*4c10*/  LDG.E.128 R24, [R24.64] ;  /* 0x0000002418187981 */ /* 0x000f62000c1e1d00 */
        /* <DEDUP_REMOVED lines=214> */
.L_x_2979:
[----:B------:R-:W-:-:S04]  /*5980*/  LOP3.LUT R29, R28, 0xfffffff0, RZ, 0xc0, !PT ;  /* 0xfffffff01c1d7812 */ /* 0x000fc800078ec0ff */
[----:B------:R-:W-:-:S05]  /*5990*/  IADD3 R28, P0, R16, R29, RZ ;  /* 0x0000001d101c7210 */ /* 0x000fca0007f1e0ff */
[----:B------:R-:W-:-:S06]  /*59a0*/  IMAD.X R29, RZ, RZ, R17, P0 ;  /* 0x000000ffff1d7224 */ /* 0x000fcc00000e0611 */
[----:B------:R-:W2:Y:S01]  /*59b0*/  LDG.E.128 R28, [R28.64] ;  /* 0x000000241c1c7981 */ /* 0x000ea2000c1e1d00 */
[CC--:B-----5:R-:W-:Y:S02]  /*59c0*/  ISETP.NE.U32.AND P0, PT, R37.reuse, R12.reuse, PT ;  /* 0x0000000c2500720c */ /* 0x0e0fe40003f05070 */
[----:B------:R-:W-:Y:S02]  /*59d0*/  ISETP.GE.U32.AND P2, PT, R37, R12, PT ;  /* 0x0000000c2500720c */ /* 0x000fe40003f46070 */
[CC--:B------:R-:W-:Y:S02]  /*59e0*/  ISETP.NE.AND.EX P0, PT, R38.reuse, R13.reuse, PT, P0 ;  /* 0x0000000d2600720c */ /* 0x0c0fe40003f05300 */
[----:B------:R-:W-:Y:S02]  /*59f0*/  ISETP.GE.U32.AND P1, PT, R47, R0, PT ;  /* 0x000000002f00720c */ /* 0x000fe40003f26070 */
[----:B------:R-:W-:Y:S02]  /*5a00*/  ISETP.GE.AND.EX P2, PT, R38, R13, PT, P2 ;  /* 0x0000000d2600720c */ /* 0x000fe40003f46320 */
[----:B------:R-:W-:-:S02]  /*5a10*/  ISETP.GE.AND.EX P1, PT, R54, RZ, PT, P1 ;  /* 0x000000ff3600720c */ /* 0x000fc40003f26310 */
[----:B------:R-:W-:Y:S02]  /*5a20*/  SEL R42, RZ, 0xffffffff, P2 ;  /* 0xffffffffff2a7807 */ /* 0x000fe40001000000 */
[CC--:B------:R-:W-:Y:S02]  /*5a30*/  ISETP.GE.U32.AND P3, PT, R35.reuse, R14.reuse, PT ;  /* 0x0000000e2300720c */ /* 0x0c0fe40003f66070 */
[----:B------:R-:W-:Y:S02]  /*5a40*/  IADD3 R55, R0, c[0x0][0x184], RZ ;  /* 0x0000610000377a10 */ /* 0x000fe40007ffe0ff */
[----:B------:R-:W-:Y:S02]  /*5a50*/  @!P0 SEL R42, RZ, 0xffffffff, P1 ;  /* 0xffffffffff2a8807 */ /* 0x000fe40000800000 */
[----:B------:R-:W-:Y:S02]  /*5a60*/  ISETP.NE.U32.AND P0, PT, R35, R14, PT ;  /* 0x0000000e2300720c */ /* 0x000fe40003f05070 */
[----:B------:R-:W-:-:S02]  /*5a70*/  ISETP.NE.U32.AND P1, PT, R33, R20, PT ;  /* 0x000000142100720c */ /* 0x000fc40003f25070 */
[----:B------:R-:W-:Y:S02]  /*5a80*/  LOP3.LUT R42, R42, 0x1, RZ, 0xc0, !PT ;  /* 0x000000012a2a7812 */ /* 0x000fe400078ec0ff */
[CC--:B------:R-:W-:Y:S02]  /*5a90*/  ISETP.NE.AND.EX P0, PT, R36.reuse, R15.reuse, PT, P0 ;  /* 0x0000000f2400720c */ /* 0x0c0fe40003f05300 */
[----:B------:R-:W-:Y:S02]  /*5aa0*/  ISETP.GE.AND.EX P3, PT, R36, R15, PT, P3 ;  /* 0x0000000f2400720c */ /* 0x000fe40003f66330 */
[----:B------:R-:W-:Y:S02]  /*5ab0*/  ISETP.NE.AND.EX P1, PT, R34, R21, PT, P1 ;  /* 0x000000152200720c */ /* 0x000fe40003f25310 */
[----:B------:R-:W-:Y:S02]  /*5ac0*/  ISETP.NE.U32.AND P5, PT, R42, 0x1, PT ;  /* 0x000000012a00780c */ /* 0x000fe40003fa5070 */
[----:B------:R-:W-:-:S02]  /*5ad0*/  ISETP.GE.U32.AND P4, PT, R46, R0, PT ;  /* 0x000000002e00720c */ /* 0x000fc40003f86070 */
[----:B------:R-:W-:Y:S02]  /*5ae0*/  ISETP.GE.U32.AND P2, PT, R33, R20, PT ;  /* 0x000000142100720c */ /* 0x000fe40003f46070 */
[----:B------:R-:W-:Y:S02]  /*5af0*/  SEL R42, RZ, 0xffffffff, P3 ;  /* 0xffffffffff2a7807 */ /* 0x000fe40001800000 */
[----:B------:R-:W-:Y:S02]  /*5b00*/  ISETP.GE.U32.AND P3, PT, R45, R55, PT ;  /* 0x000000372d00720c */ /* 0x000fe40003f66070 */
[----:B------:R-:W-:Y:S02]  /*5b10*/  ISETP.GE.AND.EX P4, PT, R53, RZ, PT, P4 ;  /* 0x000000ff3500720c */ /* 0x000fe40003f86340 */
[----:B------:R-:W-:Y:S02]  /*5b20*/  ISETP.GE.AND.EX P2, PT, R34, R21, PT, P2 ;  /* 0x000000152200720c */ /* 0x000fe40003f46320 */
[----:B------:R-:W-:-:S02]  /*5b30*/  ISETP.GE.AND.EX P3, PT, R52, RZ, PT, P3 ;  /* 0x000000ff3400720c */ /* 0x000fc40003f66330 */
[----:B------:R-:W-:Y:S02]  /*5b40*/  @!P0 SEL R42, RZ, 0xffffffff, P4 ;  /* 0xffffffffff2a8807 */ /* 0x000fe40002000000 */
[----:B------:R-:W-:Y:S02]  /*5b50*/  SEL R43, RZ, 0xffffffff, P2 ;  /* 0xffffffffff2b7807 */ /* 0x000fe40001000000 */
[----:B------:R-:W-:Y:S02]  /*5b60*/  @!P1 SEL R43, RZ, 0xffffffff, P3 ;  /* 0xffffffffff2b9807 */ /* 0x000fe40001800000 */
[CC--:B------:R-:W-:Y:S02]  /*5b70*/  ISETP.NE.U32.AND P0, PT, R19.reuse, R22.reuse, PT ;  /* 0x000000161300720c */ /* 0x0c0fe40003f05070 */
[----:B------:R-:W-:Y:S02]  /*5b80*/  ISETP.GE.U32.AND P3, PT, R19, R22, PT ;  /* 0x000000161300720c */ /* 0x000fe40003f66070 */
[----:B------:R-:W-:-:S02]  /*5b90*/  LOP3.LUT R43, R43, 0x1, RZ, 0xc0, !PT ;  /* 0x000000012b2b7812 */ /* 0x000fc400078ec0ff */
[CC--:B------:R-:W-:Y:S02]  /*5ba0*/  ISETP.NE.AND.EX P0, PT, R32.reuse, R23.reuse, PT, P0 ;  /* 0x000000172000720c */ /* 0x0c0fe40003f05300 */
[----:B------:R-:W-:Y:S02]  /*5bb0*/  ISETP.GE.AND.EX P3, PT, R32, R23, PT, P3 ;  /* 0x000000172000720c */ /* 0x000fe40003f66330 */
[----:B------:R-:W-:Y:S02]  /*5bc0*/  ISETP.NE.U32.AND P1, PT, R43, 0x1, PT ;  /* 0x000000012b00780c */ /* 0x000fe40003f25070 */
[----:B------:R-:W-:Y:S02]  /*5bd0*/  ISETP.GE.U32.AND P4, PT, R44, R55, PT ;  /* 0x000000372c00720c */ /* 0x000fe40003f86070 */
[----:B------:R-:W-:Y:S02]  /*5be0*/  SEL R43, RZ, 0xffffffff, P3 ;  /* 0xffffffffff2b7807 */ /* 0x000fe40001800000 */
[----:B------:R-:W-:-:S02]  /*5bf0*/  LOP3.LUT R42, R42, 0x1, RZ, 0xc0, !PT ;  /* 0x000000012a2a7812 */ /* 0x000fc400078ec0ff */
[----:B------:R-:W-:Y:S02]  /*5c00*/  ISETP.NE.U32.AND P3, PT, R11, R24, PT ;  /* 0x000000180b00720c */ /* 0x000fe40003f65070 */
[----:B------:R-:W-:Y:S02]  /*5c10*/  ISETP.GE.AND.EX P4, PT, R51, RZ, PT, P4 ;  /* 0x000000ff3300720c */ /* 0x000fe40003f86340 */
[----:B------:R-:W-:Y:S02]  /*5c20*/  ISETP.NE.U32.AND P2, PT, R42, 0x1, PT ;  /* 0x000000012a00780c */ /* 0x000fe40003f45070 */
[----:B------:R-:W-:Y:S02]  /*5c30*/  ISETP.NE.AND.EX P3, PT, R18, R25, PT, P3 ;  /* 0x000000191200720c */ /* 0x000fe40003f65330 */
[----:B------:R-:W-:Y:S02]  /*5c40*/  IADD3 R42, R55, c[0x0][0x184], RZ ;  /* 0x00006100372a7a10 */ /* 0x000fe40007ffe0ff */
[----:B------:R-:W-:-:S02]  /*5c50*/  @!P0 SEL R43, RZ, 0xffffffff, P4 ;  /* 0xffffffffff2b8807 */ /* 0x000fc40002000000 */
[----:B------:R-:W-:Y:S02]  /*5c60*/  ISETP.GE.U32.AND P0, PT, R11, R24, PT ;  /* 0x000000180b00720c */ /* 0x000fe40003f06070 */
[----:B------:R-:W-:Y:S02]  /*5c70*/  ISETP.GE.U32.AND P4, PT, R41, R42, PT ;  /* 0x0000002a2900720c */ /* 0x000fe40003f86070 */
[----:B------:R-:W-:Y:S02]  /*5c80*/  ISETP.GE.AND.EX P0, PT, R18, R25, PT, P0 ;  /* 0x000000191200720c */ /* 0x000fe40003f06300 */
[----:B------:R-:W-:Y:S02]  /*5c90*/  ISETP.GE.AND.EX P4, PT, R50, RZ, PT, P4 ;  /* 0x000000ff3200720c */ /* 0x000fe40003f86340 */
[----:B------:R-:W-:Y:S02]  /*5ca0*/  SEL R57, RZ, 0xffffffff, P0 ;  /* 0xffffffffff397807 */ /* 0x000fe40000000000 */
[----:B------:R-:W-:-:S02]  /*5cb0*/  @!P3 SEL R57, RZ, 0xffffffff, P4 ;  /* 0xffffffffff39b807 */ /* 0x000fc40002000000 */
[CC--:B------:R-:W-:Y:S02]  /*5cc0*/  ISETP.NE.U32.AND P0, PT, R9.reuse, R26.reuse, PT ;  /* 0x0000001a0900720c */ /* 0x0c0fe40003f05070 */
[----:B------:R-:W-:Y:S02]  /*5cd0*/  ISETP.GE.U32.AND P4, PT, R9, R26, PT ;  /* 0x0000001a0900720c */ /* 0x000fe40003f86070 */
[CC--:B------:R-:W-:Y:S02]  /*5ce0*/  ISETP.NE.AND.EX P3, PT, R10.reuse, R27.reuse, PT, P0 ;  /* 0x0000001b0a00720c */ /* 0x0c0fe40003f65300 */
[----:B------:R-:W-:Y:S02]  /*5cf0*/  ISETP.GE.AND.EX P4, PT, R10, R27, PT, P4 ;  /* 0x0000001b0a00720c */ /* 0x000fe40003f86340 */
[----:B------:R-:W-:Y:S02]  /*5d00*/  LOP3.LUT R43, R43, 0x1, RZ, 0xc0, !PT ;  /* 0x000000012b2b7812 */ /* 0x000fe400078ec0ff */
[----:B------:R-:W-:-:S02]  /*5d10*/  SEL R56, RZ, 0xffffffff, P4 ;  /* 0xffffffffff387807 */ /* 0x000fc40002000000 */
[----:B------:R-:W-:Y:S02]  /*5d20*/  ISETP.GE.U32.AND P4, PT, R40, R42, PT ;  /* 0x0000002a2800720c */ /* 0x000fe40003f86070 */
[----:B------:R-:W-:Y:S02]  /*5d30*/  ISETP.NE.U32.AND P0, PT, R43, 0x1, PT ;  /* 0x000000012b00780c */ /* 0x000fe40003f05070 */
[----:B------:R-:W-:Y:S02]  /*5d40*/  ISETP.GE.AND.EX P4, PT, R49, RZ, PT, P4 ;  /* 0x000000ff3100720c */ /* 0x000fe40003f86340 */
[----:B------:R-:W-:Y:S02]  /*5d50*/  IADD3 R43, R42, c[0x0][0x184], RZ ;  /* 0x000061002a2b7a10 */ /* 0x000fe40007ffe0ff */
[----:B------:R-:W-:Y:S02]  /*5d60*/  @!P3 SEL R56, RZ, 0xffffffff, P4 ;  /* 0xffffffffff38b807 */ /* 0x000fe40002000000 */
[----:B------:R-:W-:-:S02]  /*5d70*/  ISETP.GE.U32.AND P3, PT, R6, R43, PT ;  /* 0x0000002b0600720c */ /* 0x000fc40003f66070 */
[-C--:B------:R-:W-:Y:S02]  /*5d80*/  SEL R47, R47, R0.reuse, !P5 ;  /* 0x000000002f2f7207 */ /* 0x080fe40006800000 */
[----:B------:R-:W-:Y:S02]  /*5d90*/  ISETP.GE.AND.EX P3, PT, R48, RZ, PT, P3 ;  /* 0x000000ff3000720c */ /* 0x000fe40003f66330 */
[----:B------:R-:W-:Y:S02]  /*5da0*/  SEL R46, R46, R0, !P2 ;  /* 0x000000002e2e7207 */ /* 0x000fe40005000000 */
[----:B------:R-:W-:Y:S02]  /*5db0*/  SEL R0, RZ, 0xffffffff, P3 ;  /* 0xffffffffff007807 */ /* 0x000fe40001800000 */
[----:B------:R-:W-:Y:S02]  /*5dc0*/  LOP3.LUT R56, R56, 0x1, RZ, 0xc0, !PT ;  /* 0x0000000138387812 */ /* 0x000fe400078ec0ff */
[----:B------:R-:W-:-:S02]  /*5dd0*/  LOP3.LUT R39, R39, 0xfffffffb, RZ, 0xc0, !PT ;  /* 0xfffffffb27277812 */ /* 0x000fc400078ec0ff */
[----:B------:R-:W-:Y:S02]  /*5de0*/  LOP3.LUT R57, R57, 0x1, RZ, 0xc0, !PT ;  /* 0x0000000139397812 */ /* 0x000fe400078ec0ff */
[----:B------:R-:W-:Y:S02]  /*5df0*/  @P1 LOP3.LUT R39, R39, 0x4, RZ, 0xfc, !PT ;  /* 0x0000000427271812 */ /* 0x000fe400078efcff */
[----:B------:R-:W-:Y:S02]  /*5e00*/  SEL R37, R37, R12, !P5 ;  /* 0x0000000c25257207 */ /* 0x000fe40006800000 */
[----:B------:R-:W-:Y:S02]  /*5e10*/  SEL R38, R38, R13, !P5 ;  /* 0x0000000d26267207 */ /* 0x000fe40006800000 */
[----:B------:R-:W-:Y:S02]  /*5e20*/  SEL R54, R54, RZ, !P5 ;  /* 0x000000ff36367207 */ /* 0x000fe40006800000 */
[----:B------:R-:W-:-:S02]  /*5e30*/  ISETP.NE.U32.AND P4, PT, R57, 0x1, PT ;  /* 0x000000013900780c */ /* 0x000fc40003f85070 */
        /* <DEDUP_REMOVED lines=8> */
[----:B------:R-:W-:Y:S02]  /*5ec0*/  SEL R11, R11, R24, !P4 ;  /* 0x000000180b0b7207 */ /* 0x000fe40006000000 */
[----:B------:R-:W-:Y:S02]  /*5ed0*/  SEL R18, R18, R25, !P4 ;  /* 0x0000001912127207 */ /* 0x000fe40006000000 */
[----:B------:R-:W-:Y:S02]  /*5ee0*/  SEL R50, R50, RZ, !P4 ;  /* 0x000000ff32327207 */ /* 0x000fe40006000000 */
[----:B--2---:R-:W-:-:S02]  /*5ef0*/  ISETP.NE.U32.AND P3, PT, R7, R28, PT ;  /* 0x0000001c0700720c */ /* 0x004fc40003f65070 */
[----:B------:R-:W-:Y:S02]  /*5f00*/  ISETP.GE.U32.AND P6, PT, R7, R28, PT ;  /* 0x0000001c0700720c */ /* 0x000fe40003fc6070 */
[CC--:B------:R-:W-:Y:S02]  /*5f10*/  ISETP.NE.AND.EX P3, PT, R8.reuse, R29.reuse, PT, P3 ;  /* 0x0000001d0800720c */ /* 0x0c0fe40003f65330 */
[----:B------:R-:W-:-:S11]  /*5f20*/  ISETP.GE.AND.EX P6, PT, R8, R29, PT, P6 ;  /* 0x0000001d0800720c */ /* 0x000fd60003fc6360 */
[----:B------:R-:W-:Y:S02]  /*5f30*/  @P3 SEL R0, RZ, 0xffffffff, P6 ;  /* 0xffffffffff003807 */ /* 0x000fe40003000000 */
[----:B------:R-:W-:Y:S02]  /*5f40*/  ISETP.GE.U32.AND P6, PT, R4, R43, PT ;  /* 0x0000002b0400720c */ /* 0x000fe40003fc6070 */
[----:B------:R-:W-:Y:S02]  /*5f50*/  ISETP.NE.U32.AND P3, PT, R56, 0x1, PT ;  /* 0x000000013800780c */ /* 0x000fe40003f65070 */
[----:B------:R-:W-:Y:S02]  /*5f60*/  ISETP.GE.AND.EX P6, PT, R5, RZ, PT, P6 ;  /* 0x000000ff0500720c */ /* 0x000fe40003fc6360 */
[----:B------:R-:W-:Y:S02]  /*5f70*/  LOP3.LUT R0, R0, 0x1, RZ, 0xc0, !PT ;  /* 0x0000000100007812 */ /* 0x000fe400078ec0ff */
[----:B------:R-:W-:-:S02]  /*5f80*/  SEL R56, RZ, 0xffffffff, P6 ;  /* 0xffffffffff387807 */ /* 0x000fc40003000000 */
[-C--:B------:R-:W-:Y:S02]  /*5f90*/  ISETP.NE.U32.AND P6, PT, R2, R30.reuse, PT ;  /* 0x0000001e0200720c */ /* 0x080fe40003fc5070 */
[----:B------:R-:W-:Y:S02]  /*5fa0*/  ISETP.NE.U32.AND P5, PT, R0, 0x1, PT ;  /* 0x000000010000780c */ /* 0x000fe40003fa5070 */
[-C--:B------:R-:W-:Y:S02]  /*5fb0*/  ISETP.NE.AND.EX P1, PT, R3, R31.reuse, PT, P6 ;  /* 0x0000001f0300720c */ /* 0x080fe40003f25360 */
[----:B------:R-:W-:Y:S02]  /*5fc0*/  ISETP.GE.U32.AND P6, PT, R2, R30, PT ;  /* 0x0000001e0200720c */ /* 0x000fe40003fc6070 */
[----:B------:R-:W-:Y:S02]  /*5fd0*/  IADD3 R0, R43, c[0x0][0x184], RZ ;  /* 0x000061002b007a10 */ /* 0x000fe40007ffe0ff */
[----:B------:R-:W-:-:S02]  /*5fe0*/  ISETP.GE.AND.EX P6, PT, R3, R31, PT, P6 ;  /* 0x0000001f0300720c */ /* 0x000fc40003fc6360 */
[----:B------:R-:W-:Y:S02]  /*5ff0*/  SEL R40, R40, R42, !P3 ;  /* 0x0000002a28287207 */ /* 0x000fe40005800000 */
[----:B------:R-:W-:Y:S02]  /*6000*/  SEL R6, R6, R43, !P5 ;  /* 0x0000002b06067207 */ /* 0x000fe40006800000 */
[----:B------:R-:W-:Y:S02]  /*6010*/  SEL R9, R9, R26, !P3 ;  /* 0x0000001a09097207 */ /* 0x000fe40005800000 */
[----:B------:R-:W-:Y:S02]  /*6020*/  @P1 SEL R56, RZ, 0xffffffff, P6 ;  /* 0xffffffffff381807 */ /* 0x000fe40003000000 */
[----:B------:R-:W-:Y:S02]  /*6030*/  LOP3.LUT P1, RZ, R39, 0x4, RZ, 0xc0, !PT ;  /* 0x0000000427ff7812 */ /* 0x000fe4000782c0ff */
[----:B------:R-:W-:-:S02]  /*6040*/  LOP3.LUT R56, R56, 0x1, RZ, 0xc0, !PT ;  /* 0x0000000138387812 */ /* 0x000fc400078ec0ff */
[----:B------:R-:W-:Y:S01]  /*6050*/  SEL R45, R45, R55, !P1 ;  /* 0x000000372d2d7207 */ /* 0x000fe20004800000 */
[----:B------:R-:W-:Y:S01]  /*6060*/  IMAD.MOV.U32 R55, RZ, RZ, c[0x0][0x184] ;  /* 0x00006100ff377624 */ /* 0x000fe200078e00ff */
[----:B------:R-:W-:Y:S02]  /*6070*/  SEL R33, R33, R20, !P1 ;  /* 0x0000001421217207 */ /* 0x000fe40004800000 */
[----:B------:R-:W-:Y:S01]  /*6080*/  SEL R34, R34, R21, !P1 ;  /* 0x0000001522227207 */ /* 0x000fe20004800000 */
[----:B------:R-:W-:Y:S01]  /*6090*/  IMAD R42, R55, 0x3, R0 ;  /* 0x00000003372a7824 */ /* 0x000fe200078e0200 */
[----:B------:R-:W-:Y:S02]  /*60a0*/  SEL R52, R52, RZ, !P1 ;  /* 0x000000ff34347207 */ /* 0x000fe40004800000 */
[----:B------:R-:W-:Y:S02]  /*60b0*/  ISETP.NE.U32.AND P2, PT, R56, 0x1, PT ;  /* 0x000000013800780c */ /* 0x000fe40003f45070 */
[----:B------:R-:W-:-:S02]  /*60c0*/  ISETP.GE.U32.AND P1, PT, R42, c[0x0][0x17c], PT ;  /* 0x00005f002a007a0c */ /* 0x000fc40003f26070 */
[----:B------:R-:W-:Y:S02]  /*60d0*/  SEL R4, R4, R43, !P2 ;  /* 0x0000002b04047207 */ /* 0x000fe40005000000 */
[----:B------:R-:W-:Y:S02]  /*60e0*/  SEL R10, R10, R27, !P3 ;  /* 0x0000001b0a0a7207 */ /* 0x000fe40005800000 */
[----:B------:R-:W-:Y:S02]  /*60f0*/  SEL R49, R49, RZ, !P3 ;  /* 0x000000ff31317207 */ /* 0x000fe40005800000 */
[----:B------:R-:W-:Y:S02]  /*6100*/  SEL R7, R7, R28, !P5 ;  /* 0x0000001c07077207 */ /* 0x000fe40006800000 */
[----:B------:R-:W-:Y:S02]  /*6110*/  SEL R8, R8, R29, !P5 ;  /* 0x0000001d08087207 */ /* 0x000fe40006800000 */
[----:B------:R-:W-:-:S02]  /*6120*/  SEL R48, R48, RZ, !P5 ;  /* 0x000000ff30307207 */ /* 0x000fc40006800000 */
[----:B------:R-:W-:Y:S02]  /*6130*/  SEL R2, R2, R30, !P2 ;  /* 0x0000001e02027207 */ /* 0x000fe40005000000 */
[----:B------:R-:W-:Y:S02]  /*6140*/  SEL R3, R3, R31, !P2 ;  /* 0x0000001f03037207 */ /* 0x000fe40005000000 */
[----:B------:R-:W-:Y:S01]  /*6150*/  SEL R5, R5, RZ, !P2 ;  /* 0x000000ff05057207 */ /* 0x000fe20005000000 */
[----:B------:R-:W-:Y:S01]  /*6160*/  @P1 CALL.REL.NOINC `(.L_x_2980) ;  /* 0x0000001000001944 */ /* 0x000fe20003c00000 */
[----:B------:R-:W-:Y:S05]  /*6170*/  BRA `(.L_x_2981) ;  /* 0xffffc1c000007947 */ /* 0x000fea000383ffff */
.L_x_2980:
[----:B------:R-:W-:Y:S05]  /*6180*/  BSYNC B1 ;  /* 0x0000000000017941 */ /* 0x000fea0003800000 */
.L_x_2975:
[----:B------:R-:W-:Y:S02]  /*6190*/  IMAD.MOV.U32 R56, RZ, RZ, R28 ;  /* 0x000000ffff387224 */ /* 0x000fe400078e001c */
[----:B------:R-:W-:Y:S02]  /*61a0*/  IMAD.MOV.U32 R57, RZ, RZ, R29 ;  /* 0x000000ffff397224 */ /* 0x000fe400078e001d */
[----:B------:R-:W-:Y:S02]  /*61b0*/  IMAD.MOV.U32 R58, RZ, RZ, R30 ;  /* 0x000000ffff3a7224 */ /* 0x000fe400078e001e */
[----:B------:R-:W-:-:S02]  /*61c0*/  IMAD.MOV.U32 R59, RZ, RZ, R31 ;  /* 0x000000ffff3b7224 */ /* 0x000fc400078e001f */
.L_x_2974:
[----:B------:R-:W-:Y:S05]  /*61d0*/  BSYNC B0 ;  /* 0x0000000000007941 */ /* 0x000fea0003800000 */
.L_x_2973:
[----:B------:R-:W-:Y:S01]  /*61e0*/  ISETP.GE.U32.AND P0, PT, R0, c[0x0][0x17c], PT ;  /* 0x00005f0000007a0c */ /* 0x000fe20003f06070 */
[----:B------:R-:W-:-:S12]  /*61f0*/  BSSY B0, `(.L_x_2982) ;  /* 0x000033d000007945 */ /* 0x000fd80003800000 */
[----:B------:R-:W-:Y:S05]  /*6200*/  @P0 BRA `(.L_x_2983) ;  /* 0x000033b000000947 */ /* 0x000fea0003800000 */
[----:B------:R-:W-:Y:S01]  /*6210*/  ISETP.NE.AND P1, PT, RZ, c[0x0][0x1b8], PT ;  /* 0x00006e00ff007a0c */ /* 0x000fe20003f25270 */
[----:B------:R-:W-:-:S12]  /*6220*/  IMAD.MOV.U32 R12, RZ, RZ, RZ ;  /* 0x000000ffff0c7224 */ /* 0x000fd800078e00ff */
        /* <DEDUP_REMOVED lines=200> */
.L_x_2984:
        /* <DEDUP_REMOVED lines=207> */
.L_x_2985:
        /* <DEDUP_REMOVED lines=207> */
.L_x_2986:
        /* <DEDUP_REMOVED lines=207> */
.L_x_2987:
[----:B------:R-:W-:-:S04]  /*9580*/  LOP3.LUT R57, R30, 0xfffffff0, RZ, 0xc0, !PT ;  /* 0xfffffff01e397812 */ /* 0x000fc800078ec0ff */
[----:B------:R-:W-:-:S05]  /*9590*/  IADD3 R56, P1, R16, R57, RZ ;  /* 0x0000003910387210 */ /* 0x000fca0007f3e0ff */
[----:B------:R-:W-:-:S06]  /*95a0*/  IMAD.X R57, RZ, RZ, R17, P1 ;  /* 0x000000ffff397224 */ /* 0x000fcc00008e0611 */
[----:B------:R-:W5:Y:S02]  /*95b0*/  LDG.E.128 R56, [R56.64] ;  /* 0x0000002438387981 */ /* 0x000f64000c1e1d00 */
.L_x_2983:
[----:B------:R-:W-:Y:S05]  /*95c0*/  BSYNC B0 ;  /* 0x0000000000007941 */ /* 0x000fea0003800000 */
.L_x_2982:
[----:B------:R-:W-:Y:S01]  /*95d0*/  BSSY B0, `(.L_x_2988) ;  /* 0x000007b000007945 */ /* 0x000fe20003800000 */
[----:B------:R-:W-:Y:S05]  /*95e0*/  @P0 BRA `(.L_x_2989) ;  /* 0x0000079000000947 */ /* 0x000fea0003800000 */
[----:B-----5:R-:W-:Y:S02]  /*95f0*/  ISETP.NE.U32.AND P1, PT, R37, R12, PT ;  /* 0x0000000c2500720c */ /* 0x020fe40003f25070 */
[----:B------:R-:W-:Y:S02]  /*9600*/  ISETP.NE.U32.AND P0, PT, R35, R14, PT ;  /* 0x0000000e2300720c */ /* 0x000fe40003f05070 */
[----:B------:R-:W-:Y:S02]  /*9610*/  ISETP.NE.AND.EX P1, PT, R38, R13, PT, P1 ;  /* 0x0000000d2600720c */ /* 0x000fe40003f25310 */
[----:B------:R-:W-:Y:S02]  /*9620*/  ISETP.GE.U32.AND P4, PT, R37, R12, PT ;  /* 0x0000000c2500720c */ /* 0x000fe40003f86070 */
[----:B------:R-:W-:Y:S02]  /*9630*/  ISETP.GE.U32.AND P2, PT, R47, R0, PT ;  /* 0x000000002f00720c */ /* 0x000fe40003f46070 */
[----:B------:R-:W-:-:S02]  /*9640*/  ISETP.NE.AND.EX P0, PT, R36, R15, PT, P0 ;  /* 0x0000000f2400720c */ /* 0x000fc40003f05300 */
[----:B------:R-:W-:Y:S02]  /*9650*/  ISETP.GE.AND.EX P4, PT, R38, R13, PT, P4 ;  /* 0x0000000d2600720c */ /* 0x000fe40003f86340 */
[----:B------:R-:W-:Y:S02]  /*9660*/  ISETP.GE.AND.EX P2, PT, R54, RZ, PT, P2 ;  /* 0x000000ff3600720c */ /* 0x000fe40003f46320 */
[----:B------:R-:W-:Y:S02]  /*9670*/  ISETP.GE.U32.AND P5, PT, R35, R14, PT ;  /* 0x0000000e2300720c */ /* 0x000fe40003fa6070 */
[----:B------:R-:W-:Y:S02]  /*9680*/  ISETP.GE.U32.AND P3, PT, R46, R0, PT ;  /* 0x000000002e00720c */ /* 0x000fe40003f66070 */
[----:B------:R-:W-:Y:S02]  /*9690*/  SEL R16, RZ, 0xffffffff, P4 ;  /* 0xffffffffff107807 */ /* 0x000fe40002000000 */
[----:B------:R-:W-:-:S02]  /*96a0*/  @!P1 SEL R16, RZ, 0xffffffff, P2 ;  /* 0xffffffffff109807 */ /* 0x000fc40001000000 */
[----:B------:R-:W-:Y:S02]  /*96b0*/  ISETP.GE.AND.EX P5, PT, R36, R15, PT, P5 ;  /* 0x0000000f2400720c */ /* 0x000fe40003fa6350 */
[----:B------:R-:W-:Y:S02]  /*96c0*/  ISETP.GE.AND.EX P3, PT, R53, RZ, PT, P3 ;  /* 0x000000ff3500720c */ /* 0x000fe40003f66330 */
[----:B------:R-:W-:Y:S02]  /*96d0*/  LOP3.LUT R16, R16, 0x1, RZ, 0xc0, !PT ;  /* 0x0000000110107812 */ /* 0x000fe400078ec0ff */
[----:B------:R-:W-:Y:S02]  /*96e0*/  SEL R17, RZ, 0xffffffff, P5 ;  /* 0xffffffffff117807 */ /* 0x000fe40002800000 */
[----:B------:R-:W-:Y:S02]  /*96f0*/  @!P0 SEL R17, RZ, 0xffffffff, P3 ;  /* 0xffffffffff118807 */ /* 0x000fe40001800000 */
[----:B------:R-:W-:-:S02]  /*9700*/  ISETP.NE.U32.AND P0, PT, R16, 0x1, PT ;  /* 0x000000011000780c */ /* 0x000fc40003f05070 */
[----:B------:R-:W-:Y:S02]  /*9710*/  IADD3 R16, R0, c[0x0][0x184], RZ ;  /* 0x0000610000107a10 */ /* 0x000fe40007ffe0ff */
[----:B------:R-:W-:Y:S02]  /*9720*/  LOP3.LUT R17, R17, 0x1, RZ, 0xc0, !PT ;  /* 0x0000000111117812 */ /* 0x000fe400078ec0ff */
[----:B------:R-:W-:Y:S02]  /*9730*/  ISETP.GE.U32.AND P2, PT, R16, c[0x0][0x17c], PT ;  /* 0x00005f0010007a0c */ /* 0x000fe40003f46070 */
[----:B------:R-:W-:Y:S02]  /*9740*/  ISETP.NE.U32.AND P1, PT, R17, 0x1, PT ;  /* 0x000000011100780c */ /* 0x000fe40003f25070 */
[----:B------:R-:W-:Y:S02]  /*9750*/  SEL R37, R37, R12, !P0 ;  /* 0x0000000c25257207 */ /* 0x000fe40004000000 */
[----:B------:R-:W-:-:S02]  /*9760*/  SEL R38, R38, R13, !P0 ;  /* 0x0000000d26267207 */ /* 0x000fc40004000000 */
[----:B------:R-:W-:Y:S02]  /*9770*/  SEL R35, R35, R14, !P1 ;  /* 0x0000000e23237207 */ /* 0x000fe40004800000 */
[----:B------:R-:W-:Y:S02]  /*9780*/  SEL R36, R36, R15, !P1 ;  /* 0x0000000f24247207 */ /* 0x000fe40004800000 */
[-C--:B------:R-:W-:Y:S02]  /*9790*/  SEL R47, R47, R0.reuse, !P0 ;  /* 0x000000002f2f7207 */ /* 0x080fe40004000000 */
[----:B------:R-:W-:Y:S02]  /*97a0*/  SEL R46, R46, R0, !P1 ;  /* 0x000000002e2e7207 */ /* 0x000fe40004800000 */
[----:B------:R-:W-:Y:S02]  /*97b0*/  SEL R54, R54, RZ, !P0 ;  /* 0x000000ff36367207 */ /* 0x000fe40004000000 */
[----:B------:R-:W-:Y:S01]  /*97c0*/  SEL R53, R53, RZ, !P1 ;  /* 0x000000ff35357207 */ /* 0x000fe20004800000 */
[----:B------:R-:W-:Y:S05]  /*97d0*/  @P2 BRA `(.L_x_2989) ;  /* 0x000005a000002947 */ /* 0x000fea0003800000 */
[----:B------:R-:W-:Y:S02]  /*97e0*/  ISETP.NE.U32.AND P1, PT, R33, R20, PT ;  /* 0x000000142100720c */ /* 0x000fe40003f25070 */
[----:B------:R-:W-:-:S02]  /*97f0*/  ISETP.NE.U32.AND P0, PT, R19, R22, PT ;  /* 0x000000161300720c */ /* 0x000fc40003f05070 */
[----:B------:R-:W-:Y:S02]  /*9800*/  ISETP.NE.AND.EX P1, PT, R34, R21, PT, P1 ;  /* 0x000000152200720c */ /* 0x000fe40003f25310 */
[----:B------:R-:W-:Y:S02]  /*9810*/  ISETP.GE.U32.AND P4, PT, R33, R20, PT ;  /* 0x000000142100720c */ /* 0x000fe40003f86070 */
[----:B------:R-:W-:Y:S02]  /*9820*/  ISETP.NE.AND.EX P0, PT, R32, R23, PT, P0 ;  /* 0x000000172000720c */ /* 0x000fe40003f05300 */
[----:B------:R-:W-:Y:S02]  /*9830*/  ISETP.GE.U32.AND P2, PT, R45, R16, PT ;  /* 0x000000102d00720c */ /* 0x000fe40003f46070 */
[----:B------:R-:W-:Y:S02]  /*9840*/  ISETP.GE.U32.AND P5, PT, R19, R22, PT ;  /* 0x000000161300720c */ /* 0x000fe40003fa6070 */
[----:B------:R-:W-:-:S02]  /*9850*/  ISETP.GE.AND.EX P4, PT, R34, R21, PT, P4 ;  /* 0x000000152200720c */ /* 0x000fc40003f86340 */
[----:B------:R-:W-:Y:S02]  /*9860*/  ISETP.GE.U32.AND P3, PT, R44, R16, PT ;  /* 0x000000102c00720c */ /* 0x000fe40003f66070 */
[----:B------:R-:W-:Y:S02]  /*9870*/  ISETP.GE.AND.EX P2, PT, R52, RZ, PT, P2 ;  /* 0x000000ff3400720c */ /* 0x000fe40003f46320 */
[----:B------:R-:W-:Y:S02]  /*9880*/  IADD3 R13, R16, c[0x0][0x184], RZ ;  /* 0x00006100100d7a10 */ /* 0x000fe40007ffe0ff */
[----:B------:R-:W-:Y:S02]  /*9890*/  ISETP.GE.AND.EX P5, PT, R32, R23, PT, P5 ;  /* 0x000000172000720c */ /* 0x000fe40003fa6350 */
        /* <DEDUP_REMOVED lines=14> */
[-C--:B------:R-:W-:Y:S02]  /*9980*/  SEL R45, R45, R16.reuse, !P0 ;  /* 0x000000102d2d7207 */ /* 0x080fe40004000000 */
[----:B------:R-:W-:Y:S02]  /*9990*/  SEL R44, R44, R16, !P1 ;  /* 0x000000102c2c7207 */ /* 0x000fe40004800000 */
[----:B------:R-:W-:Y:S02]  /*99a0*/  SEL R52, R52, RZ, !P0 ;  /* 0x000000ff34347207 */ /* 0x000fe40004000000 */
[----:B------:R-:W-:Y:S01]  /*99b0*/  SEL R51, R51, RZ, !P1 ;  /* 0x000000ff33337207 */ /* 0x000fe20004800000 */
[----:B------:R-:W-:Y:S05]  /*99c0*/  @P2 BRA `(.L_x_2989) ;  /* 0x000003b000002947 */ /* 0x000fea0003800000 */
[----:B------:R-:W-:Y:S02]  /*99d0*/  ISETP.NE.U32.AND P1, PT, R11, R24, PT ;  /* 0x000000180b00720c */ /* 0x000fe40003f25070 */
[----:B------:R-:W-:Y:S02]  /*99e0*/  ISETP.NE.U32.AND P0, PT, R9, R26, PT ;  /* 0x0000001a0900720c */ /* 0x000fe40003f05070 */
[----:B------:R-:W-:-:S02]  /*99f0*/  ISETP.NE.AND.EX P1, PT, R18, R25, PT, P1 ;  /* 0x000000191200720c */ /* 0x000fc40003f25310 */
[----:B------:R-:W-:Y:S02]  /*9a00*/  ISETP.GE.U32.AND P4, PT, R11, R24, PT ;  /* 0x000000180b00720c */ /* 0x000fe40003f86070 */
[----:B------:R-:W-:Y:S02]  /*9a10*/  ISETP.NE.AND.EX P0, PT, R10, R27, PT, P0 ;  /* 0x0000001b0a00720c */ /* 0x000fe40003f05300 */
[----:B------:R-:W-:Y:S02]  /*9a20*/  ISETP.GE.U32.AND P2, PT, R41, R13, PT ;  /* 0x0000000d2900720c */ /* 0x000fe40003f46070 */
[----:B------:R-:W-:Y:S02]  /*9a30*/  ISETP.GE.U32.AND P5, PT, R9, R26, PT ;  /* 0x0000001a0900720c */ /* 0x000fe40003fa6070 */
[----:B------:R-:W-:Y:S02]  /*9a40*/  ISETP.GE.AND.EX P4, PT, R18, R25, PT, P4 ;  /* 0x000000191200720c */ /* 0x000fe40003f86340 */
[----:B------:R-:W-:-:S02]  /*9a50*/  ISETP.GE.U32.AND P3, PT, R40, R13, PT ;  /* 0x0000000d2800720c */ /* 0x000fc40003f66070 */
[----:B------:R-:W-:Y:S02]  /*9a60*/  ISETP.GE.AND.EX P2, PT, R50, RZ, PT, P2 ;  /* 0x000000ff3200720c */ /* 0x000fe40003f46320 */
[----:B------:R-:W-:Y:S02]  /*9a70*/  IADD3 R15, R13, c[0x0][0x184], RZ ;  /* 0x000061000d0f7a10 */ /* 0x000fe40007ffe0ff */
[----:B------:R-:W-:Y:S02]  /*9a80*/  ISETP.GE.AND.EX P5, PT, R10, R27, PT, P5 ;  /* 0x0000001b0a00720c */ /* 0x000fe40003fa6350 */
[----:B------:R-:W-:Y:S02]  /*9a90*/  SEL R0, RZ, 0xffffffff, P4 ;  /* 0xffffffffff007807 */ /* 0x000fe40002000000 */
[----:B------:R-:W-:Y:S02]  /*9aa0*/  ISETP.GE.AND.EX P3, PT, R49, RZ, PT, P3 ;  /* 0x000000ff3100720c */ /* 0x000fe40003f66330 */
        /* <DEDUP_REMOVED lines=14> */
[----:B------:R-:W-:Y:S02]  /*9b90*/  SEL R50, R50, RZ, !P0 ;  /* 0x000000ff32327207 */ /* 0x000fe40004000000 */
[----:B------:R-:W-:Y:S01]  /*9ba0*/  SEL R49, R49, RZ, !P1 ;  /* 0x000000ff31317207 */ /* 0x000fe20004800000 */
[----:B------:R-:W-:Y:S05]  /*9bb0*/  @P2 BRA `(.L_x_2989) ;  /* 0x000001c000002947 */ /* 0x000fea0003800000 */
[----:B------:R-:W-:Y:S02]  /*9bc0*/  ISETP.NE.U32.AND P1, PT, R7, R56, PT ;  /* 0x000000380700720c */ /* 0x000fe40003f25070 */
[----:B------:R-:W-:Y:S02]  /*9bd0*/  ISETP.NE.U32.AND P0, PT, R2, R58, PT ;  /* 0x0000003a0200720c */ /* 0x000fe40003f05070 */
[----:B------:R-:W-:Y:S02]  /*9be0*/  ISETP.NE.AND.EX P1, PT, R8, R57, PT, P1 ;  /* 0x000000390800720c */ /* 0x000fe40003f25310 */
[----:B------:R-:W-:-:S02]  /*9bf0*/  ISETP.NE.AND.EX P0, PT, R3, R59, PT, P0 ;  /* 0x0000003b0300720c */ /* 0x000fc40003f05300 */
[----:B------:R-:W-:Y:S02]  /*9c00*/  ISETP.GE.U32.AND P4, PT, R7, R56, PT ;  /* 0x000000380700720c */ /* 0x000fe40003f86070 */
[----:B------:R-:W-:Y:S02]  /*9c10*/  ISETP.GE.U32.AND P2, PT, R2, R58, PT ;  /* 0x0000003a0200720c */ /* 0x000fe40003f46070 */
[-C--:B------:R-:W-:Y:S02]  /*9c20*/  ISETP.GE.U32.AND P3, PT, R6, R15.reuse, PT ;  /* 0x0000000f0600720c */ /* 0x080fe40003f66070 */
[----:B------:R-:W-:Y:S02]  /*9c30*/  ISETP.GE.U32.AND P5, PT, R4, R15, PT ;  /* 0x0000000f0400720c */ /* 0x000fe40003fa6070 */
[----:B------:R-:W-:Y:S02]  /*9c40*/  ISETP.GE.AND.EX P4, PT, R8, R57, PT, P4 ;  /* 0x000000390800720c */ /* 0x000fe40003f86340 */
[----:B------:R-:W-:-:S02]  /*9c50*/  ISETP.GE.AND.EX P2, PT, R3, R59, PT, P2 ;  /* 0x0000003b0300720c */ /* 0x000fc40003f46320 */
[----:B------:R-:W-:Y:S02]  /*9c60*/  ISETP.GE.AND.EX P3, PT, R48, RZ, PT, P3 ;  /* 0x000000ff3000720c */ /* 0x000fe40003f66330 */
[----:B------:R-:W-:Y:S02]  /*9c70*/  ISETP.GE.AND.EX P5, PT, R5, RZ, PT, P5 ;  /* 0x000000ff0500720c */ /* 0x000fe40003fa6350 */
        /* <DEDUP_REMOVED lines=15> */
[----:B------:R-:W-:-:S02]  /*9d70*/  SEL R5, R5, RZ, !P1 ;  /* 0x000000ff05057207 */ /* 0x000fc40004800000 */
.L_x_2989:
[----:B------:R-:W-:Y:S05]  /*9d80*/  BSYNC B0 ;  /* 0x0000000000007941 */ /* 0x000fea0003800000 */
.L_x_2988:
[----:B------:R-:W-:Y:S02]  /*9d90*/  ISETP.NE.U32.AND P0, PT, R35, R19, PT ;  /* 0x000000132300720c */ /* 0x000fe40003f05070 */
[----:B------:R-:W-:-:S02]  /*9da0*/  ISETP.NE.U32.AND P1, PT, R37, R33, PT ;  /* 0x000000212500720c */ /* 0x000fc40003f25070 */
[----:B------:R-:W-:Y:S02]  /*9db0*/  ISETP.NE.AND.EX P0, PT, R36, R32, PT, P0 ;  /* 0x000000202400720c */ /* 0x000fe40003f05300 */
[----:B------:R-:W-:Y:S02]  /*9dc0*/  ISETP.NE.AND.EX P1, PT, R38, R34, PT, P1 ;  /* 0x000000222600720c */ /* 0x000fe40003f25310 */
[----:B------:R-:W-:Y:S02]  /*9dd0*/  ISETP.GE.U32.AND P5, PT, R35, R19, PT ;  /* 0x000000132300720c */ /* 0x000fe40003fa6070 */
[----:B------:R-:W-:Y:S02]  /*9de0*/  ISETP.GE.U32.AND P3, PT, R37, R33, PT ;  /* 0x000000212500720c */ /* 0x000fe40003f66070 */
[----:B------:R-:W-:Y:S02]  /*9df0*/  ISETP.GE.U32.AND P2, PT, R46, R44, PT ;  /* 0x0000002c2e00720c */ /* 0x000fe40003f46070 */
[----:B------:R-:W-:-:S02]  /*9e00*/  ISETP.GE.U32.AND P4, PT, R47, R45, PT ;  /* 0x0000002d2f00720c */ /* 0x000fc40003f86070 */
[----:B------:R-:W-:Y:S02]  /*9e10*/  ISETP.GE.AND.EX P5, PT, R36, R32, PT, P5 ;  /* 0x000000202400720c */ /* 0x000fe40003fa6350 */
[----:B------:R-:W-:Y:S02]  /*9e20*/  ISETP.GE.AND.EX P3, PT, R38, R34, PT, P3 ;  /* 0x000000222600720c */ /* 0x000fe40003f66330 */
[----:B------:R-:W-:Y:S02]  /*9e30*/  ISETP.GE.AND.EX P2, PT, R53, R51, PT, P2 ;  /* 0x000000333500720c */ /* 0x000fe40003f46320 */
[----:B------:R-:W-:Y:S02]  /*9e40*/  ISETP.GE.AND.EX P4, PT, R54, R52, PT, P4 ;  /* 0x000000343600720c */ /* 0x000fe40003f86340 */
[----:B-----5:R-:W-:Y:S02]  /*9e50*/  SEL R12, RZ, 0xffffffff, P5 ;  /* 0xffffffffff0c7807 */ /* 0x020fe40002800000 */
        /* <DEDUP_REMOVED lines=13> */
[----:B------:R-:W-:Y:S02]  /*9f30*/  ISETP.NE.U32.AND P0, PT, R20, R9, PT ;  /* 0x000000091400720c */ /* 0x000fe40003f05070 */
[----:B------:R-:W-:Y:S02]  /*9f40*/  ISETP.NE.U32.AND P1, PT, R14, R11, PT ;  /* 0x0000000b0e00720c */ /* 0x000fe40003f25070 */
[----:B------:R-:W-:Y:S02]  /*9f50*/  ISETP.NE.AND.EX P0, PT, R19, R10, PT, P0 ;  /* 0x0000000a1300720c */ /* 0x000fe40003f05300 */
[----:B------:R-:W-:Y:S02]  /*9f60*/  SEL R17, R46, R44, !P2 ;  /* 0x0000002c2e117207 */ /* 0x000fe40005000000 */
[----:B------:R-:W-:Y:S02]  /*9f70*/  ISETP.NE.AND.EX P1, PT, R15, R18, PT, P1 ;  /* 0x000000120f00720c */ /* 0x000fe40003f25310 */
[----:B------:R-:W-:-:S02]  /*9f80*/  SEL R16, R53, R51, !P2 ;  /* 0x0000003335107207 */ /* 0x000fc40005000000 */
[----:B------:R-:W-:Y:S02]  /*9f90*/  ISETP.GE.U32.AND P2, PT, R20, R9, PT ;  /* 0x000000091400720c */ /* 0x000fe40003f46070 */
[----:B------:R-:W-:Y:S02]  /*9fa0*/  ISETP.GE.U32.AND P4, PT, R14, R11, PT ;  /* 0x0000000b0e00720c */ /* 0x000fe40003f86070 */
[----:B------:R-:W-:Y:S02]  /*9fb0*/  ISETP.GE.U32.AND P5, PT, R17, R40, PT ;  /* 0x000000281100720c */ /* 0x000fe40003fa6070 */
[----:B------:R-:W-:Y:S02]  /*9fc0*/  ISETP.GE.U32.AND P3, PT, R22, R41, PT ;  /* 0x000000291600720c */ /* 0x000fe40003f66070 */
[----:B------:R-:W-:Y:S02]  /*9fd0*/  ISETP.GE.AND.EX P2, PT, R19, R10, PT, P2 ;  /* 0x0000000a1300720c */ /* 0x000fe40003f46320 */
[----:B------:R-:W-:-:S02]  /*9fe0*/  ISETP.GE.AND.EX P4, PT, R15, R18, PT, P4 ;  /* 0x000000120f00720c */ /* 0x000fc40003f86340 */
        /* <DEDUP_REMOVED lines=16> */
[----:B------:R-:W-:Y:S02]  /*a0f0*/  ISETP.NE.U32.AND P1, PT, R13, R2, PT ;  /* 0x000000020d00720c */ /* 0x000fe40003f25070 */
[----:B------:R-:W-:-:S02]  /*a100*/  ISETP.NE.U32.AND P0, PT, R14, R7, PT ;  /* 0x000000070e00720c */ /* 0x000fc40003f05070 */
[----:B------:R-:W-:Y:S02]  /*a110*/  ISETP.NE.AND.EX P1, PT, R12, R3, PT, P1 ;  /* 0x000000030c00720c */ /* 0x000fe40003f25310 */
[----:B------:R-:W-:Y:S02]  /*a120*/  SEL R11, R17, R40, !P2 ;  /* 0x00000028110b7207 */ /* 0x000fe40005000000 */
[----:B------:R-:W-:Y:S02]  /*a130*/  ISETP.NE.AND.EX P0, PT, R15, R8, PT, P0 ;  /* 0x000000080f00720c */ /* 0x000fe40003f05300 */
[----:B------:R-:W-:Y:S02]  /*a140*/  SEL R10, R16, R49, !P2 ;  /* 0x00000031100a7207 */ /* 0x000fe40005000000 */
[----:B------:R-:W-:Y:S02]  /*a150*/  ISETP.GE.U32.AND P4, PT, R13, R2, PT ;  /* 0x000000020d00720c */ /* 0x000fe40003f86070 */
[----:B------:R-:W-:-:S02]  /*a160*/  ISETP.GE.U32.AND P2, PT, R14, R7, PT ;  /* 0x000000070e00720c */ /* 0x000fc40003f46070 */
[----:B------:R-:W-:Y:S02]  /*a170*/  ISETP.GE.U32.AND P5, PT, R11, R4, PT ;  /* 0x000000040b00720c */ /* 0x000fe40003fa6070 */
[----:B------:R-:W-:Y:S02]  /*a180*/  ISETP.GE.U32.AND P3, PT, R41, R6, PT ;  /* 0x000000062900720c */ /* 0x000fe40003f66070 */
[----:B------:R-:W-:Y:S02]  /*a190*/  ISETP.GE.AND.EX P4, PT, R12, R3, PT, P4 ;  /* 0x000000030c00720c */ /* 0x000fe40003f86340 */
[----:B------:R-:W-:Y:S02]  /*a1a0*/  ISETP.GE.AND.EX P2, PT, R15, R8, PT, P2 ;  /* 0x000000080f00720c */ /* 0x000fe40003f46320 */
        /* <DEDUP_REMOVED lines=18> */
[----:B------:R-:W-:Y:S05]  /*a2d0*/  BRA `(.L_x_2956) ;  /* 0x0000367000007947 */ /* 0x000fea0003800000 */
.L_x_2972:
        /* <DEDUP_REMOVED lines=31> */
[----:B------:R-:W-:Y:S01]  /*a4d0*/  BSSY B1, `(.L_x_2991) ;  /* 0x00000a7000017945 */ /* 0x000fe20003800000 */
        /* <DEDUP_REMOVED lines=28> */
.L_x_2992:
[----:B------:R-:W-:-:S05]  /*a6a0*/  IMAD R12, R53, R0, RZ ;  /* 0x00000000350c7224 */ /* 0x000fca00078e02ff */
[----:B------:R-:W-:-:S05]  /*a6b0*/  SHF.R.U32.HI R13, RZ, 0x1, R12 ;  /* 0x00000001ff0d7819 */ /* 0x000fca000001160c */
[----:B------:R-:W-:-:S06]  /*a6c0*/  IMAD.WIDE.U32 R12, R13, 0x10, R16 ;  /* 0x000000100d0c7825 */ /* 0x000fcc00078e0010 */
[----:B------:R-:W2:Y:S01]  /*a6d0*/  LDG.E.128 R12, [R12.64] ;  /* 0x000000240c0c7981 */ /* 0x000ea2000c1e1d00 */
[----:B------:R-:W-:-:S05]  /*a6e0*/  IADD3 R54, R0, c[0x0][0x184], RZ ;  /* 0x0000610000367a10 */ /* 0x000fca0007ffe0ff */
[----:B------:R-:W-:-:S05]  /*a6f0*/  IMAD R20, R53, R54, RZ ;  /* 0x0000003635147224 */ /* 0x000fca00078e02ff */
[----:B------:R-:W-:-:S05]  /*a700*/  SHF.R.U32.HI R21, RZ, 0x1, R20 ;  /* 0x00000001ff157819 */ /* 0x000fca0000011614 */
[----:B------:R-:W-:-:S06]  /*a710*/  IMAD.WIDE.U32 R20, R21, 0x10, R16 ;  /* 0x0000001015147825 */ /* 0x000fcc00078e0010 */
[----:B------:R-:W3:Y:S01]  /*a720*/  LDG.E.128 R20, [R20.64] ;  /* 0x0000002414147981 */ /* 0x000ee2000c1e1d00 */
[----:B------:R-:W-:-:S05]  /*a730*/  IADD3 R55, R54, c[0x0][0x184], RZ ;  /* 0x0000610036377a10 */ /* 0x000fca0007ffe0ff */
[----:B------:R-:W-:-:S05]  /*a740*/  IMAD R24, R53, R55, RZ ;  /* 0x0000003735187224 */ /* 0x000fca00078e02ff */
[----:B------:R-:W-:-:S05]  /*a750*/  SHF.R.U32.HI R25, RZ, 0x1, R24 ;  /* 0x00000001ff197819 */ /* 0x000fca0000011618 */
[----:B------:R-:W-:-:S06]  /*a760*/  IMAD.WIDE.U32 R24, R25, 0x10, R16 ;  /* 0x0000001019187825 */ /* 0x000fcc00078e0010 */
[----:B------:R-:W4:Y:S01]  /*a770*/  LDG.E.128 R24, [R24.64] ;  /* 0x0000002418187981 */ /* 0x000f22000c1e1d00 */
[----:B------:R-:W-:-:S05]  /*a780*/  IADD3 R57, R55, c[0x0][0x184], RZ ;  /* 0x0000610037397a10 */ /* 0x000fca0007ffe0ff */
[----:B------:R-:W-:-:S05]  /*a790*/  IMAD R28, R53, R57, RZ ;  /* 0x00000039351c7224 */ /* 0x000fca00078e02ff */
[----:B------:R-:W-:-:S05]  /*a7a0*/  SHF.R.U32.HI R29, RZ, 0x1, R28 ;  /* 0x00000001ff1d7819 */ /* 0x000fca000001161c */
[----:B------:R-:W-:-:S06]  /*a7b0*/  IMAD.WIDE.U32 R28, R29, 0x10, R16 ;  /* 0x000000101d1c7825 */ /* 0x000fcc00078e0010 */
[----:B------:R-:W5:Y:S01]  /*a7c0*/  LDG.E.128 R28, [R28.64] ;  /* 0x000000241c1c7981 */ /* 0x000f62000c1e1d00 */
[----:B------:R-:W-:Y:S02]  /*a7d0*/  ISETP.GE.U32.AND P1, PT, R9, R0, PT ;  /* 0x000000000900720c */ /* 0x000fe40003f26070 */
[----:B------:R-:W-:Y:S02]  /*a7e0*/  LOP3.LUT R39, R39, 0xfffffffb, RZ, 0xc0, !PT ;  /* 0xfffffffb27277812 */ /* 0x000fe400078ec0ff */
[----:B------:R-:W-:-:S04]  /*a7f0*/  ISETP.GE.AND.EX P1, PT, R8, RZ, PT, P1 ;  /* 0x000000ff0800720c */ /* 0x000fc80003f26310 */
[----:B------:R-:W-:Y:S02]  /*a800*/  SEL R58, RZ, 0xffffffff, P1 ;  /* 0xffffffffff3a7807 */ /* 0x000fe40000800000 */
[----:B------:R-:W-:-:S04]  /*a810*/  ISETP.GE.U32.AND P1, PT, R19, R0, PT ;  /* 0x000000001300720c */ /* 0x000fc80003f26070 */
[----:B------:R-:W-:Y:S02]  /*a820*/  ISETP.GE.AND.EX P1, PT, R18, RZ, PT, P1 ;  /* 0x000000ff1200720c */ /* 0x000fe40003f26310 */
[CC--:B--2---:R-:W-:Y:S02]  /*a830*/  ISETP.NE.U32.AND P0, PT, R7.reuse, R12.reuse, PT ;  /* 0x0000000c0700720c */ /* 0x0c4fe40003f05070 */
[----:B------:R-:W-:Y:S02]  /*a840*/  ISETP.GE.U32.AND P2, PT, R7, R12, PT ;  /* 0x0000000c0700720c */ /* 0x000fe40003f46070 */
[CC--:B------:R-:W-:Y:S02]  /*a850*/  ISETP.NE.AND.EX P0, PT, R6.reuse, R13.reuse, PT, P0 ;  /* 0x0000000d0600720c */ /* 0x0c0fe40003f05300 */
[----:B------:R-:W-:Y:S02]  /*a860*/  ISETP.GE.AND.EX P2, PT, R6, R13, PT, P2 ;  /* 0x0000000d0600720c */ /* 0x000fe40003f46320 */
[----:B------:R-:W-:-:S04]  /*a870*/  ISETP.GE.U32.AND P3, PT, R11, R14, PT ;  /* 0x0000000e0b00720c */ /* 0x000fc80003f66070 */
[----:B------:R-:W-:-:S05]  /*a880*/  ISETP.GE.AND.EX P3, PT, R10, R15, PT, P3 ;  /* 0x0000000f0a00720c */ /* 0x000fca0003f66330 */
[----:B------:R-:W-:Y:S02]  /*a890*/  @P0 SEL R58, RZ, 0xffffffff, P2 ;  /* 0xffffffffff3a0807 */ /* 0x000fe40001000000 */
[----:B------:R-:W-:Y:S02]  /*a8a0*/  ISETP.NE.U32.AND P0, PT, R11, R14, PT ;  /* 0x0000000e0b00720c */ /* 0x000fe40003f05070 */
[----:B------:R-:W-:Y:S02]  /*a8b0*/  LOP3.LUT R58, R58, 0x1, RZ, 0xc0, !PT ;  /* 0x000000013a3a7812 */ /* 0x000fe400078ec0ff */
[----:B------:R-:W-:Y:S02]  /*a8c0*/  ISETP.NE.AND.EX P0, PT, R10, R15, PT, P0 ;  /* 0x0000000f0a00720c */ /* 0x000fe40003f05300 */
[----:B------:R-:W-:Y:S02]  /*a8d0*/  ISETP.NE.U32.AND P2, PT, R58, 0x1, PT ;  /* 0x000000013a00780c */ /* 0x000fe40003f45070 */
[----:B------:R-:W-:-:S02]  /*a8e0*/  SEL R58, RZ, 0xffffffff, P1 ;  /* 0xffffffffff3a7807 */ /* 0x000fc40000800000 */
[----:B------:R-:W-:Y:S02]  /*a8f0*/  SEL R9, R9, R0, !P2 ;  /* 0x0000000009097207 */ /* 0x000fe40005000000 */
[----:B---3--:R-:W-:Y:S02]  /*a900*/  ISETP.GE.U32.AND P4, PT, R33, R20, PT ;  /* 0x000000142100720c */ /* 0x008fe40003f86070 */
[----:B------:R-:W-:Y:S02]  /*a910*/  ISETP.GE.U32.AND P5, PT, R37, R22, PT ;  /* 0x000000162500720c */ /* 0x000fe40003fa6070 */
[----:B------:R-:W-:Y:S02]  /*a920*/  ISETP.GE.AND.EX P4, PT, R32, R21, PT, P4 ;  /* 0x000000152000720c */ /* 0x000fe40003f86340 */
[----:B------:R-:W-:Y:S02]  /*a930*/  @P0 SEL R58, RZ, 0xffffffff, P3 ;  /* 0xffffffffff3a0807 */ /* 0x000fe40001800000 */
[----:B------:R-:W-:-:S02]  /*a940*/  ISETP.NE.U32.AND P0, PT, R33, R20, PT ;  /* 0x000000142100720c */ /* 0x000fc40003f05070 */
[----:B------:R-:W-:Y:S02]  /*a950*/  LOP3.LUT R58, R58, 0x1, RZ, 0xc0, !PT ;  /* 0x000000013a3a7812 */ /* 0x000fe400078ec0ff */
[----:B------:R-:W-:Y:S02]  /*a960*/  ISETP.GE.U32.AND P3, PT, R35, R54, PT ;  /* 0x000000362300720c */ /* 0x000fe40003f66070 */
[----:B------:R-:W-:Y:S02]  /*a970*/  ISETP.NE.U32.AND P1, PT, R58, 0x1, PT ;  /* 0x000000013a00780c */ /* 0x000fe40003f25070 */
[----:B------:R-:W-:Y:S02]  /*a980*/  ISETP.NE.AND.EX P0, PT, R32, R21, PT, P0 ;  /* 0x000000152000720c */ /* 0x000fe40003f05300 */
[----:B------:R-:W-:Y:S02]  /*a990*/  ISETP.GE.AND.EX P3, PT, R34, RZ, PT, P3 ;  /* 0x000000ff2200720c */ /* 0x000fe40003f66330 */
[----:B------:R-:W-:-:S02]  /*a9a0*/  SEL R19, R19, R0, !P1 ;  /* 0x0000000013137207 */ /* 0x000fc40004800000 */
[----:B------:R-:W-:Y:S02]  /*a9b0*/  SEL R0, RZ, 0xffffffff, P3 ;  /* 0xffffffffff007807 */ /* 0x000fe40001800000 */
[----:B------:R-:W-:Y:S02]  /*a9c0*/  ISETP.NE.U32.AND P3, PT, R37, R22, PT ;  /* 0x000000162500720c */ /* 0x000fe40003f65070 */
[CC--:B------:R-:W-:Y:S02]  /*a9d0*/  ISETP.GE.AND.EX P5, PT, R36.reuse, R23.reuse, PT, P5 ;  /* 0x000000172400720c */ /* 0x0c0fe40003fa6350 */
[----:B------:R-:W-:Y:S02]  /*a9e0*/  ISETP.NE.AND.EX P3, PT, R36, R23, PT, P3 ;  /* 0x000000172400720c */ /* 0x000fe40003f65330 */
[----:B------:R-:W-:Y:S02]  /*a9f0*/  @P0 SEL R0, RZ, 0xffffffff, P4 ;  /* 0xffffffffff000807 */ /* 0x000fe40002000000 */
[----:B------:R-:W-:-:S02]  /*aa00*/  ISETP.GE.U32.AND P4, PT, R40, R54, PT ;  /* 0x000000362800720c */ /* 0x000fc40003f86070 */
[----:B------:R-:W-:Y:S02]  /*aa10*/  LOP3.LUT R0, R0, 0x1, RZ, 0xc0, !PT ;  /* 0x0000000100007812 */ /* 0x000fe400078ec0ff */
[----:B------:R-:W-:Y:S02]  /*aa20*/  ISETP.GE.AND.EX P4, PT, R38, RZ, PT, P4 ;  /* 0x000000ff2600720c */ /* 0x000fe40003f86340 */
[----:B------:R-:W-:Y:S02]  /*aa30*/  ISETP.NE.U32.AND P0, PT, R0, 0x1, PT ;  /* 0x000000010000780c */ /* 0x000fe40003f05070 */
[----:B------:R-:W-:Y:S02]  /*aa40*/  SEL R0, RZ, 0xffffffff, P4 ;  /* 0xffffffffff007807 */ /* 0x000fe40002000000 */
[----:B------:R-:W-:Y:S02]  /*aa50*/  @P3 SEL R0, RZ, 0xffffffff, P5 ;  /* 0xffffffffff003807 */ /* 0x000fe40002800000 */
[----:B----4-:R-:W-:-:S02]  /*aa60*/  ISETP.NE.U32.AND P3, PT, R42, R24, PT ;  /* 0x000000182a00720c */ /* 0x010fc40003f65070 */
[----:B------:R-:W-:Y:S02]  /*aa70*/  ISETP.GE.U32.AND P4, PT, R44, R55, PT ;  /* 0x000000372c00720c */ /* 0x000fe40003f86070 */
[-C--:B------:R-:W-:Y:S02]  /*aa80*/  ISETP.NE.AND.EX P3, PT, R41, R25.reuse, PT, P3 ;  /* 0x000000192900720c */ /* 0x080fe40003f65330 */
[----:B------:R-:W-:Y:S02]  /*aa90*/  ISETP.GE.U32.AND P6, PT, R42, R24, PT ;  /* 0x000000182a00720c */ /* 0x000fe40003fc6070 */
[----:B------:R-:W-:Y:S02]  /*aaa0*/  LOP3.LUT R0, R0, 0x1, RZ, 0xc0, !PT ;  /* 0x0000000100007812 */ /* 0x000fe400078ec0ff */
[----:B------:R-:W-:Y:S02]  /*aab0*/  ISETP.GE.AND.EX P4, PT, R43, RZ, PT, P4 ;  /* 0x000000ff2b00720c */ /* 0x000fe40003f86340 */
[----:B------:R-:W-:-:S02]  /*aac0*/  ISETP.GE.AND.EX P6, PT, R41, R25, PT, P6 ;  /* 0x000000192900720c */ /* 0x000fc40003fc6360 */
[----:B------:R-:W-:Y:S02]  /*aad0*/  ISETP.NE.U32.AND P5, PT, R0, 0x1, PT ;  /* 0x000000010000780c */ /* 0x000fe40003fa5070 */
[----:B------:R-:W-:Y:S02]  /*aae0*/  SEL R0, RZ, 0xffffffff, P4 ;  /* 0xffffffffff007807 */ /* 0x000fe40002000000 */
[----:B------:R-:W-:Y:S02]  /*aaf0*/  @P3 SEL R0, RZ, 0xffffffff, P6 ;  /* 0xffffffffff003807 */ /* 0x000fe40003000000 */
[----:B------:R-:W-:Y:S02]  /*ab00*/  ISETP.GE.U32.AND P4, PT, R48, R55, PT ;  /* 0x000000373000720c */ /* 0x000fe40003f86070 */
[----:B------:R-:W-:Y:S02]  /*ab10*/  ISETP.NE.U32.AND P3, PT, R46, R26, PT ;  /* 0x0000001a2e00720c */ /* 0x000fe40003f65070 */
[----:B------:R-:W-:-:S02]  /*ab20*/  LOP3.LUT R0, R0, 0x1, RZ, 0xc0, !PT ;  /* 0x0000000100007812 */ /* 0x000fc400078ec0ff */
[----:B------:R-:W-:Y:S02]  /*ab30*/  ISETP.GE.AND.EX P6, PT, R47, RZ, PT, P4 ;  /* 0x000000ff2f00720c */ /* 0x000fe40003fc6340 */
[----:B------:R-:W-:Y:S02]  /*ab40*/  ISETP.NE.AND.EX P3, PT, R45, R27, PT, P3 ;  /* 0x0000001b2d00720c */ /* 0x000fe40003f65330 */
[----:B------:R-:W-:Y:S02]  /*ab50*/  ISETP.NE.U32.AND P4, PT, R0, 0x1, PT ;  /* 0x000000010000780c */ /* 0x000fe40003f85070 */
[----:B------:R-:W-:Y:S02]  /*ab60*/  SEL R0, RZ, 0xffffffff, P6 ;  /* 0xffffffffff007807 */ /* 0x000fe40003000000 */
[----:B------:R-:W-:Y:S02]  /*ab70*/  ISETP.GE.U32.AND P6, PT, R46, R26, PT ;  /* 0x0000001a2e00720c */ /* 0x000fe40003fc6070 */
[----:B------:R-:W-:-:S02]  /*ab80*/  @P2 LOP3.LUT R39, R39, 0x4, RZ, 0xfc, !PT ;  /* 0x0000000427272812 */ /* 0x000fc400078efcff */
[----:B------:R-:W-:Y:S02]  /*ab90*/  ISETP.GE.AND.EX P6, PT, R45, R27, PT, P6 ;  /* 0x0000001b2d00720c */ /* 0x000fe40003fc6360 */
[----:B------:R-:W-:Y:S02]  /*aba0*/  SEL R35, R35, R54, !P0 ;  /* 0x0000003623237207 */ /* 0x000fe40004000000 */
[----:B------:R-:W-:Y:S02]  /*abb0*/  @P3 SEL R0, RZ, 0xffffffff, P6 ;  /* 0xffffffffff003807 */ /* 0x000fe40003000000 */
[----:B------:R-:W-:Y:S02]  /*abc0*/  ISETP.GE.U32.AND P6, PT, R52, R57, PT ;  /* 0x000000393400720c */ /* 0x000fe40003fc6070 */
[----:B------:R-:W-:Y:S02]  /*abd0*/  LOP3.LUT R0, R0, 0x1, RZ, 0xc0, !PT ;  /* 0x0000000100007812 */ /* 0x000fe400078ec0ff */
[----:B------:R-:W-:-:S02]  /*abe0*/  ISETP.GE.AND.EX P6, PT, R51, RZ, PT, P6 ;  /* 0x000000ff3300720c */ /* 0x000fc40003fc6360 */
[----:B------:R-:W-:Y:S02]  /*abf0*/  ISETP.NE.U32.AND P3, PT, R0, 0x1, PT ;  /* 0x000000010000780c */ /* 0x000fe40003f65070 */
[----:B------:R-:W-:Y:S02]  /*ac00*/  SEL R0, RZ, 0xffffffff, P6 ;  /* 0xffffffffff007807 */ /* 0x000fe40003000000 */
[----:B-----5:R-:W-:Y:S02]  /*ac10*/  ISETP.NE.U32.AND P6, PT, R50, R28, PT ;  /* 0x0000001c3200720c */ /* 0x020fe40003fc5070 */
[----:B------:R-:W-:Y:S02]  /*ac20*/  SEL R40, R40, R54, !P5 ;  /* 0x0000003628287207 */ /* 0x000fe40006800000 */
[----:B------:R-:W-:Y:S02]  /*ac30*/  ISETP.NE.AND.EX P2, PT, R49, R29, PT, P6 ;  /* 0x0000001d3100720c */ /* 0x000fe40003f45360 */
[----:B------:R-:W-:-:S02]  /*ac40*/  ISETP.GE.U32.AND P6, PT, R50, R28, PT ;  /* 0x0000001c3200720c */ /* 0x000fc40003fc6070 */
[----:B------:R-:W-:Y:S02]  /*ac50*/  SEL R11, R11, R14, !P1 ;  /* 0x0000000e0b0b7207 */ /* 0x000fe40004800000 */
[----:B------:R-:W-:Y:S02]  /*ac60*/  ISETP.GE.AND.EX P6, PT, R49, R29, PT, P6 ;  /* 0x0000001d3100720c */ /* 0x000fe40003fc6360 */
[----:B------:R-:W-:Y:S02]  /*ac70*/  SEL R10, R10, R15, !P1 ;  /* 0x0000000f0a0a7207 */ /* 0x000fe40004800000 */
[----:B------:R-:W-:Y:S02]  /*ac80*/  SEL R18, R18, RZ, !P1 ;  /* 0x000000ff12127207 */ /* 0x000fe40004800000 */
[----:B------:R-:W-:Y:S02]  /*ac90*/  SEL R44, R44, R55, !P4 ;  /* 0x000000372c2c7207 */ /* 0x000fe40006000000 */
[----:B------:R-:W-:-:S02]  /*aca0*/  @P2 SEL R0, RZ, 0xffffffff, P6 ;  /* 0xffffffffff002807 */ /* 0x000fc40003000000 */
[----:B------:R-:W-:Y:S02]  /*acb0*/  ISETP.GE.U32.AND P6, PT, R4, R57, PT ;  /* 0x000000390400720c */ /* 0x000fe40003fc6070 */
[----:B------:R-:W-:Y:S02]  /*acc0*/  LOP3.LUT R0, R0, 0x1, RZ, 0xc0, !PT ;  /* 0x0000000100007812 */ /* 0x000fe400078ec0ff */
[----:B------:R-:W-:Y:S02]  /*acd0*/  ISETP.GE.AND.EX P6, PT, R5, RZ, PT, P6 ;  /* 0x000000ff0500720c */ /* 0x000fe40003fc6360 */
[----:B------:R-:W-:Y:S02]  /*ace0*/  SEL R48, R48, R55, !P3 ;  /* 0x0000003730307207 */ /* 0x000fe40005800000 */
[----:B------:R-:W-:Y:S02]  /*acf0*/  SEL R54, RZ, 0xffffffff, P6 ;  /* 0xffffffffff367807 */ /* 0x000fe40003000000 */
[----:B------:R-:W-:-:S02]  /*ad00*/  ISETP.NE.U32.AND P6, PT, R2, R30, PT ;  /* 0x0000001e0200720c */ /* 0x000fc40003fc5070 */
[----:B------:R-:W-:Y:S02]  /*ad10*/  SEL R33, R33, R20, !P0 ;  /* 0x0000001421217207 */ /* 0x000fe40004000000 */
[C---:B------:R-:W-:Y:S02]  /*ad20*/  ISETP.NE.AND.EX P2, PT, R3.reuse, R31, PT, P6 ;  /* 0x0000001f0300720c */ /* 0x040fe40003f45360 */
[----:B------:R-:W-:Y:S02]  /*ad30*/  ISETP.GE.U32.AND P6, PT, R2, R30, PT ;  /* 0x0000001e0200720c */ /* 0x000fe40003fc6070 */
[----:B------:R-:W-:Y:S02]  /*ad40*/  SEL R32, R32, R21, !P0 ;  /* 0x0000001520207207 */ /* 0x000fe40004000000 */
[----:B------:R-:W-:Y:S02]  /*ad50*/  ISETP.GE.AND.EX P6, PT, R3, R31, PT, P6 ;  /* 0x0000001f0300720c */ /* 0x000fe40003fc6360 */
[----:B------:R-:W-:-:S02]  /*ad60*/  SEL R34, R34, RZ, !P0 ;  /* 0x000000ff22227207 */ /* 0x000fc40004000000 */
[----:B------:R-:W-:Y:S02]  /*ad70*/  SEL R37, R37, R22, !P5 ;  /* 0x0000001625257207 */ /* 0x000fe40006800000 */
[----:B------:R-:W-:Y:S02]  /*ad80*/  SEL R36, R36, R23, !P5 ;  /* 0x0000001724247207 */ /* 0x000fe40006800000 */
[----:B------:R-:W-:Y:S02]  /*ad90*/  @P2 SEL R54, RZ, 0xffffffff, P6 ;  /* 0xffffffffff362807 */ /* 0x000fe40003000000 */
[----:B------:R-:W-:Y:S02]  /*ada0*/  LOP3.LUT P2, RZ, R39, 0x4, RZ, 0xc0, !PT ;  /* 0x0000000427ff7812 */ /* 0x000fe4000784c0ff */
[----:B------:R-:W-:Y:S02]  /*adb0*/  ISETP.NE.U32.AND P6, PT, R0, 0x1, PT ;  /* 0x000000010000780c */ /* 0x000fe40003fc5070 */
[----:B------:R-:W-:-:S02]  /*adc0*/  LOP3.LUT R54, R54, 0x1, RZ, 0xc0, !PT ;  /* 0x0000000136367812 */ /* 0x000fc400078ec0ff */
[----:B------:R-:W-:Y:S02]  /*add0*/  IADD3 R0, R57, c[0x0][0x184], RZ ;  /* 0x0000610039007a10 */ /* 0x000fe40007ffe0ff */
[----:B------:R-:W-:Y:S02]  /*ade0*/  SEL R7, R7, R12, !P2 ;  /* 0x0000000c07077207 */ /* 0x000fe40005000000 */
[----:B------:R-:W-:Y:S02]  /*adf0*/  SEL R6, R6, R13, !P2 ;  /* 0x0000000d06067207 */ /* 0x000fe40005000000 */
[----:B------:R-:W-:Y:S02]  /*ae00*/  SEL R8, R8, RZ, !P2 ;  /* 0x000000ff08087207 */ /* 0x000fe40005000000 */
[----:B------:R-:W-:Y:S01]  /*ae10*/  ISETP.NE.U32.AND P2, PT, R54, 0x1, PT ;  /* 0x000000013600780c */ /* 0x000fe20003f45070 */
[----:B------:R-:W-:Y:S01]  /*ae20*/  IMAD R54, R56, 0x3, R0 ;  /* 0x0000000338367824 */ /* 0x000fe200078e0200 */
[----:B------:R-:W-:-:S02]  /*ae30*/  SEL R52, R52, R57, !P6 ;  /* 0x0000003934347207 */ /* 0x000fc40007000000 */
[----:B------:R-:W-:Y:S02]  /*ae40*/  SEL R4, R4, R57, !P2 ;  /* 0x0000003904047207 */ /* 0x000fe40005000000 */
[----:B------:R-:W-:Y:S02]  /*ae50*/  ISETP.GE.U32.AND P1, PT, R54, c[0x0][0x17c], PT ;  /* 0x00005f0036007a0c */ /* 0x000fe40003f26070 */
[----:B------:R-:W-:Y:S02]  /*ae60*/  SEL R38, R38, RZ, !P5 ;  /* 0x000000ff26267207 */ /* 0x000fe40006800000 */
[----:B------:R-:W-:Y:S02]  /*ae70*/  SEL R42, R42, R24, !P4 ;  /* 0x000000182a2a7207 */ /* 0x000fe40006000000 */
[----:B------:R-:W-:Y:S02]  /*ae80*/  SEL R41, R41, R25, !P4 ;  /* 0x0000001929297207 */ /* 0x000fe40006000000 */
[----:B------:R-:W-:-:S02]  /*ae90*/  SEL R43, R43, RZ, !P4 ;  /* 0x000000ff2b2b7207 */ /* 0x000fc40006000000 */
        /* <DEDUP_REMOVED lines=9> */
[----:B------:R-:W-:Y:S05]  /*af30*/  @!P1 BRA `(.L_x_2992) ;  /* 0xfffff76000009947 */ /* 0x000fea000383ffff */
[----:B------:R-:W-:Y:S05]  /*af40*/  BSYNC B1 ;  /* 0x0000000000017941 */ /* 0x000fea0003800000 */
.L_x_2991:
[----:B------:R-:W-:Y:S05]  /*af50*/  BSYNC B0 ;  /* 0x0000000000007941 */ /* 0x000fea0003800000 */
.L_x_2990:
        /* <DEDUP_REMOVED lines=27> */
.L_x_2994:
[----:B------:R-:W-:Y:S05]  /*b110*/  BSYNC B0 ;  /* 0x0000000000007941 */ /* 0x000fea0003800000 */
.L_x_2993:
        /* <DEDUP_REMOVED lines=12> */
[----:B0-----:R-:W-:Y:S02]  /*b1e0*/  SEL R16, RZ, 0xffffffff, P4 ;  /* 0xffffffffff107807 */ /* 0x001fe40002000000 */
        /* <DEDUP_REMOVED lines=110> */
.L_x_2996:
[----:B------:R-:W-:Y:S05]  /*b8d0*/  BSYNC B0 ;  /* 0x0000000000007941 */ /* 0x000fea0003800000 */
.L_x_2995:
        /* <DEDUP_REMOVED lines=12> */
[----:B------:R-:W-:Y:S02]  /*b9a0*/  SEL R0, RZ, 0xffffffff, P3 ;  /* 0xffffffffff007807 */ /* 0x000fe40001800000 */
[----:B-----5:R-:W-:-:S02]  /*b9b0*/  SEL R12, RZ, 0xffffffff, P5 ;  /* 0xffffffffff0c7807 */ /* 0x020fc40002800000 */
        /* <DEDUP_REMOVED lines=9> */
[----:B0-----:R-:W-:Y:S02]  /*ba50*/  SEL R16, R6, R32, !P0 ;  /* 0x0000002006107207 */ /* 0x001fe40004000000 */
[----:B------:R-:W-:Y:S02]  /*ba60*/  SEL R14, R8, R34, !P0 ;  /* 0x00000022080e7207 */ /* 0x000fe40004000000 */
[----:B------:R-:W-:-:S02]  /*ba70*/  SEL R10, R10, R36, !P2 ;  /* 0x000000240a0a7207 */ /* 0x000fc40005000000 */
[----:B------:R-:W-:Y:S02]  /*ba80*/  ISETP.NE.U32.AND P1, PT, R13, R42, PT ;  /* 0x0000002a0d00720c */ /* 0x000fe40003f25070 */
[----:B------:R-:W-:Y:S02]  /*ba90*/  ISETP.NE.U32.AND P0, PT, R9, R46, PT ;  /* 0x0000002e0900720c */ /* 0x000fe40003f05070 */
[----:B------:R-:W-:Y:S02]  /*baa0*/  ISETP.NE.AND.EX P1, PT, R16, R41, PT, P1 ;  /* 0x000000291000720c */ /* 0x000fe40003f25310 */
[----:B------:R-:W-:Y:S02]  /*bab0*/  ISETP.NE.AND.EX P0, PT, R10, R45, PT, P0 ;  /* 0x0000002d0a00720c */ /* 0x000fe40003f05300 */
[----:B------:R-:W-:Y:S02]  /*bac0*/  SEL R7, R19, R40, !P2 ;  /* 0x0000002813077207 */ /* 0x000fe40005000000 */
        /* <DEDUP_REMOVED lines=26> */
[----:B------:R-:W-:Y:S02]  /*bc70*/  ISETP.NE.AND.EX P0, PT, R16, R49, PT, P0 ;  /* 0x000000311000720c */ /* 0x000fe40003f05300 */
[----:B------:R-:W-:Y:S02]  /*bc80*/  SEL R7, R7, R48, !P2 ;  /* 0x0000003007077207 */ /* 0x000fe40005000000 */
        /* <DEDUP_REMOVED lines=26> */
.L_x_2971:
[----:B------:R-:W-:Y:S01]  /*be30*/  IMAD.MOV.U32 R54, RZ, RZ, c[0x0][0x184] ;  /* 0x00006100ff367624 */ /* 0x000fe200078e00ff */
        /* <DEDUP_REMOVED lines=65> */
.L_x_2999:
[----:B------:R-:W-:-:S05]  /*c250*/  SHF.R.U32.HI R13, RZ, 0x1, R52 ;  /* 0x00000001ff0d7819 */ /* 0x000fca0000011634 */
[----:B------:R-:W-:-:S06]  /*c260*/  IMAD.WIDE.U32 R12, R13, 0x10, R16 ;  /* 0x000000100d0c7825 */ /* 0x000fcc00078e0010 */
[----:B------:R-:W2:Y:S01]  /*c270*/  LDG.E.128 R12, [R12.64] ;  /* 0x000000240c0c7981 */ /* 0x000ea2000c1e1d00 */
[----:B------:R-:W-:-:S04]  /*c280*/  IADD3 R53, R52, c[0x0][0x184], RZ ;  /* 0x0000610034357a10 */ /* 0x000fc80007ffe0ff */
[----:B------:R-:W-:-:S05]  /*c290*/  SHF.R.U32.HI R21, RZ, 0x1, R53 ;  /* 0x00000001ff157819 */ /* 0x000fca0000011635 */
[----:B------:R-:W-:-:S06]  /*c2a0*/  IMAD.WIDE.U32 R20, R21, 0x10, R16 ;  /* 0x0000001015147825 */ /* 0x000fcc00078e0010 */
[----:B------:R-:W3:Y:S01]  /*c2b0*/  LDG.E.128 R20, [R20.64] ;  /* 0x0000002414147981 */ /* 0x000ee2000c1e1d00 */
[----:B------:R-:W-:-:S04]  /*c2c0*/  IADD3 R55, R53, c[0x0][0x184], RZ ;  /* 0x0000610035377a10 */ /* 0x000fc80007ffe0ff */
[----:B------:R-:W-:-:S05]  /*c2d0*/  SHF.R.U32.HI R25, RZ, 0x1, R55 ;  /* 0x00000001ff197819 */ /* 0x000fca0000011637 */
[----:B------:R-:W-:-:S06]  /*c2e0*/  IMAD.WIDE.U32 R24, R25, 0x10, R16 ;  /* 0x0000001019187825 */ /* 0x000fcc00078e0010 */
[----:B------:R-:W4:Y:S01]  /*c2f0*/  LDG.E.128 R24, [R24.64] ;  /* 0x0000002418187981 */ /* 0x000f22000c1e1d00 */
[----:B------:R-:W-:-:S04]  /*c300*/  IADD3 R56, R55, c[0x0][0x184], RZ ;  /* 0x0000610037387a10 */ /* 0x000fc80007ffe0ff */
[----:B------:R-:W-:-:S05]  /*c310*/  SHF.R.U32.HI R29, RZ, 0x1, R56 ;  /* 0x00000001ff1d7819 */ /* 0x000fca0000011638 */
[----:B------:R-:W-:-:S06]  /*c320*/  IMAD.WIDE.U32 R28, R29, 0x10, R16 ;  /* 0x000000101d1c7825 */ /* 0x000fcc00078e0010 */
[----:B------:R-:W5:Y:S01]  /*c330*/  LDG.E.128 R28, [R28.64] ;  /* 0x000000241c1c7981 */ /* 0x000f62000c1e1d00 */
[-C--:B------:R-:W-:Y:S02]  /*c340*/  ISETP.GE.U32.AND P1, PT, R4, R52.reuse, PT ;  /* 0x000000340400720c */ /* 0x080fe40003f26070 */
[----:B------:R-:W-:Y:S02]  /*c350*/  ISETP.GE.U32.AND P6, PT, R38, R55, PT ;  /* 0x000000372600720c */ /* 0x000fe40003fc6070 */
[----:B------:R-:W-:Y:S02]  /*c360*/  ISETP.GE.AND.EX P1, PT, R3, RZ, PT, P1 ;  /* 0x000000ff0300720c */ /* 0x000fe40003f26310 */
[----:B------:R-:W-:Y:S02]  /*c370*/  ISETP.GE.AND.EX P6, PT, R37, RZ, PT, P6 ;  /* 0x000000ff2500720c */ /* 0x000fe40003fc6360 */
[----:B------:R-:W-:Y:S02]  /*c380*/  SEL R57, RZ, 0xffffffff, P1 ;  /* 0xffffffffff397807 */ /* 0x000fe40000800000 */
[----:B------:R-:W-:-:S02]  /*c390*/  ISETP.GE.U32.AND P1, PT, R8, R52, PT ;  /* 0x000000340800720c */ /* 0x000fc40003f26070 */
[----:B------:R-:W-:Y:S02]  /*c3a0*/  LOP3.LUT R39, R39, 0xfffffffb, RZ, 0xc0, !PT ;  /* 0xfffffffb27277812 */ /* 0x000fe400078ec0ff */
[----:B------:R-:W-:Y:S02]  /*c3b0*/  ISETP.GE.AND.EX P1, PT, R7, RZ, PT, P1 ;  /* 0x000000ff0700720c */ /* 0x000fe40003f26310 */
[CC--:B--2---:R-:W-:Y:S02]  /*c3c0*/  ISETP.NE.U32.AND P0, PT, R2.reuse, R12.reuse, PT ;  /* 0x0000000c0200720c */ /* 0x0c4fe40003f05070 */
[----:B------:R-:W-:Y:S02]  /*c3d0*/  ISETP.GE.U32.AND P2, PT, R2, R12, PT ;  /* 0x0000000c0200720c */ /* 0x000fe40003f46070 */
[CC--:B------:R-:W-:Y:S02]  /*c3e0*/  ISETP.NE.AND.EX P0, PT, R0.reuse, R13.reuse, PT, P0 ;  /* 0x0000000d0000720c */ /* 0x0c0fe40003f05300 */
[----:B------:R-:W-:-:S02]  /*c3f0*/  ISETP.GE.AND.EX P2, PT, R0, R13, PT, P2 ;  /* 0x0000000d0000720c */ /* 0x000fc40003f46320 */
[----:B------:R-:W-:-:S04]  /*c400*/  ISETP.GE.U32.AND P3, PT, R6, R14, PT ;  /* 0x0000000e0600720c */ /* 0x000fc80003f66070 */
[----:B------:R-:W-:Y:S02]  /*c410*/  ISETP.GE.AND.EX P3, PT, R5, R15, PT, P3 ;  /* 0x0000000f0500720c */ /* 0x000fe40003f66330 */
[----:B---3--:R-:W-:-:S03]  /*c420*/  ISETP.GE.U32.AND P4, PT, R10, R20, PT ;  /* 0x000000140a00720c */ /* 0x008fc60003f86070 */
[----:B------:R-:W-:Y:S02]  /*c430*/  @P0 SEL R57, RZ, 0xffffffff, P2 ;  /* 0xffffffffff390807 */ /* 0x000fe40001000000 */
[----:B------:R-:W-:Y:S02]  /*c440*/  ISETP.NE.U32.AND P0, PT, R6, R14, PT ;  /* 0x0000000e0600720c */ /* 0x000fe40003f05070 */
[----:B------:R-:W-:Y:S02]  /*c450*/  LOP3.LUT R57, R57, 0x1, RZ, 0xc0, !PT ;  /* 0x0000000139397812 */ /* 0x000fe400078ec0ff */
[----:B------:R-:W-:Y:S02]  /*c460*/  ISETP.NE.AND.EX P0, PT, R5, R15, PT, P0 ;  /* 0x0000000f0500720c */ /* 0x000fe40003f05300 */
[----:B------:R-:W-:Y:S02]  /*c470*/  ISETP.NE.U32.AND P2, PT, R57, 0x1, PT ;  /* 0x000000013900780c */ /* 0x000fe40003f45070 */
[----:B------:R-:W-:-:S02]  /*c480*/  SEL R57, RZ, 0xffffffff, P1 ;  /* 0xffffffffff397807 */ /* 0x000fc40000800000 */
[----:B------:R-:W-:Y:S02]  /*c490*/  ISETP.GE.AND.EX P4, PT, R9, R21, PT, P4 ;  /* 0x000000150900720c */ /* 0x000fe40003f86340 */
[----:B------:R-:W-:Y:S02]  /*c4a0*/  ISETP.GE.U32.AND P5, PT, R32, R22, PT ;  /* 0x000000162000720c */ /* 0x000fe40003fa6070 */
[----:B------:R-:W-:Y:S02]  /*c4b0*/  SEL R4, R4, R52, !P2 ;  /* 0x0000003404047207 */ /* 0x000fe40005000000 */
[----:B------:R-:W-:Y:S02]  /*c4c0*/  ISETP.GE.AND.EX P5, PT, R19, R23, PT, P5 ;  /* 0x000000171300720c */ /* 0x000fe40003fa6350 */
[----:B------:R-:W-:Y:S02]  /*c4d0*/  @P0 SEL R57, RZ, 0xffffffff, P3 ;  /* 0xffffffffff390807 */ /* 0x000fe40001800000 */
[----:B------:R-:W-:-:S02]  /*c4e0*/  ISETP.NE.U32.AND P0, PT, R10, R20, PT ;  /* 0x000000140a00720c */ /* 0x000fc40003f05070 */
[----:B------:R-:W-:Y:S02]  /*c4f0*/  ISETP.GE.U32.AND P3, PT, R18, R53, PT ;  /* 0x000000351200720c */ /* 0x000fe40003f66070 */
[----:B------:R-:W-:Y:S02]  /*c500*/  LOP3.LUT R57, R57, 0x1, RZ, 0xc0, !PT ;  /* 0x0000000139397812 */ /* 0x000fe400078ec0ff */
[----:B------:R-:W-:Y:S02]  /*c510*/  ISETP.NE.AND.EX P0, PT, R9, R21, PT, P0 ;  /* 0x000000150900720c */ /* 0x000fe40003f05300 */
[----:B------:R-:W-:Y:S02]  /*c520*/  ISETP.GE.AND.EX P3, PT, R11, RZ, PT, P3 ;  /* 0x000000ff0b00720c */ /* 0x000fe40003f66330 */
[----:B------:R-:W-:Y:S02]  /*c530*/  ISETP.NE.U32.AND P1, PT, R57, 0x1, PT ;  /* 0x000000013900780c */ /* 0x000fe40003f25070 */
[----:B------:R-:W-:-:S02]  /*c540*/  SEL R57, RZ, 0xffffffff, P3 ;  /* 0xffffffffff397807 */ /* 0x000fc40001800000 */
[----:B------:R-:W-:Y:S02]  /*c550*/  ISETP.NE.U32.AND P3, PT, R32, R22, PT ;  /* 0x000000162000720c */ /* 0x000fe40003f65070 */
[----:B------:R-:W-:Y:S02]  /*c560*/  SEL R8, R8, R52, !P1 ;  /* 0x0000003408087207 */ /* 0x000fe40004800000 */
[----:B------:R-:W-:Y:S02]  /*c570*/  ISETP.NE.AND.EX P3, PT, R19, R23, PT, P3 ;  /* 0x000000171300720c */ /* 0x000fe40003f65330 */
[----:B------:R-:W-:Y:S02]  /*c580*/  @P0 SEL R57, RZ, 0xffffffff, P4 ;  /* 0xffffffffff390807 */ /* 0x000fe40002000000 */
[----:B------:R-:W-:Y:S02]  /*c590*/  ISETP.GE.U32.AND P4, PT, R34, R53, PT ;  /* 0x000000352200720c */ /* 0x000fe40003f86070 */
[----:B------:R-:W-:-:S02]  /*c5a0*/  LOP3.LUT R57, R57, 0x1, RZ, 0xc0, !PT ;  /* 0x0000000139397812 */ /* 0x000fc400078ec0ff */
[----:B------:R-:W-:Y:S02]  /*c5b0*/  ISETP.GE.AND.EX P4, PT, R33, RZ, PT, P4 ;  /* 0x000000ff2100720c */ /* 0x000fe40003f86340 */
[----:B------:R-:W-:Y:S02]  /*c5c0*/  ISETP.NE.U32.AND P0, PT, R57, 0x1, PT ;  /* 0x000000013900780c */ /* 0x000fe40003f05070 */
[----:B------:R-:W-:Y:S02]  /*c5d0*/  SEL R57, RZ, 0xffffffff, P4 ;  /* 0xffffffffff397807 */ /* 0x000fe40002000000 */
[----:B------:R-:W-:Y:S02]  /*c5e0*/  @P3 SEL R57, RZ, 0xffffffff, P5 ;  /* 0xffffffffff393807 */ /* 0x000fe40002800000 */
[----:B----4-:R-:W-:Y:S02]  /*c5f0*/  ISETP.NE.U32.AND P3, PT, R36, R24, PT ;  /* 0x000000182400720c */ /* 0x010fe40003f65070 */
[----:B------:R-:W-:-:S02]  /*c600*/  LOP3.LUT R57, R57, 0x1, RZ, 0xc0, !PT ;  /* 0x0000000139397812 */ /* 0x000fc400078ec0ff */
[----:B------:R-:W-:Y:S02]  /*c610*/  ISETP.NE.AND.EX P3, PT, R35, R25, PT, P3 ;  /* 0x000000192300720c */ /* 0x000fe40003f65330 */
[----:B------:R-:W-:Y:S02]  /*c620*/  ISETP.NE.U32.AND P5, PT, R57, 0x1, PT ;  /* 0x000000013900780c */ /* 0x000fe40003fa5070 */
[-C--:B------:R-:W-:Y:S02]  /*c630*/  SEL R18, R18, R53.reuse, !P0 ;  /* 0x0000003512127207 */ /* 0x080fe40004000000 */
[----:B------:R-:W-:Y:S02]  /*c640*/  SEL R34, R34, R53, !P5 ;  /* 0x0000003522227207 */ /* 0x000fe40006800000 */
[----:B------:R-:W-:Y:S02]  /*c650*/  ISETP.GE.U32.AND P4, PT, R36, R24, PT ;  /* 0x000000182400720c */ /* 0x000fe40003f86070 */
[----:B------:R-:W-:-:S02]  /*c660*/  SEL R53, RZ, 0xffffffff, P6 ;  /* 0xffffffffff357807 */ /* 0x000fc40003000000 */
[-C--:B------:R-:W-:Y:S02]  /*c670*/  ISETP.NE.U32.AND P6, PT, R41, R26.reuse, PT ;  /* 0x0000001a2900720c */ /* 0x080fe40003fc5070 */
[----:B------:R-:W-:Y:S02]  /*c680*/  ISETP.GE.AND.EX P4, PT, R35, R25, PT, P4 ;  /* 0x000000192300720c */ /* 0x000fe40003f86340 */
[----:B------:R-:W-:Y:S02]  /*c690*/  ISETP.NE.AND.EX P6, PT, R40, R27, PT, P6 ;  /* 0x0000001b2800720c */ /* 0x000fe40003fc5360 */
[----:B------:R-:W-:Y:S02]  /*c6a0*/  @P3 SEL R53, RZ, 0xffffffff, P4 ;  /* 0xffffffffff353807 */ /* 0x000fe40002000000 */
[----:B------:R-:W-:Y:S02]  /*c6b0*/  ISETP.GE.U32.AND P3, PT, R43, R55, PT ;  /* 0x000000372b00720c */ /* 0x000fe40003f66070 */
[----:B------:R-:W-:-:S02]  /*c6c0*/  ISETP.GE.U32.AND P4, PT, R41, R26, PT ;  /* 0x0000001a2900720c */ /* 0x000fc40003f86070 */
[----:B------:R-:W-:Y:S02]  /*c6d0*/  ISETP.GE.AND.EX P3, PT, R42, RZ, PT, P3 ;  /* 0x000000ff2a00720c */ /* 0x000fe40003f66330 */
[----:B------:R-:W-:Y:S02]  /*c6e0*/  ISETP.GE.AND.EX P4, PT, R40, R27, PT, P4 ;  /* 0x0000001b2800720c */ /* 0x000fe40003f86340 */
[----:B------:R-:W-:Y:S02]  /*c6f0*/  SEL R52, RZ, 0xffffffff, P3 ;  /* 0xffffffffff347807 */ /* 0x000fe40001800000 */
[----:B------:R-:W-:Y:S02]  /*c700*/  ISETP.GE.U32.AND P3, PT, R47, R56, PT ;  /* 0x000000382f00720c */ /* 0x000fe40003f66070 */
[----:B------:R-:W-:Y:S02]  /*c710*/  @P6 SEL R52, RZ, 0xffffffff, P4 ;  /* 0xffffffffff346807 */ /* 0x000fe40002000000 */
[----:B-----5:R-:W-:-:S02]  /*c720*/  ISETP.NE.U32.AND P4, PT, R45, R28, PT ;  /* 0x0000001c2d00720c */ /* 0x020fc40003f85070 */
[----:B------:R-:W-:Y:S02]  /*c730*/  ISETP.GE.AND.EX P6, PT, R46, RZ, PT, P3 ;  /* 0x000000ff2e00720c */ /* 0x000fe40003fc6330 */
[----:B------:R-:W-:Y:S02]  /*c740*/  LOP3.LUT R53, R53, 0x1, RZ, 0xc0, !PT ;  /* 0x0000000135357812 */ /* 0x000fe400078ec0ff */
[----:B------:R-:W-:Y:S02]  /*c750*/  ISETP.NE.AND.EX P3, PT, R44, R29, PT, P4 ;  /* 0x0000001d2c00720c */ /* 0x000fe40003f65340 */
[----:B------:R-:W-:Y:S02]  /*c760*/  ISETP.NE.U32.AND P4, PT, R53, 0x1, PT ;  /* 0x000000013500780c */ /* 0x000fe40003f85070 */
[----:B------:R-:W-:Y:S02]  /*c770*/  SEL R53, RZ, 0xffffffff, P6 ;  /* 0xffffffffff357807 */ /* 0x000fe40003000000 */
[----:B------:R-:W-:-:S02]  /*c780*/  ISETP.GE.U32.AND P6, PT, R45, R28, PT ;  /* 0x0000001c2d00720c */ /* 0x000fc40003fc6070 */
[----:B------:R-:W-:Y:S02]  /*c790*/  LOP3.LUT R52, R52, 0x1, RZ, 0xc0, !PT ;  /* 0x0000000134347812 */ /* 0x000fe400078ec0ff */
[----:B------:R-:W-:Y:S02]  /*c7a0*/  ISETP.GE.AND.EX P6, PT, R44, R29, PT, P6 ;  /* 0x0000001d2c00720c */ /* 0x000fe40003fc6360 */
[----:B------:R-:W-:Y:S02]  /*c7b0*/  @P2 LOP3.LUT R39, R39, 0x4, RZ, 0xfc, !PT ;  /* 0x0000000427272812 */ /* 0x000fe400078efcff */
[----:B------:R-:W-:Y:S02]  /*c7c0*/  @P3 SEL R53, RZ, 0xffffffff, P6 ;  /* 0xffffffffff353807 */ /* 0x000fe40003000000 */
[----:B------:R-:W-:Y:S02]  /*c7d0*/  ISETP.GE.U32.AND P6, PT, R49, R56, PT ;  /* 0x000000383100720c */ /* 0x000fe40003fc6070 */
[----:B------:R-:W-:-:S02]  /*c7e0*/  ISETP.NE.U32.AND P3, PT, R52, 0x1, PT ;  /* 0x000000013400780c */ /* 0x000fc40003f65070 */
[----:B------:R-:W-:Y:S02]  /*c7f0*/  ISETP.GE.AND.EX P6, PT, R48, RZ, PT, P6 ;  /* 0x000000ff3000720c */ /* 0x000fe40003fc6360 */
[----:B------:R-:W-:Y:S02]  /*c800*/  LOP3.LUT R53, R53, 0x1, RZ, 0xc0, !PT ;  /* 0x0000000135357812 */ /* 0x000fe400078ec0ff */
[----:B------:R-:W-:Y:S02]  /*c810*/  SEL R52, RZ, 0xffffffff, P6 ;  /* 0xffffffffff347807 */ /* 0x000fe40003000000 */
[----:B------:R-:W-:Y:S02]  /*c820*/  ISETP.NE.U32.AND P6, PT, R51, R30, PT ;  /* 0x0000001e3300720c */ /* 0x000fe40003fc5070 */
[----:B------:R-:W-:Y:S02]  /*c830*/  SEL R6, R6, R14, !P1 ;  /* 0x0000000e06067207 */ /* 0x000fe40004800000 */
[----:B------:R-:W-:-:S02]  /*c840*/  ISETP.NE.AND.EX P2, PT, R50, R31, PT, P6 ;  /* 0x0000001f3200720c */ /* 0x000fc40003f45360 */
[----:B------:R-:W-:Y:S02]  /*c850*/  ISETP.GE.U32.AND P6, PT, R51, R30, PT ;  /* 0x0000001e3300720c */ /* 0x000fe40003fc6070 */
[----:B------:R-:W-:Y:S02]  /*c860*/  SEL R5, R5, R15, !P1 ;  /* 0x0000000f05057207 */ /* 0x000fe40004800000 */
[----:B------:R-:W-:Y:S02]  /*c870*/  ISETP.GE.AND.EX P6, PT, R50, R31, PT, P6 ;  /* 0x0000001f3200720c */ /* 0x000fe40003fc6360 */
[----:B------:R-:W-:Y:S02]  /*c880*/  SEL R7, R7, RZ, !P1 ;  /* 0x000000ff07077207 */ /* 0x000fe40004800000 */
[-C--:B------:R-:W-:Y:S02]  /*c890*/  SEL R38, R38, R55.reuse, !P4 ;  /* 0x0000003726267207 */ /* 0x080fe40006000000 */
[----:B------:R-:W-:-:S02]  /*c8a0*/  SEL R43, R43, R55, !P3 ;  /* 0x000000372b2b7207 */ /* 0x000fc40005800000 */
[----:B------:R-:W-:Y:S02]  /*c8b0*/  @P2 SEL R52, RZ, 0xffffffff, P6 ;  /* 0xffffffffff342807 */ /* 0x000fe40003000000 */
[----:B------:R-:W-:Y:S02]  /*c8c0*/  LOP3.LUT P2, RZ, R39, 0x4, RZ, 0xc0, !PT ;  /* 0x0000000427ff7812 */ /* 0x000fe4000784c0ff */
[----:B------:R-:W-:Y:S02]  /*c8d0*/  LOP3.LUT R52, R52, 0x1, RZ, 0xc0, !PT ;  /* 0x0000000134347812 */ /* 0x000fe400078ec0ff */
[----:B------:R-:W-:Y:S02]  /*c8e0*/  SEL R2, R2, R12, !P2 ;  /* 0x0000000c02027207 */ /* 0x000fe40005000000 */
[----:B------:R-:W-:Y:S02]  /*c8f0*/  SEL R0, R0, R13, !P2 ;  /* 0x0000000d00007207 */ /* 0x000fe40005000000 */
[----:B------:R-:W-:-:S02]  /*c900*/  SEL R3, R3, RZ, !P2 ;  /* 0x000000ff03037207 */ /* 0x000fc40005000000 */
[----:B------:R-:W-:Y:S02]  /*c910*/  ISETP.NE.U32.AND P2, PT, R52, 0x1, PT ;  /* 0x000000013400780c */ /* 0x000fe40003f45070 */
[----:B------:R-:W-:Y:S02]  /*c920*/  IADD3 R52, R56, c[0x0][0x184], RZ ;  /* 0x0000610038347a10 */ /* 0x000fe40007ffe0ff */
[----:B------:R-:W-:Y:S02]  /*c930*/  ISETP.NE.U32.AND P6, PT, R53, 0x1, PT ;  /* 0x000000013500780c */ /* 0x000fe40003fc5070 */
[-C--:B------:R-:W-:Y:S01]  /*c940*/  SEL R49, R49, R56.reuse, !P2 ;  /* 0x0000003831317207 */ /* 0x080fe20005000000 */
[----:B------:R-:W-:Y:S01]  /*c950*/  IMAD R53, R54, 0x3, R52 ;  /* 0x0000000336357824 */ /* 0x000fe200078e0234 */
[----:B------:R-:W-:Y:S02]  /*c960*/  SEL R47, R47, R56, !P6 ;  /* 0x000000382f2f7207 */ /* 0x000fe40007000000 */
[----:B------:R-:W-:-:S02]  /*c970*/  SEL R10, R10, R20, !P0 ;  /* 0x000000140a0a7207 */ /* 0x000fc40004000000 */
[----:B------:R-:W-:Y:S02]  /*c980*/  ISETP.GE.U32.AND P1, PT, R53, c[0x0][0x17c], PT ;  /* 0x00005f0035007a0c */ /* 0x000fe40003f26070 */
[----:B------:R-:W-:Y:S02]  /*c990*/  SEL R9, R9, R21, !P0 ;  /* 0x0000001509097207 */ /* 0x000fe40004000000 */
        /* <DEDUP_REMOVED lines=15> */
[----:B------:R-:W-:Y:S01]  /*ca90*/  SEL R48, R48, RZ, !P2 ;  /* 0x000000ff30307207 */ /* 0x000fe20005000000 */
[----:B------:R-:W-:Y:S05]  /*caa0*/  @!P1 BRA `(.L_x_2999) ;  /* 0xfffff7a000009947 */ /* 0x000fea000383ffff */
[----:B------:R-:W-:Y:S05]  /*cab0*/  BSYNC B1 ;  /* 0x0000000000017941 */ /* 0x000fea0003800000 */
.L_x_2998:
[----:B------:R-:W-:Y:S05]  /*cac0*/  BSYNC B0 ;  /* 0x0000000000007941 */ /* 0x000fea0003800000 */
.L_x_2997:
        /* <DEDUP_REMOVED lines=23> */
.L_x_3001:
[----:B------:R-:W-:Y:S05]  /*cc40*/  BSYNC B0 ;  /* 0x0000000000007941 */ /* 0x000fea0003800000 */
.L_x_3000:
[----:B------:R-:W-:Y:S01]  /*cc50*/  BSSY B0, `(.L_x_3002) ;  /* 0x000007b000007945 */ /* 0x000fe20003800000 */
[----:B------:R-:W-:Y:S05]  /*cc60*/  @P1 BRA `(.L_x_3003) ;  /* 0x0000079000001947 */ /* 0x000fea0003800000 */
[----:B-----5:R-:W-:Y:S02]  /*cc70*/  ISETP.NE.U32.AND P1, PT, R2, R12, PT ;  /* 0x0000000c0200720c */ /* 0x020fe40003f25070 */
        /* <DEDUP_REMOVED lines=11> */
[----:B0-----:R-:W-:Y:S02]  /*cd30*/  SEL R16, RZ, 0xffffffff, P4 ;  /* 0xffffffffff107807 */ /* 0x001fe40002000000 */
        /* <DEDUP_REMOVED lines=21> */
[----:B------:R-:W-:-:S02]  /*ce90*/  ISETP.GE.U32.AND P4, PT, R10, R20, PT ;  /* 0x000000140a00720c */ /* 0x000fc40003f86070 */
[----:B------:R-:W-:Y:S02]  /*cea0*/  ISETP.NE.AND.EX P0, PT, R19, R23, PT, P0 ;  /* 0x000000171300720c */ /* 0x000fe40003f05300 */
[----:B------:R-:W-:Y:S02]  /*ceb0*/  ISETP.GE.U32.AND P2, PT, R18, R39, PT ;  /* 0x000000271200720c */ /* 0x000fe40003f46070 */
[----:B------:R-:W-:Y:S02]  /*cec0*/  ISETP.GE.U32.AND P5, PT, R32, R22, PT ;  /* 0x000000162000720c */ /* 0x000fe40003fa6070 */
[----:B------:R-:W-:Y:S02]  /*ced0*/  ISETP.GE.AND.EX P4, PT, R9, R21, PT, P4 ;  /* 0x000000150900720c */ /* 0x000fe40003f86340 */
[----:B------:R-:W-:Y:S02]  /*cee0*/  ISETP.GE.U32.AND P3, PT, R34, R39, PT ;  /* 0x000000272200720c */ /* 0x000fe40003f66070 */
[----:B------:R-:W-:-:S02]  /*cef0*/  ISETP.GE.AND.EX P2, PT, R11, RZ, PT, P2 ;  /* 0x000000ff0b00720c */ /* 0x000fc40003f46320 */
[----:B------:R-:W-:Y:S02]  /*cf00*/  IADD3 R14, R39, c[0x0][0x184], RZ ;  /* 0x00006100270e7a10 */ /* 0x000fe40007ffe0ff */
[----:B------:R-:W-:Y:S02]  /*cf10*/  ISETP.GE.AND.EX P5, PT, R19, R23, PT, P5 ;  /* 0x000000171300720c */ /* 0x000fe40003fa6350 */
[----:B------:R-:W-:Y:S02]  /*cf20*/  SEL R12, RZ, 0xffffffff, P4 ;  /* 0xffffffffff0c7807 */ /* 0x000fe40002000000 */
[----:B------:R-:W-:Y:S02]  /*cf30*/  ISETP.GE.AND.EX P3, PT, R33, RZ, PT, P3 ;  /* 0x000000ff2100720c */ /* 0x000fe40003f66330 */
[----:B------:R-:W-:Y:S02]  /*cf40*/  @!P1 SEL R12, RZ, 0xffffffff, P2 ;  /* 0xffffffffff0c9807 */ /* 0x000fe40001000000 */
[----:B------:R-:W-:-:S02]  /*cf50*/  ISETP.GE.U32.AND P2, PT, R14, c[0x0][0x17c], PT ;  /* 0x00005f000e007a0c */ /* 0x000fc40003f46070 */
        /* <DEDUP_REMOVED lines=10> */
[-C--:B------:R-:W-:Y:S02]  /*d000*/  SEL R18, R18, R39.reuse, !P0 ;  /* 0x0000002712127207 */ /* 0x080fe40004000000 */
[----:B------:R-:W-:-:S02]  /*d010*/  SEL R34, R34, R39, !P1 ;  /* 0x0000002722227207 */ /* 0x000fc40004800000 */
[----:B------:R-:W-:Y:S02]  /*d020*/  SEL R11, R11, RZ, !P0 ;  /* 0x000000ff0b0b7207 */ /* 0x000fe40004000000 */
[----:B------:R-:W-:Y:S01]  /*d030*/  SEL R33, R33, RZ, !P1 ;  /* 0x000000ff21217207 */ /* 0x000fe20004800000 */
[----:B------:R-:W-:Y:S05]  /*d040*/  @P2 BRA `(.L_x_3003) ;  /* 0x000003b000002947 */ /* 0x000fea0003800000 */
[C---:B------:R-:W-:Y:S02]  /*d050*/  ISETP.NE.U32.AND P1, PT, R36.reuse, R24, PT ;  /* 0x000000182400720c */ /* 0x040fe40003f25070 */
[----:B------:R-:W-:Y:S02]  /*d060*/  ISETP.NE.U32.AND P0, PT, R41, R26, PT ;  /* 0x0000001a2900720c */ /* 0x000fe40003f05070 */
[----:B------:R-:W-:Y:S02]  /*d070*/  ISETP.NE.AND.EX P1, PT, R35, R25, PT, P1 ;  /* 0x000000192300720c */ /* 0x000fe40003f25310 */
[----:B------:R-:W-:Y:S02]  /*d080*/  ISETP.GE.U32.AND P4, PT, R36, R24, PT ;  /* 0x000000182400720c */ /* 0x000fe40003f86070 */
[----:B------:R-:W-:-:S02]  /*d090*/  ISETP.NE.AND.EX P0, PT, R40, R27, PT, P0 ;  /* 0x0000001b2800720c */ /* 0x000fc40003f05300 */
[----:B------:R-:W-:Y:S02]  /*d0a0*/  ISETP.GE.U32.AND P2, PT, R38, R14, PT ;  /* 0x0000000e2600720c */ /* 0x000fe40003f46070 */
[----:B------:R-:W-:Y:S02]  /*d0b0*/  ISETP.GE.U32.AND P5, PT, R41, R26, PT ;  /* 0x0000001a2900720c */ /* 0x000fe40003fa6070 */
[----:B------:R-:W-:Y:S02]  /*d0c0*/  ISETP.GE.AND.EX P4, PT, R35, R25, PT, P4 ;  /* 0x000000192300720c */ /* 0x000fe40003f86340 */
[----:B------:R-:W-:Y:S02]  /*d0d0*/  ISETP.GE.U32.AND P3, PT, R43, R14, PT ;  /* 0x0000000e2b00720c */ /* 0x000fe40003f66070 */
[----:B------:R-:W-:Y:S02]  /*d0e0*/  ISETP.GE.AND.EX P2, PT, R37, RZ, PT, P2 ;  /* 0x000000ff2500720c */ /* 0x000fe40003f46320 */
[----:B------:R-:W-:-:S02]  /*d0f0*/  IADD3 R16, R14, c[0x0][0x184], RZ ;  /* 0x000061000e107a10 */ /* 0x000fc40007ffe0ff */
[----:B------:R-:W-:Y:S02]  /*d100*/  ISETP.GE.AND.EX P5, PT, R40, R27, PT, P5 ;  /* 0x0000001b2800720c */ /* 0x000fe40003fa6350 */
        /* <DEDUP_REMOVED lines=14> */
[-C--:B------:R-:W-:Y:S02]  /*d1f0*/  SEL R38, R38, R14.reuse, !P0 ;  /* 0x0000000e26267207 */ /* 0x080fe40004000000 */
[----:B------:R-:W-:Y:S02]  /*d200*/  SEL R43, R43, R14, !P1 ;  /* 0x0000000e2b2b7207 */ /* 0x000fe40004800000 */
[----:B------:R-:W-:-:S02]  /*d210*/  SEL R37, R37, RZ, !P0 ;  /* 0x000000ff25257207 */ /* 0x000fc40004000000 */
[----:B------:R-:W-:Y:S01]  /*d220*/  SEL R42, R42, RZ, !P1 ;  /* 0x000000ff2a2a7207 */ /* 0x000fe20004800000 */
[----:B------:R-:W-:Y:S05]  /*d230*/  @P2 BRA `(.L_x_3003) ;  /* 0x000001c000002947 */ /* 0x000fea0003800000 */
[----:B------:R-:W-:Y:S02]  /*d240*/  ISETP.NE.U32.AND P1, PT, R45, R28, PT ;  /* 0x0000001c2d00720c */ /* 0x000fe40003f25070 */
[----:B------:R-:W-:Y:S02]  /*d250*/  ISETP.NE.U32.AND P0, PT, R51, R30, PT ;  /* 0x0000001e3300720c */ /* 0x000fe40003f05070 */
[----:B------:R-:W-:Y:S02]  /*d260*/  ISETP.NE.AND.EX P1, PT, R44, R29, PT, P1 ;  /* 0x0000001d2c00720c */ /* 0x000fe40003f25310 */
[----:B------:R-:W-:Y:S02]  /*d270*/  ISETP.NE.AND.EX P0, PT, R50, R31, PT, P0 ;  /* 0x0000001f3200720c */ /* 0x000fe40003f05300 */
[----:B------:R-:W-:Y:S02]  /*d280*/  ISETP.GE.U32.AND P4, PT, R45, R28, PT ;  /* 0x0000001c2d00720c */ /* 0x000fe40003f86070 */
[----:B------:R-:W-:-:S02]  /*d290*/  ISETP.GE.U32.AND P2, PT, R51, R30, PT ;  /* 0x0000001e3300720c */ /* 0x000fc40003f46070 */
[-C--:B------:R-:W-:Y:S02]  /*d2a0*/  ISETP.GE.U32.AND P3, PT, R47, R16.reuse, PT ;  /* 0x000000102f00720c */ /* 0x080fe40003f66070 */
[----:B------:R-:W-:Y:S02]  /*d2b0*/  ISETP.GE.U32.AND P5, PT, R49, R16, PT ;  /* 0x000000103100720c */ /* 0x000fe40003fa6070 */
[----:B------:R-:W-:Y:S02]  /*d2c0*/  ISETP.GE.AND.EX P4, PT, R44, R29, PT, P4 ;  /* 0x0000001d2c00720c */ /* 0x000fe40003f86340 */
[----:B------:R-:W-:Y:S02]  /*d2d0*/  ISETP.GE.AND.EX P2, PT, R50, R31, PT, P2 ;  /* 0x0000001f3200720c */ /* 0x000fe40003f46320 */
[----:B------:R-:W-:Y:S02]  /*d2e0*/  ISETP.GE.AND.EX P3, PT, R46, RZ, PT, P3 ;  /* 0x000000ff2e00720c */ /* 0x000fe40003f66330 */
[----:B------:R-:W-:-:S02]  /*d2f0*/  ISETP.GE.AND.EX P5, PT, R48, RZ, PT, P5 ;  /* 0x000000ff3000720c */ /* 0x000fc40003fa6350 */
        /* <DEDUP_REMOVED lines=15> */
[----:B------:R-:W-:Y:S02]  /*d3f0*/  SEL R48, R48, RZ, !P1 ;  /* 0x000000ff30307207 */ /* 0x000fe40004800000 */
.L_x_3003:
[----:B------:R-:W-:Y:S05]  /*d400*/  BSYNC B0 ;  /* 0x0000000000007941 */ /* 0x000fea0003800000 */
.L_x_3002:
[----:B------:R-:W-:Y:S02]  /*d410*/  ISETP.NE.U32.AND P1, PT, R2, R10, PT ;  /* 0x0000000a0200720c */ /* 0x000fe40003f25070 */
[----:B------:R-:W-:Y:S02]  /*d420*/  ISETP.NE.U32.AND P0, PT, R6, R32, PT ;  /* 0x000000200600720c */ /* 0x000fe40003f05070 */
[----:B------:R-:W-:-:S02]  /*d430*/  ISETP.NE.AND.EX P1, PT, R0, R9, PT, P1 ;  /* 0x000000090000720c */ /* 0x000fc40003f25310 */
[----:B------:R-:W-:Y:S02]  /*d440*/  ISETP.NE.AND.EX P0, PT, R5, R19, PT, P0 ;  /* 0x000000130500720c */ /* 0x000fe40003f05300 */
[----:B------:R-:W-:Y:S02]  /*d450*/  ISETP.GE.U32.AND P3, PT, R2, R10, PT ;  /* 0x0000000a0200720c */ /* 0x000fe40003f66070 */
[----:B------:R-:W-:Y:S02]  /*d460*/  ISETP.GE.U32.AND P4, PT, R4, R18, PT ;  /* 0x000000120400720c */ /* 0x000fe40003f86070 */
[----:B------:R-:W-:Y:S02]  /*d470*/  ISETP.GE.U32.AND P5, PT, R6, R32, PT ;  /* 0x000000200600720c */ /* 0x000fe40003fa6070 */
[----:B------:R-:W-:Y:S02]  /*d480*/  ISETP.GE.U32.AND P2, PT, R8, R34, PT ;  /* 0x000000220800720c */ /* 0x000fe40003f46070 */
[----:B------:R-:W-:-:S02]  /*d490*/  ISETP.GE.AND.EX P3, PT, R0, R9, PT, P3 ;  /* 0x000000090000720c */ /* 0x000fc40003f66330 */
[----:B------:R-:W-:Y:S02]  /*d4a0*/  ISETP.GE.AND.EX P4, PT, R3, R11, PT, P4 ;  /* 0x0000000b0300720c */ /* 0x000fe40003f86340 */
[----:B------:R-:W-:Y:S02]  /*d4b0*/  ISETP.GE.AND.EX P5, PT, R5, R19, PT, P5 ;  /* 0x000000130500720c */ /* 0x000fe40003fa6350 */
[----:B------:R-:W-:Y:S02]  /*d4c0*/  ISETP.GE.AND.EX P2, PT, R7, R33, PT, P2 ;  /* 0x000000210700720c */ /* 0x000fe40003f46320 */
[----:B-----5:R-:W-:Y:S02]  /*d4d0*/  SEL R12, RZ, 0xffffffff, P3 ;  /* 0xffffffffff0c7807 */ /* 0x020fe40001800000 */
        /* <DEDUP_REMOVED lines=11> */
[----:B------:R-:W-:Y:S02]  /*d590*/  SEL R12, R3, R11, !P0 ;  /* 0x0000000b030c7207 */ /* 0x000fe40004000000 */
[----:B------:R-:W-:Y:S02]  /*d5a0*/  ISETP.NE.U32.AND P1, PT, R13, R36, PT ;  /* 0x000000240d00720c */ /* 0x000fe40003f25070 */
[----:B------:R-:W-:-:S02]  /*d5b0*/  SEL R3, R5, R19, !P2 ;  /* 0x0000001305037207 */ /* 0x000fc40005000000 */
[----:B------:R-:W-:Y:S02]  /*d5c0*/  ISETP.NE.U32.AND P0, PT, R6, R41, PT ;  /* 0x000000290600720c */ /* 0x000fe40003f05070 */
[----:B------:R-:W-:Y:S02]  /*d5d0*/  ISETP.NE.AND.EX P1, PT, R10, R35, PT, P1 ;  /* 0x000000230a00720c */ /* 0x000fe40003f25310 */
[----:B------:R-:W-:Y:S02]  /*d5e0*/  ISETP.NE.AND.EX P0, PT, R3, R40, PT, P0 ;  /* 0x000000280300720c */ /* 0x000fe40003f05300 */
[----:B------:R-:W-:Y:S02]  /*d5f0*/  SEL R4, R8, R34, !P2 ;  /* 0x0000002208047207 */ /* 0x000fe40005000000 */
[----:B------:R-:W-:Y:S02]  /*d600*/  SEL R5, R7, R33, !P2 ;  /* 0x0000002107057207 */ /* 0x000fe40005000000 */
[----:B------:R-:W-:-:S02]  /*d610*/  ISETP.GE.U32.AND P4, PT, R13, R36, PT ;  /* 0x000000240d00720c */ /* 0x000fc40003f86070 */
[----:B------:R-:W-:Y:S02]  /*d620*/  ISETP.GE.U32.AND P2, PT, R6, R41, PT ;  /* 0x000000290600720c */ /* 0x000fe40003f46070 */
[----:B------:R-:W-:Y:S02]  /*d630*/  ISETP.GE.U32.AND P3, PT, R9, R38, PT ;  /* 0x000000260900720c */ /* 0x000fe40003f66070 */
[----:B------:R-:W-:Y:S02]  /*d640*/  ISETP.GE.U32.AND P5, PT, R4, R43, PT ;  /* 0x0000002b0400720c */ /* 0x000fe40003fa6070 */
[----:B------:R-:W-:Y:S02]  /*d650*/  ISETP.GE.AND.EX P4, PT, R10, R35, PT, P4 ;  /* 0x000000230a00720c */ /* 0x000fe40003f86340 */
[----:B------:R-:W-:Y:S02]  /*d660*/  ISETP.GE.AND.EX P2, PT, R3, R40, PT, P2 ;  /* 0x000000280300720c */ /* 0x000fe40003f46320 */
[----:B------:R-:W-:-:S02]  /*d670*/  ISETP.GE.AND.EX P3, PT, R12, R37, PT, P3 ;  /* 0x000000250c00720c */ /* 0x000fc40003f66330 */
[----:B------:R-:W-:Y:S02]  /*d680*/  ISETP.GE.AND.EX P5, PT, R5, R42, PT, P5 ;  /* 0x0000002a0500720c */ /* 0x000fe40003fa6350 */
        /* <DEDUP_REMOVED lines=14> */
[----:B------:R-:W-:Y:S02]  /*d770*/  ISETP.NE.U32.AND P1, PT, R10, R51, PT ;  /* 0x000000330a00720c */ /* 0x000fe40003f25070 */
[----:B------:R-:W-:Y:S02]  /*d780*/  ISETP.NE.U32.AND P0, PT, R36, R45, PT ;  /* 0x0000002d2400720c */ /* 0x000fe40003f05070 */
[----:B------:R-:W-:-:S02]  /*d790*/  ISETP.NE.AND.EX P1, PT, R3, R50, PT, P1 ;  /* 0x000000320300720c */ /* 0x000fc40003f25310 */
[----:B------:R-:W-:Y:S02]  /*d7a0*/  SEL R4, R4, R43, !P2 ;  /* 0x0000002b04047207 */ /* 0x000fe40005000000 */
[----:B------:R-:W-:Y:S02]  /*d7b0*/  ISETP.NE.AND.EX P0, PT, R35, R44, PT, P0 ;  /* 0x0000002c2300720c */ /* 0x000fe40003f05300 */
[----:B------:R-:W-:Y:S02]  /*d7c0*/  SEL R5, R5, R42, !P2 ;  /* 0x0000002a05057207 */ /* 0x000fe40005000000 */
[----:B------:R-:W-:Y:S02]  /*d7d0*/  ISETP.GE.U32.AND P4, PT, R10, R51, PT ;  /* 0x000000330a00720c */ /* 0x000fe40003f86070 */
[----:B------:R-:W-:Y:S02]  /*d7e0*/  ISETP.GE.U32.AND P2, PT, R36, R45, PT ;  /* 0x0000002d2400720c */ /* 0x000fe40003f46070 */
[----:B------:R-:W-:-:S02]  /*d7f0*/  ISETP.GE.U32.AND P5, PT, R4, R49, PT ;  /* 0x000000310400720c */ /* 0x000fc40003fa6070 */
[----:B------:R-:W-:Y:S02]  /*d800*/  ISETP.GE.U32.AND P3, PT, R6, R47, PT ;  /* 0x0000002f0600720c */ /* 0x000fe40003f66070 */
[----:B------:R-:W-:Y:S02]  /*d810*/  ISETP.GE.AND.EX P4, PT, R3, R50, PT, P4 ;  /* 0x000000320300720c */ /* 0x000fe40003f86340 */
[----:B------:R-:W-:Y:S02]  /*d820*/  ISETP.GE.AND.EX P2, PT, R35, R44, PT, P2 ;  /* 0x0000002c2300720c */ /* 0x000fe40003f46320 */
        /* <DEDUP_REMOVED lines=18> */
.L_x_2956:
[----:B------:R-:W-:Y:S05]  /*d950*/  BSYNC B6 ;  /* 0x0000000000067941 */ /* 0x000fea0003800000 */
.L_x_2955:
[----:B------:R-:W-:-:S13]  /*d960*/  ISETP.NE.AND P0, PT, RZ, c[0x0][0x194], PT ;  /* 0x00006500ff007a0c */ /* 0x000fda0003f05270 */
[----:B------:R-:W-:Y:S05]  /*d970*/  @!P0 BRA `(.L_x_3004) ;  /* 0x000004c000008947 */ /* 0x000fea0003800000 */
[----:B------:R-:W1:Y:S01]  /*d980*/  S2R R2, SR_TID.X ;  /* 0x0000000000027919 */ /* 0x000e620000002100 */
[----:B------:R-:W-:Y:S01]  /*d990*/  IMAD.MOV.U32 R12, RZ, RZ, R50 ;  /* 0x000000ffff0c7224 */ /* 0x000fe200078e0032 */
[----:B------:R-:W-:Y:S01]  /*d9a0*/  ULDC UR4, c[0x0][0x4] ;  /* 0x0000010000047ab9 */ /* 0x000fe20000000800 */
[----:B------:R-:W-:Y:S01]  /*d9b0*/  IMAD.MOV.U32 R13, RZ, RZ, R49 ;  /* 0x000000ffff0d7224 */ /* 0x000fe200078e0031 */
[----:B------:R-:W1:Y:S01]  /*d9c0*/  S2R R0, SR_TID.Y ;  /* 0x0000000000007919 */ /* 0x000e620000002200 */
[----:B------:R-:W-:Y:S01]  /*d9d0*/  IMAD.MOV.U32 R14, RZ, RZ, R6 ;  /* 0x000000ffff0e7224 */ /* 0x000fe200078e0006 */
[----:B------:R-:W-:Y:S01]  /*d9e0*/  USHF.R.U32.HI UR4, URZ, 0x1, UR4 ;  /* 0x000000013f047899 */ /* 0x000fe20008011604 */
[----:B------:R-:W-:Y:S02]  /*d9f0*/  IMAD.MOV.U32 R15, RZ, RZ, R51 ;  /* 0x000000ffff0f7224 */ /* 0x000fe400078e0033 */
[----:B0-----:R-:W-:Y:S02]  /*da00*/  IMAD.MOV.U32 R16, RZ, RZ, R10 ;  /* 0x000000ffff107224 */ /* 0x001fe400078e000a */
[----:B------:R-:W-:Y:S01]  /*da10*/  IMAD.MOV.U32 R17, RZ, RZ, R3 ;  /* 0x000000ffff117224 */ /* 0x000fe200078e0003 */
[----:B------:R-:W-:Y:S01]  /*da20*/  ISETP.NE.AND P0, PT, RZ, UR4, PT ;  /* 0x00000004ff007c0c */ /* 0x000fe2000bf05270 */
[----:B------:R-:W-:-:S02]  /*da30*/  IMAD.MOV.U32 R18, RZ, RZ, R4 ;  /* 0x000000ffff127224 */ /* 0x000fc400078e0004 */
[----:B------:R-:W-:Y:S02]  /*da40*/  IMAD.MOV.U32 R19, RZ, RZ, R5 ;  /* 0x000000ffff137224 */ /* 0x000fe400078e0005 */
[----:B-1----:R-:W-:-:S04]  /*da50*/  IMAD R0, R0, c[0x0][0x0], R2 ;  /* 0x0000000000007a24 */ /* 0x002fc800078e0202 */
[C---:B------:R-:W-:Y:S01]  /*da60*/  IMAD.SHL.U32 R9, R0.reuse, 0x20, RZ ;  /* 0x0000002000097824 */ /* 0x040fe200078e00ff */
[----:B------:R-:W-:-:S04]  /*da70*/  LEA R7, R0, 0x10, 0x5 ;  /* 0x0000001000077811 */ /* 0x000fc800078e28ff */
[----:B------:R0:W-:Y:S04]  /*da80*/  STS.128 [R9+0x10], R12 ;  /* 0x0000100c09007388 */ /* 0x0001e80000000c00 */
[----:B------:R0:W-:Y:S01]  /*da90*/  STS.128 [R9+0x20], R16 ;  /* 0x0000201009007388 */ /* 0x0001e20000000c00 */
[----:B------:R-:W-:Y:S05]  /*daa0*/  @!P0 BRA `(.L_x_3004) ;  /* 0x0000039000008947 */ /* 0x000fea0003800000 */
[----:B------:R-:W-:Y:S02]  /*dab0*/  IMAD.U32 R0, RZ, RZ, UR4 ;  /* 0x00000004ff007e24 */ /* 0x000fe4000f8e00ff */
.L_x_3007:
[----:B------:R-:W1:Y:S01]  /*dac0*/  S2R R8, SR_TID.Y ;  /* 0x0000000000087919 */ /* 0x000e620000002200 */
[----:B------:R-:W-:Y:S01]  /*dad0*/  WARPSYNC 0xffffffff ;  /* 0xffffffff00007948 */ /* 0x000fe20003800000 */
[----:B------:R-:W-:Y:S02]  /*dae0*/  BSSY B0, `(.L_x_3005) ;  /* 0x0000033000007945 */ /* 0x000fe40003800000 */
[----:B------:R-:W-:Y:S01]  /*daf0*/  BAR.SYNC.DEFER_BLOCKING 0x0 ;  /* 0x0000000000007b1d */ /* 0x000fe20000010000 */
[----:B------:R-:W-:Y:S01]  /*db00*/  ISETP.GT.AND P6, PT, R0, 0x1, PT ;  /* 0x000000010000780c */ /* 0x000fe20003fc4270 */
[----:B-1----:R-:W-:-:S05]  /*db10*/  IMAD.IADD R2, R8, 0x1, R0 ;  /* 0x0000000108027824 */ /* 0x002fca00078e0200 */
[----:B------:R-:W-:-:S04]  /*db20*/  ISETP.GE.U32.AND P0, PT, R2, c[0x0][0x4], PT ;  /* 0x0000010002007a0c */ /* 0x000fc80003f06070 */
[----:B------:R-:W-:Y:S02]  /*db30*/  ISETP.GE.U32.OR P0, PT, R8, R0, P0 ;  /* 0x000000000800720c */ /* 0x000fe40000706470 */
[----:B------:R-:W-:-:S11]  /*db40*/  SHF.R.S32.HI R8, RZ, 0x1, R0 ;  /* 0x00000001ff087819 */ /* 0x000fd60000011400 */
[----:B0-----:R-:W-:Y:S05]  /*db50*/  @P0 BRA `(.L_x_3006) ;  /* 0x000002b000000947 */ /* 0x001fea0003800000 */
[----:B0-----:R-:W0:Y:S02]  /*db60*/  S2R R9, SR_TID.X ;  /* 0x0000000000097919 */ /* 0x001e240000002100 */
[----:B0-----:R-:W-:-:S04]  /*db70*/  IMAD R0, R2, c[0x0][0x0], R9 ;  /* 0x0000000002007a24 */ /* 0x001fc800078e0209 */
[----:B------:R-:W-:-:S05]  /*db80*/  IMAD.SHL.U32 R0, R0, 0x20, RZ ;  /* 0x0000002000007824 */ /* 0x000fca00078e00ff */
[----:B------:R-:W0:Y:S04]  /*db90*/  LDS.128 R16, [R0+0x10] ;  /* 0x0000100000107984 */ /* 0x000e280000000c00 */
[----:B------:R-:W1:Y:S01]  /*dba0*/  LDS.128 R12, [R0+0x20] ;  /* 0x00002000000c7984 */ /* 0x000e620000000c00 */
[CC--:B0-----:R-:W-:Y:S02]  /*dbb0*/  ISETP.NE.U32.AND P2, PT, R50.reuse, R16.reuse, PT ;  /* 0x000000103200720c */ /* 0x0c1fe40003f45070 */
[----:B------:R-:W-:Y:S02]  /*dbc0*/  ISETP.GE.U32.AND P4, PT, R50, R16, PT ;  /* 0x000000103200720c */ /* 0x000fe40003f86070 */
[----:B-1----:R-:W-:Y:S02]  /*dbd0*/  ISETP.NE.U32.AND P0, PT, R10, R12, PT ;  /* 0x0000000c0a00720c */ /* 0x002fe40003f05070 */
[----:B------:R-:W-:-:S02]  /*dbe0*/  ISETP.NE.AND.EX P2, PT, R49, R17, PT, P2 ;  /* 0x000000113100720c */ /* 0x000fc40003f45320 */
[----:B------:R-:W-:Y:S02]  /*dbf0*/  ISETP.NE.AND.EX P0, PT, R3, R13, PT, P0 ;  /* 0x0000000d0300720c */ /* 0x000fe40003f05300 */
        /* <DEDUP_REMOVED lines=20> */
[----:B------:R-:W-:Y:S01]  /*dd40*/  SEL R10, R10, R12, !P1 ;  /* 0x0000000c0a0a7207 */ /* 0x000fe20004800000 */
[----:B------:R-:W-:Y:S01]  /*dd50*/  IMAD.MOV.U32 R12, RZ, RZ, R50 ;  /* 0x000000ffff0c7224 */ /* 0x000fe200078e0032 */
[----:B------:R-:W-:Y:S01]  /*dd60*/  SEL R3, R3, R13, !P1 ;  /* 0x0000000d03037207 */ /* 0x000fe20004800000 */
[----:B------:R-:W-:Y:S01]  /*dd70*/  IMAD.MOV.U32 R13, RZ, RZ, R49 ;  /* 0x000000ffff0d7224 */ /* 0x000fe200078e0031 */
[----:B------:R-:W-:Y:S01]  /*dd80*/  SEL R4, R4, R14, !P1 ;  /* 0x0000000e04047207 */ /* 0x000fe20004800000 */
[----:B------:R-:W-:-:S02]  /*dd90*/  IMAD.MOV.U32 R14, RZ, RZ, R6 ;  /* 0x000000ffff0e7224 */ /* 0x000fc400078e0006 */
[----:B------:R-:W-:Y:S01]  /*dda0*/  IMAD.MOV.U32 R15, RZ, RZ, R51 ;  /* 0x000000ffff0f7224 */ /* 0x000fe200078e0033 */
[----:B------:R-:W-:Y:S01]  /*ddb0*/  MOV R18, R4 ;  /* 0x0000000400127202 */ /* 0x000fe20000000f00 */
[----:B------:R-:W-:Y:S02]  /*ddc0*/  IMAD.MOV.U32 R19, RZ, RZ, R5 ;  /* 0x000000ffff137224 */ /* 0x000fe400078e0005 */
[----:B------:R-:W-:Y:S01]  /*ddd0*/  IMAD.MOV.U32 R16, RZ, RZ, R10 ;  /* 0x000000ffff107224 */ /* 0x000fe200078e000a */
[----:B------:R0:W-:Y:S01]  /*dde0*/  STS.128 [R7], R12 ;  /* 0x0000000c07007388 */ /* 0x0001e20000000c00 */
[----:B------:R-:W-:-:S05]  /*ddf0*/  IMAD.MOV.U32 R17, RZ, RZ, R3 ;  /* 0x000000ffff117224 */ /* 0x000fca00078e0003 */
[----:B------:R0:W-:Y:S02]  /*de00*/  STS.128 [R7+0x10], R16 ;  /* 0x0000101007007388 */ /* 0x0001e40000000c00 */
.L_x_3006:
[----:B------:R-:W-:Y:S05]  /*de10*/  BSYNC B0 ;  /* 0x0000000000007941 */ /* 0x000fea0003800000 */
.L_x_3005:
[----:B------:R-:W-:Y:S01]  /*de20*/  IMAD.MOV.U32 R0, RZ, RZ, R8 ;  /* 0x000000ffff007224 */ /* 0x000fe200078e0008 */
[----:B------:R-:W-:Y:S05]  /*de30*/  @P6 BRA `(.L_x_3007) ;  /* 0xfffffc8000006947 */ /* 0x000fea000383ffff */
.L_x_3004:
[----:B------:R-:W-:-:S13]  /*de40*/  ISETP.NE.AND P0, PT, RZ, c[0x0][0x190], PT ;  /* 0x00006400ff007a0c */ /* 0x000fda0003f05270 */
[----:B------:R-:W-:Y:S05]  /*de50*/  @!P0 BRA `(.L_x_3008) ;  /* 0x000007a000008947 */ /* 0x000fea0003800000 */
[----:B------:R-:W-:Y:S02]  /*de60*/  IMAD.MOV.U32 R2, RZ, RZ, c[0x0][0x0] ;  /* 0x00000000ff027624 */ /* 0x000fe400078e00ff */
[----:B------:R-:W-:-:S03]  /*de70*/  IMAD.MOV.U32 R0, RZ, RZ, c[0x0][0x0] ;  /* 0x00000000ff007624 */ /* 0x000fc600078e00ff */
[----:B------:R-:W-:-:S13]  /*de80*/  ISETP.GT.AND P0, PT, R2, 0x20, PT ;  /* 0x000000200200780c */ /* 0x000fda0003f04270 */
[----:B------:R-:W-:Y:S05]  /*de90*/  @!P0 BRA `(.L_x_3009) ;  /* 0x000004a000008947 */ /* 0x000fea0003800000 */
[----:B0-----:R-:W0:Y:S01]  /*dea0*/  S2R R9, SR_TID.X ;  /* 0x0000000000097919 */ /* 0x001e220000002100 */
[----:B------:R-:W-:Y:S01]  /*deb0*/  IMAD.MOV.U32 R12, RZ, RZ, R50 ;  /* 0x000000ffff0c7224 */ /* 0x000fe200078e0032 */
[----:B------:R-:W-:Y:S01]  /*dec0*/  LEA.HI R0, R2, c[0x0][0x0], RZ, 0x1 ;  /* 0x0000000002007a11 */ /* 0x000fe200078f08ff */
[----:B------:R-:W-:Y:S01]  /*ded0*/  IMAD.MOV.U32 R13, RZ, RZ, R49 ;  /* 0x000000ffff0d7224 */ /* 0x000fe200078e0031 */
[----:B------:R-:W0:Y:S01]  /*dee0*/  S2R R8, SR_TID.Y ;  /* 0x0000000000087919 */ /* 0x000e220000002200 */
[----:B------:R-:W-:Y:S01]  /*def0*/  IMAD.MOV.U32 R14, RZ, RZ, R6 ;  /* 0x000000ffff0e7224 */ /* 0x000fe200078e0006 */
[----:B------:R-:W-:Y:S01]  /*df00*/  SHF.R.S32.HI R2, RZ, 0x1, R0 ;  /* 0x00000001ff027819 */ /* 0x000fe20000011400 */
[----:B------:R-:W-:Y:S02]  /*df10*/  IMAD.MOV.U32 R15, RZ, RZ, R51 ;  /* 0x000000ffff0f7224 */ /* 0x000fe400078e0033 */
[----:B------:R-:W-:Y:S01]  /*df20*/  IMAD.MOV.U32 R16, RZ, RZ, R10 ;  /* 0x000000ffff107224 */ /* 0x000fe200078e000a */
[----:B------:R-:W-:Y:S01]  /*df30*/  ISETP.GE.AND P0, PT, R2, 0x20, PT ;  /* 0x000000200200780c */ /* 0x000fe20003f06270 */
[----:B------:R-:W-:-:S02]  /*df40*/  IMAD.MOV.U32 R17, RZ, RZ, R3 ;  /* 0x000000ffff117224 */ /* 0x000fc400078e0003 */
[----:B------:R-:W-:Y:S02]  /*df50*/  IMAD.MOV.U32 R18, RZ, RZ, R4 ;  /* 0x000000ffff127224 */ /* 0x000fe400078e0004 */
[----:B------:R-:W-:Y:S02]  /*df60*/  IMAD.MOV.U32 R19, RZ, RZ, R5 ;  /* 0x000000ffff137224 */ /* 0x000fe400078e0005 */
[----:B------:R-:W-:Y:S02]  /*df70*/  IMAD.MOV.U32 R0, RZ, RZ, 0x20 ;  /* 0x00000020ff007424 */ /* 0x000fe400078e00ff */
[----:B0-----:R-:W-:-:S04]  /*df80*/  IMAD R7, R8, c[0x0][0x0], R9 ;  /* 0x0000000008077a24 */ /* 0x001fc800078e0209 */
[C---:B------:R-:W-:Y:S01]  /*df90*/  IMAD.SHL.U32 R11, R7.reuse, 0x20, RZ ;  /* 0x00000020070b7824 */ /* 0x040fe200078e00ff */
[----:B------:R-:W-:-:S04]  /*dfa0*/  LEA R9, R7, 0x10, 0x5 ;  /* 0x0000001007097811 */ /* 0x000fc800078e28ff */
[----:B------:R0:W-:Y:S04]  /*dfb0*/  STS.128 [R11+0x10], R12 ;  /* 0x0000100c0b007388 */ /* 0x0001e80000000c00 */
[----:B------:R0:W-:Y:S01]  /*dfc0*/  STS.128 [R11+0x20], R16 ;  /* 0x000020100b007388 */ /* 0x0001e20000000c00 */
[----:B------:R-:W-:Y:S05]  /*dfd0*/  @!P0 BRA `(.L_x_3009) ;  /* 0x0000036000008947 */ /* 0x000fea0003800000 */
.L_x_3012:
[----:B------:R-:W1:Y:S01]  /*dfe0*/  S2R R7, SR_TID.X ;  /* 0x0000000000077919 */ /* 0x000e620000002100 */
[----:B------:R-:W-:Y:S01]  /*dff0*/  WARPSYNC 0xffffffff ;  /* 0xffffffff00007948 */ /* 0x000fe20003800000 */
[----:B------:R-:W-:Y:S02]  /*e000*/  BSSY B0, `(.L_x_3010) ;  /* 0x000002f000007945 */ /* 0x000fe40003800000 */
[----:B------:R-:W-:Y:S01]  /*e010*/  BAR.SYNC.DEFER_BLOCKING 0x0 ;  /* 0x0000000000007b1d */ /* 0x000fe20000010000 */
[----:B-1----:R-:W-:-:S05]  /*e020*/  IMAD.IADD R0, R7, 0x1, R2 ;  /* 0x0000000107007824 */ /* 0x002fca00078e0202 */
[----:B------:R-:W-:-:S04]  /*e030*/  ISETP.GE.U32.AND P0, PT, R0, c[0x0][0x0], PT ;  /* 0x0000000000007a0c */ /* 0x000fc80003f06070 */
[----:B------:R-:W-:-:S13]  /*e040*/  ISETP.GE.U32.OR P0, PT, R7, R2, P0 ;  /* 0x000000020700720c */ /* 0x000fda0000706470 */
[----:B0-----:R-:W-:Y:S05]  /*e050*/  @P0 BRA `(.L_x_3011) ;  /* 0x0000029000000947 */ /* 0x001fea0003800000 */
[----:B------:R-:W-:-:S05]  /*e060*/  IMAD R0, R2, 0x20, R9 ;  /* 0x0000002002007824 */ /* 0x000fca00078e0209 */
[----:B0-----:R-:W0:Y:S04]  /*e070*/  LDS.128 R12, [R0] ;  /* 0x00000000000c7984 */ /* 0x001e280000000c00 */
        /* <DEDUP_REMOVED lines=23> */
[----:B------:R-:W-:Y:S01]  /*e1f0*/  SEL R6, R6, R14, !P0 ;  /* 0x0000000e06067207 */ /* 0x000fe20004000000 */
[----:B------:R-:W-:Y:S01]  /*e200*/  IMAD.MOV.U32 R12, RZ, RZ, R50 ;  /* 0x000000ffff0c7224 */ /* 0x000fe200078e0032 */
        /* <DEDUP_REMOVED lines=10> */
[----:B------:R0:W-:Y:S01]  /*e2b0*/  STS.128 [R9], R12 ;  /* 0x0000000c09007388 */ /* 0x0001e20000000c00 */
[----:B------:R-:W-:-:S02]  /*e2c0*/  IMAD.MOV.U32 R18, RZ, RZ, R4 ;  /* 0x000000ffff127224 */ /* 0x000fc400078e0004 */
[----:B------:R-:W-:-:S05]  /*e2d0*/  IMAD.MOV.U32 R19, RZ, RZ, R5 ;  /* 0x000000ffff137224 */ /* 0x000fca00078e0005 */
[----:B------:R0:W-:Y:S02]  /*e2e0*/  STS.128 [R9+0x10], R16 ;  /* 0x0000101009007388 */ /* 0x0001e40000000c00 */
.L_x_3011:
[----:B------:R-:W-:Y:S05]  /*e2f0*/  BSYNC B0 ;  /* 0x0000000000007941 */ /* 0x000fea0003800000 */
.L_x_3010:
[----:B------:R-:W-:-:S04]  /*e300*/  SHF.R.S32.HI R2, RZ, 0x1, R2 ;  /* 0x00000001ff027819 */ /* 0x000fc80000011402 */
[----:B------:R-:W-:-:S13]  /*e310*/  ISETP.GE.AND P0, PT, R2, 0x20, PT ;  /* 0x000000200200780c */ /* 0x000fda0003f06270 */
[----:B------:R-:W-:Y:S05]  /*e320*/  @P0 BRA `(.L_x_3012) ;  /* 0xfffffcb000000947 */ /* 0x000fea000383ffff */
[----:B------:R-:W-:-:S05]  /*e330*/  IMAD.MOV.U32 R0, RZ, RZ, 0x20 ;  /* 0x00000020ff007424 */ /* 0x000fca00078e00ff */
.L_x_3009:
[----:B------:R-:W-:Y:S01]  /*e340*/  ISETP.GE.AND P0, PT, R0, 0x2, PT ;  /* 0x000000020000780c */ /* 0x000fe20003f06270 */
[----:B------:R-:W-:Y:S01]  /*e350*/  WARPSYNC 0xffffffff ;  /* 0xffffffff00007948 */ /* 0x000fe20003800000 */
[----:B------:R-:W-:Y:S11]  /*e360*/  BAR.SYNC.DEFER_BLOCKING 0x0 ;  /* 0x0000000000007b1d */ /* 0x000ff60000010000 */
[----:B------:R-:W-:Y:S05]  /*e370*/  @!P0 BRA `(.L_x_3008) ;  /* 0x0000028000008947 */ /* 0x000fea0003800000 */
[----:B0-----:R-:W-:-:S05]  /*e380*/  IMAD.MOV.U32 R7, RZ, RZ, 0x1 ;  /* 0x00000001ff077424 */ /* 0x001fca00078e00ff */
.L_x_3013:
[----:B------:R-:W0:Y:S04]  /*e390*/  SHFL.DOWN PT, R9, R50, R7, 0x1f ;  /* 0x08001f0732097589 */ /* 0x000e2800000e0000 */
[----:B------:R-:W1:Y:S04]  /*e3a0*/  SHFL.DOWN PT, R13, R10, R7, 0x1f ;  /* 0x08001f070a0d7589 */ /* 0x000e6800000e0000 */
[----:B------:R-:W2:Y:S04]  /*e3b0*/  SHFL.DOWN PT, R2, R49, R7, 0x1f ;  /* 0x08001f0731027589 */ /* 0x000ea800000e0000 */
[----:B------:R-:W3:Y:S04]  /*e3c0*/  SHFL.DOWN PT, R14, R3, R7, 0x1f ;  /* 0x08001f07030e7589 */ /* 0x000ee800000e0000 */
[----:B------:R-:W4:Y:S04]  /*e3d0*/  SHFL.DOWN PT, R11, R6, R7, 0x1f ;  /* 0x08001f07060b7589 */ /* 0x000f2800000e0000 */
[----:B------:R-:W5:Y:S04]  /*e3e0*/  SHFL.DOWN PT, R15, R4, R7, 0x1f ;  /* 0x08001f07040f7589 */ /* 0x000f6800000e0000 */
[----:B------:R-:W5:Y:S01]  /*e3f0*/  SHFL.DOWN PT, R8, R51, R7, 0x1f ;  /* 0x08001f0733087589 */ /* 0x000f6200000e0000 */
[----:B0-----:R-:W-:-:S02]  /*e400*/  ISETP.NE.U32.AND P1, PT, R50, R9, PT ;  /* 0x000000093200720c */ /* 0x001fc40003f25070 */
[----:B------:R-:W-:Y:S01]  /*e410*/  ISETP.GE.U32.AND P4, PT, R50, R9, PT ;  /* 0x000000093200720c */ /* 0x000fe20003f86070 */
[----:B------:R0:W5:Y:S01]  /*e420*/  SHFL.DOWN PT, R16, R5, R7, 0x1f ;  /* 0x08001f0705107589 */ /* 0x00016200000e0000 */
[CC--:B-1----:R-:W-:Y:S02]  /*e430*/  ISETP.NE.U32.AND P0, PT, R10.reuse, R13.reuse, PT ;  /* 0x0000000d0a00720c */ /* 0x0c2fe40003f05070 */
[----:B------:R-:W-:Y:S02]  /*e440*/  ISETP.GE.U32.AND P5, PT, R10, R13, PT ;  /* 0x0000000d0a00720c */ /* 0x000fe40003fa6070 */
[CC--:B--2---:R-:W-:Y:S02]  /*e450*/  ISETP.NE.AND.EX P1, PT, R49.reuse, R2.reuse, PT, P1 ;  /* 0x000000023100720c */ /* 0x0c4fe40003f25310 */
[----:B------:R-:W-:Y:S02]  /*e460*/  ISETP.GE.AND.EX P4, PT, R49, R2, PT, P4 ;  /* 0x000000023100720c */ /* 0x000fe40003f86340 */
[-C--:B---3--:R-:W-:Y:S01]  /*e470*/  ISETP.NE.AND.EX P0, PT, R3, R14.reuse, PT, P0 ;  /* 0x0000000e0300720c */ /* 0x088fe20003f05300 */
[----:B0-----:R-:W-:Y:S01]  /*e480*/  IMAD.SHL.U32 R7, R7, 0x2, RZ ;  /* 0x0000000207077824 */ /* 0x001fe200078e00ff */
[----:B------:R-:W-:-:S02]  /*e490*/  ISETP.GE.AND.EX P5, PT, R3, R14, PT, P5 ;  /* 0x0000000e0300720c */ /* 0x000fc40003fa6350 */
[----:B----4-:R-:W-:Y:S02]  /*e4a0*/  ISETP.GE.U32.AND P2, PT, R6, R11, PT ;  /* 0x0000000b0600720c */ /* 0x010fe40003f46070 */
[----:B------:R-:W-:Y:S02]  /*e4b0*/  SEL R12, RZ, 0xffffffff, P4 ;  /* 0xffffffffff0c7807 */ /* 0x000fe40002000000 */
[----:B-----5:R-:W-:Y:S02]  /*e4c0*/  ISETP.GE.U32.AND P3, PT, R4, R15, PT ;  /* 0x0000000f0400720c */ /* 0x020fe40003f66070 */
[----:B------:R-:W-:Y:S02]  /*e4d0*/  SEL R17, RZ, 0xffffffff, P5 ;  /* 0xffffffffff117807 */ /* 0x000fe40002800000 */
[----:B------:R-:W-:Y:S02]  /*e4e0*/  ISETP.GE.AND.EX P2, PT, R51, R8, PT, P2 ;  /* 0x000000083300720c */ /* 0x000fe40003f46320 */
[----:B------:R-:W-:-:S02]  /*e4f0*/  ISETP.GE.AND.EX P3, PT, R5, R16, PT, P3 ;  /* 0x000000100500720c */ /* 0x000fc40003f66330 */
[----:B------:R-:W-:Y:S02]  /*e500*/  @!P1 SEL R12, RZ, 0xffffffff, P2 ;  /* 0xffffffffff0c9807 */ /* 0x000fe40001000000 */
[----:B------:R-:W-:Y:S02]  /*e510*/  ISETP.GE.AND P2, PT, R7, R0, PT ;  /* 0x000000000700720c */ /* 0x000fe40003f46270 */
        /* <DEDUP_REMOVED lines=12> */
[----:B------:R-:W-:Y:S01]  /*e5e0*/  SEL R5, R5, R16, !P1 ;  /* 0x0000001005057207 */ /* 0x000fe20004800000 */
[----:B------:R-:W-:Y:S05]  /*e5f0*/  @!P2 BRA `(.L_x_3013) ;  /* 0xfffffd900000a947 */ /* 0x000fea000383ffff */
.L_x_3008:
[----:B------:R-:W-:Y:S01]  /*e600*/  ISETP.NE.AND P0, PT, RZ, c[0x0][0x34c], PT ;  /* 0x0000d300ff007a0c */ /* 0x000fe20003f05270 */
[----:B0-----:R-:W-:-:S12]  /*e610*/  CS2R R18, SRZ ;  /* 0x0000000000127805 */ /* 0x001fd8000001ff00 */
[----:B------:R-:W-:Y:S05]  /*e620*/  @!P0 BRA `(.L_x_3014) ;  /* 0x00000c8000008947 */ /* 0x000fea0003800000 */
[----:B------:R-:W-:Y:S02]  /*e630*/  IMAD.MOV.U32 R8, RZ, RZ, RZ ;  /* 0x000000ffff087224 */ /* 0x000fe400078e00ff */
        /* <DEDUP_REMOVED lines=199> */
.L_x_3014:
        /* <DEDUP_REMOVED lines=200> */
.L_x_3015:
[----:B------:R-:W-:Y:S01]  /*ff30*/  ISETP.NE.U32.AND P0, PT, RZ, c[0x0][0x560], PT ;  /* 0x00015800ff007a0c */ /* 0x000fe20003f05070 */
[----:B------:R-:W-:Y:S02]  /*ff40*/  IMAD.MOV.U32 R0, RZ, RZ, RZ ;  /* 0x000000ffff007224 */ /* 0x000fe400078e00ff */
[----:B------:R-:W-:Y:S01]  /*ff50*/  IMAD.MOV.U32 R13, RZ, RZ, RZ ;  /* 0x000000ffff0d7224 */ /* 0x000fe200078e00ff */
[----:B------:R-:W-:Y:S01]  /*ff60*/  ISETP.NE.AND.EX P0, PT, RZ, c[0x0][0x564], PT, P0 ;  /* 0x00015900ff007a0c */ /* 0x000fe20003f05300 */
[----:B------:R-:W-:-:S12]  /*ff70*/  IMAD.MOV.U32 R11, RZ, RZ, RZ ;  /* 0x000000ffff0b7224 */ /* 0x000fd800078e00ff */
[----:B------:R-:W-:Y:S05]  /*ff80*/  @!P0 BRA `(.L_x_3016) ;  /* 0x000008e000008947 */ /* 0x000fea0003800000 */
[----:B------:R-:W-:Y:S01]  /*ff90*/  BSSY B0, `(.L_x_3017) ;  /* 0x000002c000007945 */ /* 0x000fe20003800000 */
[----:B------:R-:W-:Y:S02]  /*ffa0*/  IMAD.MOV.U32 R11, RZ, RZ, 0x8 ;  /* 0x00000008ff0b7424 */ /* 0x000fe400078e00ff */
[----:B------:R-:W-:Y:S02]  /*ffb0*/  IMAD.MOV.U32 R13, RZ, RZ, RZ ;  /* 0x000000ffff0d7224 */ /* 0x000fe400078e00ff */
[----:B------:R-:W-:Y:S02]  /*ffc0*/  IMAD.MOV.U32 R8, RZ, RZ, 0x10 ;  /* 0x00000010ff087424 */ /* 0x000fe400078e00ff */
[----:B------:R-:W-:-:S05]  /*ffd0*/  IMAD.MOV.U32 R9, RZ, RZ, 0x0 ;  /* 0x00000000ff097424 */ /* 0x000fca00078e00ff */
.L_x_3021:
        /* <DEDUP_REMOVED lines=10> */
[----:B------:R-:W-:Y:S05]  /*10080*/  CALL.REL.NOINC `($__internal_21_$__cuda_sm20_rem_u64) ;  /* 0x000059b000007944 */ /* 0x000fea0003c00000 */
[----:B------:R-:W-:Y:S02]  /*10090*/  IMAD.MOV.U32 R8, RZ, RZ, R2 ;  /* 0x000000ffff087224 */ /* 0x000fe400078e0002 */
[----:B------:R-:W-:Y:S01]  /*100a0*/  IMAD.MOV.U32 R9, RZ, RZ, R11 ;  /* 0x000000ffff097224 */ /* 0x000fe200078e000b */
[----:B------:R-:W-:Y:S05]  /*100b0*/  BRA `(.L_x_3020) ;  /* 0x0000013000007947 */ /* 0x000fea0003800000 */
.L_x_3019:
        /* <DEDUP_REMOVED lines=19> */
.L_x_3020:
[----:B------:R-:W-:Y:S05]  /*101f0*/  BSYNC B1 ;  /* 0x0000000000017941 */ /* 0x000fea0003800000 */
.L_x_3018:
[----:B------:R-:W-:Y:S01]  /*10200*/  ISETP.NE.U32.AND P0, PT, R8, RZ, PT ;  /* 0x000000ff0800720c */ /* 0x000fe20003f05070 */
[----:B------:R-:W-:Y:S02]  /*10210*/  IMAD.MOV.U32 R11, RZ, RZ, R0 ;  /* 0x000000ffff0b7224 */ /* 0x000fe400078e0000 */
[----:B------:R-:W-:Y:S01]  /*10220*/  IMAD.MOV.U32 R13, RZ, RZ, R7 ;  /* 0x000000ffff0d7224 */ /* 0x000fe200078e0007 */
[----:B------:R-:W-:-:S13]  /*10230*/  ISETP.NE.AND.EX P0, PT, R9, RZ, PT, P0 ;  /* 0x000000ff0900720c */ /* 0x000fda0003f05300 */
[----:B------:R-:W-:Y:S05]  /*10240*/  @P0 BRA `(.L_x_3021) ;  /* 0xfffffd9000000947 */ /* 0x000fea000383ffff */
[----:B------:R-:W-:Y:S05]  /*10250*/  BSYNC B0 ;  /* 0x0000000000007941 */ /* 0x000fea0003800000 */
.L_x_3017:
[----:B------:R-:W-:Y:S01]  /*10260*/  ISETP.NE.U32.AND P2, PT, R7, RZ, PT ;  /* 0x000000ff0700720c */ /* 0x000fe20003f45070 */
[----:B------:R-:W-:-:S12]  /*10270*/  BSSY B0, `(.L_x_3022) ;  /* 0x000001c000007945 */ /* 0x000fd80003800000 */
[----:B------:R-:W-:Y:S05]  /*10280*/  @!P2 BRA `(.L_x_3023) ;  /* 0x000000700000a947 */ /* 0x000fea0003800000 */
[----:B------:R-:W-:Y:S01]  /*10290*/  IMAD.MOV.U32 R2, RZ, RZ, 0x10 ;  /* 0x00000010ff027424 */ /* 0x000fe200078e00ff */
[----:B------:R-:W-:Y:S01]  /*102a0*/  MOV R12, 0x102d0 ;  /* 0x000102d0000c7802 */ /* 0x000fe20000000f00 */
[----:B------:R-:W-:Y:S02]  /*102b0*/  IMAD.MOV.U32 R11, RZ, RZ, RZ ;  /* 0x000000ffff0b7224 */ /* 0x000fe400078e00ff */
[----:B------:R-:W-:Y:S05]  /*102c0*/  CALL.REL.NOINC `($__internal_20_$__cuda_sm20_div_u64) ;  /* 0x0000532000007944 */ /* 0x000fea0003c00000 */
[----:B------:R-:W-:Y:S02]  /*102d0*/  IMAD.MOV.U32 R8, RZ, RZ, R2 ;  /* 0x000000ffff087224 */ /* 0x000fe400078e0002 */
[----:B------:R-:W-:Y:S01]  /*102e0*/  IMAD.MOV.U32 R9, RZ, RZ, R11 ;  /* 0x000000ffff097224 */ /* 0x000fe200078e000b */
[----:B------:R-:W-:Y:S05]  /*102f0*/  BRA `(.L_x_3024) ;  /* 0x0000013000007947 */ /* 0x000fea0003800000 */
.L_x_3023:
        /* <DEDUP_REMOVED lines=19> */
.L_x_3024:
[----:B------:R-:W-:Y:S05]  /*10430*/  BSYNC B0 ;  /* 0x0000000000007941 */ /* 0x000fea0003800000 */
.L_x_3022:
[----:B------:R-:W-:Y:S01]  /*10440*/  BSSY B0, `(.L_x_3025) ;  /* 0x000001c000007945 */ /* 0x000fe20003800000 */
        /* <DEDUP_REMOVED lines=8> */
.L_x_3026:
        /* <DEDUP_REMOVED lines=19> */
.L_x_3027:
[----:B------:R-:W-:Y:S05]  /*10600*/  BSYNC B0 ;  /* 0x0000000000007941 */ /* 0x000fea0003800000 */
.L_x_3025:
        /* <DEDUP_REMOVED lines=10> */
[----:B------:R-:W-:Y:S05]  /*106b0*/  CALL.REL.NOINC `($__internal_20_$__cuda_sm20_div_u64) ;  /* 0x00004f3000007944 */ /* 0x000fea0003c00000 */
[----:B------:R-:W-:Y:S02]  /*106c0*/  IMAD.MOV.U32 R8, RZ, RZ, R2 ;  /* 0x000000ffff087224 */ /* 0x000fe400078e0002 */
[----:B------:R-:W-:Y:S01]  /*106d0*/  IMAD.MOV.U32 R9, RZ, RZ, R11 ;  /* 0x000000ffff097224 */ /* 0x000fe200078e000b */
[----:B------:R-:W-:Y:S05]  /*106e0*/  BRA `(.L_x_3030) ;  /* 0x0000014000007947 */ /* 0x000fea0003800000 */
.L_x_3029:
        /* <DEDUP_REMOVED lines=20> */
.L_x_3030:
[----:B------:R-:W-:Y:S05]  /*10830*/  BSYNC B0 ;  /* 0x0000000000007941 */ /* 0x000fea0003800000 */
.L_x_3028:
[----:B------:R-:W-:-:S04]  /*10840*/  IADD3 R0, P0, R8, c[0x0][0x560], RZ ;  /* 0x0001580008007a10 */ /* 0x000fc80007f1e0ff */
[----:B------:R-:W-:-:S05]  /*10850*/  IADD3.X R13, R9, c[0x0][0x564], RZ, P0, !PT ;  /* 0x00015900090d7a10 */ /* 0x000fca00007fe4ff */
[----:B------:R-:W-:Y:S02]  /*10860*/  IMAD.MOV.U32 R11, RZ, RZ, R13 ;  /* 0x000000ffff0b7224 */ /* 0x000fe400078e000d */
.L_x_3016:
[----:B------:R-:W-:Y:S01]  /*10870*/  ISETP.NE.AND P0, PT, RZ, c[0x0][0x198], PT ;  /* 0x00006600ff007a0c */ /* 0x000fe20003f05270 */
[----:B------:R-:W-:-:S12]  /*10880*/  IMAD.MOV.U32 R12, RZ, RZ, R0 ;  /* 0x000000ffff0c7224 */ /* 0x000fd800078e0000 */
[----:B------:R-:W-:Y:S05]  /*10890*/  @!P0 BRA `(.L_x_3031) ;  /* 0x00003f2000008947 */ /* 0x000fea0003800000 */
[----:B------:R-:W0:Y:S01]  /*108a0*/  S2R R22, SR_TID.X ;  /* 0x0000000000167919 */ /* 0x000e220000002100 */
[----:B------:R-:W-:Y:S01]  /*108b0*/  ISETP.NE.AND P0, PT, RZ, c[0x0][0x34c], PT ;  /* 0x0000d300ff007a0c */ /* 0x000fe20003f05270 */
[----:B------:R-:W-:Y:S02]  /*108c0*/  IMAD.MOV.U32 R16, RZ, RZ, RZ ;  /* 0x000000ffff107224 */ /* 0x000fe400078e00ff */
[----:B------:R-:W1:Y:S04]  /*108d0*/  S2R R17, SR_TID.Y ;  /* 0x0000000000117919 */ /* 0x000e680000002200 */
[----:B------:R-:W2:Y:S01]  /*108e0*/  S2R R14, SR_CTAID.X ;  /* 0x00000000000e7919 */ /* 0x000ea20000002500 */
[----:B0-----:R-:W-:-:S04]  /*108f0*/  IMAD R2, R22, c[0x0][0x19c], RZ ;  /* 0x0000670016027a24 */ /* 0x001fc800078e02ff */
[----:B-1----:R-:W-:Y:S02]  /*10900*/  IMAD R7, R17, c[0x0][0x1a0], R2 ;  /* 0x0000680011077a24 */ /* 0x002fe400078e0202 */
[----:B------:R-:W-:Y:S02]  /*10910*/  IMAD.MOV.U32 R2, RZ, RZ, RZ ;  /* 0x000000ffff027224 */ /* 0x000fe400078e00ff */
        /* <DEDUP_REMOVED lines=201> */
.L_x_3032:
        /* <DEDUP_REMOVED lines=200> */
.L_x_3033:
        /* <DEDUP_REMOVED lines=11> */
.L_x_3035:
[----:B------:R-:W-:Y:S05]  /*122e0*/  BSYNC B0 ;  /* 0x0000000000007941 */ /* 0x000fea0003800000 */
.L_x_3034:
        /* <DEDUP_REMOVED lines=10> */
[----:B------:R-:W-:Y:S02]  /*12390*/  IMAD.MOV.U32 R19, RZ, RZ, R3 ;  /* 0x000000ffff137224 */ /* 0x000fe400078e0003 */
[----:B0-----:R-:W-:-:S02]  /*123a0*/  IMAD R8, R14, c[0x0][0x10], R7 ;  /* 0x000004000e087a24 */ /* 0x001fc400078e0207 */
[----:B------:R-:W-:Y:S02]  /*123b0*/  IMAD.MOV.U32 R7, RZ, RZ, R51 ;  /* 0x000000ffff077224 */ /* 0x000fe400078e0033 */
[----:B------:R-:W-:-:S04]  /*123c0*/  @!P1 IMAD R8, R8, c[0x0][0x0], R22 ;  /* 0x0000000008089a24 */ /* 0x000fc800078e0216 */
[----:B------:R-:W-:-:S05]  /*123d0*/  IMAD.WIDE.U32 R8, R8, R9, c[0x0][0x568] ;  /* 0x00015a0008087625 */ /* 0x000fca00078e0009 */
[----:B------:R0:W-:Y:S04]  /*123e0*/  STG.E.64 [R8.64], R48 ;  /* 0x0000003008007986 */ /* 0x0001e8000c101b24 */
[----:B------:R0:W-:Y:S04]  /*123f0*/  STG.E.64 [R8.64+0x8], R6 ;  /* 0x0000080608007986 */ /* 0x0001e8000c101b24 */
[----:B------:R0:W-:Y:S04]  /*12400*/  STG.E.64 [R8.64+0x10], R18 ;  /* 0x0000101208007986 */ /* 0x0001e8000c101b24 */
[----:B------:R0:W-:Y:S02]  /*12410*/  STG.E.64 [R8.64+0x18], R4 ;  /* 0x0000180408007986 */ /* 0x0001e4000c101b24 */
.L_x_3037:
[----:B------:R-:W-:Y:S05]  /*12420*/  BSYNC B0 ;  /* 0x0000000000007941 */ /* 0x000fea0003800000 */
.L_x_3036:
        /* <DEDUP_REMOVED lines=31> */
.L_x_3039:
[----:B------:R-:W-:Y:S05]  /*12620*/  BSYNC B0 ;  /* 0x0000000000007941 */ /* 0x000fea0003800000 */
.L_x_3038:
        /* <DEDUP_REMOVED lines=26> */
[----:B------:R-:W-:Y:S02]  /*127d0*/  IMAD.MOV.U32 R7, RZ, RZ, c[0x0][0x168] ;  /* 0x00005a00ff077624 */ /* 0x000fe400078e00ff */
[----:B------:R-:W-:Y:S02]  /*127e0*/  IMAD.MOV.U32 R8, RZ, RZ, c[0x0][0x16c] ;  /* 0x00005b00ff087624 */ /* 0x000fe400078e00ff */
[----:B------:R-:W-:Y:S02]  /*127f0*/  IMAD.MOV.U32 R9, RZ, RZ, c[0x0][0x170] ;  /* 0x00005c00ff097624 */ /* 0x000fe400078e00ff */
[----:B------:R-:W-:Y:S02]  /*12800*/  IMAD.MOV.U32 R10, RZ, RZ, c[0x0][0x174] ;  /* 0x00005d00ff0a7624 */ /* 0x000fe400078e00ff */
.L_x_3044:
[----:B------:R-:W-:Y:S02]  /*12810*/  IMAD.MOV.U32 R19, RZ, RZ, 0x20 ;  /* 0x00000020ff137424 */ /* 0x000fe400078e00ff */
[----:B------:R-:W-:-:S04]  /*12820*/  IMAD R18, R14, c[0x0][0x10], R15 ;  /* 0x000004000e127a24 */ /* 0x000fc800078e020f */
[----:B------:R-:W-:-:S05]  /*12830*/  IMAD.WIDE.U32 R18, R18, R19, c[0x0][0x568] ;  /* 0x00015a0012127625 */ /* 0x000fca00078e0013 */
[----:B------:R-:W2:Y:S04]  /*12840*/  LDG.E.64 R20, [R18.64] ;  /* 0x0000002412147981 */ /* 0x000ea8000c1e1b00 */
[----:B------:R-:W3:Y:S04]  /*12850*/  LDG.E.64 R24, [R18.64+0x10] ;  /* 0x0000102412187981 */ /* 0x000ee8000c1e1b00 */
[----:B------:R-:W4:Y:S04]  /*12860*/  LDG.E.64 R22, [R18.64+0x8] ;  /* 0x0000082412167981 */ /* 0x000f28000c1e1b00 */
[----:B------:R-:W5:Y:S01]  /*12870*/  LDG.E.64 R26, [R18.64+0x18] ;  /* 0x00001824121a7981 */ /* 0x000f62000c1e1b00 */
[----:B------:R-:W-:-:S04]  /*12880*/  IMAD.MOV.U32 R28, RZ, RZ, c[0x0][0x0] ;  /* 0x00000000ff1c7624 */ /* 0x000fc800078e00ff */
[----:B------:R-:W-:Y:S01]  /*12890*/  IMAD R15, R28, c[0x0][0x4], R15 ;  /* 0x000001001c0f7a24 */ /* 0x000fe200078e020f */
[CC--:B--2---:R-:W-:Y:S02]  /*128a0*/  ISETP.NE.U32.AND P1, PT, R3.reuse, R20.reuse, PT ;  /* 0x000000140300720c */ /* 0x0c4fe40003f25070 */
[----:B------:R-:W-:Y:S02]  /*128b0*/  ISETP.GE.U32.AND P3, PT, R3, R20, PT ;  /* 0x000000140300720c */ /* 0x000fe40003f66070 */
[CC--:B------:R-:W-:Y:S02]  /*128c0*/  ISETP.NE.AND.EX P1, PT, R4.reuse, R21.reuse, PT, P1 ;  /* 0x000000150400720c */ /* 0x0c0fe40003f25310 */
[----:B---3--:R-:W-:Y:S02]  /*128d0*/  ISETP.NE.U32.AND P0, PT, R7, R24, PT ;  /* 0x000000180700720c */ /* 0x008fe40003f05070 */
[----:B----4-:R-:W-:Y:S02]  /*128e0*/  ISETP.GE.U32.AND P2, PT, R5, R22, PT ;  /* 0x000000160500720c */ /* 0x010fe40003f46070 */
[----:B------:R-:W-:-:S02]  /*128f0*/  ISETP.GE.AND.EX P3, PT, R4, R21, PT, P3 ;  /* 0x000000150400720c */ /* 0x000fc40003f66330 */
[----:B------:R-:W-:Y:S02]  /*12900*/  ISETP.NE.AND.EX P0, PT, R8, R25, PT, P0 ;  /* 0x000000190800720c */ /* 0x000fe40003f05300 */
[----:B------:R-:W-:Y:S02]  /*12910*/  ISETP.GE.U32.AND P4, PT, R7, R24, PT ;  /* 0x000000180700720c */ /* 0x000fe40003f86070 */
[----:B------:R-:W-:Y:S02]  /*12920*/  ISETP.GE.AND.EX P2, PT, R6, R23, PT, P2 ;  /* 0x000000170600720c */ /* 0x000fe40003f46320 */
[----:B------:R-:W-:Y:S02]  /*12930*/  SEL R17, RZ, 0xffffffff, P3 ;  /* 0xffffffffff117807 */ /* 0x000fe40001800000 */
[----:B-----5:R-:W-:Y:S02]  /*12940*/  ISETP.GE.U32.AND P3, PT, R9, R26, PT ;  /* 0x0000001a0900720c */ /* 0x020fe40003f66070 */
[----:B------:R-:W-:-:S02]  /*12950*/  ISETP.GE.AND.EX P4, PT, R8, R25, PT, P4 ;  /* 0x000000190800720c */ /* 0x000fc40003f86340 */
[----:B------:R-:W-:Y:S02]  /*12960*/  @!P1 SEL R17, RZ, 0xffffffff, P2 ;  /* 0xffffffffff119807 */ /* 0x000fe40001000000 */
[----:B------:R-:W-:Y:S02]  /*12970*/  ISETP.GE.AND.EX P1, PT, R10, R27, PT, P3 ;  /* 0x0000001b0a00720c */ /* 0x000fe40003f26330 */
        /* <DEDUP_REMOVED lines=14> */
[----:B------:R-:W-:Y:S01]  /*12a60*/  SEL R10, R10, R27, !P1 ;  /* 0x0000001b0a0a7207 */ /* 0x000fe20004800000 */
[----:B------:R-:W-:Y:S05]  /*12a70*/  @!P2 BRA `(.L_x_3044) ;  /* 0xfffffd900000a947 */ /* 0x000fea000383ffff */
.L_x_3043:
[----:B------:R-:W-:Y:S05]  /*12a80*/  BSYNC B1 ;  /* 0x0000000000017941 */ /* 0x000fea0003800000 */
.L_x_3042:
[----:B------:R-:W-:Y:S05]  /*12a90*/  BRA `(.L_x_3045) ;  /* 0x0000033000007947 */ /* 0x000fea0003800000 */
.L_x_3041:
[----:B------:R-:W0:Y:S01]  /*12aa0*/  S2R R15, SR_TID.Y ;  /* 0x00000000000f7919 */ /* 0x000e220000002200 */
[----:B------:R-:W-:-:S02]  /*12ab0*/  IMAD.MOV.U32 R7, RZ, RZ, c[0x0][0x168] ;  /* 0x00005a00ff077624 */ /* 0x000fc400078e00ff */
[----:B------:R-:W-:Y:S02]  /*12ac0*/  IMAD.MOV.U32 R8, RZ, RZ, c[0x0][0x16c] ;  /* 0x00005b00ff087624 */ /* 0x000fe400078e00ff */
[----:B------:R-:W-:Y:S02]  /*12ad0*/  IMAD.MOV.U32 R9, RZ, RZ, c[0x0][0x170] ;  /* 0x00005c00ff097624 */ /* 0x000fe400078e00ff */
[----:B------:R-:W-:Y:S01]  /*12ae0*/  IMAD.MOV.U32 R10, RZ, RZ, c[0x0][0x174] ;  /* 0x00005d00ff0a7624 */ /* 0x000fe200078e00ff */
[----:B0-----:R-:W-:-:S13]  /*12af0*/  ISETP.GE.U32.AND P0, PT, R15, c[0x0][0x18c], PT ;  /* 0x000063000f007a0c */ /* 0x001fda0003f06070 */
[----:B------:R-:W-:Y:S05]  /*12b00*/  @P0 BRA `(.L_x_3045) ;  /* 0x000002c000000947 */ /* 0x000fea0003800000 */
[----:B------:R-:W-:Y:S02]  /*12b10*/  IMAD.MOV.U32 R7, RZ, RZ, c[0x0][0x168] ;  /* 0x00005a00ff077624 */ /* 0x000fe400078e00ff */
[----:B------:R-:W-:Y:S02]  /*12b20*/  IMAD.MOV.U32 R8, RZ, RZ, c[0x0][0x16c] ;  /* 0x00005b00ff087624 */ /* 0x000fe400078e00ff */
[----:B------:R-:W-:Y:S02]  /*12b30*/  IMAD.MOV.U32 R9, RZ, RZ, c[0x0][0x170] ;  /* 0x00005c00ff097624 */ /* 0x000fe400078e00ff */
[----:B------:R-:W-:Y:S02]  /*12b40*/  IMAD.MOV.U32 R10, RZ, RZ, c[0x0][0x174] ;  /* 0x00005d00ff0a7624 */ /* 0x000fe400078e00ff */
.L_x_3046:
[----:B------:R-:W0:Y:S01]  /*12b50*/  S2R R19, SR_TID.X ;  /* 0x0000000000137919 */ /* 0x000e220000002100 */
[----:B------:R-:W-:Y:S02]  /*12b60*/  IMAD R17, R14, c[0x0][0x10], R15 ;  /* 0x000004000e117a24 */ /* 0x000fe400078e020f */
[----:B------:R-:W-:Y:S02]  /*12b70*/  IMAD.MOV.U32 R18, RZ, RZ, 0x20 ;  /* 0x00000020ff127424 */ /* 0x000fe400078e00ff */
[----:B0-----:R-:W-:-:S04]  /*12b80*/  IMAD R17, R17, c[0x0][0x0], R19 ;  /* 0x0000000011117a24 */ /* 0x001fc800078e0213 */
[----:B------:R-:W-:-:S05]  /*12b90*/  IMAD.WIDE.U32 R18, R17, R18, c[0x0][0x568] ;  /* 0x00015a0011127625 */ /* 0x000fca00078e0012 */
[----:B------:R-:W2:Y:S04]  /*12ba0*/  LDG.E.64 R20, [R18.64] ;  /* 0x0000002412147981 */ /* 0x000ea8000c1e1b00 */
[----:B------:R-:W3:Y:S04]  /*12bb0*/  LDG.E.64 R24, [R18.64+0x10] ;  /* 0x0000102412187981 */ /* 0x000ee8000c1e1b00 */
[----:B------:R-:W4:Y:S04]  /*12bc0*/  LDG.E.64 R22, [R18.64+0x8] ;  /* 0x0000082412167981 */ /* 0x000f28000c1e1b00 */
[----:B------:R-:W5:Y:S01]  /*12bd0*/  LDG.E.64 R26, [R18.64+0x18] ;  /* 0x00001824121a7981 */ /* 0x000f62000c1e1b00 */
[----:B------:R-:W-:-:S02]  /*12be0*/  IADD3 R15, R15, c[0x0][0x4], RZ ;  /* 0x000001000f0f7a10 */ /* 0x000fc40007ffe0ff */
        /* <DEDUP_REMOVED lines=30> */
.L_x_3045:
[----:B------:R-:W-:Y:S05]  /*12dd0*/  BSYNC B0 ;  /* 0x0000000000007941 */ /* 0x000fea0003800000 */
.L_x_3040:
[----:B------:R-:W0:Y:S01]  /*12de0*/  S2R R18, SR_TID.X ;  /* 0x0000000000127919 */ /* 0x000e220000002100 */
[----:B------:R-:W-:Y:S01]  /*12df0*/  IMAD.MOV.U32 R20, RZ, RZ, R3 ;  /* 0x000000ffff147224 */ /* 0x000fe200078e0003 */
[----:B------:R-:W-:Y:S01]  /*12e00*/  MOV R24, R7 ;  /* 0x0000000700187202 */ /* 0x000fe20000000f00 */
[----:B------:R-:W-:Y:S01]  /*12e10*/  IMAD.MOV.U32 R21, RZ, RZ, R4 ;  /* 0x000000ffff157224 */ /* 0x000fe200078e0004 */
[----:B------:R-:W0:Y:S01]  /*12e20*/  S2R R17, SR_TID.Y ;  /* 0x0000000000117919 */ /* 0x000e220000002200 */
[----:B------:R-:W-:Y:S01]  /*12e30*/  IMAD.MOV.U32 R22, RZ, RZ, R5 ;  /* 0x000000ffff167224 */ /* 0x000fe200078e0005 */
[----:B------:R-:W-:Y:S01]  /*12e40*/  ULDC UR4, c[0x0][0x4] ;  /* 0x0000010000047ab9 */ /* 0x000fe20000000800 */
[----:B------:R-:W-:Y:S01]  /*12e50*/  IMAD.MOV.U32 R23, RZ, RZ, R6 ;  /* 0x000000ffff177224 */ /* 0x000fe200078e0006 */
[----:B------:R-:W-:Y:S01]  /*12e60*/  USHF.R.U32.HI UR4, URZ, 0x1, UR4 ;  /* 0x000000013f047899 */ /* 0x000fe20008011604 */
[----:B------:R-:W-:-:S02]  /*12e70*/  IMAD.MOV.U32 R25, RZ, RZ, R8 ;  /* 0x000000ffff197224 */ /* 0x000fc400078e0008 */
[----:B------:R-:W-:Y:S02]  /*12e80*/  IMAD.MOV.U32 R26, RZ, RZ, R9 ;  /* 0x000000ffff1a7224 */ /* 0x000fe400078e0009 */
[----:B------:R-:W-:Y:S01]  /*12e90*/  IMAD.MOV.U32 R27, RZ, RZ, R10 ;  /* 0x000000ffff1b7224 */ /* 0x000fe200078e000a */
[----:B------:R-:W-:Y:S01]  /*12ea0*/  ISETP.NE.AND P0, PT, RZ, UR4, PT ;  /* 0x00000004ff007c0c */ /* 0x000fe2000bf05270 */
[----:B0-----:R-:W-:-:S04]  /*12eb0*/  IMAD R15, R17, c[0x0][0x0], R18 ;  /* 0x00000000110f7a24 */ /* 0x001fc800078e0212 */
[C---:B------:R-:W-:Y:S01]  /*12ec0*/  IMAD.SHL.U32 R17, R15.reuse, 0x20, RZ ;  /* 0x000000200f117824 */ /* 0x040fe200078e00ff */
[----:B------:R-:W-:-:S04]  /*12ed0*/  LEA R15, R15, 0x10, 0x5 ;  /* 0x000000100f0f7811 */ /* 0x000fc800078e28ff */
[----:B------:R0:W-:Y:S04]  /*12ee0*/  STS.128 [R17+0x10], R20 ;  /* 0x0000101411007388 */ /* 0x0001e80000000c00 */
[----:B------:R0:W-:Y:S01]  /*12ef0*/  STS.128 [R17+0x20], R24 ;  /* 0x0000201811007388 */ /* 0x0001e20000000c00 */
[----:B------:R-:W-:Y:S05]  /*12f00*/  @!P0 BRA `(.L_x_3047) ;  /* 0x0000038000008947 */ /* 0x000fea0003800000 */
[----:B------:R-:W-:Y:S02]  /*12f10*/  IMAD.U32 R14, RZ, RZ, UR4 ;  /* 0x00000004ff0e7e24 */ /* 0x000fe4000f8e00ff */
.L_x_3050:
[----:B------:R-:W1:Y:S01]  /*12f20*/  S2R R18, SR_TID.Y ;  /* 0x0000000000127919 */ /* 0x000e620000002200 */
[----:B------:R-:W-:Y:S03]  /*12f30*/  BSSY B0, `(.L_x_3048) ;  /* 0x0000033000007945 */ /* 0x000fe60003800000 */
[----:B------:R-:W-:Y:S01]  /*12f40*/  BAR.SYNC.DEFER_BLOCKING 0x0 ;  /* 0x0000000000007b1d */ /* 0x000fe20000010000 */
[----:B------:R-:W-:Y:S01]  /*12f50*/  ISETP.GT.AND P6, PT, R14, 0x1, PT ;  /* 0x000000010e00780c */ /* 0x000fe20003fc4270 */
[----:B01----:R-:W-:-:S05]  /*12f60*/  IMAD.IADD R17, R18, 0x1, R14 ;  /* 0x0000000112117824 */ /* 0x003fca00078e020e */
[----:B------:R-:W-:-:S04]  /*12f70*/  ISETP.GE.U32.AND P0, PT, R17, c[0x0][0x4], PT ;  /* 0x0000010011007a0c */ /* 0x000fc80003f06070 */
[----:B------:R-:W-:Y:S02]  /*12f80*/  ISETP.GE.U32.OR P0, PT, R18, R14, P0 ;  /* 0x0000000e1200720c */ /* 0x000fe40000706470 */
[----:B------:R-:W-:-:S11]  /*12f90*/  SHF.R.S32.HI R18, RZ, 0x1, R14 ;  /* 0x00000001ff127819 */ /* 0x000fd6000001140e */
[----:B------:R-:W-:Y:S05]  /*12fa0*/  @P0 BRA `(.L_x_3049) ;  /* 0x000002b000000947 */ /* 0x000fea0003800000 */
[----:B------:R-:W0:Y:S02]  /*12fb0*/  S2R R19, SR_TID.X ;  /* 0x0000000000137919 */ /* 0x000e240000002100 */
        /* <DEDUP_REMOVED lines=8> */
[----:B------:R-:W-:Y:S02]  /*13040*/  ISETP.GE.AND.EX P3, PT, R4, R21, PT, P3 ;  /* 0x000000150400720c */ /* 0x000fe40003f66330 */
[----:B------:R-:W-:Y:S02]  /*13050*/  ISETP.NE.AND.EX P0, PT, R8, R25, PT, P0 ;  /* 0x000000190800720c */ /* 0x000fe40003f05300 */
[----:B------:R-:W-:Y:S02]  /*13060*/  ISETP.GE.U32.AND P4, PT, R7, R24, PT ;  /* 0x000000180700720c */ /* 0x000fe40003f86070 */
[----:B------:R-:W-:Y:S02]  /*13070*/  SEL R14, RZ, 0xffffffff, P3 ;  /* 0xffffffffff0e7807 */ /* 0x000fe40001800000 */
[----:B------:R-:W-:Y:S02]  /*13080*/  ISETP.GE.U32.AND P2, PT, R5, R22, PT ;  /* 0x000000160500720c */ /* 0x000fe40003f46070 */
[----:B------:R-:W-:-:S02]  /*13090*/  ISETP.GE.U32.AND P3, PT, R9, R26, PT ;  /* 0x0000001a0900720c */ /* 0x000fc40003f66070 */
[----:B------:R-:W-:Y:S02]  /*130a0*/  ISETP.GE.AND.EX P4, PT, R8, R25, PT, P4 ;  /* 0x000000190800720c */ /* 0x000fe40003f86340 */
[----:B------:R-:W-:Y:S02]  /*130b0*/  ISETP.GE.AND.EX P2, PT, R6, R23, PT, P2 ;  /* 0x000000170600720c */ /* 0x000fe40003f46320 */
[----:B------:R-:W-:Y:S02]  /*130c0*/  ISETP.GE.AND.EX P3, PT, R10, R27, PT, P3 ;  /* 0x0000001b0a00720c */ /* 0x000fe40003f66330 */
        /* <DEDUP_REMOVED lines=25> */
.L_x_3049:
[----:B------:R-:W-:Y:S05]  /*13260*/  BSYNC B0 ;  /* 0x0000000000007941 */ /* 0x000fea0003800000 */
.L_x_3048:
[----:B------:R-:W-:Y:S01]  /*13270*/  IMAD.MOV.U32 R14, RZ, RZ, R18 ;  /* 0x000000ffff0e7224 */ /* 0x000fe200078e0012 */
[----:B------:R-:W-:Y:S05]  /*13280*/  @P6 BRA `(.L_x_3050) ;  /* 0xfffffc9000006947 */ /* 0x000fea000383ffff */
.L_x_3047:
[----:B------:R-:W-:-:S13]  /*13290*/  ISETP.NE.AND P0, PT, RZ, c[0x0][0x190], PT ;  /* 0x00006400ff007a0c */ /* 0x000fda0003f05270 */
[----:B------:R-:W-:Y:S05]  /*132a0*/  @!P0 BRA `(.L_x_3051) ;  /* 0x0000075000008947 */ /* 0x000fea0003800000 */
[----:B------:R-:W-:-:S05]  /*132b0*/  IMAD.MOV.U32 R14, RZ, RZ, 0x20 ;  /* 0x00000020ff0e7424 */ /* 0x000fca00078e00ff */
[----:B------:R-:W-:Y:S01]  /*132c0*/  ISETP.LT.AND P0, PT, R14, c[0x0][0x0], PT ;  /* 0x000000000e007a0c */ /* 0x000fe20003f01270 */
[----:B------:R-:W-:-:S12]  /*132d0*/  IMAD.MOV.U32 R14, RZ, RZ, c[0x0][0x0] ;  /* 0x00000000ff0e7624 */ /* 0x000fd800078e00ff */
[----:B------:R-:W-:Y:S05]  /*132e0*/  @!P0 BRA `(.L_x_3052) ;  /* 0x0000046000008947 */ /* 0x000fea0003800000 */
[----:B------:R-:W-:Y:S02]  /*132f0*/  IMAD.MOV.U32 R14, RZ, RZ, c[0x0][0x0] ;  /* 0x00000000ff0e7624 */ /* 0x000fe400078e00ff */
[----:B0-----:R-:W-:Y:S02]  /*13300*/  IMAD.MOV.U32 R20, RZ, RZ, R3 ;  /* 0x000000ffff147224 */ /* 0x001fe400078e0003 */
[----:B------:R-:W-:Y:S01]  /*13310*/  IMAD.MOV.U32 R21, RZ, RZ, R4 ;  /* 0x000000ffff157224 */ /* 0x000fe200078e0004 */
[----:B------:R-:W-:Y:S01]  /*13320*/  LEA.HI R14, R14, c[0x0][0x0], RZ, 0x1 ;  /* 0x000000000e0e7a11 */ /* 0x000fe200078f08ff */
[----:B------:R-:W-:Y:S02]  /*13330*/  IMAD.MOV.U32 R22, RZ, RZ, R5 ;  /* 0x000000ffff167224 */ /* 0x000fe400078e0005 */
[----:B------:R-:W-:Y:S01]  /*13340*/  IMAD.MOV.U32 R23, RZ, RZ, R6 ;  /* 0x000000ffff177224 */ /* 0x000fe200078e0006 */
[----:B------:R-:W-:Y:S01]  /*13350*/  SHF.R.S32.HI R17, RZ, 0x1, R14 ;  /* 0x00000001ff117819 */ /* 0x000fe2000001140e */
[----:B------:R-:W-:-:S02]  /*13360*/  IMAD.MOV.U32 R24, RZ, RZ, R7 ;  /* 0x000000ffff187224 */ /* 0x000fc400078e0007 */
[----:B------:R-:W-:Y:S01]  /*13370*/  IMAD.MOV.U32 R25, RZ, RZ, R8 ;  /* 0x000000ffff197224 */ /* 0x000fe200078e0008 */
[----:B------:R0:W-:Y:S01]  /*13380*/  STS.128 [R15], R20 ;  /* 0x000000140f007388 */ /* 0x0001e20000000c00 */
[----:B------:R-:W-:Y:S01]  /*13390*/  IMAD.MOV.U32 R26, RZ, RZ, R9 ;  /* 0x000000ffff1a7224 */ /* 0x000fe200078e0009 */
[----:B------:R-:W-:Y:S01]  /*133a0*/  ISETP.GE.AND P0, PT, R17, 0x20, PT ;  /* 0x000000201100780c */ /* 0x000fe20003f06270 */
[----:B------:R-:W-:Y:S02]  /*133b0*/  IMAD.MOV.U32 R27, RZ, RZ, R10 ;  /* 0x000000ffff1b7224 */ /* 0x000fe400078e000a */
[----:B------:R-:W-:-:S03]  /*133c0*/  IMAD.MOV.U32 R14, RZ, RZ, 0x20 ;  /* 0x00000020ff0e7424 */ /* 0x000fc600078e00ff */
[----:B------:R0:W-:Y:S07]  /*133d0*/  STS.128 [R15+0x10], R24 ;  /* 0x000010180f007388 */ /* 0x0001ee0000000c00 */
[----:B------:R-:W-:Y:S05]  /*133e0*/  @!P0 BRA `(.L_x_3052) ;  /* 0x0000036000008947 */ /* 0x000fea0003800000 */
[----:B------:R-:W-:Y:S02]  /*133f0*/  IMAD.MOV.U32 R14, RZ, RZ, R17 ;  /* 0x000000ffff0e7224 */ /* 0x000fe400078e0011 */
.L_x_3055:
[----:B------:R-:W1:Y:S01]  /*13400*/  S2R R18, SR_TID.X ;  /* 0x0000000000127919 */ /* 0x000e620000002100 */
[----:B------:R-:W-:Y:S03]  /*13410*/  BSSY B0, `(.L_x_3053) ;  /* 0x000002f000007945 */ /* 0x000fe60003800000 */
        /* <DEDUP_REMOVED lines=46> */
.L_x_3054:
[----:B------:R-:W-:Y:S05]  /*13700*/  BSYNC B0 ;  /* 0x0000000000007941 */ /* 0x000fea0003800000 */
.L_x_3053:
[----:B------:R-:W-:-:S04]  /*13710*/  SHF.R.S32.HI R14, RZ, 0x1, R14 ;  /* 0x00000001ff0e7819 */ /* 0x000fc8000001140e */
[----:B------:R-:W-:-:S13]  /*13720*/  ISETP.GE.AND P0, PT, R14, 0x20, PT ;  /* 0x000000200e00780c */ /* 0x000fda0003f06270 */
[----:B------:R-:W-:Y:S05]  /*13730*/  @P0 BRA `(.L_x_3055) ;  /* 0xfffffcc000000947 */ /* 0x000fea000383ffff */
[----:B------:R-:W-:-:S04]  /*13740*/  IMAD.MOV.U32 R14, RZ, RZ, 0x20 ;  /* 0x00000020ff0e7424 */ /* 0x000fc800078e00ff */
.L_x_3052:
[----:B------:R-:W-:Y:S01]  /*13750*/  BAR.SYNC.DEFER_BLOCKING 0x0 ;  /* 0x0000000000007b1d */ /* 0x000fe20000010000 */
[----:B------:R-:W-:-:S13]  /*13760*/  ISETP.GE.AND P0, PT, R14, 0x2, PT ;  /* 0x000000020e00780c */ /* 0x000fda0003f06270 */
[----:B------:R-:W-:Y:S05]  /*13770*/  @!P0 BRA `(.L_x_3051) ;  /* 0x0000028000008947 */ /* 0x000fea0003800000 */
[----:B0-----:R-:W-:-:S05]  /*13780*/  IMAD.MOV.U32 R15, RZ, RZ, 0x1 ;  /* 0x00000001ff0f7424 */ /* 0x001fca00078e00ff */
.L_x_3056:
        /* <DEDUP_REMOVED lines=14> */
[CC--:B---3--:R-:W-:Y:S01]  /*13870*/  ISETP.NE.AND.EX P0, PT, R8.reuse, R23.reuse, PT, P0 ;  /* 0x000000170800720c */ /* 0x0c8fe20003f05300 */
        /* <DEDUP_REMOVED lines=24> */
.L_x_3051:
[----:B------:R-:W-:Y:S05]  /*13a00*/  @!P5 EXIT ;  /* 0x000000000000d94d */ /* 0x000fea0003800000 */
[----:B------:R-:W-:Y:S01]  /*13a10*/  ISETP.NE.U32.AND P0, PT, R0, RZ, PT ;  /* 0x000000ff0000720c */ /* 0x000fe20003f05070 */
[----:B------:R-:W-:Y:S02]  /*13a20*/  ULDC.U8 UR4, c[0x0][0x580] ;  /* 0x0001600000047ab9 */ /* 0x000fe40000000000 */
[----:B------:R-:W-:Y:S02]  /*13a30*/  ISETP.NE.AND P1, PT, RZ, UR4, PT ;  /* 0x00000004ff007c0c */ /* 0x000fe4000bf25270 */
[----:B------:R-:W-:-:S02]  /*13a40*/  ISETP.NE.AND.EX P0, PT, R11, RZ, PT, P0 ;  /* 0x000000ff0b00720c */ /* 0x000fc40003f05300 */
        /* <DEDUP_REMOVED lines=9> */
[----:B------:R-:W-:Y:S05]  /*13ae0*/  @!P1 BRA `(.L_x_3058) ;  /* 0x0000020000009947 */ /* 0x000fea0003800000 */
[----:B------:R-:W2:Y:S04]  /*13af0*/  LDG.E.64 R10, [R12.64] ;  /* 0x000000240c0a7981 */ /* 0x000ea8000c1e1b00 */
[----:B------:R-:W3:Y:S04]  /*13b00*/  LDG.E.64 R18, [R12.64+0x10] ;  /* 0x000010240c127981 */ /* 0x000ee8000c1e1b00 */
[----:B------:R-:W4:Y:S04]  /*13b10*/  LDG.E.64 R14, [R12.64+0x8] ;  /* 0x000008240c0e7981 */ /* 0x000f28000c1e1b00 */
[----:B------:R-:W5:Y:S01]  /*13b20*/  LDG.E.64 R20, [R12.64+0x18] ;  /* 0x000018240c147981 */ /* 0x000f62000c1e1b00 */
[----:B--2---:R-:W-:-:S02]  /*13b30*/  ISETP.NE.U32.AND P2, PT, R10, R3, PT ;  /* 0x000000030a00720c */ /* 0x004fc40003f45070 */
[----:B------:R-:W-:Y:S02]  /*13b40*/  ISETP.GE.U32.AND P4, PT, R10, R3, PT ;  /* 0x000000030a00720c */ /* 0x000fe40003f86070 */
[CC--:B---3--:R-:W-:Y:S02]  /*13b50*/  ISETP.NE.U32.AND P0, PT, R18.reuse, R7.reuse, PT ;  /* 0x000000071200720c */ /* 0x0c8fe40003f05070 */
[----:B------:R-:W-:Y:S02]  /*13b60*/  ISETP.NE.AND.EX P2, PT, R11, R4, PT, P2 ;  /* 0x000000040b00720c */ /* 0x000fe40003f45320 */
[----:B------:R-:W-:Y:S02]  /*13b70*/  ISETP.NE.AND.EX P0, PT, R19, R8, PT, P0 ;  /* 0x000000081300720c */ /* 0x000fe40003f05300 */
[----:B------:R-:W-:Y:S02]  /*13b80*/  ISETP.GE.U32.AND P5, PT, R18, R7, PT ;  /* 0x000000071200720c */ /* 0x000fe40003fa6070 */
[----:B----4-:R-:W-:-:S02]  /*13b90*/  ISETP.GE.U32.AND P1, PT, R14, R24, PT ;  /* 0x000000180e00720c */ /* 0x010fc40003f26070 */
[----:B-----5:R-:W-:Y:S02]  /*13ba0*/  ISETP.GE.U32.AND P3, PT, R20, R22, PT ;  /* 0x000000161400720c */ /* 0x020fe40003f66070 */
        /* <DEDUP_REMOVED lines=20> */
.L_x_3058:
[----:B------:R-:W-:Y:S02]  /*13cf0*/  IMAD.MOV.U32 R5, RZ, RZ, R4 ;  /* 0x000000ffff057224 */ /* 0x000fe400078e0004 */
[----:B------:R-:W-:Y:S02]  /*13d00*/  IMAD.MOV.U32 R9, RZ, RZ, R8 ;  /* 0x000000ffff097224 */ /* 0x000fe400078e0008 */
[----:B------:R-:W-:Y:S02]  /*13d10*/  IMAD.MOV.U32 R4, RZ, RZ, R3 ;  /* 0x000000ffff047224 */ /* 0x000fe400078e0003 */
[----:B------:R-:W-:Y:S01]  /*13d20*/  IMAD.MOV.U32 R8, RZ, RZ, R7 ;  /* 0x000000ffff087224 */ /* 0x000fe200078e0007 */
[----:B------:R-:W-:Y:S05]  /*13d30*/  @!P6 BRA `(.L_x_3059) ;  /* 0x000003200000e947 */ /* 0x000fea0003800000 */
[----:B------:R-:W-:-:S05]  /*13d40*/  IMAD.MOV.U32 R17, RZ, RZ, 0x1 ;  /* 0x00000001ff117424 */ /* 0x000fca00078e00ff */
[----:B------:R-:W-:-:S13]  /*13d50*/  ISETP.NE.AND P0, PT, R17, c[0x0][0x584], PT ;  /* 0x0001610011007a0c */ /* 0x000fda0003f05270 */
        /* <DEDUP_REMOVED lines=20> */
.L_x_3060:
        /* <DEDUP_REMOVED lines=16> */
[----:B01----:R-:W-:Y:S01]  /*13fa0*/  LEPC R16 ;  /* 0x000000000010734e */ /* 0x003fe20000000000 */
[----:B------:R-:W-:-:S02]  /*13fb0*/  MOV R3, 0x14020 ;  /* 0x0001402000037802 */ /* 0x000fc40000000f00 */
[----:B------:R-:W-:Y:S02]  /*13fc0*/  MOV R20, 0x13fa0 ;  /* 0x00013fa000147802 */ /* 0x000fe40000000f00 */
[----:B------:R-:W-:Y:S02]  /*13fd0*/  MOV R21, 0x0 ;  /* 0x0000000000157802 */ /* 0x000fe40000000f00 */
[----:B------:R-:W-:Y:S02]  /*13fe0*/  MOV R0, 0x0 ;  /* 0x0000000000007802 */ /* 0x000fe40000000f00 */
[----:B------:R-:W-:-:S04]  /*13ff0*/  IADD3 R20, P0, P1, -R20, R3, R16 ;  /* 0x0000000314147210 */ /* 0x000fc8000791e110 */
[----:B------:R-:W-:-:S04]  /*14000*/  IADD3.X R21, ~R0, R21, R17, P0, P1 ;  /* 0x0000001500157210 */ /* 0x000fc800007e2511 */
[----:B--2---:R-:W-:Y:S05]  /*14010*/  CALL.ABS.NOINC R14 ;  /* 0x000000000e007343 */ /* 0x004fea0003c00000 */
.L_x_3061:
[----:B------:R-:W-:-:S05]  /*14020*/  IADD3 R2, P0, R2, c[0x0][0x550], RZ ;  /* 0x0001540002027a10 */ /* 0x000fca0007f1e0ff */
[----:B------:R-:W-:-:S05]  /*14030*/  IMAD.X R3, RZ, RZ, c[0x0][0x554], P0 ;  /* 0x00015500ff037624 */ /* 0x000fca00000e06ff */
[----:B------:R-:W-:Y:S01]  /*14040*/  STG.E.64 [R2.64], R22 ;  /* 0x0000001602007986 */ /* 0x000fe2000c101b24 */
[----:B------:R-:W-:Y:S05]  /*14050*/  EXIT ;  /* 0x000000000000794d */ /* 0x000fea0003800000 */
.L_x_3059:
[----:B------:R-:W-:Y:S04]  /*14060*/  STG.E.64 [R12.64], R4 ;  /* 0x000000040c007986 */ /* 0x000fe8000c101b24 */
[----:B------:R-:W-:Y:S04]  /*14070*/  STG.E.64 [R12.64+0x8], R24 ;  /* 0x000008180c007986 */ /* 0x000fe8000c101b24 */
[----:B------:R-:W-:Y:S04]  /*14080*/  STG.E.64 [R12.64+0x10], R8 ;  /* 0x000010080c007986 */ /* 0x000fe8000c101b24 */
[----:B------:R-:W-:Y:S01]  /*14090*/  STG.E.64 [R12.64+0x18], R22 ;  /* 0x000018160c007986 */ /* 0x000fe2000c101b24 */
[----:B------:R-:W-:Y:S05]  /*140a0*/  EXIT ;  /* 0x000000000000794d */ /* 0x000fea0003800000 */
.L_x_3057:
        /* <DEDUP_REMOVED lines=22> */
.L_x_3062:
[----:B------:R-:W-:Y:S02]  /*14210*/  ULDC.U8 UR4, c[0x0][0x581] ;  /* 0x0001604000047ab9 */ /* 0x000fe40000000000 */
[----:B------:R-:W-:-:S13]  /*14220*/  ISETP.NE.AND P0, PT, RZ, UR4, PT ;  /* 0x00000004ff007c0c */ /* 0x000fda000bf05270 */
        /* <DEDUP_REMOVED lines=23> */
.L_x_3064:
        /* <DEDUP_REMOVED lines=24> */
.L_x_3065:
[----:B------:R-:W-:-:S05]  /*14520*/  IADD3 R2, P0, R2, c[0x0][0x550], RZ ;  /* 0x0001540002027a10 */ /* 0x000fca0007f1e0ff */
[----:B------:R-:W-:-:S05]  /*14530*/  IMAD.X R3, RZ, RZ, c[0x0][0x554], P0 ;  /* 0x00015500ff037624 */ /* 0x000fca00000e06ff */
[----:B------:R-:W-:Y:S01]  /*14540*/  STG.E.64 [R2.64], R22 ;  /* 0x0000001602007986 */ /* 0x000fe2000c101b24 */
[----:B------:R-:W-:Y:S05]  /*14550*/  EXIT ;  /* 0x000000000000794d */ /* 0x000fea0003800000 */
.L_x_3063:
        /* <DEDUP_REMOVED lines=20> */
[----:B------:R-:W-:Y:S01]  /*146a0*/  IMAD.MOV.U32 R4, RZ, RZ, c[0x4][0x3c8] ;  /* 0x0100f200ff047624 */ /* 0x000fe200078e00ff */
[----:B------:R-:W-:Y:S01]  /*146b0*/  MOV R6, c[0x4][0x3c0] ;  /* 0x0100f00000067a02 */ /* 0x000fe20000000f00 */
[----:B------:R-:W-:Y:S02]  /*146c0*/  IMAD.MOV.U32 R5, RZ, RZ, c[0x4][0x3cc] ;  /* 0x0100f300ff057624 */ /* 0x000fe400078e00ff */
[----:B------:R-:W-:Y:S02]  /*146d0*/  IMAD.MOV.U32 R7, RZ, RZ, c[0x4][0x3c4] ;  /* 0x0100f100ff077624 */ /* 0x000fe400078e00ff */
        /* <DEDUP_REMOVED lines=13> */
[----:B------:R-:W-:Y:S05]  /*147b0*/  EXIT ;  /* 0x000000000000794d */ /* 0x000fea0003800000 */
.L_x_3031:
[----:B------:R-:W-:-:S13]  /*147c0*/  ISETP.GE.AND P0, PT, R61, c[0x0][0x180], PT ;  /* 0x000060003d007a0c */ /* 0x000fda0003f06270 */
[----:B------:R-:W-:Y:S05]  /*147d0*/  @P0 EXIT ;  /* 0x000000000000094d */ /* 0x000fea0003800000 */
[----:B------:R-:W0:Y:S01]  /*147e0*/  S2R R2, SR_TID.X ;  /* 0x0000000000027919 */ /* 0x000e220000002100 */
[----:B------:R-:W-:Y:S02]  /*147f0*/  ISETP.NE.AND P0, PT, RZ, c[0x0][0x190], PT ;  /* 0x00006400ff007a0c */ /* 0x000fe40003f05270 */
[----:B0-----:R-:W-:-:S13]  /*14800*/  ISETP.NE.AND P1, PT, R2, RZ, PT ;  /* 0x000000ff0200720c */ /* 0x001fda0003f25270 */
[----:B------:R-:W-:Y:S05]  /*14810*/  @P0 EXIT P1 ;  /* 0x000000000000094d */ /* 0x000fea0000800000 */
[----:B------:R-:W0:Y:S01]  /*14820*/  S2R R2, SR_TID.Y ;  /* 0x0000000000027919 */ /* 0x000e220000002200 */
[----:B------:R-:W-:Y:S02]  /*14830*/  ISETP.NE.AND P0, PT, RZ, c[0x0][0x194], PT ;  /* 0x00006500ff007a0c */ /* 0x000fe40003f05270 */
[----:B0-----:R-:W-:-:S13]  /*14840*/  ISETP.NE.AND P1, PT, R2, RZ, PT ;  /* 0x000000ff0200720c */ /* 0x001fda0003f25270 */
        /* <DEDUP_REMOVED lines=14> */
[----:B------:R-:W-:Y:S09]  /*14930*/  @!P3 BRA `(.L_x_3067) ;  /* 0x000002000000b947 */ /* 0x000ff20003800000 */
        /* <DEDUP_REMOVED lines=32> */
.L_x_3067:
        /* <DEDUP_REMOVED lines=25> */
.L_x_3069:
        /* <DEDUP_REMOVED lines=24> */
.L_x_3070:
[----:B------:R-:W-:-:S05]  /*14e50*/  IADD3 R18, P0, R18, c[0x0][0x550], RZ ;  /* 0x0001540012127a10 */ /* 0x000fca0007f1e0ff */
[----:B------:R-:W-:-:S05]  /*14e60*/  IMAD.X R19, RZ, RZ, c[0x0][0x554], P0 ;  /* 0x00015500ff137624 */ /* 0x000fca00000e06ff */
[----:B------:R-:W-:Y:S01]  /*14e70*/  STG.E.64 [R18.64], R16 ;  /* 0x0000001012007986 */ /* 0x000fe2000c101b24 */
[----:B------:R-:W-:Y:S05]  /*14e80*/  EXIT ;  /* 0x000000000000794d */ /* 0x000fea0003800000 */
.L_x_3068:
[----:B------:R-:W-:Y:S04]  /*14e90*/  STG.E.64 [R12.64], R50 ;  /* 0x000000320c007986 */ /* 0x000fe8000c101b24 */
[----:B------:R-:W-:Y:S04]  /*14ea0*/  STG.E.64 [R12.64+0x8], R22 ;  /* 0x000008160c007986 */ /* 0x000fe8000c101b24 */
[----:B------:R-:W-:Y:S04]  /*14eb0*/  STG.E.64 [R12.64+0x10], R10 ;  /* 0x0000100a0c007986 */ /* 0x000fe8000c101b24 */
[----:B------:R-:W-:Y:S01]  /*14ec0*/  STG.E.64 [R12.64+0x18], R16 ;  /* 0x000018100c007986 */ /* 0x000fe2000c101b24 */
[----:B------:R-:W-:Y:S05]  /*14ed0*/  EXIT ;  /* 0x000000000000794d */ /* 0x000fea0003800000 */
.L_x_3066:
        /* <DEDUP_REMOVED lines=22> */
.L_x_3071:
        /* <DEDUP_REMOVED lines=25> */
.L_x_3073:
        /* <DEDUP_REMOVED lines=24> */
.L_x_3074:
[----:B------:R-:W-:-:S05]  /*15350*/  IADD3 R18, P0, R18, c[0x0][0x550], RZ ;  /* 0x0001540012127a10 */ /* 0x000fca0007f1e0ff */
[----:B------:R-:W-:-:S05]  /*15360*/  IMAD.X R19, RZ, RZ, c[0x0][0x554], P0 ;  /* 0x00015500ff137624 */ /* 0x000fca00000e06ff */
[----:B------:R-:W-:Y:S01]  /*15370*/  STG.E.64 [R18.64], R16 ;  /* 0x0000001012007986 */ /* 0x000fe2000c101b24 */
[----:B------:R-:W-:Y:S05]  /*15380*/  EXIT ;  /* 0x000000000000794d */ /* 0x000fea0003800000 */
.L_x_3072:
        /* <DEDUP_REMOVED lines=38> */
        .weak           $__internal_20_$__cuda_sm20_div_u64
        .type           $__internal_20_$__cuda_sm20_div_u64,@function
        .size           $__internal_20_$__cuda_sm20_div_u64,($__internal_21_$__cuda_sm20_rem_u64 - $__internal_20_$__cuda_sm20_div_u64)
$__internal_20_$__cuda_sm20_div_u64:
        /* <DEDUP_REMOVED lines=68> */
[----:B------:R-:W-:Y:S06]  /*15a30*/  RET.REL.NODEC R12 `(_ZN2at6native13reduce_kernelILi256ELi2ENS0_8ReduceOpIlNS0_9ArgMinOpsIlEEjlLi4ELi4EEEEEvT1_) ;  /* 0xfffea5c00c007950 */ /* 0x000fec0003c3ffff */
        .weak           $__internal_21_$__cuda_sm20_rem_u64
        .type           $__internal_21_$__cuda_sm20_rem_u64,@function
        .size           $__internal_21_$__cuda_sm20_rem_u64,(.L_x_6823 - $__internal_21_$__cuda_sm20_rem_u64)
$__internal_21_$__cuda_sm20_rem_u64:
        /* <DEDUP_REMOVED lines=64> */
[----:B------:R-:W-:Y:S06]  /*15e40*/  RET.REL.NODEC R8 `(_ZN2at6native13reduce_kernelILi256ELi2ENS0_8ReduceOpIlNS0_9ArgMinOpsIlEEjlLi4ELi4EEEEEvT1_) ;  /* 0xfffea1b008007950 */ /* 0x000fec0003c3ffff */
.L_x_3075:
        /* <DEDUP_REMOVED lines=11> */
.L_x_6823:


//--------------------- .text._ZN2at6native13reduce_kernelILi128ELi4ENS0_8ReduceOpIlNS0_9ArgMinOpsIlEEjlLi4ELi4EEEEEvT1_ --------------------------
	.section	.text._ZN2at6native13reduce_kernelILi128ELi4ENS0_8ReduceOpIlNS0_9ArgMinOpsIlEEjlLi4ELi4EEEEEvT1_,"ax",@progbits
	.sectioninfo	@"SHI_REGISTERS=122"
	.align	128
        .global         _ZN2at6native13reduce_kernelILi128ELi4ENS0_8ReduceOpIlNS0_9ArgMinOpsIlEEjlLi4ELi4EEEEEvT1_
        .type           _ZN2at6native13reduce_kernelILi128ELi4ENS0_8ReduceOpIlNS0_9ArgMinOpsIlEEjlLi4ELi4EEEEEvT1_,@function
        .size           _ZN2at6native13reduce_kernelILi128ELi4ENS0_8ReduceOpIlNS0_9ArgMinOpsIlEEjlLi4ELi4EEEEEvT1_,(.L_x_6825 - _ZN2at6native13reduce_kernelILi128ELi4ENS0_8ReduceOpIlNS0_9ArgMinOpsIlEEjlLi4ELi4EEEEEvT1_)
        .other          _ZN2at6native13reduce_kernelILi128ELi4ENS0_8ReduceOpIlNS0_9ArgMinOpsIlEEjlLi4ELi4EEEEEvT1_,@"STO_CUDA_ENTRY STV_DEFAULT"
_ZN2at6native13reduce_kernelILi128ELi4ENS0_8ReduceOpIlNS0_9ArgMinOpsIlEEjlLi4ELi4EEEEEvT1_:
.text._ZN2at6native13reduce_kernelILi128ELi4ENS0_8ReduceOpIlNS0_9ArgMinOpsIlEEjlLi4ELi4EEEEEvT1_:
        /* <DEDUP_REMOVED lines=209> */
.L_x_3076:
[----:B------:R-:W0:Y:S01]  /*0d10*/  S2R R22, SR_CTAID.Y ;  /* 0x0000000000167919 */ /* 0x000e220000002600 */
[----:B------:R-:W-:Y:S01]  /*0d20*/  IMAD R3, R17, c[0x0][0x190], RZ ;  /* 0x0000640011037a24 */ /* 0x000fe200078e02ff */
[----:B------:R-:W-:Y:S01]  /*0d30*/  ULDC.64 UR36, c[0x0][0x118] ;  /* 0x0000460000247ab9 */ /* 0x000fe20000000a00 */
[----:B------:R-:W-:Y:S01]  /*0d40*/  BSSY B6, `(.L_x_3077) ;  /* 0x000113c000067945 */ /* 0x000fe20003800000 */
[----:B------:R-:W-:Y:S01]  /*0d50*/  IMAD.MOV.U32 R90, RZ, RZ, RZ ;  /* 0x000000ffff5a7224 */ /* 0x000fe200078e00ff */
[----:B------:R-:W-:Y:S01]  /*0d60*/  CS2R R6, SRZ ;  /* 0x0000000000067805 */ /* 0x000fe2000001ff00 */
[----:B------:R-:W-:Y:S01]  /*0d70*/  IMAD R3, R2, c[0x0][0x194], R3 ;  /* 0x0000650002037a24 */ /* 0x000fe200078e0203 */
[----:B------:R-:W-:Y:S01]  /*0d80*/  CS2R R8, SRZ ;  /* 0x0000000000087805 */ /* 0x000fe2000001ff00 */
[----:B------:R-:W-:Y:S01]  /*0d90*/  IMAD.MOV.U32 R89, RZ, RZ, RZ ;  /* 0x000000ffff597224 */ /* 0x000fe200078e00ff */
[----:B------:R-:W-:Y:S01]  /*0da0*/  CS2R R10, SRZ ;  /* 0x00000000000a7805 */ /* 0x000fe2000001ff00 */
[----:B------:R-:W-:Y:S01]  /*0db0*/  IMAD.MOV.U32 R0, RZ, RZ, RZ ;  /* 0x000000ffff007224 */ /* 0x000fe200078e00ff */
[----:B------:R-:W-:Y:S01]  /*0dc0*/  CS2R R12, SRZ ;  /* 0x00000000000c7805 */ /* 0x000fe2000001ff00 */
[----:B------:R-:W-:-:S02]  /*0dd0*/  IMAD.MOV.U32 R84, RZ, RZ, RZ ;  /* 0x000000ffff547224 */ /* 0x000fc400078e00ff */
[----:B------:R-:W-:Y:S02]  /*0de0*/  IMAD.MOV.U32 R83, RZ, RZ, RZ ;  /* 0x000000ffff537224 */ /* 0x000fe400078e00ff */
[----:B------:R-:W-:Y:S02]  /*0df0*/  IMAD.MOV.U32 R76, RZ, RZ, RZ ;  /* 0x000000ffff4c7224 */ /* 0x000fe400078e00ff */
[----:B------:R-:W-:Y:S02]  /*0e00*/  IMAD.MOV.U32 R75, RZ, RZ, RZ ;  /* 0x000000ffff4b7224 */ /* 0x000fe400078e00ff */
        /* <DEDUP_REMOVED lines=54> */
.L_x_3085:
[----:B------:R-:W-:Y:S05]  /*1170*/  BSYNC B2 ;  /* 0x0000000000027941 */ /* 0x000fea0003800000 */
.L_x_3084:
        /* <DEDUP_REMOVED lines=23> */
.L_x_3083:
[----:B------:R-:W-:Y:S05]  /*12f0*/  BSYNC B1 ;  /* 0x0000000000017941 */ /* 0x000fea0003800000 */
.L_x_3082:
[C---:B------:R-:W-:Y:S02]  /*1300*/  IADD3 R3, P0, -R6.reuse, 0x4, RZ ;  /* 0x0000000406037810 */ /* 0x040fe40007f1e1ff */
[C---:B------:R-:W-:Y:S02]  /*1310*/  IADD3 R0, R6.reuse, c[0x0][0x17c], RZ ;  /* 0x00005f0006007a10 */ /* 0x040fe40007ffe0ff */
[----:B------:R-:W-:Y:S01]  /*1320*/  LEA R104, P1, R3, R104, 0x3 ;  /* 0x0000006803687211 */ /* 0x000fe200078218ff */
[----:B------:R-:W-:Y:S01]  /*1330*/  IMAD.X R4, RZ, RZ, -0x1, P0 ;  /* 0xffffffffff047424 */ /* 0x000fe200000e06ff */
[----:B------:R-:W-:-:S02]  /*1340*/  IADD3 R16, -R6, 0x4, RZ ;  /* 0x0000000406107810 */ /* 0x000fc40007ffe1ff */
[----:B------:R-:W-:Y:S02]  /*1350*/  IADD3 R0, R0, -0x4, RZ ;  /* 0xfffffffc00007810 */ /* 0x000fe40007ffe0ff */
[----:B------:R-:W-:Y:S02]  /*1360*/  LEA.HI.X R105, R3, R105, R4, 0x3, P1 ;  /* 0x0000006903697211 */ /* 0x000fe400008f1c04 */
.L_x_3081:
[----:B------:R-:W-:Y:S05]  /*1370*/  BSYNC B0 ;  /* 0x0000000000007941 */ /* 0x000fea0003800000 */
.L_x_3080:
[----:B------:R-:W-:Y:S01]  /*1380*/  IMAD R3, R17, c[0x0][0x190], RZ ;  /* 0x0000640011037a24 */ /* 0x000fe200078e02ff */
[----:B------:R-:W-:Y:S01]  /*1390*/  BSSY B0, `(.L_x_3086) ;  /* 0x0000061000007945 */ /* 0x000fe20003800000 */
[----:B------:R-:W-:Y:S01]  /*13a0*/  ISETP.NE.AND P5, PT, RZ, c[0x0][0x194], PT ;  /* 0x00006500ff007a0c */ /* 0x000fe20003fa5270 */
[----:B------:R-:W-:Y:S01]  /*13b0*/  IMAD.MOV.U32 R33, RZ, RZ, c[0x0][0x168] ;  /* 0x00005a00ff217624 */ /* 0x000fe200078e00ff */
        /* <DEDUP_REMOVED lines=26> */
.L_x_3088:
[----:B------:R-:W-:-:S05]  /*1560*/  IMAD.WIDE.U32 R12, R15, 0x20, R104 ;  /* 0x000000200f0c7825 */ /* 0x000fca00078e0068 */
[----:B------:R0:W2:Y:S04]  /*1570*/  LDG.E.128 R4, [R12.64] ;  /* 0x000000240c047981 */ /* 0x0000a8000c1e1d00 */
[----:B------:R0:W3:Y:S01]  /*1580*/  LDG.E.128 R8, [R12.64+0x10] ;  /* 0x000010240c087981 */ /* 0x0000e2000c1e1d00 */
[----:B------:R-:W-:Y:S01]  /*1590*/  IMAD.IADD R14, R3, 0x1, R16 ;  /* 0x00000001030e7824 */ /* 0x000fe200078e0210 */
[----:B------:R-:W-:-:S04]  /*15a0*/  IADD3 R15, R15, c[0x0][0x184], RZ ;  /* 0x000061000f0f7a10 */ /* 0x000fc80007ffe0ff */
[----:B------:R-:W-:Y:S01]  /*15b0*/  IADD3 R18, R14, 0x1, RZ ;  /* 0x000000010e127810 */ /* 0x000fe20007ffe0ff */
[----:B------:R-:W-:Y:S01]  /*15c0*/  IMAD.SHL.U32 R3, R15, 0x4, RZ ;  /* 0x000000040f037824 */ /* 0x000fe200078e00ff */
[----:B------:R-:W-:Y:S02]  /*15d0*/  ISETP.GE.U32.AND P2, PT, R35, R14, PT ;  /* 0x0000000e2300720c */ /* 0x000fe40003f46070 */
[----:B------:R-:W-:Y:S02]  /*15e0*/  ISETP.GE.U32.AND P1, PT, R29, R18, PT ;  /* 0x000000121d00720c */ /* 0x000fe40003f26070 */
[----:B------:R-:W-:Y:S02]  /*15f0*/  ISETP.GE.AND.EX P2, PT, R36, RZ, PT, P2 ;  /* 0x000000ff2400720c */ /* 0x000fe40003f46320 */
[----:B------:R-:W-:Y:S02]  /*1600*/  ISETP.GE.AND.EX P1, PT, R75, RZ, PT, P1 ;  /* 0x000000ff4b00720c */ /* 0x000fe40003f26310 */
[----:B------:R-:W-:-:S02]  /*1610*/  IADD3 R19, R14, 0x2, RZ ;  /* 0x000000020e137810 */ /* 0x000fc40007ffe0ff */
[----:B0-----:R-:W-:Y:S02]  /*1620*/  SEL R13, RZ, 0xffffffff, P1 ;  /* 0xffffffffff0d7807 */ /* 0x001fe40000800000 */
[----:B------:R-:W-:Y:S02]  /*1630*/  SEL R12, RZ, 0xffffffff, P2 ;  /* 0xffffffffff0c7807 */ /* 0x000fe40001000000 */
[----:B------:R-:W-:Y:S02]  /*1640*/  ISETP.GE.U32.AND P1, PT, R26, R19, PT ;  /* 0x000000131a00720c */ /* 0x000fe40003f26070 */
[----:B------:R-:W-:Y:S02]  /*1650*/  IADD3 R21, R14, 0x3, RZ ;  /* 0x000000030e157810 */ /* 0x000fe40007ffe0ff */
[----:B------:R-:W-:Y:S02]  /*1660*/  ISETP.GE.AND.EX P1, PT, R28, RZ, PT, P1 ;  /* 0x000000ff1c00720c */ /* 0x000fe40003f26310 */
[----:B------:R-:W-:-:S02]  /*1670*/  ISETP.GE.U32.AND P2, PT, R30, R21, PT ;  /* 0x000000151e00720c */ /* 0x000fc40003f46070 */
[----:B------:R-:W-:Y:S02]  /*1680*/  SEL R20, RZ, 0xffffffff, P1 ;  /* 0xffffffffff147807 */ /* 0x000fe40000800000 */
[----:B------:R-:W-:Y:S02]  /*1690*/  IADD3 R23, R3, 0x3, RZ ;  /* 0x0000000303177810 */ /* 0x000fe40007ffe0ff */
[----:B------:R-:W-:Y:S02]  /*16a0*/  ISETP.GE.AND.EX P2, PT, R32, RZ, PT, P2 ;  /* 0x000000ff2000720c */ /* 0x000fe40003f46320 */
[CC--:B--2---:R-:W-:Y:S02]  /*16b0*/  ISETP.NE.U32.AND P3, PT, R25.reuse, R6.reuse, PT ;  /* 0x000000061900720c */ /* 0x0c4fe40003f65070 */
[----:B------:R-:W-:Y:S02]  /*16c0*/  ISETP.GE.U32.AND P4, PT, R25, R6, PT ;  /* 0x000000061900720c */ /* 0x000fe40003f86070 */
[----:B------:R-:W-:-:S02]  /*16d0*/  ISETP.NE.AND.EX P3, PT, R27, R7, PT, P3 ;  /* 0x000000071b00720c */ /* 0x000fc40003f65330 */
[----:B------:R-:W-:Y:S02]  /*16e0*/  ISETP.NE.U32.AND P0, PT, R37, R4, PT ;  /* 0x000000042500720c */ /* 0x000fe40003f05070 */
[----:B------:R-:W-:Y:S02]  /*16f0*/  ISETP.GE.AND.EX P4, PT, R27, R7, PT, P4 ;  /* 0x000000071b00720c */ /* 0x000fe40003f86340 */
[----:B------:R-:W-:Y:S02]  /*1700*/  ISETP.NE.AND.EX P0, PT, R39, R5, PT, P0 ;  /* 0x000000052700720c */ /* 0x000fe40003f05300 */
[----:B---3--:R-:W-:-:S04]  /*1710*/  ISETP.GE.U32.AND P1, PT, R33, R10, PT ;  /* 0x0000000a2100720c */ /* 0x008fc80003f26070 */
[----:B------:R-:W-:Y:S02]  /*1720*/  ISETP.GE.AND.EX P1, PT, R34, R11, PT, P1 ;  /* 0x0000000b2200720c */ /* 0x000fe40003f26310 */
[----:B------:R-:W-:Y:S02]  /*1730*/  @P3 SEL R13, RZ, 0xffffffff, P4 ;  /* 0xffffffffff0d3807 */ /* 0x000fe40002000000 */
[----:B------:R-:W-:Y:S02]  /*1740*/  ISETP.GE.U32.AND P3, PT, R37, R4, PT ;  /* 0x000000042500720c */ /* 0x000fe40003f66070 */
[----:B------:R-:W-:Y:S02]  /*1750*/  ISETP.NE.U32.AND P4, PT, R31, R8, PT ;  /* 0x000000081f00720c */ /* 0x000fe40003f85070 */
[----:B------:R-:W-:Y:S02]  /*1760*/  ISETP.GE.AND.EX P3, PT, R39, R5, PT, P3 ;  /* 0x000000052700720c */ /* 0x000fe40003f66330 */
[----:B------:R-:W-:-:S02]  /*1770*/  ISETP.NE.AND.EX P4, PT, R24, R9, PT, P4 ;  /* 0x000000091800720c */ /* 0x000fc40003f85340 */
[----:B------:R-:W-:Y:S02]  /*1780*/  @P0 SEL R12, RZ, 0xffffffff, P3 ;  /* 0xffffffffff0c0807 */ /* 0x000fe40001800000 */
[----:B------:R-:W-:Y:S02]  /*1790*/  ISETP.NE.U32.AND P3, PT, R33, R10, PT ;  /* 0x0000000a2100720c */ /* 0x000fe40003f65070 */
[----:B------:R-:W-:Y:S02]  /*17a0*/  ISETP.GE.U32.AND P0, PT, R31, R8, PT ;  /* 0x000000081f00720c */ /* 0x000fe40003f06070 */
[----:B------:R-:W-:Y:S02]  /*17b0*/  ISETP.NE.AND.EX P3, PT, R34, R11, PT, P3 ;  /* 0x0000000b2200720c */ /* 0x000fe40003f65330 */
[----:B------:R-:W-:Y:S02]  /*17c0*/  ISETP.GE.AND.EX P0, PT, R24, R9, PT, P0 ;  /* 0x000000091800720c */ /* 0x000fe40003f06300 */
[----:B------:R-:W-:-:S02]  /*17d0*/  LOP3.LUT R12, R12, 0x1, RZ, 0xc0, !PT ;  /* 0x000000010c0c7812 */ /* 0x000fc400078ec0ff */
[----:B------:R-:W-:Y:S02]  /*17e0*/  @P4 SEL R20, RZ, 0xffffffff, P0 ;  /* 0xffffffffff144807 */ /* 0x000fe40000000000 */
[----:B------:R-:W-:Y:S02]  /*17f0*/  ISETP.GE.U32.AND P0, PT, R23, R0, PT ;  /* 0x000000001700720c */ /* 0x000fe40003f06070 */
[----:B------:R-:W-:Y:S02]  /*1800*/  ISETP.NE.U32.AND P4, PT, R12, 0x1, PT ;  /* 0x000000010c00780c */ /* 0x000fe40003f85070 */
[----:B------:R-:W-:Y:S02]  /*1810*/  SEL R12, RZ, 0xffffffff, P2 ;  /* 0xffffffffff0c7807 */ /* 0x000fe40001000000 */
[----:B------:R-:W-:Y:S02]  /*1820*/  @P3 SEL R12, RZ, 0xffffffff, P1 ;  /* 0xffffffffff0c3807 */ /* 0x000fe40000800000 */
[----:B------:R-:W-:-:S02]  /*1830*/  LOP3.LUT R13, R13, 0x1, RZ, 0xc0, !PT ;  /* 0x000000010d0d7812 */ /* 0x000fc400078ec0ff */
[----:B------:R-:W-:Y:S02]  /*1840*/  LOP3.LUT R20, R20, 0x1, RZ, 0xc0, !PT ;  /* 0x0000000114147812 */ /* 0x000fe400078ec0ff */
[----:B------:R-:W-:Y:S02]  /*1850*/  LOP3.LUT R12, R12, 0x1, RZ, 0xc0, !PT ;  /* 0x000000010c0c7812 */ /* 0x000fe400078ec0ff */
[----:B------:R-:W-:Y:S02]  /*1860*/  ISETP.NE.U32.AND P1, PT, R13, 0x1, PT ;  /* 0x000000010d00780c */ /* 0x000fe40003f25070 */
[----:B------:R-:W-:Y:S02]  /*1870*/  ISETP.NE.U32.AND P2, PT, R20, 0x1, PT ;  /* 0x000000011400780c */ /* 0x000fe40003f45070 */
[----:B------:R-:W-:Y:S02]  /*1880*/  ISETP.NE.U32.AND P3, PT, R12, 0x1, PT ;  /* 0x000000010c00780c */ /* 0x000fe40003f65070 */
        /* <DEDUP_REMOVED lines=12> */
[----:B------:R-:W-:-:S02]  /*1950*/  SEL R36, R36, RZ, !P4 ;  /* 0x000000ff24247207 */ /* 0x000fc40006000000 */
[----:B------:R-:W-:Y:S02]  /*1960*/  SEL R75, R75, RZ, !P1 ;  /* 0x000000ff4b4b7207 */ /* 0x000fe40004800000 */
[----:B------:R-:W-:Y:S02]  /*1970*/  SEL R28, R28, RZ, !P2 ;  /* 0x000000ff1c1c7207 */ /* 0x000fe40005000000 */
[----:B------:R-:W-:Y:S01]  /*1980*/  SEL R32, R32, RZ, !P3 ;  /* 0x000000ff20207207 */ /* 0x000fe20005800000 */
[----:B------:R-:W-:Y:S05]  /*1990*/  @!P0 BRA `(.L_x_3088) ;  /* 0xfffffbc000008947 */ /* 0x000fea000383ffff */
.L_x_3087:
[----:B------:R-:W-:Y:S05]  /*19a0*/  BSYNC B0 ;  /* 0x0000000000007941 */ /* 0x000fea0003800000 */
.L_x_3086:
        /* <DEDUP_REMOVED lines=8> */
.L_x_3090:
[----:B------:R-:W-:Y:S05]  /*1a30*/  BSYNC B0 ;  /* 0x0000000000007941 */ /* 0x000fea0003800000 */
.L_x_3089:
        /* <DEDUP_REMOVED lines=26> */
.L_x_3092:
[----:B------:R-:W-:Y:S05]  /*1be0*/  BSYNC B0 ;  /* 0x0000000000007941 */ /* 0x000fea0003800000 */
.L_x_3091:
[CC--:B------:R-:W-:Y:S01]  /*1bf0*/  ISETP.NE.U32.AND P2, PT, R37.reuse, R25.reuse, PT ;  /* 0x000000192500720c */ /* 0x0c0fe20003f45070 */
[----:B------:R-:W-:Y:S01]  /*1c00*/  CS2R R10, SRZ ;  /* 0x00000000000a7805 */ /* 0x000fe2000001ff00 */
[----:B------:R-:W-:Y:S01]  /*1c10*/  ISETP.GE.U32.AND P0, PT, R37, R25, PT ;  /* 0x000000192500720c */ /* 0x000fe20003f06070 */
[----:B------:R-:W-:Y:S01]  /*1c20*/  IMAD.MOV.U32 R84, RZ, RZ, RZ ;  /* 0x000000ffff547224 */ /* 0x000fe200078e00ff */
[----:B------:R-:W-:Y:S01]  /*1c30*/  ISETP.NE.AND.EX P2, PT, R39, R27, PT, P2 ;  /* 0x0000001b2700720c */ /* 0x000fe20003f45320 */
[----:B------:R-:W-:Y:S01]  /*1c40*/  IMAD.MOV.U32 R83, RZ, RZ, RZ ;  /* 0x000000ffff537224 */ /* 0x000fe200078e00ff */
[----:B------:R-:W-:Y:S01]  /*1c50*/  ISETP.GE.U32.AND P1, PT, R35, R29, PT ;  /* 0x0000001d2300720c */ /* 0x000fe20003f26070 */
[----:B------:R-:W-:Y:S01]  /*1c60*/  CS2R R8, SRZ ;  /* 0x0000000000087805 */ /* 0x000fe2000001ff00 */
[----:B------:R-:W-:Y:S01]  /*1c70*/  ISETP.GE.AND.EX P0, PT, R39, R27, PT, P0 ;  /* 0x0000001b2700720c */ /* 0x000fe20003f06300 */
[----:B------:R-:W-:Y:S01]  /*1c80*/  CS2R R6, SRZ ;  /* 0x0000000000067805 */ /* 0x000fe2000001ff00 */
[----:B------:R-:W-:Y:S01]  /*1c90*/  ISETP.GE.AND.EX P1, PT, R36, R75, PT, P1 ;  /* 0x0000004b2400720c */ /* 0x000fe20003f26310 */
[----:B------:R-:W-:Y:S01]  /*1ca0*/  IMAD.MOV.U32 R3, RZ, RZ, RZ ;  /* 0x000000ffff037224 */ /* 0x000fe200078e00ff */
[----:B------:R-:W-:Y:S01]  /*1cb0*/  SEL R0, RZ, 0xffffffff, P0 ;  /* 0xffffffffff007807 */ /* 0x000fe20000000000 */
[----:B------:R-:W-:-:S02]  /*1cc0*/  IMAD.MOV.U32 R90, RZ, RZ, RZ ;  /* 0x000000ffff5a7224 */ /* 0x000fc400078e00ff */
[----:B------:R-:W-:Y:S02]  /*1cd0*/  IMAD.MOV.U32 R89, RZ, RZ, RZ ;  /* 0x000000ffff597224 */ /* 0x000fe400078e00ff */
        /* <DEDUP_REMOVED lines=30> */
[----:B------:R-:W-:Y:S01]  /*1ec0*/  ISETP.NE.U32.AND P0, PT, R0, 0x1, PT ;  /* 0x000000010000780c */ /* 0x000fe20003f05070 */
[----:B------:R-:W-:-:S03]  /*1ed0*/  IMAD.MOV.U32 R0, RZ, RZ, RZ ;  /* 0x000000ffff007224 */ /* 0x000fc600078e00ff */
[----:B------:R-:W-:Y:S02]  /*1ee0*/  SEL R76, R76, R30, !P0 ;  /* 0x0000001e4c4c7207 */ /* 0x000fe40004000000 */
[----:B------:R-:W-:Y:S02]  /*1ef0*/  SEL R75, R75, R32, !P0 ;  /* 0x000000204b4b7207 */ /* 0x000fe40004000000 */
[----:B------:R-:W-:Y:S02]  /*1f00*/  SEL R12, R12, R33, !P0 ;  /* 0x000000210c0c7207 */ /* 0x000fe40004000000 */
[----:B------:R-:W-:Y:S01]  /*1f10*/  SEL R13, R13, R34, !P0 ;  /* 0x000000220d0d7207 */ /* 0x000fe20004000000 */
[----:B------:R-:W-:Y:S05]  /*1f20*/  BRA `(.L_x_3078) ;  /* 0x000101d000007947 */ /* 0x000fea0003800000 */
.L_x_3079:
        /* <DEDUP_REMOVED lines=9> */
[----:B------:R-:W-:Y:S02]  /*1fc0*/  IMAD.MOV.U32 R92, RZ, RZ, c[0x0][0x16c] ;  /* 0x00005b00ff5c7624 */ /* 0x000fe400078e00ff */
[----:B------:R-:W-:Y:S02]  /*1fd0*/  IMAD.MOV.U32 R90, RZ, RZ, c[0x0][0x170] ;  /* 0x00005c00ff5a7624 */ /* 0x000fe400078e00ff */
[----:B------:R-:W-:Y:S02]  /*1fe0*/  IMAD.MOV.U32 R89, RZ, RZ, c[0x0][0x174] ;  /* 0x00005d00ff597624 */ /* 0x000fe400078e00ff */
[----:B------:R-:W-:Y:S01]  /*1ff0*/  IMAD R0, R101, 0x3, R100 ;  /* 0x0000000365007824 */ /* 0x000fe200078e0264 */
        /* <DEDUP_REMOVED lines=126> */
.L_x_3102:
[----:B------:R-:W-:Y:S01]  /*27e0*/  CS2R R22, SRZ ;  /* 0x0000000000167805 */ /* 0x000fe2000001ff00 */
        /* <DEDUP_REMOVED lines=212> */
.L_x_3097:
[----:B------:R-:W-:-:S04]  /*3530*/  LOP3.LUT R21, R23, 0xffffffe0, RZ, 0xc0, !PT ;  /* 0xffffffe017157812 */ /* 0x000fc800078ec0ff */
[----:B------:R-:W-:-:S05]  /*3540*/  IADD3 R20, P0, R104, R21, RZ ;  /* 0x0000001568147210 */ /* 0x000fca0007f1e0ff */
[----:B------:R-:W-:-:S05]  /*3550*/  IMAD.X R21, RZ, RZ, R105, P0 ;  /* 0x000000ffff157224 */ /* 0x000fca00000e0669 */
[----:B------:R0:W5:Y:S04]  /*3560*/  LDG.E.128 R40, [R20.64] ;  /* 0x0000002414287981 */ /* 0x000168000c1e1d00 */
[----:B------:R0:W5:Y:S01]  /*3570*/  LDG.E.128 R36, [R20.64+0x10] ;  /* 0x0000102414247981 */ /* 0x000162000c1e1d00 */
[----:B------:R-:W-:Y:S05]  /*3580*/  @!P5 BRA `(.L_x_3098) ;  /* 0x00000de00000d947 */ /* 0x000fea0003800000 */
[----:B0-----:R-:W-:Y:S01]  /*3590*/  IADD3 R21, R100, c[0x0][0x184], RZ ;  /* 0x0000610064157a10 */ /* 0x001fe20007ffe0ff */
        /* <DEDUP_REMOVED lines=221> */
.L_x_3098:
[----:B0-----:R-:W-:-:S04]  /*4370*/  LOP3.LUT R21, R22, 0xffffffe0, RZ, 0xc0, !PT ;  /* 0xffffffe016157812 */ /* 0x001fc800078ec0ff */
[----:B------:R-:W-:-:S05]  /*4380*/  IADD3 R20, P0, R104, R21, RZ ;  /* 0x0000001568147210 */ /* 0x000fca0007f1e0ff */
[----:B------:R-:W-:-:S05]  /*4390*/  IMAD.X R21, RZ, RZ, R105, P0 ;  /* 0x000000ffff157224 */ /* 0x000fca00000e0669 */
[----:B------:R0:W5:Y:S04]  /*43a0*/  LDG.E.128 R32, [R20.64] ;  /* 0x0000002414207981 */ /* 0x000168000c1e1d00 */
[----:B------:R0:W5:Y:S01]  /*43b0*/  LDG.E.128 R28, [R20.64+0x10] ;  /* 0x00001024141c7981 */ /* 0x000162000c1e1d00 */
[----:B------:R-:W-:Y:S02]  /*43c0*/  IMAD.MOV.U32 R47, RZ, RZ, RZ ;  /* 0x000000ffff2f7224 */ /* 0x000fe400078e00ff */
[----:B------:R-:W-:Y:S01]  /*43d0*/  IMAD.MOV.U32 R23, RZ, RZ, RZ ;  /* 0x000000ffff177224 */ /* 0x000fe200078e00ff */
[----:B------:R-:W-:Y:S05]  /*43e0*/  @!P5 BRA `(.L_x_3099) ;  /* 0x00000d400000d947 */ /* 0x000fea0003800000 */
[----:B0-----:R-:W-:Y:S02]  /*43f0*/  IMAD.MOV.U32 R21, RZ, RZ, c[0x0][0x184] ;  /* 0x00006100ff157624 */ /* 0x001fe400078e00ff */
[----:B------:R-:W-:-:S02]  /*4400*/  IMAD.MOV.U32 R20, RZ, RZ, RZ ;  /* 0x000000ffff147224 */ /* 0x000fc400078e00ff */
        /* <DEDUP_REMOVED lines=210> */
.L_x_3099:
[----:B------:R-:W-:-:S04]  /*5130*/  LOP3.LUT R23, R23, 0xffffffe0, RZ, 0xc0, !PT ;  /* 0xffffffe017177812 */ /* 0x000fc800078ec0ff */
[----:B------:R-:W-:-:S05]  /*5140*/  IADD3 R44, P0, R104, R23, RZ ;  /* 0x00000017682c7210 */ /* 0x000fca0007f1e0ff */
[----:B------:R-:W-:-:S05]  /*5150*/  IMAD.X R45, RZ, RZ, R105, P0 ;  /* 0x000000ffff2d7224 */ /* 0x000fca00000e0669 */
[----:B------:R1:W5:Y:S04]  /*5160*/  LDG.E.128 R24, [R44.64] ;  /* 0x000000242c187981 */ /* 0x000368000c1e1d00 */
[----:B0-----:R1:W5:Y:S01]  /*5170*/  LDG.E.128 R20, [R44.64+0x10] ;  /* 0x000010242c147981 */ /* 0x001362000c1e1d00 */
[----:B------:R-:W-:Y:S05]  /*5180*/  @!P5 BRA `(.L_x_3100) ;  /* 0x00000d500000d947 */ /* 0x000fea0003800000 */
[----:B-1----:R-:W-:Y:S02]  /*5190*/  IMAD.MOV.U32 R45, RZ, RZ, c[0x0][0x184] ;  /* 0x00006100ff2d7624 */ /* 0x002fe400078e00ff */
        /* <DEDUP_REMOVED lines=212> */
.L_x_3100:
[----:B------:R-:W-:-:S04]  /*5ee0*/  LOP3.LUT R47, R47, 0xffffffe0, RZ, 0xc0, !PT ;  /* 0xffffffe02f2f7812 */ /* 0x000fc800078ec0ff */
[----:B------:R-:W-:-:S05]  /*5ef0*/  IADD3 R72, P0, R104, R47, RZ ;  /* 0x0000002f68487210 */ /* 0x000fca0007f1e0ff */
[----:B------:R-:W-:-:S05]  /*5f00*/  IMAD.X R73, RZ, RZ, R105, P0 ;  /* 0x000000ffff497224 */ /* 0x000fca00000e0669 */
[----:B------:R0:W2:Y:S04]  /*5f10*/  LDG.E.128 R48, [R72.64] ;  /* 0x0000002448307981 */ /* 0x0000a8000c1e1d00 */
[----:B-1----:R0:W3:Y:S01]  /*5f20*/  LDG.E.128 R44, [R72.64+0x10] ;  /* 0x00001024482c7981 */ /* 0x0020e2000c1e1d00 */
[CC--:B-----5:R-:W-:Y:S02]  /*5f30*/  ISETP.NE.U32.AND P0, PT, R3.reuse, R40.reuse, PT ;  /* 0x000000280300720c */ /* 0x0e0fe40003f05070 */
[----:B------:R-:W-:Y:S02]  /*5f40*/  ISETP.GE.U32.AND P2, PT, R3, R40, PT ;  /* 0x000000280300720c */ /* 0x000fe40003f46070 */
[----:B------:R-:W-:Y:S02]  /*5f50*/  ISETP.NE.AND.EX P0, PT, R0, R41, PT, P0 ;  /* 0x000000290000720c */ /* 0x000fe40003f05300 */
[----:B------:R-:W-:-:S02]  /*5f60*/  ISETP.GE.U32.AND P1, PT, R5, R100, PT ;  /* 0x000000640500720c */ /* 0x000fc40003f26070 */
[----:B------:R-:W-:Y:S02]  /*5f70*/  ISETP.GE.AND.EX P2, PT, R0, R41, PT, P2 ;  /* 0x000000290000720c */ /* 0x000fe40003f46320 */
[----:B------:R-:W-:Y:S02]  /*5f80*/  ISETP.GE.AND.EX P1, PT, R4, RZ, PT, P1 ;  /* 0x000000ff0400720c */ /* 0x000fe40003f26310 */
[----:B------:R-:W-:Y:S02]  /*5f90*/  SEL R106, RZ, 0xffffffff, P2 ;  /* 0xffffffffff6a7807 */ /* 0x000fe40001000000 */
[----:B------:R-:W-:Y:S02]  /*5fa0*/  ISETP.GE.U32.AND P3, PT, R7, R42, PT ;  /* 0x0000002a0700720c */ /* 0x000fe40003f66070 */
[----:B------:R-:W-:Y:S02]  /*5fb0*/  ISETP.GE.U32.AND P2, PT, R11, R36, PT ;  /* 0x000000240b00720c */ /* 0x000fe40003f46070 */
[----:B------:R-:W-:-:S02]  /*5fc0*/  @!P0 SEL R106, RZ, 0xffffffff, P1 ;  /* 0xffffffffff6a8807 */ /* 0x000fc40000800000 */
[----:B------:R-:W-:Y:S02]  /*5fd0*/  ISETP.NE.U32.AND P1, PT, R7, R42, PT ;  /* 0x0000002a0700720c */ /* 0x000fe40003f25070 */
[----:B------:R-:W-:Y:S02]  /*5fe0*/  ISETP.NE.U32.AND P0, PT, R11, R36, PT ;  /* 0x000000240b00720c */ /* 0x000fe40003f05070 */
[CC--:B------:R-:W-:Y:S02]  /*5ff0*/  ISETP.NE.AND.EX P1, PT, R6.reuse, R43.reuse, PT, P1 ;  /* 0x0000002b0600720c */ /* 0x0c0fe40003f25310 */
[----:B------:R-:W-:Y:S02]  /*6000*/  ISETP.GE.AND.EX P3, PT, R6, R43, PT, P3 ;  /* 0x0000002b0600720c */ /* 0x000fe40003f66330 */
[----:B------:R-:W-:Y:S02]  /*6010*/  ISETP.NE.AND.EX P0, PT, R10, R37, PT, P0 ;  /* 0x000000250a00720c */ /* 0x000fe40003f05300 */
[----:B------:R-:W-:-:S02]  /*6020*/  SEL R111, RZ, 0xffffffff, P3 ;  /* 0xffffffffff6f7807 */ /* 0x000fc40001800000 */
[-C--:B------:R-:W-:Y:S02]  /*6030*/  ISETP.GE.U32.AND P4, PT, R9, R100.reuse, PT ;  /* 0x000000640900720c */ /* 0x080fe40003f86070 */
[----:B------:R-:W-:Y:S02]  /*6040*/  ISETP.GE.AND.EX P2, PT, R10, R37, PT, P2 ;  /* 0x000000250a00720c */ /* 0x000fe40003f46320 */
[----:B------:R-:W-:Y:S02]  /*6050*/  ISETP.GE.U32.AND P3, PT, R13, R100, PT ;  /* 0x000000640d00720c */ /* 0x000fe40003f66070 */
[----:B------:R-:W-:Y:S02]  /*6060*/  ISETP.GE.AND.EX P4, PT, R8, RZ, PT, P4 ;  /* 0x000000ff0800720c */ /* 0x000fe40003f86340 */
[----:B------:R-:W-:Y:S02]  /*6070*/  SEL R113, RZ, 0xffffffff, P2 ;  /* 0xffffffffff717807 */ /* 0x000fe40001000000 */
[----:B------:R-:W-:-:S02]  /*6080*/  ISETP.GE.AND.EX P3, PT, R12, RZ, PT, P3 ;  /* 0x000000ff0c00720c */ /* 0x000fc40003f66330 */
[CC--:B------:R-:W-:Y:S02]  /*6090*/  ISETP.NE.U32.AND P2, PT, R15.reuse, R38.reuse, PT ;  /* 0x000000260f00720c */ /* 0x0c0fe40003f45070 */
[----:B------:R-:W-:Y:S02]  /*60a0*/  @!P1 SEL R111, RZ, 0xffffffff, P4 ;  /* 0xffffffffff6f9807 */ /* 0x000fe40002000000 */
[----:B------:R-:W-:Y:S02]  /*60b0*/  @!P0 SEL R113, RZ, 0xffffffff, P3 ;  /* 0xffffffffff718807 */ /* 0x000fe40001800000 */
[----:B------:R-:W-:Y:S02]  /*60c0*/  ISETP.GE.U32.AND P4, PT, R15, R38, PT ;  /* 0x000000260f00720c */ /* 0x000fe40003f86070 */
[----:B------:R-:W-:Y:S02]  /*60d0*/  ISETP.NE.U32.AND P1, PT, R53, R32, PT ;  /* 0x000000203500720c */ /* 0x000fe40003f25070 */
[----:B------:R-:W-:-:S02]  /*60e0*/  ISETP.NE.AND.EX P2, PT, R14, R39, PT, P2 ;  /* 0x000000270e00720c */ /* 0x000fc40003f45320 */
[----:B------:R-:W-:Y:S02]  /*60f0*/  ISETP.GE.U32.AND P0, PT, R53, R32, PT ;  /* 0x000000203500720c */ /* 0x000fe40003f06070 */
[----:B------:R-:W-:Y:S02]  /*6100*/  ISETP.GE.AND.EX P4, PT, R14, R39, PT, P4 ;  /* 0x000000270e00720c */ /* 0x000fe40003f86340 */
[CC--:B------:R-:W-:Y:S02]  /*6110*/  ISETP.NE.AND.EX P1, PT, R18.reuse, R33.reuse, PT, P1 ;  /* 0x000000211200720c */ /* 0x0c0fe40003f25310 */
[----:B------:R-:W-:Y:S02]  /*6120*/  ISETP.GE.AND.EX P0, PT, R18, R33, PT, P0 ;  /* 0x000000211200720c */ /* 0x000fe40003f06300 */
[----:B0-----:R-:W-:Y:S02]  /*6130*/  IADD3 R73, R100, c[0x0][0x184], RZ ;  /* 0x0000610064497a10 */ /* 0x001fe40007ffe0ff */
[----:B------:R-:W-:-:S02]  /*6140*/  ISETP.GE.U32.AND P3, PT, R19, R100, PT ;  /* 0x000000641300720c */ /* 0x000fc40003f66070 */
[----:B------:R-:W-:Y:S02]  /*6150*/  SEL R116, RZ, 0xffffffff, P4 ;  /* 0xffffffffff747807 */ /* 0x000fe40002000000 */
[----:B------:R-:W-:Y:S02]  /*6160*/  SEL R118, RZ, 0xffffffff, P0 ;  /* 0xffffffffff767807 */ /* 0x000fe40000000000 */
[----:B------:R-:W-:Y:S02]  /*6170*/  ISETP.GE.U32.AND P4, PT, R52, R73, PT ;  /* 0x000000493400720c */ /* 0x000fe40003f86070 */
[----:B------:R-:W-:Y:S02]  /*6180*/  ISETP.GE.AND.EX P3, PT, R16, RZ, PT, P3 ;  /* 0x000000ff1000720c */ /* 0x000fe40003f66330 */
[----:B------:R-:W-:Y:S02]  /*6190*/  ISETP.NE.U32.AND P0, PT, R57, R34, PT ;  /* 0x000000223900720c */ /* 0x000fe40003f05070 */
[----:B------:R-:W-:-:S02]  /*61a0*/  ISETP.GE.AND.EX P4, PT, R55, RZ, PT, P4 ;  /* 0x000000ff3700720c */ /* 0x000fc40003f86340 */
[----:B------:R-:W-:Y:S02]  /*61b0*/  @!P2 SEL R116, RZ, 0xffffffff, P3 ;  /* 0xffffffffff74a807 */ /* 0x000fe40001800000 */
[----:B------:R-:W-:Y:S02]  /*61c0*/  ISETP.NE.AND.EX P0, PT, R54, R35, PT, P0 ;  /* 0x000000233600720c */ /* 0x000fe40003f05300 */
[----:B------:R-:W-:Y:S02]  /*61d0*/  ISETP.GE.U32.AND P2, PT, R57, R34, PT ;  /* 0x000000223900720c */ /* 0x000fe40003f46070 */
[CC--:B------:R-:W-:Y:S02]  /*61e0*/  ISETP.NE.U32.AND P3, PT, R61.reuse, R28.reuse, PT ;  /* 0x0000001c3d00720c */ /* 0x0c0fe40003f65070 */
[----:B------:R-:W-:Y:S02]  /*61f0*/  @!P1 SEL R118, RZ, 0xffffffff, P4 ;  /* 0xffffffffff769807 */ /* 0x000fe40002000000 */
[----:B------:R-:W-:-:S02]  /*6200*/  ISETP.GE.U32.AND P4, PT, R61, R28, PT ;  /* 0x0000001c3d00720c */ /* 0x000fc40003f86070 */
[----:B------:R-:W-:Y:S02]  /*6210*/  ISETP.GE.AND.EX P2, PT, R54, R35, PT, P2 ;  /* 0x000000233600720c */ /* 0x000fe40003f46320 */
[----:B------:R-:W-:Y:S02]  /*6220*/  ISETP.NE.AND.EX P3, PT, R58, R29, PT, P3 ;  /* 0x0000001d3a00720c */ /* 0x000fe40003f65330 */
[----:B------:R-:W-:Y:S02]  /*6230*/  ISETP.GE.U32.AND P1, PT, R56, R73, PT ;  /* 0x000000493800720c */ /* 0x000fe40003f26070 */
[----:B------:R-:W-:Y:S02]  /*6240*/  ISETP.GE.AND.EX P4, PT, R58, R29, PT, P4 ;  /* 0x0000001d3a00720c */ /* 0x000fe40003f86340 */
[----:B------:R-:W-:Y:S02]  /*6250*/  SEL R119, RZ, 0xffffffff, P2 ;  /* 0xffffffffff777807 */ /* 0x000fe40001000000 */
[----:B------:R-:W-:-:S02]  /*6260*/  ISETP.GE.AND.EX P1, PT, R59, RZ, PT, P1 ;  /* 0x000000ff3b00720c */ /* 0x000fc40003f26310 */
[----:B------:R-:W-:Y:S02]  /*6270*/  ISETP.GE.U32.AND P2, PT, R60, R73, PT ;  /* 0x000000493c00720c */ /* 0x000fe40003f46070 */
[----:B------:R-:W-:Y:S02]  /*6280*/  SEL R110, RZ, 0xffffffff, P4 ;  /* 0xffffffffff6e7807 */ /* 0x000fe40002000000 */
[----:B------:R-:W-:Y:S02]  /*6290*/  @!P0 SEL R119, RZ, 0xffffffff, P1 ;  /* 0xffffffffff778807 */ /* 0x000fe40000800000 */
[-C--:B------:R-:W-:Y:S02]  /*62a0*/  ISETP.NE.U32.AND P4, PT, R65, R30.reuse, PT ;  /* 0x0000001e4100720c */ /* 0x080fe40003f85070 */
[----:B------:R-:W-:Y:S02]  /*62b0*/  ISETP.GE.AND.EX P2, PT, R63, RZ, PT, P2 ;  /* 0x000000ff3f00720c */ /* 0x000fe40003f46320 */
[----:B------:R-:W-:-:S02]  /*62c0*/  ISETP.GE.U32.AND P1, PT, R65, R30, PT ;  /* 0x0000001e4100720c */ /* 0x000fc40003f26070 */
[CC--:B------:R-:W-:Y:S02]  /*62d0*/  ISETP.NE.U32.AND P0, PT, R69.reuse, R24.reuse, PT ;  /* 0x000000184500720c */ /* 0x0c0fe40003f05070 */
[CC--:B------:R-:W-:Y:S02]  /*62e0*/  ISETP.NE.AND.EX P4, PT, R62.reuse, R31.reuse, PT, P4 ;  /* 0x0000001f3e00720c */ /* 0x0c0fe40003f85340 */
[----:B------:R-:W-:Y:S02]  /*62f0*/  @!P3 SEL R110, RZ, 0xffffffff, P2 ;  /* 0xffffffffff6eb807 */ /* 0x000fe40001000000 */
[----:B------:R-:W-:Y:S02]  /*6300*/  ISETP.GE.AND.EX P1, PT, R62, R31, PT, P1 ;  /* 0x0000001f3e00720c */ /* 0x000fe40003f26310 */
[----:B------:R-:W-:Y:S02]  /*6310*/  ISETP.NE.AND.EX P0, PT, R66, R25, PT, P0 ;  /* 0x000000194200720c */ /* 0x000fe40003f05300 */
[----:B------:R-:W-:-:S02]  /*6320*/  ISETP.GE.U32.AND P2, PT, R69, R24, PT ;  /* 0x000000184500720c */ /* 0x000fc40003f46070 */
[----:B------:R-:W-:Y:S02]  /*6330*/  IADD3 R107, R73, c[0x0][0x184], RZ ;  /* 0x00006100496b7a10 */ /* 0x000fe40007ffe0ff */
[----:B------:R-:W-:Y:S02]  /*6340*/  SEL R109, RZ, 0xffffffff, P1 ;  /* 0xffffffffff6d7807 */ /* 0x000fe40000800000 */
[----:B------:R-:W-:Y:S02]  /*6350*/  ISETP.GE.U32.AND P3, PT, R64, R73, PT ;  /* 0x000000494000720c */ /* 0x000fe40003f66070 */
[----:B------:R-:W-:Y:S02]  /*6360*/  ISETP.GE.AND.EX P2, PT, R66, R25, PT, P2 ;  /* 0x000000194200720c */ /* 0x000fe40003f46320 */
[----:B------:R-:W-:Y:S02]  /*6370*/  ISETP.GE.U32.AND P1, PT, R70, R107, PT ;  /* 0x0000006b4600720c */ /* 0x000fe40003f26070 */
[----:B------:R-:W-:-:S02]  /*6380*/  ISETP.GE.AND.EX P3, PT, R67, RZ, PT, P3 ;  /* 0x000000ff4300720c */ /* 0x000fc40003f66330 */
[----:B------:R-:W-:Y:S02]  /*6390*/  SEL R72, RZ, 0xffffffff, P2 ;  /* 0xffffffffff487807 */ /* 0x000fe40001000000 */
[----:B------:R-:W-:Y:S02]  /*63a0*/  ISETP.GE.AND.EX P1, PT, R68, RZ, PT, P1 ;  /* 0x000000ff4400720c */ /* 0x000fe40003f26310 */
[----:B------:R-:W-:Y:S02]  /*63b0*/  ISETP.NE.U32.AND P2, PT, R71, R26, PT ;  /* 0x0000001a4700720c */ /* 0x000fe40003f45070 */
[----:B------:R-:W-:Y:S02]  /*63c0*/  @!P4 SEL R109, RZ, 0xffffffff, P3 ;  /* 0xffffffffff6dc807 */ /* 0x000fe40001800000 */
[----:B------:R-:W-:Y:S02]  /*63d0*/  @!P0 SEL R72, RZ, 0xffffffff, P1 ;  /* 0xffffffffff488807 */ /* 0x000fe40000800000 */
[----:B------:R-:W-:-:S02]  /*63e0*/  ISETP.NE.U32.AND P3, PT, R77, R20, PT ;  /* 0x000000144d00720c */ /* 0x000fc40003f65070 */
[----:B------:R-:W-:Y:S02]  /*63f0*/  ISETP.GE.U32.AND P0, PT, R77, R20, PT ;  /* 0x000000144d00720c */ /* 0x000fe40003f06070 */
[----:B------:R-:W-:Y:S02]  /*6400*/  ISETP.NE.AND.EX P2, PT, R74, R27, PT, P2 ;  /* 0x0000001b4a00720c */ /* 0x000fe40003f45320 */
[----:B------:R-:W-:Y:S02]  /*6410*/  ISETP.GE.U32.AND P4, PT, R71, R26, PT ;  /* 0x0000001a4700720c */ /* 0x000fe40003f86070 */
[----:B------:R-:W-:Y:S02]  /*6420*/  LOP3.LUT R106, R106, 0x1, RZ, 0xc0, !PT ;  /* 0x000000016a6a7812 */ /* 0x000fe400078ec0ff */
[CC--:B------:R-:W-:Y:S02]  /*6430*/  ISETP.NE.AND.EX P3, PT, R78.reuse, R21.reuse, PT, P3 ;  /* 0x000000154e00720c */ /* 0x0c0fe40003f65330 */
[----:B------:R-:W-:-:S02]  /*6440*/  ISETP.GE.AND.EX P1, PT, R78, R21, PT, P0 ;  /* 0x000000154e00720c */ /* 0x000fc40003f26300 */
[----:B------:R-:W-:Y:S02]  /*6450*/  ISETP.GE.AND.EX P4, PT, R74, R27, PT, P4 ;  /* 0x0000001b4a00720c */ /* 0x000fe40003f86340 */
[-C--:B------:R-:W-:Y:S02]  /*6460*/  ISETP.GE.U32.AND P0, PT, R76, R107.reuse, PT ;  /* 0x0000006b4c00720c */ /* 0x080fe40003f06070 */
[----:B------:R-:W-:Y:S02]  /*6470*/  ISETP.NE.U32.AND P6, PT, R106, 0x1, PT ;  /* 0x000000016a00780c */ /* 0x000fe40003fc5070 */
[----:B------:R-:W-:Y:S02]  /*6480*/  SEL R106, RZ, 0xffffffff, P1 ;  /* 0xffffffffff6a7807 */ /* 0x000fe40000800000 */
[----:B------:R-:W-:Y:S02]  /*6490*/  SEL R108, RZ, 0xffffffff, P4 ;  /* 0xffffffffff6c7807 */ /* 0x000fe40002000000 */
[----:B------:R-:W-:-:S02]  /*64a0*/  ISETP.GE.U32.AND P1, PT, R80, R107, PT ;  /* 0x0000006b5000720c */ /* 0x000fc40003f26070 */
[----:B------:R-:W-:Y:S02]  /*64b0*/  ISETP.GE.AND.EX P0, PT, R75, RZ, PT, P0 ;  /* 0x000000ff4b00720c */ /* 0x000fe40003f06300 */
[-C--:B------:R-:W-:Y:S02]  /*64c0*/  ISETP.NE.U32.AND P4, PT, R81, R22.reuse, PT ;  /* 0x000000165100720c */ /* 0x080fe40003f85070 */
[----:B------:R-:W-:Y:S02]  /*64d0*/  ISETP.GE.AND.EX P1, PT, R79, RZ, PT, P1 ;  /* 0x000000ff4f00720c */ /* 0x000fe40003f26310 */
[----:B------:R-:W-:Y:S02]  /*64e0*/  @!P2 SEL R108, RZ, 0xffffffff, P0 ;  /* 0xffffffffff6ca807 */ /* 0x000fe40000000000 */
[----:B------:R-:W-:Y:S02]  /*64f0*/  ISETP.NE.AND.EX P4, PT, R82, R23, PT, P4 ;  /* 0x000000175200720c */ /* 0x000fe40003f85340 */
[----:B------:R-:W-:-:S02]  /*6500*/  ISETP.GE.U32.AND P0, PT, R81, R22, PT ;  /* 0x000000165100720c */ /* 0x000fc40003f06070 */
[----:B------:R-:W-:Y:S02]  /*6510*/  LOP3.LUT R111, R111, 0x1, RZ, 0xc0, !PT ;  /* 0x000000016f6f7812 */ /* 0x000fe400078ec0ff */
[----:B------:R-:W-:Y:S02]  /*6520*/  @!P3 SEL R106, RZ, 0xffffffff, P1 ;  /* 0xffffffffff6ab807 */ /* 0x000fe40000800000 */
[----:B------:R-:W-:Y:S02]  /*6530*/  ISETP.GE.AND.EX P3, PT, R82, R23, PT, P0 ;  /* 0x000000175200720c */ /* 0x000fe40003f66300 */
[----:B------:R-:W-:Y:S02]  /*6540*/  ISETP.NE.U32.AND P2, PT, R111, 0x1, PT ;  /* 0x000000016f00780c */ /* 0x000fe40003f45070 */
[----:B------:R-:W-:Y:S02]  /*6550*/  ISETP.GE.U32.AND P1, PT, R84, R107, PT ;  /* 0x0000006b5400720c */ /* 0x000fe40003f26070 */
[----:B------:R-:W-:-:S02]  /*6560*/  IADD3 R111, R107, c[0x0][0x184], RZ ;  /* 0x000061006b6f7a10 */ /* 0x000fc40007ffe0ff */
[----:B------:R-:W-:Y:S02]  /*6570*/  ISETP.GE.AND.EX P1, PT, R83, RZ, PT, P1 ;  /* 0x000000ff5300720c */ /* 0x000fe40003f26310 */
[----:B------:R-:W-:Y:S02]  /*6580*/  SEL R112, RZ, 0xffffffff, P3 ;  /* 0xffffffffff707807 */ /* 0x000fe40001800000 */
[----:B------:R-:W-:Y:S02]  /*6590*/  ISETP.GE.U32.AND P3, PT, R88, R111, PT ;  /* 0x0000006f5800720c */ /* 0x000fe40003f66070 */
[----:B------:R-:W-:Y:S02]  /*65a0*/  @!P4 SEL R112, RZ, 0xffffffff, P1 ;  /* 0xffffffffff70c807 */ /* 0x000fe40000800000 */
[----:B------:R-:W-:Y:S02]  /*65b0*/  ISETP.GE.AND.EX P4, PT, R87, RZ, PT, P3 ;  /* 0x000000ff5700720c */ /* 0x000fe40003f86330 */
[----:B------:R-:W-:-:S02]  /*65c0*/  LOP3.LUT R113, R113, 0x1, RZ, 0xc0, !PT ;  /* 0x0000000171717812 */ /* 0x000fc400078ec0ff */
[----:B------:R-:W-:Y:S02]  /*65d0*/  SEL R115, RZ, 0xffffffff, P4 ;  /* 0xffffffffff737807 */ /* 0x000fe40002000000 */
[----:B------:R-:W-:Y:S02]  /*65e0*/  ISETP.NE.U32.AND P3, PT, R113, 0x1, PT ;  /* 0x000000017100780c */ /* 0x000fe40003f65070 */
[----:B------:R-:W-:Y:S02]  /*65f0*/  LOP3.LUT R117, R116, 0x1, RZ, 0xc0, !PT ;  /* 0x0000000174757812 */ /* 0x000fe400078ec0ff */
[----:B------:R-:W-:Y:S02]  /*6600*/  LOP3.LUT R118, R118, 0x1, RZ, 0xc0, !PT ;  /* 0x0000000176767812 */ /* 0x000fe400078ec0ff */
[----:B------:R-:W-:Y:S02]  /*6610*/  LOP3.LUT R119, R119, 0x1, RZ, 0xc0, !PT ;  /* 0x0000000177777812 */ /* 0x000fe400078ec0ff */
        /* <DEDUP_REMOVED lines=8> */
[-C--:B------:R-:W-:Y:S02]  /*66a0*/  SEL R9, R9, R100.reuse, !P2 ;  /* 0x0000006409097207 */ /* 0x080fe40005000000 */
[----:B------:R-:W-:Y:S02]  /*66b0*/  SEL R8, R8, RZ, !P2 ;  /* 0x000000ff08087207 */ /* 0x000fe40005000000 */
[----:B------:R-:W-:Y:S02]  /*66c0*/  ISETP.NE.U32.AND P6, PT, R110, 0x1, PT ;  /* 0x000000016e00780c */ /* 0x000fe40003fc5070 */
[----:B------:R-:W-:Y:S02]  /*66d0*/  ISETP.NE.U32.AND P2, PT, R109, 0x1, PT ;  /* 0x000000016d00780c */ /* 0x000fe40003f45070 */
[----:B------:R-:W-:-:S02]  /*66e0*/  SEL R13, R13, R100, !P3 ;  /* 0x000000640d0d7207 */ /* 0x000fc40005800000 */
[-C--:B------:R-:W-:Y:S02]  /*66f0*/  SEL R60, R60, R73.reuse, !P6 ;  /* 0x000000493c3c7207 */ /* 0x080fe40007000000 */
[----:B------:R-:W-:Y:S02]  /*6700*/  SEL R64, R64, R73, !P2 ;  /* 0x0000004940407207 */ /* 0x000fe40005000000 */
[----:B------:R-:W-:Y:S02]  /*6710*/  LOP3.LUT R72, R72, 0x1, RZ, 0xc0, !PT ;  /* 0x0000000148487812 */ /* 0x000fe400078ec0ff */
[----:B------:R-:W-:Y:S02]  /*6720*/  SEL R11, R11, R36, !P3 ;  /* 0x000000240b0b7207 */ /* 0x000fe40005800000 */
[----:B------:R-:W-:Y:S02]  /*6730*/  SEL R10, R10, R37, !P3 ;  /* 0x000000250a0a7207 */ /* 0x000fe40005800000 */
[----:B------:R-:W-:-:S02]  /*6740*/  SEL R12, R12, RZ, !P3 ;  /* 0x000000ff0c0c7207 */ /* 0x000fc40005800000 */
[----:B------:R-:W-:Y:S02]  /*6750*/  ISETP.NE.U32.AND P3, PT, R72, 0x1, PT ;  /* 0x000000014800780c */ /* 0x000fe40003f65070 */
[----:B------:R-:W-:Y:S02]  /*6760*/  SEL R61, R61, R28, !P6 ;  /* 0x0000001c3d3d7207 */ /* 0x000fe40007000000 */
[----:B------:R-:W-:Y:S02]  /*6770*/  SEL R58, R58, R29, !P6 ;  /* 0x0000001d3a3a7207 */ /* 0x000fe40007000000 */
[----:B------:R-:W-:Y:S02]  /*6780*/  SEL R63, R63, RZ, !P6 ;  /* 0x000000ff3f3f7207 */ /* 0x000fe40007000000 */
        /* <DEDUP_REMOVED lines=13> */
[----:B------:R-:W-:-:S02]  /*6860*/  ISETP.GE.AND.EX P1, PT, R86, R49, PT, P1 ;  /* 0x000000315600720c */ /* 0x000fc40003f26310 */
[----:B------:R-:W-:-:S09]  /*6870*/  ISETP.NE.U32.AND P4, PT, R93, R50, PT ;  /* 0x000000325d00720c */ /* 0x000fd20003f85070 */
[----:B------:R-:W-:Y:S02]  /*6880*/  @P0 SEL R115, RZ, 0xffffffff, P1 ;  /* 0xffffffffff730807 */ /* 0x000fe40000800000 */
[----:B------:R-:W-:Y:S02]  /*6890*/  ISETP.GE.U32.AND P1, PT, R96, R111, PT ;  /* 0x0000006f6000720c */ /* 0x000fe40003f26070 */
[----:B------:R-:W-:Y:S02]  /*68a0*/  ISETP.NE.AND.EX P0, PT, R94, R51, PT, P4 ;  /* 0x000000335e00720c */ /* 0x000fe40003f05340 */
[----:B------:R-:W-:Y:S02]  /*68b0*/  ISETP.GE.AND.EX P4, PT, R95, RZ, PT, P1 ;  /* 0x000000ff5f00720c */ /* 0x000fe40003f86310 */
[----:B------:R-:W-:Y:S02]  /*68c0*/  ISETP.GE.U32.AND P1, PT, R93, R50, PT ;  /* 0x000000325d00720c */ /* 0x000fe40003f26070 */
[----:B------:R-:W-:-:S02]  /*68d0*/  SEL R114, RZ, 0xffffffff, P4 ;  /* 0xffffffffff727807 */ /* 0x000fc40002000000 */
[----:B------:R-:W-:Y:S02]  /*68e0*/  ISETP.GE.AND.EX P1, PT, R94, R51, PT, P1 ;  /* 0x000000335e00720c */ /* 0x000fe40003f26310 */
[----:B---3--:R-:W-:Y:S02]  /*68f0*/  ISETP.NE.U32.AND P4, PT, R97, R44, PT ;  /* 0x0000002c6100720c */ /* 0x008fe40003f85070 */
[----:B------:R-:W-:Y:S02]  /*6900*/  LOP3.LUT R115, R115, 0x1, RZ, 0xc0, !PT ;  /* 0x0000000173737812 */ /* 0x000fe400078ec0ff */
[----:B------:R-:W-:Y:S02]  /*6910*/  @P0 SEL R114, RZ, 0xffffffff, P1 ;  /* 0xffffffffff720807 */ /* 0x000fe40000800000 */
[----:B------:R-:W-:Y:S02]  /*6920*/  ISETP.GE.U32.AND P0, PT, R101, R111, PT ;  /* 0x0000006f6500720c */ /* 0x000fe40003f06070 */
[----:B------:R-:W-:-:S02]  /*6930*/  ISETP.NE.AND.EX P4, PT, R98, R45, PT, P4 ;  /* 0x0000002d6200720c */ /* 0x000fc40003f85340 */
[----:B------:R-:W-:Y:S02]  /*6940*/  ISETP.GE.AND.EX P0, PT, R99, RZ, PT, P0 ;  /* 0x000000ff6300720c */ /* 0x000fe40003f06300 */
[----:B------:R-:W-:Y:S02]  /*6950*/  ISETP.GE.U32.AND P1, PT, R97, R44, PT ;  /* 0x0000002c6100720c */ /* 0x000fe40003f26070 */
[----:B------:R-:W-:Y:S02]  /*6960*/  SEL R113, RZ, 0xffffffff, P0 ;  /* 0xffffffffff717807 */ /* 0x000fe40000000000 */
[----:B------:R-:W-:Y:S02]  /*6970*/  ISETP.NE.U32.AND P0, PT, R91, R46, PT ;  /* 0x0000002e5b00720c */ /* 0x000fe40003f05070 */
[----:B------:R-:W-:Y:S02]  /*6980*/  ISETP.GE.AND.EX P1, PT, R98, R45, PT, P1 ;  /* 0x0000002d6200720c */ /* 0x000fe40003f26310 */
[----:B------:R-:W-:-:S02]  /*6990*/  ISETP.NE.AND.EX P0, PT, R92, R47, PT, P0 ;  /* 0x0000002f5c00720c */ /* 0x000fc40003f05300 */
[----:B------:R-:W-:Y:S02]  /*69a0*/  @P4 SEL R113, RZ, 0xffffffff, P1 ;  /* 0xffffffffff714807 */ /* 0x000fe40000800000 */
[----:B------:R-:W-:Y:S02]  /*69b0*/  ISETP.GE.U32.AND P4, PT, R90, R111, PT ;  /* 0x0000006f5a00720c */ /* 0x000fe40003f86070 */
[----:B------:R-:W-:Y:S02]  /*69c0*/  ISETP.GE.U32.AND P1, PT, R91, R46, PT ;  /* 0x0000002e5b00720c */ /* 0x000fe40003f26070 */
[----:B------:R-:W-:Y:S02]  /*69d0*/  ISETP.GE.AND.EX P4, PT, R89, RZ, PT, P4 ;  /* 0x000000ff5900720c */ /* 0x000fe40003f86340 */
[----:B------:R-:W-:Y:S02]  /*69e0*/  ISETP.GE.AND.EX P1, PT, R92, R47, PT, P1 ;  /* 0x0000002f5c00720c */ /* 0x000fe40003f26310 */
[----:B------:R-:W-:-:S02]  /*69f0*/  SEL R116, RZ, 0xffffffff, P4 ;  /* 0xffffffffff747807 */ /* 0x000fc40002000000 */
[----:B------:R-:W-:Y:S02]  /*6a00*/  ISETP.NE.U32.AND P4, PT, R117, 0x1, PT ;  /* 0x000000017500780c */ /* 0x000fe40003f85070 */
[----:B------:R-:W-:Y:S02]  /*6a10*/  @P0 SEL R116, RZ, 0xffffffff, P1 ;  /* 0xffffffffff740807 */ /* 0x000fe40000800000 */
[----:B------:R-:W-:Y:S02]  /*6a20*/  ISETP.NE.U32.AND P1, PT, R118, 0x1, PT ;  /* 0x000000017600780c */ /* 0x000fe40003f25070 */
[----:B------:R-:W-:Y:S02]  /*6a30*/  ISETP.NE.U32.AND P0, PT, R119, 0x1, PT ;  /* 0x000000017700780c */ /* 0x000fe40003f05070 */
[----:B------:R-:W-:Y:S02]  /*6a40*/  SEL R19, R19, R100, !P4 ;  /* 0x0000006413137207 */ /* 0x000fe40006000000 */
[----:B------:R-:W-:-:S02]  /*6a50*/  SEL R52, R52, R73, !P1 ;  /* 0x0000004934347207 */ /* 0x000fc40004800000 */
[----:B------:R-:W-:Y:S01]  /*6a60*/  SEL R56, R56, R73, !P0 ;  /* 0x0000004938387207 */ /* 0x000fe20004000000 */
[----:B------:R-:W-:Y:S01]  /*6a70*/  IMAD.MOV.U32 R73, RZ, RZ, c[0x0][0x184] ;  /* 0x00006100ff497624 */ /* 0x000fe200078e00ff */
[----:B------:R-:W-:Y:S02]  /*6a80*/  IADD3 R100, R111, c[0x0][0x184], RZ ;  /* 0x000061006f647a10 */ /* 0x000fe40007ffe0ff */
[----:B------:R-:W-:Y:S02]  /*6a90*/  SEL R15, R15, R38, !P4 ;  /* 0x000000260f0f7207 */ /* 0x000fe40006000000 */
[----:B------:R-:W-:Y:S01]  /*6aa0*/  SEL R14, R14, R39, !P4 ;  /* 0x000000270e0e7207 */ /* 0x000fe20006000000 */
[----:B------:R-:W-:Y:S01]  /*6ab0*/  IMAD R72, R73, 0x3, R100 ;  /* 0x0000000349487824 */ /* 0x000fe200078e0264 */
[----:B------:R-:W-:Y:S02]  /*6ac0*/  SEL R16, R16, RZ, !P4 ;  /* 0x000000ff10107207 */ /* 0x000fe40006000000 */
[----:B------:R-:W-:-:S02]  /*6ad0*/  SEL R53, R53, R32, !P1 ;  /* 0x0000002035357207 */ /* 0x000fc40004800000 */
[----:B------:R-:W-:Y:S02]  /*6ae0*/  ISETP.GE.U32.AND P6, PT, R72, c[0x0][0x17c], PT ;  /* 0x00005f0048007a0c */ /* 0x000fe40003fc6070 */
[----:B------:R-:W-:Y:S02]  /*6af0*/  SEL R18, R18, R33, !P1 ;  /* 0x0000002112127207 */ /* 0x000fe40004800000 */
[----:B------:R-:W-:Y:S02]  /*6b00*/  SEL R55, R55, RZ, !P1 ;  /* 0x000000ff37377207 */ /* 0x000fe40004800000 */
[----:B------:R-:W-:Y:S02]  /*6b10*/  ISETP.NE.U32.AND P4, PT, R108, 0x1, PT ;  /* 0x000000016c00780c */ /* 0x000fe40003f85070 */
[----:B------:R-:W-:Y:S02]  /*6b20*/  ISETP.NE.U32.AND P1, PT, R106, 0x1, PT ;  /* 0x000000016a00780c */ /* 0x000fe40003f25070 */
[----:B------:R-:W-:-:S02]  /*6b30*/  LOP3.LUT R114, R114, 0x1, RZ, 0xc0, !PT ;  /* 0x0000000172727812 */ /* 0x000fc400078ec0ff */
[----:B------:R-:W-:Y:S02]  /*6b40*/  LOP3.LUT R113, R113, 0x1, RZ, 0xc0, !PT ;  /* 0x0000000171717812 */ /* 0x000fe400078ec0ff */
[----:B------:R-:W-:Y:S02]  /*6b50*/  LOP3.LUT R116, R116, 0x1, RZ, 0xc0, !PT ;  /* 0x0000000174747812 */ /* 0x000fe400078ec0ff */
[----:B------:R-:W-:Y:S02]  /*6b60*/  SEL R57, R57, R34, !P0 ;  /* 0x0000002239397207 */ /* 0x000fe40004000000 */
[----:B------:R-:W-:Y:S02]  /*6b70*/  SEL R54, R54, R35, !P0 ;  /* 0x0000002336367207 */ /* 0x000fe40004000000 */
[----:B------:R-:W-:Y:S02]  /*6b80*/  SEL R59, R59, RZ, !P0 ;  /* 0x000000ff3b3b7207 */ /* 0x000fe40004000000 */
[----:B------:R-:W-:-:S02]  /*6b90*/  SEL R76, R76, R107, !P4 ;  /* 0x0000006b4c4c7207 */ /* 0x000fc40006000000 */
[----:B------:R-:W-:Y:S02]  /*6ba0*/  SEL R80, R80, R107, !P1 ;  /* 0x0000006b50507207 */ /* 0x000fe40004800000 */
[----:B------:R-:W-:Y:S02]  /*6bb0*/  SEL R71, R71, R26, !P4 ;  /* 0x0000001a47477207 */ /* 0x000fe40006000000 */
[----:B------:R-:W-:Y:S02]  /*6bc0*/  SEL R74, R74, R27, !P4 ;  /* 0x0000001b4a4a7207 */ /* 0x000fe40006000000 */
[----:B------:R-:W-:Y:S02]  /*6bd0*/  SEL R75, R75, RZ, !P4 ;  /* 0x000000ff4b4b7207 */ /* 0x000fe40006000000 */
[----:B------:R-:W-:Y:S02]  /*6be0*/  SEL R77, R77, R20, !P1 ;  /* 0x000000144d4d7207 */ /* 0x000fe40004800000 */
[----:B------:R-:W-:-:S02]  /*6bf0*/  SEL R78, R78, R21, !P1 ;  /* 0x000000154e4e7207 */ /* 0x000fc40004800000 */
[----:B------:R-:W-:Y:S02]  /*6c00*/  SEL R79, R79, RZ, !P1 ;  /* 0x000000ff4f4f7207 */ /* 0x000fe40004800000 */
[----:B------:R-:W-:Y:S02]  /*6c10*/  ISETP.NE.U32.AND P0, PT, R112, 0x1, PT ;  /* 0x000000017000780c */ /* 0x000fe40003f05070 */
[----:B------:R-:W-:Y:S02]  /*6c20*/  ISETP.NE.U32.AND P2, PT, R115, 0x1, PT ;  /* 0x000000017300780c */ /* 0x000fe40003f45070 */
[----:B------:R-:W-:Y:S02]  /*6c30*/  ISETP.NE.U32.AND P3, PT, R114, 0x1, PT ;  /* 0x000000017200780c */ /* 0x000fe40003f65070 */
[----:B------:R-:W-:Y:S02]  /*6c40*/  ISETP.NE.U32.AND P4, PT, R113, 0x1, PT ;  /* 0x000000017100780c */ /* 0x000fe40003f85070 */
[----:B------:R-:W-:-:S02]  /*6c50*/  ISETP.NE.U32.AND P1, PT, R116, 0x1, PT ;  /* 0x000000017400780c */ /* 0x000fc40003f25070 */
[----:B------:R-:W-:Y:S02]  /*6c60*/  SEL R84, R84, R107, !P0 ;  /* 0x0000006b54547207 */ /* 0x000fe40004000000 */
[-C--:B------:R-:W-:Y:S02]  /*6c70*/  SEL R88, R88, R111.reuse, !P2 ;  /* 0x0000006f58587207 */ /* 0x080fe40005000000 */
[-C--:B------:R-:W-:Y:S02]  /*6c80*/  SEL R96, R96, R111.reuse, !P3 ;  /* 0x0000006f60607207 */ /* 0x080fe40005800000 */
[-C--:B------:R-:W-:Y:S02]  /*6c90*/  SEL R101, R101, R111.reuse, !P4 ;  /* 0x0000006f65657207 */ /* 0x080fe40006000000 */
[----:B------:R-:W-:Y:S02]  /*6ca0*/  SEL R90, R90, R111, !P1 ;  /* 0x0000006f5a5a7207 */ /* 0x000fe40004800000 */
[----:B------:R-:W-:-:S02]  /*6cb0*/  SEL R81, R81, R22, !P0 ;  /* 0x0000001651517207 */ /* 0x000fc40004000000 */
[----:B------:R-:W-:Y:S02]  /*6cc0*/  SEL R82, R82, R23, !P0 ;  /* 0x0000001752527207 */ /* 0x000fe40004000000 */
[----:B------:R-:W-:Y:S02]  /*6cd0*/  SEL R83, R83, RZ, !P0 ;  /* 0x000000ff53537207 */ /* 0x000fe40004000000 */
        /* <DEDUP_REMOVED lines=11> */
[----:B------:R-:W-:Y:S01]  /*6d90*/  SEL R89, R89, RZ, !P1 ;  /* 0x000000ff59597207 */ /* 0x000fe20004800000 */
[----:B------:R-:W-:Y:S01]  /*6da0*/  @P6 CALL.REL.NOINC `(.L_x_3101) ;  /* 0x0000001000006944 */ /* 0x000fe20003c00000 */
[----:B------:R-:W-:Y:S05]  /*6db0*/  BRA `(.L_x_3102) ;  /* 0xffffba2000007947 */ /* 0x000fea000383ffff */
.L_x_3101:
[----:B------:R-:W-:Y:S05]  /*6dc0*/  BSYNC B1 ;  /* 0x0000000000017941 */ /* 0x000fea0003800000 */
.L_x_3096:
[----:B------:R-:W-:Y:S05]  /*6dd0*/  BSYNC B0 ;  /* 0x0000000000007941 */ /* 0x000fea0003800000 */
.L_x_3095:
        /* <DEDUP_REMOVED lines=205> */
.L_x_3105:
        /* <DEDUP_REMOVED lines=208> */
.L_x_3106:
        /* <DEDUP_REMOVED lines=208> */
.L_x_3107:
        /* <DEDUP_REMOVED lines=208> */
.L_x_3108:
[----:B------:R-:W-:-:S04]  /*a1b0*/  LOP3.LUT R49, R49, 0xffffffe0, RZ, 0xc0, !PT ;  /* 0xffffffe031317812 */ /* 0x000fc800078ec0ff */
[----:B------:R-:W-:-:S05]  /*a1c0*/  IADD3 R72, P1, R104, R49, RZ ;  /* 0x0000003168487210 */ /* 0x000fca0007f3e0ff */
[----:B------:R-:W-:-:S05]  /*a1d0*/  IMAD.X R73, RZ, RZ, R105, P1 ;  /* 0x000000ffff497224 */ /* 0x000fca00008e0669 */
[----:B------:R0:W5:Y:S04]  /*a1e0*/  LDG.E.128 R48, [R72.64] ;  /* 0x0000002448307981 */ /* 0x000168000c1e1d00 */
[----:B------:R0:W5:Y:S02]  /*a1f0*/  LDG.E.128 R44, [R72.64+0x10] ;  /* 0x00001024482c7981 */ /* 0x000164000c1e1d00 */
.L_x_3104:
[----:B0-----:R-:W-:Y:S05]  /*a200*/  BSYNC B0 ;  /* 0x0000000000007941 */ /* 0x001fea0003800000 */
.L_x_3103:
[----:B------:R-:W-:Y:S01]  /*a210*/  BSSY B0, `(.L_x_3109) ;  /* 0x00000eb000007945 */ /* 0x000fe20003800000 */
[----:B------:R-:W-:Y:S05]  /*a220*/  @P0 BRA `(.L_x_3110) ;  /* 0x00000e9000000947 */ /* 0x000fea0003800000 */
[----:B-----5:R-:W-:Y:S02]  /*a230*/  ISETP.NE.U32.AND P1, PT, R3, R40, PT ;  /* 0x000000280300720c */ /* 0x020fe40003f25070 */
[----:B------:R-:W-:Y:S02]  /*a240*/  ISETP.NE.U32.AND P4, PT, R7, R42, PT ;  /* 0x0000002a0700720c */ /* 0x000fe40003f85070 */
[----:B------:R-:W-:Y:S02]  /*a250*/  ISETP.NE.AND.EX P1, PT, R0, R41, PT, P1 ;  /* 0x000000290000720c */ /* 0x000fe40003f25310 */
[----:B------:R-:W-:-:S02]  /*a260*/  ISETP.GE.U32.AND P2, PT, R3, R40, PT ;  /* 0x000000280300720c */ /* 0x000fc40003f46070 */
[----:B------:R-:W-:Y:S02]  /*a270*/  ISETP.GE.U32.AND P6, PT, R5, R100, PT ;  /* 0x000000640500720c */ /* 0x000fe40003fc6070 */
[----:B------:R-:W-:Y:S02]  /*a280*/  ISETP.NE.AND.EX P4, PT, R6, R43, PT, P4 ;  /* 0x0000002b0600720c */ /* 0x000fe40003f85340 */
[----:B------:R-:W-:Y:S02]  /*a290*/  ISETP.GE.AND.EX P2, PT, R0, R41, PT, P2 ;  /* 0x000000290000720c */ /* 0x000fe40003f46320 */
[----:B------:R-:W-:Y:S02]  /*a2a0*/  ISETP.GE.AND.EX P6, PT, R4, RZ, PT, P6 ;  /* 0x000000ff0400720c */ /* 0x000fe40003fc6360 */
[----:B------:R-:W-:Y:S02]  /*a2b0*/  ISETP.GE.U32.AND P5, PT, R7, R42, PT ;  /* 0x0000002a0700720c */ /* 0x000fe40003fa6070 */
[----:B------:R-:W-:-:S02]  /*a2c0*/  ISETP.GE.U32.AND P0, PT, R9, R100, PT ;  /* 0x000000640900720c */ /* 0x000fc40003f06070 */
[----:B------:R-:W-:Y:S02]  /*a2d0*/  SEL R72, RZ, 0xffffffff, P2 ;  /* 0xffffffffff487807 */ /* 0x000fe40001000000 */
[----:B------:R-:W-:Y:S02]  /*a2e0*/  @!P1 SEL R72, RZ, 0xffffffff, P6 ;  /* 0xffffffffff489807 */ /* 0x000fe40003000000 */
[----:B------:R-:W-:Y:S02]  /*a2f0*/  ISETP.GE.AND.EX P5, PT, R6, R43, PT, P5 ;  /* 0x0000002b0600720c */ /* 0x000fe40003fa6350 */
[CC--:B------:R-:W-:Y:S02]  /*a300*/  ISETP.GE.U32.AND P3, PT, R11.reuse, R36.reuse, PT ;  /* 0x000000240b00720c */ /* 0x0c0fe40003f66070 */
[----:B------:R-:W-:Y:S02]  /*a310*/  ISETP.NE.U32.AND P2, PT, R11, R36, PT ;  /* 0x000000240b00720c */ /* 0x000fe40003f45070 */
[----:B------:R-:W-:-:S02]  /*a320*/  ISETP.NE.U32.AND P6, PT, R15, R38, PT ;  /* 0x000000260f00720c */ /* 0x000fc40003fc5070 */
[----:B------:R-:W-:Y:S02]  /*a330*/  ISETP.GE.AND.EX P0, PT, R8, RZ, PT, P0 ;  /* 0x000000ff0800720c */ /* 0x000fe40003f06300 */
[----:B------:R-:W-:Y:S02]  /*a340*/  LOP3.LUT R72, R72, 0x1, RZ, 0xc0, !PT ;  /* 0x0000000148487812 */ /* 0x000fe400078ec0ff */
[----:B------:R-:W-:Y:S02]  /*a350*/  SEL R73, RZ, 0xffffffff, P5 ;  /* 0xffffffffff497807 */ /* 0x000fe40002800000 */
[CC--:B------:R-:W-:Y:S02]  /*a360*/  ISETP.GE.AND.EX P3, PT, R10.reuse, R37.reuse, PT, P3 ;  /* 0x000000250a00720c */ /* 0x0c0fe40003f66330 */
[----:B------:R-:W-:Y:S02]  /*a370*/  ISETP.NE.AND.EX P2, PT, R10, R37, PT, P2 ;  /* 0x000000250a00720c */ /* 0x000fe40003f45320 */
[----:B------:R-:W-:-:S02]  /*a380*/  ISETP.NE.AND.EX P6, PT, R14, R39, PT, P6 ;  /* 0x000000270e00720c */ /* 0x000fc40003fc5360 */
[----:B------:R-:W-:Y:S02]  /*a390*/  @!P4 SEL R73, RZ, 0xffffffff, P0 ;  /* 0xffffffffff49c807 */ /* 0x000fe40000000000 */
[----:B------:R-:W-:Y:S02]  /*a3a0*/  ISETP.NE.U32.AND P0, PT, R72, 0x1, PT ;  /* 0x000000014800780c */ /* 0x000fe40003f05070 */
[----:B------:R-:W-:Y:S02]  /*a3b0*/  ISETP.GE.U32.AND P1, PT, R15, R38, PT ;  /* 0x000000260f00720c */ /* 0x000fe40003f26070 */
[----:B------:R-:W-:Y:S02]  /*a3c0*/  SEL R104, RZ, 0xffffffff, P3 ;  /* 0xffffffffff687807 */ /* 0x000fe40001800000 */
[-C--:B------:R-:W-:Y:S02]  /*a3d0*/  ISETP.GE.U32.AND P5, PT, R13, R100.reuse, PT ;  /* 0x000000640d00720c */ /* 0x080fe40003fa6070 */
[----:B------:R-:W-:-:S02]  /*a3e0*/  ISETP.GE.U32.AND P3, PT, R19, R100, PT ;  /* 0x000000641300720c */ /* 0x000fc40003f66070 */
[----:B------:R-:W-:Y:S02]  /*a3f0*/  SEL R0, R0, R41, !P0 ;  /* 0x0000002900007207 */ /* 0x000fe40004000000 */
[----:B------:R-:W-:Y:S02]  /*a400*/  IADD3 R41, R100, c[0x0][0x184], RZ ;  /* 0x0000610064297a10 */ /* 0x000fe40007ffe0ff */
[----:B------:R-:W-:Y:S02]  /*a410*/  ISETP.GE.AND.EX P1, PT, R14, R39, PT, P1 ;  /* 0x000000270e00720c */ /* 0x000fe40003f26310 */
        /* <DEDUP_REMOVED lines=19> */
[-C--:B------:R-:W-:Y:S02]  /*a550*/  SEL R5, R5, R100.reuse, !P0 ;  /* 0x0000006405057207 */ /* 0x080fe40004000000 */
[----:B------:R-:W-:-:S02]  /*a560*/  SEL R9, R9, R100, !P1 ;  /* 0x0000006409097207 */ /* 0x000fc40004800000 */
[-C--:B------:R-:W-:Y:S02]  /*a570*/  SEL R13, R13, R100.reuse, !P2 ;  /* 0x000000640d0d7207 */ /* 0x080fe40005000000 */
[----:B------:R-:W-:Y:S02]  /*a580*/  SEL R19, R19, R100, !P3 ;  /* 0x0000006413137207 */ /* 0x000fe40005800000 */
[----:B------:R-:W-:Y:S02]  /*a590*/  SEL R4, R4, RZ, !P0 ;  /* 0x000000ff04047207 */ /* 0x000fe40004000000 */
[----:B------:R-:W-:Y:S02]  /*a5a0*/  SEL R8, R8, RZ, !P1 ;  /* 0x000000ff08087207 */ /* 0x000fe40004800000 */
[----:B------:R-:W-:Y:S02]  /*a5b0*/  SEL R12, R12, RZ, !P2 ;  /* 0x000000ff0c0c7207 */ /* 0x000fe40005000000 */
[----:B------:R-:W-:Y:S01]  /*a5c0*/  SEL R16, R16, RZ, !P3 ;  /* 0x000000ff10107207 */ /* 0x000fe20005800000 */
[----:B------:R-:W-:Y:S05]  /*a5d0*/  @P4 BRA `(.L_x_3110) ;  /* 0x00000ae000004947 */ /* 0x000fea0003800000 */
[----:B------:R-:W-:Y:S02]  /*a5e0*/  ISETP.NE.U32.AND P1, PT, R53, R32, PT ;  /* 0x000000203500720c */ /* 0x000fe40003f25070 */
[----:B------:R-:W-:-:S02]  /*a5f0*/  ISETP.NE.U32.AND P4, PT, R57, R34, PT ;  /* 0x000000223900720c */ /* 0x000fc40003f85070 */
[----:B------:R-:W-:Y:S02]  /*a600*/  ISETP.NE.AND.EX P1, PT, R18, R33, PT, P1 ;  /* 0x000000211200720c */ /* 0x000fe40003f25310 */
[----:B------:R-:W-:Y:S02]  /*a610*/  ISETP.GE.U32.AND P2, PT, R53, R32, PT ;  /* 0x000000203500720c */ /* 0x000fe40003f46070 */
[----:B------:R-:W-:Y:S02]  /*a620*/  ISETP.GE.U32.AND P6, PT, R52, R41, PT ;  /* 0x000000293400720c */ /* 0x000fe40003fc6070 */
[----:B------:R-:W-:Y:S02]  /*a630*/  ISETP.NE.AND.EX P4, PT, R54, R35, PT, P4 ;  /* 0x000000233600720c */ /* 0x000fe40003f85340 */
[----:B------:R-:W-:Y:S02]  /*a640*/  ISETP.GE.AND.EX P2, PT, R18, R33, PT, P2 ;  /* 0x000000211200720c */ /* 0x000fe40003f46320 */
[----:B------:R-:W-:-:S02]  /*a650*/  ISETP.GE.AND.EX P6, PT, R55, RZ, PT, P6 ;  /* 0x000000ff3700720c */ /* 0x000fc40003fc6360 */
[----:B------:R-:W-:Y:S02]  /*a660*/  ISETP.GE.U32.AND P5, PT, R57, R34, PT ;  /* 0x000000223900720c */ /* 0x000fe40003fa6070 */
[----:B------:R-:W-:Y:S02]  /*a670*/  ISETP.GE.U32.AND P0, PT, R56, R41, PT ;  /* 0x000000293800720c */ /* 0x000fe40003f06070 */
[----:B------:R-:W-:Y:S02]  /*a680*/  SEL R36, RZ, 0xffffffff, P2 ;  /* 0xffffffffff247807 */ /* 0x000fe40001000000 */
[----:B------:R-:W-:Y:S02]  /*a690*/  @!P1 SEL R36, RZ, 0xffffffff, P6 ;  /* 0xffffffffff249807 */ /* 0x000fe40003000000 */
[----:B------:R-:W-:Y:S02]  /*a6a0*/  ISETP.GE.AND.EX P5, PT, R54, R35, PT, P5 ;  /* 0x000000233600720c */ /* 0x000fe40003fa6350 */
[----:B------:R-:W-:-:S02]  /*a6b0*/  ISETP.GE.U32.AND P3, PT, R61, R28, PT ;  /* 0x0000001c3d00720c */ /* 0x000fc40003f66070 */
[----:B------:R-:W-:Y:S02]  /*a6c0*/  ISETP.NE.U32.AND P2, PT, R61, R28, PT ;  /* 0x0000001c3d00720c */ /* 0x000fe40003f45070 */
[----:B------:R-:W-:Y:S02]  /*a6d0*/  ISETP.NE.U32.AND P6, PT, R65, R30, PT ;  /* 0x0000001e4100720c */ /* 0x000fe40003fc5070 */
[----:B------:R-:W-:Y:S02]  /*a6e0*/  ISETP.GE.AND.EX P0, PT, R59, RZ, PT, P0 ;  /* 0x000000ff3b00720c */ /* 0x000fe40003f06300 */
[----:B------:R-:W-:Y:S02]  /*a6f0*/  LOP3.LUT R36, R36, 0x1, RZ, 0xc0, !PT ;  /* 0x0000000124247812 */ /* 0x000fe400078ec0ff */
[----:B------:R-:W-:Y:S02]  /*a700*/  SEL R37, RZ, 0xffffffff, P5 ;  /* 0xffffffffff257807 */ /* 0x000fe40002800000 */
[----:B------:R-:W-:-:S02]  /*a710*/  ISETP.GE.AND.EX P3, PT, R58, R29, PT, P3 ;  /* 0x0000001d3a00720c */ /* 0x000fc40003f66330 */
[----:B------:R-:W-:Y:S02]  /*a720*/  ISETP.NE.AND.EX P2, PT, R58, R29, PT, P2 ;  /* 0x0000001d3a00720c */ /* 0x000fe40003f45320 */
[----:B------:R-:W-:Y:S02]  /*a730*/  ISETP.NE.AND.EX P6, PT, R62, R31, PT, P6 ;  /* 0x0000001f3e00720c */ /* 0x000fe40003fc5360 */
[----:B------:R-:W-:Y:S02]  /*a740*/  @!P4 SEL R37, RZ, 0xffffffff, P0 ;  /* 0xffffffffff25c807 */ /* 0x000fe40000000000 */
[----:B------:R-:W-:Y:S02]  /*a750*/  ISETP.NE.U32.AND P0, PT, R36, 0x1, PT ;  /* 0x000000012400780c */ /* 0x000fe40003f05070 */
[----:B------:R-:W-:Y:S02]  /*a760*/  ISETP.GE.U32.AND P1, PT, R65, R30, PT ;  /* 0x0000001e4100720c */ /* 0x000fe40003f26070 */
[----:B------:R-:W-:-:S02]  /*a770*/  SEL R38, RZ, 0xffffffff, P3 ;  /* 0xffffffffff267807 */ /* 0x000fc40001800000 */
[-C--:B------:R-:W-:Y:S02]  /*a780*/  ISETP.GE.U32.AND P5, PT, R60, R41.reuse, PT ;  /* 0x000000293c00720c */ /* 0x080fe40003fa6070 */
[----:B------:R-:W-:Y:S02]  /*a790*/  ISETP.GE.U32.AND P3, PT, R64, R41, PT ;  /* 0x000000294000720c */ /* 0x000fe40003f66070 */
[----:B------:R-:W-:Y:S02]  /*a7a0*/  SEL R18, R18, R33, !P0 ;  /* 0x0000002112127207 */ /* 0x000fe40004000000 */
[----:B------:R-:W-:Y:S02]  /*a7b0*/  IADD3 R33, R41, c[0x0][0x184], RZ ;  /* 0x0000610029217a10 */ /* 0x000fe40007ffe0ff */
[----:B------:R-:W-:Y:S02]  /*a7c0*/  ISETP.GE.AND.EX P1, PT, R62, R31, PT, P1 ;  /* 0x0000001f3e00720c */ /* 0x000fe40003f26310 */
[----:B------:R-:W-:-:S02]  /*a7d0*/  ISETP.GE.AND.EX P5, PT, R63, RZ, PT, P5 ;  /* 0x000000ff3f00720c */ /* 0x000fc40003fa6350 */
[----:B------:R-:W-:Y:S02]  /*a7e0*/  ISETP.GE.AND.EX P3, PT, R67, RZ, PT, P3 ;  /* 0x000000ff4300720c */ /* 0x000fe40003f66330 */
[----:B------:R-:W-:Y:S02]  /*a7f0*/  ISETP.GE.U32.AND P4, PT, R33, c[0x0][0x17c], PT ;  /* 0x00005f0021007a0c */ /* 0x000fe40003f86070 */
[----:B------:R-:W-:Y:S02]  /*a800*/  SEL R39, RZ, 0xffffffff, P1 ;  /* 0xffffffffff277807 */ /* 0x000fe40000800000 */
[----:B------:R-:W-:Y:S02]  /*a810*/  @!P2 SEL R38, RZ, 0xffffffff, P5 ;  /* 0xffffffffff26a807 */ /* 0x000fe40002800000 */
[----:B------:R-:W-:Y:S02]  /*a820*/  @!P6 SEL R39, RZ, 0xffffffff, P3 ;  /* 0xffffffffff27e807 */ /* 0x000fe40001800000 */
        /* <DEDUP_REMOVED lines=22> */
[----:B------:R-:W-:Y:S02]  /*a990*/  ISETP.NE.U32.AND P1, PT, R69, R24, PT ;  /* 0x000000184500720c */ /* 0x000fe40003f25070 */
[----:B------:R-:W-:Y:S02]  /*a9a0*/  ISETP.NE.U32.AND P4, PT, R71, R26, PT ;  /* 0x0000001a4700720c */ /* 0x000fe40003f85070 */
[----:B------:R-:W-:Y:S02]  /*a9b0*/  ISETP.NE.AND.EX P1, PT, R66, R25, PT, P1 ;  /* 0x000000194200720c */ /* 0x000fe40003f25310 */
[----:B------:R-:W-:Y:S02]  /*a9c0*/  ISETP.GE.U32.AND P2, PT, R69, R24, PT ;  /* 0x000000184500720c */ /* 0x000fe40003f46070 */
[----:B------:R-:W-:-:S02]  /*a9d0*/  ISETP.GE.U32.AND P6, PT, R70, R33, PT ;  /* 0x000000214600720c */ /* 0x000fc40003fc6070 */
[----:B------:R-:W-:Y:S02]  /*a9e0*/  ISETP.NE.AND.EX P4, PT, R74, R27, PT, P4 ;  /* 0x0000001b4a00720c */ /* 0x000fe40003f85340 */
[----:B------:R-:W-:Y:S02]  /*a9f0*/  ISETP.GE.AND.EX P2, PT, R66, R25, PT, P2 ;  /* 0x000000194200720c */ /* 0x000fe40003f46320 */
[----:B------:R-:W-:Y:S02]  /*aa00*/  ISETP.GE.AND.EX P6, PT, R68, RZ, PT, P6 ;  /* 0x000000ff4400720c */ /* 0x000fe40003fc6360 */
[----:B------:R-:W-:Y:S02]  /*aa10*/  ISETP.GE.U32.AND P5, PT, R71, R26, PT ;  /* 0x0000001a4700720c */ /* 0x000fe40003fa6070 */
[----:B------:R-:W-:Y:S02]  /*aa20*/  ISETP.GE.U32.AND P0, PT, R76, R33, PT ;  /* 0x000000214c00720c */ /* 0x000fe40003f06070 */
[----:B------:R-:W-:-:S02]  /*aa30*/  SEL R28, RZ, 0xffffffff, P2 ;  /* 0xffffffffff1c7807 */ /* 0x000fc40001000000 */
[----:B------:R-:W-:Y:S02]  /*aa40*/  @!P1 SEL R28, RZ, 0xffffffff, P6 ;  /* 0xffffffffff1c9807 */ /* 0x000fe40003000000 */
[----:B------:R-:W-:Y:S02]  /*aa50*/  ISETP.GE.AND.EX P5, PT, R74, R27, PT, P5 ;  /* 0x0000001b4a00720c */ /* 0x000fe40003fa6350 */
[CC--:B------:R-:W-:Y:S02]  /*aa60*/  ISETP.GE.U32.AND P3, PT, R77.reuse, R20.reuse, PT ;  /* 0x000000144d00720c */ /* 0x0c0fe40003f66070 */
[----:B------:R-:W-:Y:S02]  /*aa70*/  ISETP.NE.U32.AND P2, PT, R77, R20, PT ;  /* 0x000000144d00720c */ /* 0x000fe40003f45070 */
[----:B------:R-:W-:Y:S02]  /*aa80*/  ISETP.NE.U32.AND P6, PT, R81, R22, PT ;  /* 0x000000165100720c */ /* 0x000fe40003fc5070 */
[----:B------:R-:W-:-:S02]  /*aa90*/  ISETP.GE.AND.EX P0, PT, R75, RZ, PT, P0 ;  /* 0x000000ff4b00720c */ /* 0x000fc40003f06300 */
[----:B------:R-:W-:Y:S02]  /*aaa0*/  LOP3.LUT R28, R28, 0x1, RZ, 0xc0, !PT ;  /* 0x000000011c1c7812 */ /* 0x000fe400078ec0ff */
[----:B------:R-:W-:Y:S02]  /*aab0*/  SEL R29, RZ, 0xffffffff, P5 ;  /* 0xffffffffff1d7807 */ /* 0x000fe40002800000 */
[CC--:B------:R-:W-:Y:S02]  /*aac0*/  ISETP.GE.AND.EX P3, PT, R78.reuse, R21.reuse, PT, P3 ;  /* 0x000000154e00720c */ /* 0x0c0fe40003f66330 */
[----:B------:R-:W-:Y:S02]  /*aad0*/  ISETP.NE.AND.EX P2, PT, R78, R21, PT, P2 ;  /* 0x000000154e00720c */ /* 0x000fe40003f45320 */
[----:B------:R-:W-:Y:S02]  /*aae0*/  ISETP.NE.AND.EX P6, PT, R82, R23, PT, P6 ;  /* 0x000000175200720c */ /* 0x000fe40003fc5360 */
[----:B------:R-:W-:-:S02]  /*aaf0*/  @!P4 SEL R29, RZ, 0xffffffff, P0 ;  /* 0xffffffffff1dc807 */ /* 0x000fc40000000000 */
[----:B------:R-:W-:Y:S02]  /*ab00*/  ISETP.NE.U32.AND P0, PT, R28, 0x1, PT ;  /* 0x000000011c00780c */ /* 0x000fe40003f05070 */
[----:B------:R-:W-:Y:S02]  /*ab10*/  ISETP.GE.U32.AND P1, PT, R81, R22, PT ;  /* 0x000000165100720c */ /* 0x000fe40003f26070 */
[----:B------:R-:W-:Y:S02]  /*ab20*/  SEL R30, RZ, 0xffffffff, P3 ;  /* 0xffffffffff1e7807 */ /* 0x000fe40001800000 */
[-C--:B------:R-:W-:Y:S02]  /*ab30*/  ISETP.GE.U32.AND P5, PT, R80, R33.reuse, PT ;  /* 0x000000215000720c */ /* 0x080fe40003fa6070 */
[----:B------:R-:W-:Y:S02]  /*ab40*/  ISETP.GE.U32.AND P3, PT, R84, R33, PT ;  /* 0x000000215400720c */ /* 0x000fe40003f66070 */
[----:B------:R-:W-:-:S02]  /*ab50*/  SEL R66, R66, R25, !P0 ;  /* 0x0000001942427207 */ /* 0x000fc40004000000 */
[----:B------:R-:W-:Y:S02]  /*ab60*/  IADD3 R25, R33, c[0x0][0x184], RZ ;  /* 0x0000610021197a10 */ /* 0x000fe40007ffe0ff */
[----:B------:R-:W-:Y:S02]  /*ab70*/  ISETP.GE.AND.EX P1, PT, R82, R23, PT, P1 ;  /* 0x000000175200720c */ /* 0x000fe40003f26310 */
[----:B------:R-:W-:Y:S02]  /*ab80*/  ISETP.GE.AND.EX P5, PT, R79, RZ, PT, P5 ;  /* 0x000000ff4f00720c */ /* 0x000fe40003fa6350 */
[----:B------:R-:W-:Y:S02]  /*ab90*/  ISETP.GE.AND.EX P3, PT, R83, RZ, PT, P3 ;  /* 0x000000ff5300720c */ /* 0x000fe40003f66330 */
[----:B------:R-:W-:Y:S02]  /*aba0*/  ISETP.GE.U32.AND P4, PT, R25, c[0x0][0x17c], PT ;  /* 0x00005f0019007a0c */ /* 0x000fe40003f86070 */
[----:B------:R-:W-:-:S02]  /*abb0*/  SEL R31, RZ, 0xffffffff, P1 ;  /* 0xffffffffff1f7807 */ /* 0x000fc40000800000 */
[----:B------:R-:W-:Y:S02]  /*abc0*/  @!P2 SEL R30, RZ, 0xffffffff, P5 ;  /* 0xffffffffff1ea807 */ /* 0x000fe40002800000 */
        /* <DEDUP_REMOVED lines=21> */
[----:B------:R-:W-:Y:S01]  /*ad20*/  SEL R83, R83, RZ, !P3 ;  /* 0x000000ff53537207 */ /* 0x000fe20005800000 */
[----:B------:R-:W-:Y:S05]  /*ad30*/  @P4 BRA `(.L_x_3110) ;  /* 0x0000038000004947 */ /* 0x000fea0003800000 */
[CC--:B------:R-:W-:Y:S02]  /*ad40*/  ISETP.NE.U32.AND P1, PT, R85.reuse, R48.reuse, PT ;  /* 0x000000305500720c */ /* 0x0c0fe40003f25070 */
[----:B------:R-:W-:-:S02]  /*ad50*/  ISETP.GE.U32.AND P2, PT, R85, R48, PT ;  /* 0x000000305500720c */ /* 0x000fc40003f46070 */
[----:B------:R-:W-:Y:S02]  /*ad60*/  ISETP.NE.AND.EX P1, PT, R86, R49, PT, P1 ;  /* 0x000000315600720c */ /* 0x000fe40003f25310 */
[----:B------:R-:W-:Y:S02]  /*ad70*/  ISETP.GE.U32.AND P6, PT, R88, R25, PT ;  /* 0x000000195800720c */ /* 0x000fe40003fc6070 */
[----:B------:R-:W-:Y:S02]  /*ad80*/  ISETP.GE.AND.EX P2, PT, R86, R49, PT, P2 ;  /* 0x000000315600720c */ /* 0x000fe40003f46320 */
[----:B------:R-:W-:Y:S02]  /*ad90*/  ISETP.GE.AND.EX P6, PT, R87, RZ, PT, P6 ;  /* 0x000000ff5700720c */ /* 0x000fe40003fc6360 */
[----:B------:R-:W-:Y:S02]  /*ada0*/  SEL R20, RZ, 0xffffffff, P2 ;  /* 0xffffffffff147807 */ /* 0x000fe40001000000 */
[----:B------:R-:W-:-:S02]  /*adb0*/  ISETP.GE.U32.AND P5, PT, R93, R50, PT ;  /* 0x000000325d00720c */ /* 0x000fc40003fa6070 */
[----:B------:R-:W-:Y:S02]  /*adc0*/  ISETP.NE.U32.AND P4, PT, R93, R50, PT ;  /* 0x000000325d00720c */ /* 0x000fe40003f85070 */
[----:B------:R-:W-:Y:S02]  /*add0*/  @!P1 SEL R20, RZ, 0xffffffff, P6 ;  /* 0xffffffffff149807 */ /* 0x000fe40003000000 */
[CC--:B------:R-:W-:Y:S02]  /*ade0*/  ISETP.GE.U32.AND P3, PT, R97.reuse, R44.reuse, PT ;  /* 0x0000002c6100720c */ /* 0x0c0fe40003f66070 */
[----:B------:R-:W-:Y:S02]  /*adf0*/  ISETP.NE.U32.AND P2, PT, R97, R44, PT ;  /* 0x0000002c6100720c */ /* 0x000fe40003f45070 */
[----:B------:R-:W-:Y:S02]  /*ae00*/  ISETP.NE.U32.AND P6, PT, R91, R46, PT ;  /* 0x0000002e5b00720c */ /* 0x000fe40003fc5070 */
[----:B------:R-:W-:-:S02]  /*ae10*/  ISETP.GE.AND.EX P5, PT, R94, R51, PT, P5 ;  /* 0x000000335e00720c */ /* 0x000fc40003fa6350 */
[----:B------:R-:W-:Y:S02]  /*ae20*/  ISETP.NE.AND.EX P4, PT, R94, R51, PT, P4 ;  /* 0x000000335e00720c */ /* 0x000fe40003f85340 */
[CC--:B------:R-:W-:Y:S02]  /*ae30*/  ISETP.GE.AND.EX P3, PT, R98.reuse, R45.reuse, PT, P3 ;  /* 0x0000002d6200720c */ /* 0x0c0fe40003f66330 */
[----:B------:R-:W-:Y:S02]  /*ae40*/  ISETP.NE.AND.EX P2, PT, R98, R45, PT, P2 ;  /* 0x0000002d6200720c */ /* 0x000fe40003f45320 */
[----:B------:R-:W-:Y:S02]  /*ae50*/  ISETP.NE.AND.EX P6, PT, R92, R47, PT, P6 ;  /* 0x0000002f5c00720c */ /* 0x000fe40003fc5360 */
[----:B------:R-:W-:Y:S02]  /*ae60*/  ISETP.GE.U32.AND P1, PT, R91, R46, PT ;  /* 0x0000002e5b00720c */ /* 0x000fe40003f26070 */
[----:B------:R-:W-:-:S02]  /*ae70*/  SEL R21, RZ, 0xffffffff, P5 ;  /* 0xffffffffff157807 */ /* 0x000fc40002800000 */
[----:B------:R-:W-:Y:S02]  /*ae80*/  SEL R22, RZ, 0xffffffff, P3 ;  /* 0xffffffffff167807 */ /* 0x000fe40001800000 */
[-C--:B------:R-:W-:Y:S02]  /*ae90*/  ISETP.GE.U32.AND P0, PT, R96, R25.reuse, PT ;  /* 0x000000196000720c */ /* 0x080fe40003f06070 */
[-C--:B------:R-:W-:Y:S02]  /*aea0*/  ISETP.GE.U32.AND P5, PT, R101, R25.reuse, PT ;  /* 0x000000196500720c */ /* 0x080fe40003fa6070 */
[----:B------:R-:W-:Y:S02]  /*aeb0*/  ISETP.GE.U32.AND P3, PT, R90, R25, PT ;  /* 0x000000195a00720c */ /* 0x000fe40003f66070 */
[----:B------:R-:W-:Y:S02]  /*aec0*/  ISETP.GE.AND.EX P1, PT, R92, R47, PT, P1 ;  /* 0x0000002f5c00720c */ /* 0x000fe40003f26310 */
[----:B------:R-:W-:-:S02]  /*aed0*/  ISETP.GE.AND.EX P0, PT, R95, RZ, PT, P0 ;  /* 0x000000ff5f00720c */ /* 0x000fc40003f06300 */
[----:B------:R-:W-:Y:S02]  /*aee0*/  ISETP.GE.AND.EX P5, PT, R99, RZ, PT, P5 ;  /* 0x000000ff6300720c */ /* 0x000fe40003fa6350 */
[----:B------:R-:W-:Y:S02]  /*aef0*/  ISETP.GE.AND.EX P3, PT, R89, RZ, PT, P3 ;  /* 0x000000ff5900720c */ /* 0x000fe40003f66330 */
        /* <DEDUP_REMOVED lines=27> */
[----:B------:R-:W-:-:S02]  /*b0b0*/  SEL R89, R89, RZ, !P3 ;  /* 0x000000ff59597207 */ /* 0x000fc40005800000 */
.L_x_3110:
[----:B------:R-:W-:Y:S05]  /*b0c0*/  BSYNC B0 ;  /* 0x0000000000007941 */ /* 0x000fea0003800000 */
.L_x_3109:
[CC--:B------:R-:W-:Y:S02]  /*b0d0*/  ISETP.NE.U32.AND P1, PT, R3.reuse, R53.reuse, PT ;  /* 0x000000350300720c */ /* 0x0c0fe40003f25070 */
[----:B------:R-:W-:-:S02]  /*b0e0*/  ISETP.GE.U32.AND P2, PT, R3, R53, PT ;  /* 0x000000350300720c */ /* 0x000fc40003f46070 */
[CC--:B------:R-:W-:Y:S02]  /*b0f0*/  ISETP.NE.AND.EX P1, PT, R0.reuse, R18.reuse, PT, P1 ;  /* 0x000000120000720c */ /* 0x0c0fe40003f25310 */
[----:B------:R-:W-:Y:S02]  /*b100*/  ISETP.GE.AND.EX P2, PT, R0, R18, PT, P2 ;  /* 0x000000120000720c */ /* 0x000fe40003f46320 */
[----:B------:R-:W-:Y:S02]  /*b110*/  ISETP.GE.U32.AND P6, PT, R5, R52, PT ;  /* 0x000000340500720c */ /* 0x000fe40003fc6070 */
[----:B-----5:R-:W-:Y:S02]  /*b120*/  SEL R20, RZ, 0xffffffff, P2 ;  /* 0xffffffffff147807 */ /* 0x020fe40001000000 */
[----:B------:R-:W-:Y:S02]  /*b130*/  ISETP.GE.U32.AND P5, PT, R7, R57, PT ;  /* 0x000000390700720c */ /* 0x000fe40003fa6070 */
[----:B------:R-:W-:-:S02]  /*b140*/  ISETP.NE.U32.AND P2, PT, R11, R61, PT ;  /* 0x0000003d0b00720c */ /* 0x000fc40003f45070 */
[----:B------:R-:W-:Y:S02]  /*b150*/  ISETP.NE.U32.AND P4, PT, R7, R57, PT ;  /* 0x000000390700720c */ /* 0x000fe40003f85070 */
[----:B------:R-:W-:Y:S02]  /*b160*/  ISETP.GE.AND.EX P6, PT, R4, R55, PT, P6 ;  /* 0x000000370400720c */ /* 0x000fe40003fc6360 */
[----:B------:R-:W-:Y:S02]  /*b170*/  ISETP.GE.AND.EX P5, PT, R6, R54, PT, P5 ;  /* 0x000000360600720c */ /* 0x000fe40003fa6350 */
[----:B------:R-:W-:Y:S02]  /*b180*/  ISETP.NE.AND.EX P2, PT, R10, R58, PT, P2 ;  /* 0x0000003a0a00720c */ /* 0x000fe40003f45320 */
[----:B------:R-:W-:Y:S02]  /*b190*/  ISETP.NE.AND.EX P4, PT, R6, R54, PT, P4 ;  /* 0x000000360600720c */ /* 0x000fe40003f85340 */
[----:B------:R-:W-:-:S02]  /*b1a0*/  ISETP.GE.U32.AND P3, PT, R11, R61, PT ;  /* 0x0000003d0b00720c */ /* 0x000fc40003f66070 */
[----:B------:R-:W-:Y:S02]  /*b1b0*/  @!P1 SEL R20, RZ, 0xffffffff, P6 ;  /* 0xffffffffff149807 */ /* 0x000fe40003000000 */
[----:B------:R-:W-:Y:S02]  /*b1c0*/  SEL R21, RZ, 0xffffffff, P5 ;  /* 0xffffffffff157807 */ /* 0x000fe40002800000 */
[----:B------:R-:W-:Y:S02]  /*b1d0*/  ISETP.NE.U32.AND P6, PT, R15, R65, PT ;  /* 0x000000410f00720c */ /* 0x000fe40003fc5070 */
[----:B------:R-:W-:Y:S02]  /*b1e0*/  ISETP.GE.U32.AND P5, PT, R13, R60, PT ;  /* 0x0000003c0d00720c */ /* 0x000fe40003fa6070 */
[----:B------:R-:W-:Y:S02]  /*b1f0*/  ISETP.GE.U32.AND P0, PT, R9, R56, PT ;  /* 0x000000380900720c */ /* 0x000fe40003f06070 */
[----:B------:R-:W-:-:S02]  /*b200*/  ISETP.GE.AND.EX P3, PT, R10, R58, PT, P3 ;  /* 0x0000003a0a00720c */ /* 0x000fc40003f66330 */
[----:B------:R-:W-:Y:S02]  /*b210*/  ISETP.NE.AND.EX P6, PT, R14, R62, PT, P6 ;  /* 0x0000003e0e00720c */ /* 0x000fe40003fc5360 */
[----:B------:R-:W-:Y:S02]  /*b220*/  ISETP.GE.AND.EX P5, PT, R12, R63, PT, P5 ;  /* 0x0000003f0c00720c */ /* 0x000fe40003fa6350 */
[----:B------:R-:W-:Y:S02]  /*b230*/  SEL R22, RZ, 0xffffffff, P3 ;  /* 0xffffffffff167807 */ /* 0x000fe40001800000 */
[----:B------:R-:W-:Y:S02]  /*b240*/  ISETP.GE.AND.EX P0, PT, R8, R59, PT, P0 ;  /* 0x0000003b0800720c */ /* 0x000fe40003f06300 */
[----:B------:R-:W-:Y:S02]  /*b250*/  ISETP.GE.U32.AND P1, PT, R15, R65, PT ;  /* 0x000000410f00720c */ /* 0x000fe40003f26070 */
[----:B------:R-:W-:-:S02]  /*b260*/  @!P2 SEL R22, RZ, 0xffffffff, P5 ;  /* 0xffffffffff16a807 */ /* 0x000fc40002800000 */
[----:B------:R-:W-:Y:S02]  /*b270*/  ISETP.GE.U32.AND P3, PT, R19, R64, PT ;  /* 0x000000401300720c */ /* 0x000fe40003f66070 */
[----:B------:R-:W-:Y:S02]  /*b280*/  @!P4 SEL R21, RZ, 0xffffffff, P0 ;  /* 0xffffffffff15c807 */ /* 0x000fe40000000000 */
[----:B------:R-:W-:Y:S02]  /*b290*/  ISETP.GE.AND.EX P1, PT, R14, R62, PT, P1 ;  /* 0x0000003e0e00720c */ /* 0x000fe40003f26310 */
[----:B------:R-:W-:Y:S02]  /*b2a0*/  LOP3.LUT R20, R20, 0x1, RZ, 0xc0, !PT ;  /* 0x0000000114147812 */ /* 0x000fe400078ec0ff */
[----:B------:R-:W-:Y:S02]  /*b2b0*/  LOP3.LUT R22, R22, 0x1, RZ, 0xc0, !PT ;  /* 0x0000000116167812 */ /* 0x000fe400078ec0ff */
[----:B------:R-:W-:-:S02]  /*b2c0*/  ISETP.GE.AND.EX P3, PT, R16, R67, PT, P3 ;  /* 0x000000431000720c */ /* 0x000fc40003f66330 */
[----:B------:R-:W-:Y:S02]  /*b2d0*/  LOP3.LUT R21, R21, 0x1, RZ, 0xc0, !PT ;  /* 0x0000000115157812 */ /* 0x000fe400078ec0ff */
[----:B------:R-:W-:Y:S02]  /*b2e0*/  SEL R23, RZ, 0xffffffff, P1 ;  /* 0xffffffffff177807 */ /* 0x000fe40000800000 */
[----:B------:R-:W-:Y:S02]  /*b2f0*/  ISETP.NE.U32.AND P0, PT, R20, 0x1, PT ;  /* 0x000000011400780c */ /* 0x000fe40003f05070 */
[----:B------:R-:W-:Y:S02]  /*b300*/  ISETP.NE.U32.AND P2, PT, R22, 0x1, PT ;  /* 0x000000011600780c */ /* 0x000fe40003f45070 */
[----:B------:R-:W-:Y:S02]  /*b310*/  @!P6 SEL R23, RZ, 0xffffffff, P3 ;  /* 0xffffffffff17e807 */ /* 0x000fe40001800000 */
[----:B------:R-:W-:-:S02]  /*b320*/  ISETP.NE.U32.AND P1, PT, R21, 0x1, PT ;  /* 0x000000011500780c */ /* 0x000fc40003f25070 */
[----:B------:R-:W-:Y:S02]  /*b330*/  SEL R26, R3, R53, !P0 ;  /* 0x00000035031a7207 */ /* 0x000fe40004000000 */
[----:B------:R-:W-:Y:S02]  /*b340*/  SEL R20, R11, R61, !P2 ;  /* 0x0000003d0b147207 */ /* 0x000fe40005000000 */
[----:B------:R-:W-:Y:S02]  /*b350*/  LOP3.LUT R23, R23, 0x1, RZ, 0xc0, !PT ;  /* 0x0000000117177812 */ /* 0x000fe400078ec0ff */
[----:B------:R-:W-:Y:S02]  /*b360*/  SEL R24, R7, R57, !P1 ;  /* 0x0000003907187207 */ /* 0x000fe40004800000 */
[----:B------:R-:W-:Y:S02]  /*b370*/  SEL R27, R6, R54, !P1 ;  /* 0x00000036061b7207 */ /* 0x000fe40004800000 */
[----:B------:R-:W-:-:S02]  /*b380*/  SEL R25, R9, R56, !P1 ;  /* 0x0000003809197207 */ /* 0x000fc40004800000 */
[----:B------:R-:W-:Y:S02]  /*b390*/  SEL R22, R8, R59, !P1 ;  /* 0x0000003b08167207 */ /* 0x000fe40004800000 */
[----:B------:R-:W-:Y:S02]  /*b3a0*/  SEL R21, R0, R18, !P0 ;  /* 0x0000001200157207 */ /* 0x000fe40004000000 */
[----:B------:R-:W-:Y:S02]  /*b3b0*/  SEL R11, R10, R58, !P2 ;  /* 0x0000003a0a0b7207 */ /* 0x000fe40005000000 */
[----:B------:R-:W-:Y:S02]  /*b3c0*/  ISETP.NE.U32.AND P1, PT, R26, R69, PT ;  /* 0x000000451a00720c */ /* 0x000fe40003f25070 */
[----:B------:R-:W-:Y:S02]  /*b3d0*/  ISETP.GE.U32.AND P5, PT, R20, R77, PT ;  /* 0x0000004d1400720c */ /* 0x000fe40003fa6070 */
[----:B------:R-:W-:-:S02]  /*b3e0*/  ISETP.NE.U32.AND P3, PT, R23, 0x1, PT ;  /* 0x000000011700780c */ /* 0x000fc40003f65070 */
[----:B------:R-:W-:Y:S02]  /*b3f0*/  ISETP.NE.AND.EX P1, PT, R21, R66, PT, P1 ;  /* 0x000000421500720c */ /* 0x000fe40003f25310 */
[----:B------:R-:W-:Y:S02]  /*b400*/  ISETP.GE.AND.EX P5, PT, R11, R78, PT, P5 ;  /* 0x0000004e0b00720c */ /* 0x000fe40003fa6350 */
        /* <DEDUP_REMOVED lines=8> */
[----:B------:R-:W-:Y:S02]  /*b490*/  ISETP.GE.U32.AND P0, PT, R26, R69, PT ;  /* 0x000000451a00720c */ /* 0x000fe40003f06070 */
[----:B------:R-:W-:-:S02]  /*b4a0*/  SEL R4, RZ, 0xffffffff, P5 ;  /* 0xffffffffff047807 */ /* 0x000fc40002800000 */
[----:B------:R-:W-:Y:S02]  /*b4b0*/  ISETP.GE.U32.AND P2, PT, R29, R70, PT ;  /* 0x000000461d00720c */ /* 0x000fe40003f46070 */
[CC--:B------:R-:W-:Y:S02]  /*b4c0*/  ISETP.NE.U32.AND P3, PT, R24.reuse, R71.reuse, PT ;  /* 0x000000471800720c */ /* 0x0c0fe40003f65070 */
[----:B------:R-:W-:Y:S02]  /*b4d0*/  ISETP.GE.U32.AND P4, PT, R24, R71, PT ;  /* 0x000000471800720c */ /* 0x000fe40003f86070 */
[----:B------:R-:W-:Y:S02]  /*b4e0*/  ISETP.NE.U32.AND P5, PT, R8, R81, PT ;  /* 0x000000510800720c */ /* 0x000fe40003fa5070 */
[----:B------:R-:W-:Y:S02]  /*b4f0*/  ISETP.GE.AND.EX P0, PT, R21, R66, PT, P0 ;  /* 0x000000421500720c */ /* 0x000fe40003f06300 */
[----:B------:R-:W-:-:S02]  /*b500*/  ISETP.GE.AND.EX P4, PT, R27, R74, PT, P4 ;  /* 0x0000004a1b00720c */ /* 0x000fc40003f86340 */
[----:B------:R-:W-:Y:S02]  /*b510*/  ISETP.GE.AND.EX P2, PT, R55, R68, PT, P2 ;  /* 0x000000443700720c */ /* 0x000fe40003f46320 */
[----:B------:R-:W-:Y:S02]  /*b520*/  ISETP.NE.AND.EX P3, PT, R27, R74, PT, P3 ;  /* 0x0000004a1b00720c */ /* 0x000fe40003f65330 */
[----:B------:R-:W-:Y:S02]  /*b530*/  ISETP.NE.AND.EX P5, PT, R9, R82, PT, P5 ;  /* 0x000000520900720c */ /* 0x000fe40003fa5350 */
[----:B------:R-:W-:Y:S02]  /*b540*/  SEL R0, RZ, 0xffffffff, P0 ;  /* 0xffffffffff007807 */ /* 0x000fe40000000000 */
[----:B------:R-:W-:Y:S02]  /*b550*/  SEL R3, RZ, 0xffffffff, P4 ;  /* 0xffffffffff037807 */ /* 0x000fe40002000000 */
[----:B------:R-:W-:-:S02]  /*b560*/  ISETP.GE.U32.AND P6, PT, R8, R81, PT ;  /* 0x000000510800720c */ /* 0x000fc40003fc6070 */
[----:B------:R-:W-:Y:S02]  /*b570*/  @!P1 SEL R0, RZ, 0xffffffff, P2 ;  /* 0xffffffffff009807 */ /* 0x000fe40001000000 */
[----:B------:R-:W-:Y:S02]  /*b580*/  ISETP.GE.U32.AND P0, PT, R25, R76, PT ;  /* 0x0000004c1900720c */ /* 0x000fe40003f06070 */
[----:B------:R-:W-:Y:S02]  /*b590*/  ISETP.NE.U32.AND P4, PT, R20, R77, PT ;  /* 0x0000004d1400720c */ /* 0x000fe40003f85070 */
[----:B------:R-:W-:Y:S02]  /*b5a0*/  ISETP.GE.U32.AND P1, PT, R7, R84, PT ;  /* 0x000000540700720c */ /* 0x000fe40003f26070 */
[----:B------:R-:W-:Y:S02]  /*b5b0*/  ISETP.GE.AND.EX P6, PT, R9, R82, PT, P6 ;  /* 0x000000520900720c */ /* 0x000fe40003fc6360 */
[----:B------:R-:W-:-:S02]  /*b5c0*/  ISETP.NE.AND.EX P4, PT, R11, R78, PT, P4 ;  /* 0x0000004e0b00720c */ /* 0x000fc40003f85340 */
[----:B------:R-:W-:Y:S02]  /*b5d0*/  ISETP.GE.AND.EX P0, PT, R22, R75, PT, P0 ;  /* 0x0000004b1600720c */ /* 0x000fe40003f06300 */
[----:B------:R-:W-:Y:S02]  /*b5e0*/  ISETP.GE.AND.EX P1, PT, R6, R83, PT, P1 ;  /* 0x000000530600720c */ /* 0x000fe40003f26310 */
[----:B------:R-:W-:Y:S02]  /*b5f0*/  SEL R5, RZ, 0xffffffff, P6 ;  /* 0xffffffffff057807 */ /* 0x000fe40003000000 */
[----:B------:R-:W-:Y:S02]  /*b600*/  @!P3 SEL R3, RZ, 0xffffffff, P0 ;  /* 0xffffffffff03b807 */ /* 0x000fe40000000000 */
[----:B------:R-:W-:Y:S02]  /*b610*/  @!P5 SEL R5, RZ, 0xffffffff, P1 ;  /* 0xffffffffff05d807 */ /* 0x000fe40000800000 */
[----:B------:R-:W-:-:S02]  /*b620*/  ISETP.GE.U32.AND P2, PT, R23, R80, PT ;  /* 0x000000501700720c */ /* 0x000fc40003f46070 */
[----:B------:R-:W-:Y:S02]  /*b630*/  LOP3.LUT R0, R0, 0x1, RZ, 0xc0, !PT ;  /* 0x0000000100007812 */ /* 0x000fe400078ec0ff */
[----:B------:R-:W-:Y:S02]  /*b640*/  LOP3.LUT R3, R3, 0x1, RZ, 0xc0, !PT ;  /* 0x0000000103037812 */ /* 0x000fe400078ec0ff */
[----:B------:R-:W-:Y:S02]  /*b650*/  LOP3.LUT R5, R5, 0x1, RZ, 0xc0, !PT ;  /* 0x0000000105057812 */ /* 0x000fe400078ec0ff */
[----:B------:R-:W-:Y:S02]  /*b660*/  ISETP.GE.AND.EX P2, PT, R10, R79, PT, P2 ;  /* 0x0000004f0a00720c */ /* 0x000fe40003f46320 */
[----:B------:R-:W-:Y:S02]  /*b670*/  ISETP.NE.U32.AND P0, PT, R0, 0x1, PT ;  /* 0x000000010000780c */ /* 0x000fe40003f05070 */
[----:B------:R-:W-:-:S02]  /*b680*/  ISETP.NE.U32.AND P1, PT, R3, 0x1, PT ;  /* 0x000000010300780c */ /* 0x000fc40003f25070 */
[----:B------:R-:W-:Y:S02]  /*b690*/  ISETP.NE.U32.AND P3, PT, R5, 0x1, PT ;  /* 0x000000010500780c */ /* 0x000fe40003f65070 */
[----:B------:R-:W-:Y:S02]  /*b6a0*/  @!P4 SEL R4, RZ, 0xffffffff, P2 ;  /* 0xffffffffff04c807 */ /* 0x000fe40001000000 */
[----:B------:R-:W-:Y:S02]  /*b6b0*/  SEL R18, R26, R69, !P0 ;  /* 0x000000451a127207 */ /* 0x000fe40004000000 */
[----:B------:R-:W-:Y:S02]  /*b6c0*/  SEL R16, R24, R71, !P1 ;  /* 0x0000004718107207 */ /* 0x000fe40004800000 */
[----:B------:R-:W-:Y:S02]  /*b6d0*/  SEL R8, R8, R81, !P3 ;  /* 0x0000005108087207 */ /* 0x000fe40005800000 */
[----:B------:R-:W-:-:S02]  /*b6e0*/  LOP3.LUT R4, R4, 0x1, RZ, 0xc0, !PT ;  /* 0x0000000104047812 */ /* 0x000fc400078ec0ff */
[----:B------:R-:W-:Y:S02]  /*b6f0*/  SEL R15, R27, R74, !P1 ;  /* 0x0000004a1b0f7207 */ /* 0x000fe40004800000 */
[----:B------:R-:W-:Y:S02]  /*b700*/  SEL R13, R25, R76, !P1 ;  /* 0x0000004c190d7207 */ /* 0x000fe40004800000 */
[----:B------:R-:W-:Y:S02]  /*b710*/  SEL R14, R22, R75, !P1 ;  /* 0x0000004b160e7207 */ /* 0x000fe40004800000 */
[----:B------:R-:W-:Y:S02]  /*b720*/  SEL R9, R9, R82, !P3 ;  /* 0x0000005209097207 */ /* 0x000fe40005800000 */
[----:B------:R-:W-:Y:S02]  /*b730*/  SEL R7, R7, R84, !P3 ;  /* 0x0000005407077207 */ /* 0x000fe40005800000 */
[----:B------:R-:W-:-:S02]  /*b740*/  SEL R6, R6, R83, !P3 ;  /* 0x0000005306067207 */ /* 0x000fc40005800000 */
[----:B------:R-:W-:Y:S02]  /*b750*/  SEL R21, R21, R66, !P0 ;  /* 0x0000004215157207 */ /* 0x000fe40004000000 */
[----:B------:R-:W-:Y:S02]  /*b760*/  ISETP.GE.U32.AND P1, PT, R18, R85, PT ;  /* 0x000000551200720c */ /* 0x000fe40003f26070 */
[----:B------:R-:W-:Y:S02]  /*b770*/  ISETP.GE.U32.AND P3, PT, R16, R93, PT ;  /* 0x0000005d1000720c */ /* 0x000fe40003f66070 */
[----:B------:R-:W-:Y:S02]  /*b780*/  ISETP.NE.U32.AND P4, PT, R8, R91, PT ;  /* 0x0000005b0800720c */ /* 0x000fe40003f85070 */
[----:B------:R-:W-:Y:S02]  /*b790*/  ISETP.NE.U32.AND P2, PT, R4, 0x1, PT ;  /* 0x000000010400780c */ /* 0x000fe40003f45070 */
[----:B------:R-:W-:-:S02]  /*b7a0*/  ISETP.GE.AND.EX P1, PT, R21, R86, PT, P1 ;  /* 0x000000561500720c */ /* 0x000fc40003f26310 */
[----:B------:R-:W-:Y:S02]  /*b7b0*/  ISETP.GE.AND.EX P3, PT, R15, R94, PT, P3 ;  /* 0x0000005e0f00720c */ /* 0x000fe40003f66330 */
[----:B------:R-:W-:Y:S02]  /*b7c0*/  ISETP.NE.AND.EX P4, PT, R9, R92, PT, P4 ;  /* 0x0000005c0900720c */ /* 0x000fe40003f85340 */
[----:B------:R-:W-:Y:S02]  /*b7d0*/  SEL R12, R20, R77, !P2 ;  /* 0x0000004d140c7207 */ /* 0x000fe40005000000 */
[----:B------:R-:W-:Y:S02]  /*b7e0*/  ISETP.GE.U32.AND P6, PT, R8, R91, PT ;  /* 0x0000005b0800720c */ /* 0x000fe40003fc6070 */
[----:B------:R-:W-:Y:S02]  /*b7f0*/  SEL R0, RZ, 0xffffffff, P1 ;  /* 0xffffffffff007807 */ /* 0x000fe40000800000 */
[----:B------:R-:W-:-:S02]  /*b800*/  SEL R3, RZ, 0xffffffff, P3 ;  /* 0xffffffffff037807 */ /* 0x000fc40001800000 */
[----:B------:R-:W-:Y:S02]  /*b810*/  SEL R11, R11, R78, !P2 ;  /* 0x0000004e0b0b7207 */ /* 0x000fe40005000000 */
[----:B------:R-:W-:Y:S02]  /*b820*/  SEL R80, R23, R80, !P2 ;  /* 0x0000005017507207 */ /* 0x000fe40005000000 */
[----:B------:R-:W-:Y:S02]  /*b830*/  SEL R10, R10, R79, !P2 ;  /* 0x0000004f0a0a7207 */ /* 0x000fe40005000000 */
[----:B------:R-:W-:Y:S02]  /*b840*/  ISETP.NE.U32.AND P1, PT, R16, R93, PT ;  /* 0x0000005d1000720c */ /* 0x000fe40003f25070 */
[----:B------:R-:W-:Y:S02]  /*b850*/  ISETP.GE.U32.AND P3, PT, R7, R90, PT ;  /* 0x0000005a0700720c */ /* 0x000fe40003f66070 */
[----:B------:R-:W-:-:S02]  /*b860*/  ISETP.NE.U32.AND P5, PT, R12, R97, PT ;  /* 0x000000610c00720c */ /* 0x000fc40003fa5070 */
[----:B------:R-:W-:Y:S02]  /*b870*/  ISETP.NE.U32.AND P2, PT, R18, R85, PT ;  /* 0x000000551200720c */ /* 0x000fe40003f45070 */
[----:B------:R-:W-:Y:S02]  /*b880*/  ISETP.GE.AND.EX P6, PT, R9, R92, PT, P6 ;  /* 0x0000005c0900720c */ /* 0x000fe40003fc6360 */
[----:B------:R-:W-:Y:S02]  /*b890*/  ISETP.GE.AND.EX P3, PT, R6, R89, PT, P3 ;  /* 0x000000590600720c */ /* 0x000fe40003f66330 */
[----:B------:R-:W-:Y:S02]  /*b8a0*/  ISETP.NE.AND.EX P1, PT, R15, R94, PT, P1 ;  /* 0x0000005e0f00720c */ /* 0x000fe40003f25310 */
[----:B------:R-:W-:Y:S02]  /*b8b0*/  ISETP.NE.AND.EX P5, PT, R11, R98, PT, P5 ;  /* 0x000000620b00720c */ /* 0x000fe40003fa5350 */
[----:B------:R-:W-:-:S02]  /*b8c0*/  ISETP.NE.AND.EX P2, PT, R21, R86, PT, P2 ;  /* 0x000000561500720c */ /* 0x000fc40003f45320 */
[----:B------:R-:W-:Y:S02]  /*b8d0*/  SEL R19, R29, R70, !P0 ;  /* 0x000000461d137207 */ /* 0x000fe40004000000 */
[----:B------:R-:W-:Y:S02]  /*b8e0*/  SEL R5, RZ, 0xffffffff, P6 ;  /* 0xffffffffff057807 */ /* 0x000fe40003000000 */
[----:B------:R-:W-:Y:S02]  /*b8f0*/  ISETP.GE.U32.AND P6, PT, R12, R97, PT ;  /* 0x000000610c00720c */ /* 0x000fe40003fc6070 */
[----:B------:R-:W-:Y:S02]  /*b900*/  @!P4 SEL R5, RZ, 0xffffffff, P3 ;  /* 0xffffffffff05c807 */ /* 0x000fe40001800000 */
[----:B------:R-:W-:Y:S02]  /*b910*/  SEL R68, R55, R68, !P0 ;  /* 0x0000004437447207 */ /* 0x000fe40004000000 */
        /* <DEDUP_REMOVED lines=36> */
.L_x_3094:
        /* <DEDUP_REMOVED lines=124> */
.L_x_3113:
[----:B------:R-:W-:-:S05]  /*c320*/  IMAD R24, R99, R100, RZ ;  /* 0x0000006463187224 */ /* 0x000fca00078e02ff */
[----:B------:R-:W-:-:S05]  /*c330*/  SHF.R.U32.HI R33, RZ, 0x2, R24 ;  /* 0x00000002ff217819 */ /* 0x000fca0000011618 */
[----:B------:R-:W-:-:S05]  /*c340*/  IMAD.WIDE.U32 R32, R33, 0x20, R104 ;  /* 0x0000002021207825 */ /* 0x000fca00078e0068 */
[----:B------:R0:W2:Y:S01]  /*c350*/  LDG.E.128 R40, [R32.64] ;  /* 0x0000002420287981 */ /* 0x0000a2000c1e1d00 */
[----:B------:R-:W-:-:S03]  /*c360*/  IADD3 R113, R100, c[0x0][0x184], RZ ;  /* 0x0000610064717a10 */ /* 0x000fc60007ffe0ff */
[----:B------:R0:W3:Y:S02]  /*c370*/  LDG.E.128 R44, [R32.64+0x10] ;  /* 0x00001024202c7981 */ /* 0x0000e4000c1e1d00 */
[----:B------:R-:W-:-:S05]  /*c380*/  IMAD R24, R99, R113, RZ ;  /* 0x0000007163187224 */ /* 0x000fca00078e02ff */
[----:B------:R-:W-:-:S05]  /*c390*/  SHF.R.U32.HI R111, RZ, 0x2, R24 ;  /* 0x00000002ff6f7819 */ /* 0x000fca0000011618 */
[----:B------:R-:W-:Y:S01]  /*c3a0*/  IMAD.WIDE.U32 R110, R111, 0x20, R104 ;  /* 0x000000206f6e7825 */ /* 0x000fe200078e0068 */
[----:B------:R-:W-:-:S04]  /*c3b0*/  IADD3 R115, R113, c[0x0][0x184], RZ ;  /* 0x0000610071737a10 */ /* 0x000fc80007ffe0ff */
[----:B------:R1:W4:Y:S01]  /*c3c0*/  LDG.E.128 R48, [R110.64] ;  /* 0x000000246e307981 */ /* 0x000322000c1e1d00 */
[----:B------:R-:W-:-:S03]  /*c3d0*/  IMAD R24, R99, R115, RZ ;  /* 0x0000007363187224 */ /* 0x000fc600078e02ff */
[----:B------:R1:W5:Y:S02]  /*c3e0*/  LDG.E.128 R52, [R110.64+0x10] ;  /* 0x000010246e347981 */ /* 0x000364000c1e1d00 */
[----:B------:R-:W-:-:S05]  /*c3f0*/  SHF.R.U32.HI R109, RZ, 0x2, R24 ;  /* 0x00000002ff6d7819 */ /* 0x000fca0000011618 */
[----:B------:R-:W-:-:S05]  /*c400*/  IMAD.WIDE.U32 R108, R109, 0x20, R104 ;  /* 0x000000206d6c7825 */ /* 0x000fca00078e0068 */
[----:B------:R1:W3:Y:S01]  /*c410*/  LDG.E.128 R24, [R108.64] ;  /* 0x000000246c187981 */ /* 0x0002e2000c1e1d00 */
[----:B------:R-:W-:-:S03]  /*c420*/  IADD3 R117, R115, c[0x0][0x184], RZ ;  /* 0x0000610073757a10 */ /* 0x000fc60007ffe0ff */
[----:B------:R1:W4:Y:S02]  /*c430*/  LDG.E.128 R28, [R108.64+0x10] ;  /* 0x000010246c1c7981 */ /* 0x000324000c1e1d00 */
[----:B0-----:R-:W-:-:S05]  /*c440*/  IMAD R32, R99, R117, RZ ;  /* 0x0000007563207224 */ /* 0x001fca00078e02ff */
[----:B------:R-:W-:-:S05]  /*c450*/  SHF.R.U32.HI R107, RZ, 0x2, R32 ;  /* 0x00000002ff6b7819 */ /* 0x000fca0000011620 */
[----:B------:R-:W-:-:S05]  /*c460*/  IMAD.WIDE.U32 R106, R107, 0x20, R104 ;  /* 0x000000206b6a7825 */ /* 0x000fca00078e0068 */
[----:B------:R0:W4:Y:S04]  /*c470*/  LDG.E.128 R32, [R106.64] ;  /* 0x000000246a207981 */ /* 0x000128000c1e1d00 */
[----:B------:R0:W4:Y:S01]  /*c480*/  LDG.E.128 R36, [R106.64+0x10] ;  /* 0x000010246a247981 */ /* 0x000122000c1e1d00 */
[----:B------:R-:W-:-:S04]  /*c490*/  ISETP.GE.U32.AND P1, PT, R96, R100, PT ;  /* 0x000000646000720c */ /* 0x000fc80003f26070 */
[----:B------:R-:W-:Y:S02]  /*c4a0*/  ISETP.GE.AND.EX P1, PT, R95, RZ, PT, P1 ;  /* 0x000000ff5f00720c */ /* 0x000fe40003f26310 */
[-C--:B------:R-:W-:Y:S02]  /*c4b0*/  ISETP.GE.U32.AND P6, PT, R7, R100.reuse, PT ;  /* 0x000000640700720c */ /* 0x080fe40003fc6070 */
[----:B-1----:R-:W-:Y:S02]  /*c4c0*/  SEL R108, RZ, 0xffffffff, P1 ;  /* 0xffffffffff6c7807 */ /* 0x002fe40000800000 */
[----:B------:R-:W-:Y:S02]  /*c4d0*/  ISETP.GE.U32.AND P3, PT, R11, R100, PT ;  /* 0x000000640b00720c */ /* 0x000fe40003f66070 */
[----:B------:R-:W-:Y:S02]  /*c4e0*/  ISETP.GE.AND.EX P6, PT, R6, RZ, PT, P6 ;  /* 0x000000ff0600720c */ /* 0x000fe40003fc6360 */
[----:B------:R-:W-:-:S02]  /*c4f0*/  ISETP.GE.AND.EX P3, PT, R10, RZ, PT, P3 ;  /* 0x000000ff0a00720c */ /* 0x000fc40003f66330 */
[----:B------:R-:W-:Y:S02]  /*c500*/  SEL R110, RZ, 0xffffffff, P6 ;  /* 0xffffffffff6e7807 */ /* 0x000fe40003000000 */
[----:B------:R-:W-:Y:S02]  /*c510*/  SEL R112, RZ, 0xffffffff, P3 ;  /* 0xffffffffff707807 */ /* 0x000fe40001800000 */
[----:B------:R-:W-:-:S04]  /*c520*/  ISETP.GE.U32.AND P4, PT, R56, R113, PT ;  /* 0x000000713800720c */ /* 0x000fc80003f86070 */
[----:B------:R-:W-:-:S04]  /*c530*/  ISETP.GE.AND.EX P4, PT, R23, RZ, PT, P4 ;  /* 0x000000ff1700720c */ /* 0x000fc80003f86340 */
[----:B0-----:R-:W-:Y:S02]  /*c540*/  SEL R107, RZ, 0xffffffff, P4 ;  /* 0xffffffffff6b7807 */ /* 0x001fe40002000000 */
[----:B--2---:R-:W-:-:S04]  /*c550*/  ISETP.NE.U32.AND P0, PT, R97, R40, PT ;  /* 0x000000286100720c */ /* 0x004fc80003f05070 */
[----:B------:R-:W-:Y:S02]  /*c560*/  ISETP.NE.AND.EX P0, PT, R98, R41, PT, P0 ;  /* 0x000000296200720c */ /* 0x000fe40003f05300 */
[----:B------:R-:W-:-:S04]  /*c570*/  ISETP.GE.U32.AND P2, PT, R97, R40, PT ;  /* 0x000000286100720c */ /* 0x000fc80003f46070 */
[----:B------:R-:W-:Y:S02]  /*c580*/  ISETP.GE.AND.EX P1, PT, R98, R41, PT, P2 ;  /* 0x000000296200720c */ /* 0x000fe40003f26320 */
[----:B------:R-:W-:-:S05]  /*c590*/  ISETP.NE.U32.AND P6, PT, R93, R42, PT ;  /* 0x0000002a5d00720c */ /* 0x000fca0003fc5070 */
[----:B------:R-:W-:Y:S02]  /*c5a0*/  @P0 SEL R108, RZ, 0xffffffff, P1 ;  /* 0xffffffffff6c0807 */ /* 0x000fe40000800000 */
[----:B------:R-:W-:Y:S02]  /*c5b0*/  ISETP.GE.U32.AND P1, PT, R3, R100, PT ;  /* 0x000000640300720c */ /* 0x000fe40003f26070 */
[-C--:B------:R-:W-:Y:S02]  /*c5c0*/  ISETP.GE.U32.AND P0, PT, R15, R113.reuse, PT ;  /* 0x000000710f00720c */ /* 0x080fe40003f06070 */
[----:B------:R-:W-:Y:S02]  /*c5d0*/  ISETP.GE.AND.EX P1, PT, R0, RZ, PT, P1 ;  /* 0x000000ff0000720c */ /* 0x000fe40003f26310 */
[----:B------:R-:W-:Y:S02]  /*c5e0*/  ISETP.GE.U32.AND P2, PT, R20, R113, PT ;  /* 0x000000711400720c */ /* 0x000fe40003f46070 */
[----:B------:R-:W-:-:S02]  /*c5f0*/  ISETP.GE.AND.EX P0, PT, R14, RZ, PT, P0 ;  /* 0x000000ff0e00720c */ /* 0x000fc40003f06300 */
[----:B------:R-:W-:Y:S02]  /*c600*/  ISETP.NE.AND.EX P3, PT, R94, R43, PT, P6 ;  /* 0x0000002b5e00720c */ /* 0x000fe40003f65360 */
[----:B------:R-:W-:Y:S02]  /*c610*/  SEL R109, RZ, 0xffffffff, P1 ;  /* 0xffffffffff6d7807 */ /* 0x000fe40000800000 */
[----:B------:R-:W-:Y:S02]  /*c620*/  ISETP.GE.AND.EX P2, PT, R19, RZ, PT, P2 ;  /* 0x000000ff1300720c */ /* 0x000fe40003f46320 */
[----:B------:R-:W-:Y:S02]  /*c630*/  SEL R119, RZ, 0xffffffff, P0 ;  /* 0xffffffffff777807 */ /* 0x000fe40000000000 */
[----:B------:R-:W-:Y:S02]  /*c640*/  ISETP.GE.U32.AND P1, PT, R60, R113, PT ;  /* 0x000000713c00720c */ /* 0x000fe40003f26070 */
[----:B---3--:R-:W-:-:S02]  /*c650*/  ISETP.NE.U32.AND P0, PT, R5, R44, PT ;  /* 0x0000002c0500720c */ /* 0x008fc40003f05070 */
[----:B------:R-:W-:Y:S02]  /*c660*/  LOP3.LUT R108, R108, 0x1, RZ, 0xc0, !PT ;  /* 0x000000016c6c7812 */ /* 0x000fe400078ec0ff */
[----:B------:R-:W-:Y:S02]  /*c670*/  SEL R106, RZ, 0xffffffff, P2 ;  /* 0xffffffffff6a7807 */ /* 0x000fe40001000000 */
[----:B------:R-:W-:Y:S02]  /*c680*/  ISETP.GE.U32.AND P6, PT, R93, R42, PT ;  /* 0x0000002a5d00720c */ /* 0x000fe40003fc6070 */
[----:B------:R-:W-:Y:S02]  /*c690*/  ISETP.GE.AND.EX P1, PT, R59, RZ, PT, P1 ;  /* 0x000000ff3b00720c */ /* 0x000fe40003f26310 */
[----:B------:R-:W-:Y:S02]  /*c6a0*/  ISETP.NE.U32.AND P2, PT, R9, R46, PT ;  /* 0x0000002e0900720c */ /* 0x000fe40003f45070 */
[----:B------:R-:W-:-:S02]  /*c6b0*/  ISETP.NE.AND.EX P0, PT, R4, R45, PT, P0 ;  /* 0x0000002d0400720c */ /* 0x000fc40003f05300 */
[----:B------:R-:W-:Y:S02]  /*c6c0*/  ISETP.NE.U32.AND P5, PT, R108, 0x1, PT ;  /* 0x000000016c00780c */ /* 0x000fe40003fa5070 */
[----:B------:R-:W-:Y:S02]  /*c6d0*/  ISETP.GE.AND.EX P6, PT, R94, R43, PT, P6 ;  /* 0x0000002b5e00720c */ /* 0x000fe40003fc6360 */
[----:B------:R-:W-:Y:S02]  /*c6e0*/  SEL R108, RZ, 0xffffffff, P1 ;  /* 0xffffffffff6c7807 */ /* 0x000fe40000800000 */
[----:B------:R-:W-:Y:S02]  /*c6f0*/  ISETP.GE.U32.AND P4, PT, R5, R44, PT ;  /* 0x0000002c0500720c */ /* 0x000fe40003f86070 */
[----:B------:R-:W-:Y:S02]  /*c700*/  ISETP.NE.AND.EX P2, PT, R8, R47, PT, P2 ;  /* 0x0000002f0800720c */ /* 0x000fe40003f45320 */
[----:B----4-:R-:W-:-:S02]  /*c710*/  ISETP.NE.U32.AND P1, PT, R13, R48, PT ;  /* 0x000000300d00720c */ /* 0x010fc40003f25070 */
[----:B------:R-:W-:Y:S02]  /*c720*/  @P3 SEL R109, RZ, 0xffffffff, P6 ;  /* 0xffffffffff6d3807 */ /* 0x000fe40003000000 */
[----:B------:R-:W-:Y:S02]  /*c730*/  ISETP.GE.AND.EX P3, PT, R4, R45, PT, P4 ;  /* 0x0000002d0400720c */ /* 0x000fe40003f66340 */
[----:B------:R-:W-:Y:S02]  /*c740*/  ISETP.GE.U32.AND P6, PT, R9, R46, PT ;  /* 0x0000002e0900720c */ /* 0x000fe40003fc6070 */
[----:B------:R-:W-:Y:S02]  /*c750*/  ISETP.NE.U32.AND P4, PT, R18, R50, PT ;  /* 0x000000321200720c */ /* 0x000fe40003f85070 */
[----:B------:R-:W-:Y:S02]  /*c760*/  ISETP.NE.AND.EX P1, PT, R12, R49, PT, P1 ;  /* 0x000000310c00720c */ /* 0x000fe40003f25310 */
[----:B------:R-:W-:-:S02]  /*c770*/  ISETP.GE.AND.EX P6, PT, R8, R47, PT, P6 ;  /* 0x0000002f0800720c */ /* 0x000fc40003fc6360 */
[----:B------:R-:W-:Y:S02]  /*c780*/  @P0 SEL R110, RZ, 0xffffffff, P3 ;  /* 0xffffffffff6e0807 */ /* 0x000fe40001800000 */
[----:B------:R-:W-:Y:S02]  /*c790*/  ISETP.NE.AND.EX P4, PT, R16, R51, PT, P4 ;  /* 0x000000331000720c */ /* 0x000fe40003f85340 */
[----:B------:R-:W-:Y:S02]  /*c7a0*/  ISETP.GE.U32.AND P3, PT, R13, R48, PT ;  /* 0x000000300d00720c */ /* 0x000fe40003f66070 */
[----:B------:R-:W-:Y:S02]  /*c7b0*/  @P2 SEL R112, RZ, 0xffffffff, P6 ;  /* 0xffffffffff702807 */ /* 0x000fe40003000000 */
[----:B-----5:R-:W-:Y:S02]  /*c7c0*/  ISETP.NE.U32.AND P0, PT, R22, R52, PT ;  /* 0x000000341600720c */ /* 0x020fe40003f05070 */
[----:B------:R-:W-:-:S02]  /*c7d0*/  ISETP.GE.U32.AND P6, PT, R18, R50, PT ;  /* 0x000000321200720c */ /* 0x000fc40003fc6070 */
[----:B------:R-:W-:Y:S02]  /*c7e0*/  ISETP.GE.AND.EX P3, PT, R12, R49, PT, P3 ;  /* 0x000000310c00720c */ /* 0x000fe40003f66330 */
[----:B------:R-:W-:Y:S02]  /*c7f0*/  ISETP.NE.U32.AND P2, PT, R57, R54, PT ;  /* 0x000000363900720c */ /* 0x000fe40003f45070 */
[----:B------:R-:W-:Y:S02]  /*c800*/  ISETP.NE.AND.EX P0, PT, R21, R53, PT, P0 ;  /* 0x000000351500720c */ /* 0x000fe40003f05300 */
[----:B------:R-:W-:Y:S02]  /*c810*/  ISETP.GE.AND.EX P6, PT, R16, R51, PT, P6 ;  /* 0x000000331000720c */ /* 0x000fe40003fc6360 */
[----:B------:R-:W-:Y:S02]  /*c820*/  @P1 SEL R119, RZ, 0xffffffff, P3 ;  /* 0xffffffffff771807 */ /* 0x000fe40001800000 */
[----:B------:R-:W-:-:S02]  /*c830*/  ISETP.GE.U32.AND P1, PT, R22, R52, PT ;  /* 0x000000341600720c */ /* 0x000fc40003f26070 */
[C---:B------:R-:W-:Y:S02]  /*c840*/  ISETP.NE.AND.EX P2, PT, R58.reuse, R55, PT, P2 ;  /* 0x000000373a00720c */ /* 0x040fe40003f45320 */
[----:B------:R-:W-:Y:S02]  /*c850*/  @P4 SEL R106, RZ, 0xffffffff, P6 ;  /* 0xffffffffff6a4807 */ /* 0x000fe40003000000 */
[----:B------:R-:W-:Y:S02]  /*c860*/  ISETP.GE.AND.EX P6, PT, R21, R53, PT, P1 ;  /* 0x000000351500720c */ /* 0x000fe40003fc6310 */
[----:B------:R-:W-:Y:S02]  /*c870*/  ISETP.GE.U32.AND P4, PT, R57, R54, PT ;  /* 0x000000363900720c */ /* 0x000fe40003f86070 */
[----:B------:R-:W-:Y:S02]  /*c880*/  ISETP.NE.U32.AND P1, PT, R61, R24, PT ;  /* 0x000000183d00720c */ /* 0x000fe40003f25070 */
[----:B------:R-:W-:-:S02]  /*c890*/  ISETP.GE.AND.EX P4, PT, R58, R55, PT, P4 ;  /* 0x000000373a00720c */ /* 0x000fc40003f86340 */
[----:B------:R-:W-:Y:S02]  /*c8a0*/  ISETP.NE.AND.EX P1, PT, R62, R25, PT, P1 ;  /* 0x000000193e00720c */ /* 0x000fe40003f25310 */
[----:B------:R-:W-:Y:S02]  /*c8b0*/  @P0 SEL R107, RZ, 0xffffffff, P6 ;  /* 0xffffffffff6b0807 */ /* 0x000fe40003000000 */
[----:B------:R-:W-:Y:S02]  /*c8c0*/  ISETP.GE.U32.AND P3, PT, R64, R115, PT ;  /* 0x000000734000720c */ /* 0x000fe40003f66070 */
[----:B------:R-:W-:Y:S02]  /*c8d0*/  ISETP.NE.U32.AND P0, PT, R65, R26, PT ;  /* 0x0000001a4100720c */ /* 0x000fe40003f05070 */
[----:B------:R-:W-:Y:S02]  /*c8e0*/  @P2 SEL R108, RZ, 0xffffffff, P4 ;  /* 0xffffffffff6c2807 */ /* 0x000fe40002000000 */
[----:B------:R-:W-:-:S02]  /*c8f0*/  ISETP.GE.U32.AND P4, PT, R61, R24, PT ;  /* 0x000000183d00720c */ /* 0x000fc40003f86070 */
[----:B------:R-:W-:Y:S02]  /*c900*/  LOP3.LUT R109, R109, 0x1, RZ, 0xc0, !PT ;  /* 0x000000016d6d7812 */ /* 0x000fe400078ec0ff */
[----:B------:R-:W-:Y:S02]  /*c910*/  ISETP.GE.AND.EX P3, PT, R63, RZ, PT, P3 ;  /* 0x000000ff3f00720c */ /* 0x000fe40003f66330 */
[----:B------:R-:W-:Y:S02]  /*c920*/  ISETP.NE.AND.EX P0, PT, R66, R27, PT, P0 ;  /* 0x0000001b4200720c */ /* 0x000fe40003f05300 */
[----:B------:R-:W-:Y:S02]  /*c930*/  ISETP.GE.U32.AND P2, PT, R68, R115, PT ;  /* 0x000000734400720c */ /* 0x000fe40003f46070 */
[----:B------:R-:W-:Y:S02]  /*c940*/  ISETP.GE.AND.EX P4, PT, R62, R25, PT, P4 ;  /* 0x000000193e00720c */ /* 0x000fe40003f86340 */
[----:B------:R-:W-:-:S02]  /*c950*/  ISETP.NE.U32.AND P6, PT, R109, 0x1, PT ;  /* 0x000000016d00780c */ /* 0x000fc40003fc5070 */
[----:B------:R-:W-:Y:S02]  /*c960*/  SEL R109, RZ, 0xffffffff, P3 ;  /* 0xffffffffff6d7807 */ /* 0x000fe40001800000 */
[----:B------:R-:W-:Y:S02]  /*c970*/  ISETP.GE.AND.EX P2, PT, R67, RZ, PT, P2 ;  /* 0x000000ff4300720c */ /* 0x000fe40003f46320 */
[----:B------:R-:W-:Y:S02]  /*c980*/  ISETP.GE.U32.AND P3, PT, R65, R26, PT ;  /* 0x0000001a4100720c */ /* 0x000fe40003f66070 */
[----:B------:R-:W-:Y:S02]  /*c990*/  @P1 SEL R109, RZ, 0xffffffff, P4 ;  /* 0xffffffffff6d1807 */ /* 0x000fe40002000000 */
[----:B------:R-:W-:Y:S02]  /*c9a0*/  ISETP.NE.U32.AND P1, PT, R69, R28, PT ;  /* 0x0000001c4500720c */ /* 0x000fe40003f25070 */
[----:B------:R-:W-:-:S02]  /*c9b0*/  SEL R111, RZ, 0xffffffff, P2 ;  /* 0xffffffffff6f7807 */ /* 0x000fc40001000000 */
[----:B------:R-:W-:Y:S02]  /*c9c0*/  ISETP.GE.AND.EX P3, PT, R66, R27, PT, P3 ;  /* 0x0000001b4200720c */ /* 0x000fe40003f66330 */
[----:B------:R-:W-:Y:S02]  /*c9d0*/  ISETP.NE.AND.EX P1, PT, R70, R29, PT, P1 ;  /* 0x0000001d4600720c */ /* 0x000fe40003f25310 */
[----:B------:R-:W-:Y:S02]  /*c9e0*/  ISETP.GE.U32.AND P2, PT, R72, R115, PT ;  /* 0x000000734800720c */ /* 0x000fe40003f46070 */
[----:B------:R-:W-:Y:S02]  /*c9f0*/  @P0 SEL R111, RZ, 0xffffffff, P3 ;  /* 0xffffffffff6f0807 */ /* 0x000fe40001800000 */
[----:B------:R-:W-:Y:S02]  /*ca00*/  LOP3.LUT R110, R110, 0x1, RZ, 0xc0, !PT ;  /* 0x000000016e6e7812 */ /* 0x000fe400078ec0ff */
[----:B------:R-:W-:-:S02]  /*ca10*/  ISETP.GE.AND.EX P3, PT, R71, RZ, PT, P2 ;  /* 0x000000ff4700720c */ /* 0x000fc40003f66320 */
[----:B------:R-:W-:Y:S02]  /*ca20*/  ISETP.GE.U32.AND P0, PT, R69, R28, PT ;  /* 0x0000001c4500720c */ /* 0x000fe40003f06070 */
[----:B------:R-:W-:Y:S02]  /*ca30*/  ISETP.NE.U32.AND P2, PT, R73, R30, PT ;  /* 0x0000001e4900720c */ /* 0x000fe40003f45070 */
[----:B------:R-:W-:Y:S02]  /*ca40*/  ISETP.NE.U32.AND P4, PT, R110, 0x1, PT ;  /* 0x000000016e00780c */ /* 0x000fe40003f85070 */
[----:B------:R-:W-:Y:S02]  /*ca50*/  ISETP.GE.AND.EX P0, PT, R70, R29, PT, P0 ;  /* 0x0000001d4600720c */ /* 0x000fe40003f06300 */
[----:B------:R-:W-:Y:S02]  /*ca60*/  SEL R110, RZ, 0xffffffff, P3 ;  /* 0xffffffffff6e7807 */ /* 0x000fe40001800000 */
[----:B------:R-:W-:-:S02]  /*ca70*/  ISETP.NE.AND.EX P2, PT, R74, R31, PT, P2 ;  /* 0x0000001f4a00720c */ /* 0x000fc40003f45320 */
[----:B------:R-:W-:Y:S02]  /*ca80*/  ISETP.GE.U32.AND P3, PT, R76, R115, PT ;  /* 0x000000734c00720c */ /* 0x000fe40003f66070 */
[----:B------:R-:W-:Y:S02]  /*ca90*/  @P1 SEL R110, RZ, 0xffffffff, P0 ;  /* 0xffffffffff6e1807 */ /* 0x000fe40000000000 */
[----:B------:R-:W-:Y:S02]  /*caa0*/  ISETP.GE.U32.AND P0, PT, R73, R30, PT ;  /* 0x0000001e4900720c */ /* 0x000fe40003f06070 */
[----:B------:R-:W-:Y:S02]  /*cab0*/  ISETP.GE.AND.EX P3, PT, R75, RZ, PT, P3 ;  /* 0x000000ff4b00720c */ /* 0x000fe40003f66330 */
[----:B------:R-:W-:Y:S02]  /*cac0*/  ISETP.GE.AND.EX P0, PT, R74, R31, PT, P0 ;  /* 0x0000001f4a00720c */ /* 0x000fe40003f06300 */
[----:B------:R-:W-:-:S02]  /*cad0*/  SEL R118, RZ, 0xffffffff, P3 ;  /* 0xffffffffff767807 */ /* 0x000fc40001800000 */
[----:B------:R-:W-:Y:S02]  /*cae0*/  ISETP.NE.U32.AND P3, PT, R77, R32, PT ;  /* 0x000000204d00720c */ /* 0x000fe40003f65070 */
[----:B------:R-:W-:Y:S02]  /*caf0*/  @P2 SEL R118, RZ, 0xffffffff, P0 ;  /* 0xffffffffff762807 */ /* 0x000fe40000000000 */
[----:B------:R-:W-:Y:S02]  /*cb00*/  ISETP.GE.U32.AND P0, PT, R80, R117, PT ;  /* 0x000000755000720c */ /* 0x000fe40003f06070 */
[----:B------:R-:W-:Y:S02]  /*cb10*/  ISETP.NE.AND.EX P2, PT, R78, R33, PT, P3 ;  /* 0x000000214e00720c */ /* 0x000fe40003f45330 */
[----:B------:R-:W-:Y:S02]  /*cb20*/  LOP3.LUT R112, R112, 0x1, RZ, 0xc0, !PT ;  /* 0x0000000170707812 */ /* 0x000fe400078ec0ff */
[----:B------:R-:W-:-:S02]  /*cb30*/  ISETP.GE.AND.EX P3, PT, R79, RZ, PT, P0 ;  /* 0x000000ff4f00720c */ /* 0x000fc40003f66300 */
[----:B------:R-:W-:Y:S02]  /*cb40*/  ISETP.GE.U32.AND P0, PT, R77, R32, PT ;  /* 0x000000204d00720c */ /* 0x000fe40003f06070 */
[----:B------:R-:W-:Y:S02]  /*cb50*/  ISETP.NE.U32.AND P1, PT, R112, 0x1, PT ;  /* 0x000000017000780c */ /* 0x000fe40003f25070 */
[----:B------:R-:W-:Y:S02]  /*cb60*/  ISETP.GE.AND.EX P0, PT, R78, R33, PT, P0 ;  /* 0x000000214e00720c */ /* 0x000fe40003f06300 */
[----:B------:R-:W-:Y:S02]  /*cb70*/  SEL R112, RZ, 0xffffffff, P3 ;  /* 0xffffffffff707807 */ /* 0x000fe40001800000 */
[----:B------:R-:W-:Y:S02]  /*cb80*/  ISETP.NE.U32.AND P3, PT, R81, R34, PT ;  /* 0x000000225100720c */ /* 0x000fe40003f65070 */
[----:B------:R-:W-:-:S02]  /*cb90*/  @P2 SEL R112, RZ, 0xffffffff, P0 ;  /* 0xffffffffff702807 */ /* 0x000fc40000000000 */
[----:B------:R-:W-:Y:S02]  /*cba0*/  ISETP.GE.U32.AND P2, PT, R84, R117, PT ;  /* 0x000000755400720c */ /* 0x000fe40003f46070 */
[----:B------:R-:W-:Y:S02]  /*cbb0*/  ISETP.NE.AND.EX P0, PT, R82, R35, PT, P3 ;  /* 0x000000235200720c */ /* 0x000fe40003f05330 */
[----:B------:R-:W-:Y:S02]  /*cbc0*/  ISETP.GE.AND.EX P3, PT, R83, RZ, PT, P2 ;  /* 0x000000ff5300720c */ /* 0x000fe40003f66320 */
[----:B------:R-:W-:Y:S02]  /*cbd0*/  ISETP.GE.U32.AND P2, PT, R81, R34, PT ;  /* 0x000000225100720c */ /* 0x000fe40003f46070 */
[----:B------:R-:W-:Y:S02]  /*cbe0*/  SEL R116, RZ, 0xffffffff, P3 ;  /* 0xffffffffff747807 */ /* 0x000fe40001800000 */
[----:B------:R-:W-:-:S02]  /*cbf0*/  ISETP.NE.U32.AND P3, PT, R85, R36, PT ;  /* 0x000000245500720c */ /* 0x000fc40003f65070 */
[----:B------:R-:W-:Y:S02]  /*cc00*/  ISETP.GE.AND.EX P2, PT, R82, R35, PT, P2 ;  /* 0x000000235200720c */ /* 0x000fe40003f46320 */
[----:B------:R-:W-:Y:S02]  /*cc10*/  ISETP.NE.AND.EX P3, PT, R86, R37, PT, P3 ;  /* 0x000000255600720c */ /* 0x000fe40003f65330 */
[----:B------:R-:W-:Y:S02]  /*cc20*/  @P0 SEL R116, RZ, 0xffffffff, P2 ;  /* 0xffffffffff740807 */ /* 0x000fe40001000000 */
[----:B------:R-:W-:Y:S02]  /*cc30*/  ISETP.GE.U32.AND P0, PT, R88, R117, PT ;  /* 0x000000755800720c */ /* 0x000fe40003f06070 */
[----:B------:R-:W-:Y:S02]  /*cc40*/  ISETP.GE.U32.AND P2, PT, R85, R36, PT ;  /* 0x000000245500720c */ /* 0x000fe40003f46070 */
[----:B------:R-:W-:-:S02]  /*cc50*/  ISETP.GE.AND.EX P0, PT, R87, RZ, PT, P0 ;  /* 0x000000ff5700720c */ /* 0x000fc40003f06300 */
[----:B------:R-:W-:Y:S02]  /*cc60*/  ISETP.GE.AND.EX P2, PT, R86, R37, PT, P2 ;  /* 0x000000255600720c */ /* 0x000fe40003f46320 */
[----:B------:R-:W-:Y:S02]  /*cc70*/  SEL R114, RZ, 0xffffffff, P0 ;  /* 0xffffffffff727807 */ /* 0x000fe40000000000 */
[----:B------:R-:W-:Y:S02]  /*cc80*/  ISETP.NE.U32.AND P0, PT, R91, R38, PT ;  /* 0x000000265b00720c */ /* 0x000fe40003f05070 */
[----:B------:R-:W-:Y:S02]  /*cc90*/  @P3 SEL R114, RZ, 0xffffffff, P2 ;  /* 0xffffffffff723807 */ /* 0x000fe40001000000 */
[----:B------:R-:W-:Y:S02]  /*cca0*/  ISETP.GE.U32.AND P3, PT, R90, R117, PT ;  /* 0x000000755a00720c */ /* 0x000fe40003f66070 */
[----:B------:R-:W-:-:S02]  /*ccb0*/  ISETP.NE.AND.EX P0, PT, R92, R39, PT, P0 ;  /* 0x000000275c00720c */ /* 0x000fc40003f05300 */
[-C--:B------:R-:W-:Y:S02]  /*ccc0*/  SEL R96, R96, R100.reuse, !P5 ;  /* 0x0000006460607207 */ /* 0x080fe40006800000 */
[-C--:B------:R-:W-:Y:S02]  /*ccd0*/  SEL R3, R3, R100.reuse, !P6 ;  /* 0x0000006403037207 */ /* 0x080fe40007000000 */
[-C--:B------:R-:W-:Y:S02]  /*cce0*/  SEL R7, R7, R100.reuse, !P4 ;  /* 0x0000006407077207 */ /* 0x080fe40006000000 */
[----:B------:R-:W-:Y:S02]  /*ccf0*/  SEL R11, R11, R100, !P1 ;  /* 0x000000640b0b7207 */ /* 0x000fe40004800000 */
[----:B------:R-:W-:Y:S02]  /*cd00*/  ISETP.GE.AND.EX P3, PT, R89, RZ, PT, P3 ;  /* 0x000000ff5900720c */ /* 0x000fe40003f66330 */
[----:B------:R-:W-:-:S02]  /*cd10*/  LOP3.LUT R100, R119, 0x1, RZ, 0xc0, !PT ;  /* 0x0000000177647812 */ /* 0x000fc400078ec0ff */
[----:B------:R-:W-:Y:S02]  /*cd20*/  ISETP.GE.U32.AND P2, PT, R91, R38, PT ;  /* 0x000000265b00720c */ /* 0x000fe40003f46070 */
[----:B------:R-:W-:Y:S02]  /*cd30*/  SEL R119, RZ, 0xffffffff, P3 ;  /* 0xffffffffff777807 */ /* 0x000fe40001800000 */
[----:B------:R-:W-:Y:S02]  /*cd40*/  ISETP.NE.U32.AND P3, PT, R100, 0x1, PT ;  /* 0x000000016400780c */ /* 0x000fe40003f65070 */
[----:B------:R-:W-:Y:S02]  /*cd50*/  ISETP.GE.AND.EX P2, PT, R92, R39, PT, P2 ;  /* 0x000000275c00720c */ /* 0x000fe40003f46320 */
[----:B------:R-:W-:Y:S02]  /*cd60*/  LOP3.LUT R106, R106, 0x1, RZ, 0xc0, !PT ;  /* 0x000000016a6a7812 */ /* 0x000fe400078ec0ff */
[----:B------:R-:W-:-:S02]  /*cd70*/  IADD3 R100, R117, c[0x0][0x184], RZ ;  /* 0x0000610075647a10 */ /* 0x000fc40007ffe0ff */
[----:B------:R-:W-:Y:S02]  /*cd80*/  @P0 SEL R119, RZ, 0xffffffff, P2 ;  /* 0xffffffffff770807 */ /* 0x000fe40001000000 */
[----:B------:R-:W-:Y:S01]  /*cd90*/  ISETP.NE.U32.AND P0, PT, R106, 0x1, PT ;  /* 0x000000016a00780c */ /* 0x000fe20003f05070 */
[----:B------:R-:W-:Y:S01]  /*cda0*/  IMAD R106, R101, 0x3, R100 ;  /* 0x00000003656a7824 */ /* 0x000fe200078e0264 */
[----:B------:R-:W-:Y:S02]  /*cdb0*/  SEL R93, R93, R42, !P6 ;  /* 0x0000002a5d5d7207 */ /* 0x000fe40007000000 */
[----:B------:R-:W-:Y:S02]  /*cdc0*/  SEL R94, R94, R43, !P6 ;  /* 0x0000002b5e5e7207 */ /* 0x000fe40007000000 */
[----:B------:R-:W-:Y:S02]  /*cdd0*/  SEL R0, R0, RZ, !P6 ;  /* 0x000000ff00007207 */ /* 0x000fe40007000000 */
[----:B------:R-:W-:-:S02]  /*cde0*/  ISETP.GE.U32.AND P6, PT, R106, c[0x0][0x17c], PT ;  /* 0x00005f006a007a0c */ /* 0x000fc40003fc6070 */
[----:B------:R-:W-:Y:S02]  /*cdf0*/  LOP3.LUT R107, R107, 0x1, RZ, 0xc0, !PT ;  /* 0x000000016b6b7812 */ /* 0x000fe400078ec0ff */
[----:B------:R-:W-:Y:S02]  /*ce00*/  LOP3.LUT R108, R108, 0x1, RZ, 0xc0, !PT ;  /* 0x000000016c6c7812 */ /* 0x000fe400078ec0ff */
[----:B------:R-:W-:Y:S02]  /*ce10*/  LOP3.LUT R109, R109, 0x1, RZ, 0xc0, !PT ;  /* 0x000000016d6d7812 */ /* 0x000fe400078ec0ff */
[----:B------:R-:W-:Y:S02]  /*ce20*/  LOP3.LUT R111, R111, 0x1, RZ, 0xc0, !PT ;  /* 0x000000016f6f7812 */ /* 0x000fe400078ec0ff */
[----:B------:R-:W-:Y:S02]  /*ce30*/  SEL R97, R97, R40, !P5 ;  /* 0x0000002861617207 */ /* 0x000fe40006800000 */
[----:B------:R-:W-:-:S02]  /*ce40*/  SEL R98, R98, R41, !P5 ;  /* 0x0000002962627207 */ /* 0x000fc40006800000 */
[----:B------:R-:W-:Y:S02]  /*ce50*/  SEL R95, R95, RZ, !P5 ;  /* 0x000000ff5f5f7207 */ /* 0x000fe40006800000 */
        /* <DEDUP_REMOVED lines=10> */
[----:B------:R-:W-:-:S02]  /*cf00*/  LOP3.LUT R110, R110, 0x1, RZ, 0xc0, !PT ;  /* 0x000000016e6e7812 */ /* 0x000fc400078ec0ff */
[----:B------:R-:W-:Y:S02]  /*cf10*/  LOP3.LUT R118, R118, 0x1, RZ, 0xc0, !PT ;  /* 0x0000000176767812 */ /* 0x000fe400078ec0ff */
[----:B------:R-:W-:Y:S02]  /*cf20*/  LOP3.LUT R112, R112, 0x1, RZ, 0xc0, !PT ;  /* 0x0000000170707812 */ /* 0x000fe400078ec0ff */
[----:B------:R-:W-:Y:S02]  /*cf30*/  LOP3.LUT R116, R116, 0x1, RZ, 0xc0, !PT ;  /* 0x0000000174747812 */ /* 0x000fe400078ec0ff */
[----:B------:R-:W-:Y:S02]  /*cf40*/  LOP3.LUT R114, R114, 0x1, RZ, 0xc0, !PT ;  /* 0x0000000172727812 */ /* 0x000fe400078ec0ff */
[----:B------:R-:W-:Y:S02]  /*cf50*/  LOP3.LUT R119, R119, 0x1, RZ, 0xc0, !PT ;  /* 0x0000000177777812 */ /* 0x000fe400078ec0ff */
[----:B------:R-:W-:-:S02]  /*cf60*/  SEL R15, R15, R113, !P3 ;  /* 0x000000710f0f7207 */ /* 0x000fc40005800000 */
[-C--:B------:R-:W-:Y:S02]  /*cf70*/  SEL R20, R20, R113.reuse, !P0 ;  /* 0x0000007114147207 */ /* 0x080fe40004000000 */
[-C--:B------:R-:W-:Y:S02]  /*cf80*/  SEL R56, R56, R113.reuse, !P2 ;  /* 0x0000007138387207 */ /* 0x080fe40005000000 */
[----:B------:R-:W-:Y:S02]  /*cf90*/  SEL R60, R60, R113, !P5 ;  /* 0x000000713c3c7207 */ /* 0x000fe40006800000 */
[----:B------:R-:W-:Y:S02]  /*cfa0*/  SEL R13, R13, R48, !P3 ;  /* 0x000000300d0d7207 */ /* 0x000fe40005800000 */
[----:B------:R-:W-:Y:S02]  /*cfb0*/  SEL R12, R12, R49, !P3 ;  /* 0x000000310c0c7207 */ /* 0x000fe40005800000 */
[----:B------:R-:W-:-:S02]  /*cfc0*/  SEL R14, R14, RZ, !P3 ;  /* 0x000000ff0e0e7207 */ /* 0x000fc40005800000 */
[----:B------:R-:W-:Y:S02]  /*cfd0*/  SEL R18, R18, R50, !P0 ;  /* 0x0000003212127207 */ /* 0x000fe40004000000 */
[----:B------:R-:W-:Y:S02]  /*cfe0*/  SEL R16, R16, R51, !P0 ;  /* 0x0000003310107207 */ /* 0x000fe40004000000 */
[----:B------:R-:W-:Y:S02]  /*cff0*/  SEL R19, R19, RZ, !P0 ;  /* 0x000000ff13137207 */ /* 0x000fe40004000000 */
        /* <DEDUP_REMOVED lines=14> */
[----:B------:R-:W-:-:S02]  /*d0e0*/  ISETP.NE.U32.AND P3, PT, R110, 0x1, PT ;  /* 0x000000016e00780c */ /* 0x000fc40003f65070 */
[----:B------:R-:W-:Y:S02]  /*d0f0*/  ISETP.NE.U32.AND P0, PT, R118, 0x1, PT ;  /* 0x000000017600780c */ /* 0x000fe40003f05070 */
[----:B------:R-:W-:Y:S02]  /*d100*/  ISETP.NE.U32.AND P2, PT, R112, 0x1, PT ;  /* 0x000000017000780c */ /* 0x000fe40003f45070 */
[----:B------:R-:W-:Y:S02]  /*d110*/  ISETP.NE.U32.AND P5, PT, R116, 0x1, PT ;  /* 0x000000017400780c */ /* 0x000fe40003fa5070 */
[----:B------:R-:W-:Y:S02]  /*d120*/  ISETP.NE.U32.AND P4, PT, R114, 0x1, PT ;  /* 0x000000017200780c */ /* 0x000fe40003f85070 */
[----:B------:R-:W-:Y:S02]  /*d130*/  ISETP.NE.U32.AND P1, PT, R119, 0x1, PT ;  /* 0x000000017700780c */ /* 0x000fe40003f25070 */
[----:B------:R-:W-:-:S02]  /*d140*/  SEL R72, R72, R115, !P3 ;  /* 0x0000007348487207 */ /* 0x000fc40005800000 */
        /* <DEDUP_REMOVED lines=22> */
[----:B------:R-:W-:Y:S01]  /*d2b0*/  SEL R89, R89, RZ, !P1 ;  /* 0x000000ff59597207 */ /* 0x000fe20004800000 */
[----:B------:R-:W-:Y:S05]  /*d2c0*/  @!P6 BRA `(.L_x_3113) ;  /* 0xfffff0500000e947 */ /* 0x000fea000383ffff */
[----:B------:R-:W-:Y:S05]  /*d2d0*/  BSYNC B1 ;  /* 0x0000000000017941 */ /* 0x000fea0003800000 */
.L_x_3112:
[----:B------:R-:W-:Y:S05]  /*d2e0*/  BSYNC B0 ;  /* 0x0000000000007941 */ /* 0x000fea0003800000 */
.L_x_3111:
        /* <DEDUP_REMOVED lines=31> */
.L_x_3115:
[----:B0-----:R-:W-:Y:S05]  /*d4e0*/  BSYNC B0 ;  /* 0x0000000000007941 */ /* 0x001fea0003800000 */
.L_x_3114:
[----:B------:R-:W-:Y:S01]  /*d4f0*/  BSSY B0, `(.L_x_3116) ;  /* 0x00000eb000007945 */ /* 0x000fe20003800000 */
[----:B------:R-:W-:Y:S05]  /*d500*/  @P1 BRA `(.L_x_3117) ;  /* 0x00000e9000001947 */ /* 0x000fea0003800000 */
[CC--:B-----5:R-:W-:Y:S02]  /*d510*/  ISETP.NE.U32.AND P1, PT, R97.reuse, R40.reuse, PT ;  /* 0x000000286100720c */ /* 0x0e0fe40003f25070 */
[----:B------:R-:W-:Y:S02]  /*d520*/  ISETP.GE.U32.AND P2, PT, R97, R40, PT ;  /* 0x000000286100720c */ /* 0x000fe40003f46070 */
[----:B------:R-:W-:Y:S02]  /*d530*/  ISETP.NE.AND.EX P1, PT, R98, R41, PT, P1 ;  /* 0x000000296200720c */ /* 0x000fe40003f25310 */
[----:B------:R-:W-:-:S02]  /*d540*/  ISETP.GE.U32.AND P6, PT, R96, R100, PT ;  /* 0x000000646000720c */ /* 0x000fc40003fc6070 */
[-C--:B------:R-:W-:Y:S02]  /*d550*/  ISETP.NE.U32.AND P4, PT, R93, R42.reuse, PT ;  /* 0x0000002a5d00720c */ /* 0x080fe40003f85070 */
[----:B------:R-:W-:Y:S02]  /*d560*/  ISETP.GE.AND.EX P2, PT, R98, R41, PT, P2 ;  /* 0x000000296200720c */ /* 0x000fe40003f46320 */
[----:B------:R-:W-:Y:S02]  /*d570*/  ISETP.GE.AND.EX P6, PT, R95, RZ, PT, P6 ;  /* 0x000000ff5f00720c */ /* 0x000fe40003fc6360 */
[----:B------:R-:W-:Y:S02]  /*d580*/  ISETP.NE.AND.EX P4, PT, R94, R43, PT, P4 ;  /* 0x0000002b5e00720c */ /* 0x000fe40003f85340 */
[----:B------:R-:W-:Y:S02]  /*d590*/  SEL R99, RZ, 0xffffffff, P2 ;  /* 0xffffffffff637807 */ /* 0x000fe40001000000 */
[----:B------:R-:W-:-:S02]  /*d5a0*/  ISETP.GE.U32.AND P5, PT, R93, R42, PT ;  /* 0x0000002a5d00720c */ /* 0x000fc40003fa6070 */
[----:B------:R-:W-:Y:S02]  /*d5b0*/  @!P1 SEL R99, RZ, 0xffffffff, P6 ;  /* 0xffffffffff639807 */ /* 0x000fe40003000000 */
[----:B------:R-:W-:Y:S02]  /*d5c0*/  ISETP.GE.U32.AND P0, PT, R3, R100, PT ;  /* 0x000000640300720c */ /* 0x000fe40003f06070 */
[CC--:B------:R-:W-:Y:S02]  /*d5d0*/  ISETP.GE.U32.AND P3, PT, R5.reuse, R44.reuse, PT ;  /* 0x0000002c0500720c */ /* 0x0c0fe40003f66070 */
[----:B------:R-:W-:Y:S02]  /*d5e0*/  ISETP.NE.U32.AND P2, PT, R5, R44, PT ;  /* 0x0000002c0500720c */ /* 0x000fe40003f45070 */
[----:B------:R-:W-:Y:S02]  /*d5f0*/  ISETP.NE.U32.AND P6, PT, R9, R46, PT ;  /* 0x0000002e0900720c */ /* 0x000fe40003fc5070 */
[----:B------:R-:W-:-:S02]  /*d600*/  ISETP.GE.AND.EX P5, PT, R94, R43, PT, P5 ;  /* 0x0000002b5e00720c */ /* 0x000fc40003fa6350 */
[CC--:B------:R-:W-:Y:S02]  /*d610*/  ISETP.GE.AND.EX P3, PT, R4.reuse, R45.reuse, PT, P3 ;  /* 0x0000002d0400720c */ /* 0x0c0fe40003f66330 */
[----:B------:R-:W-:Y:S02]  /*d620*/  ISETP.NE.AND.EX P2, PT, R4, R45, PT, P2 ;  /* 0x0000002d0400720c */ /* 0x000fe40003f45320 */
[----:B------:R-:W-:Y:S02]  /*d630*/  ISETP.NE.AND.EX P6, PT, R8, R47, PT, P6 ;  /* 0x0000002f0800720c */ /* 0x000fe40003fc5360 */
[----:B------:R-:W-:Y:S02]  /*d640*/  ISETP.GE.AND.EX P0, PT, R0, RZ, PT, P0 ;  /* 0x000000ff0000720c */ /* 0x000fe40003f06300 */
[----:B------:R-:W-:Y:S02]  /*d650*/  LOP3.LUT R99, R99, 0x1, RZ, 0xc0, !PT ;  /* 0x0000000163637812 */ /* 0x000fe400078ec0ff */
[----:B------:R-:W-:-:S02]  /*d660*/  SEL R101, RZ, 0xffffffff, P5 ;  /* 0xffffffffff657807 */ /* 0x000fc40002800000 */
[----:B------:R-:W-:Y:S02]  /*d670*/  ISETP.GE.U32.AND P1, PT, R9, R46, PT ;  /* 0x0000002e0900720c */ /* 0x000fe40003f26070 */
[----:B------:R-:W-:Y:S02]  /*d680*/  SEL R104, RZ, 0xffffffff, P3 ;  /* 0xffffffffff687807 */ /* 0x000fe40001800000 */
[----:B------:R-:W-:Y:S02]  /*d690*/  @!P4 SEL R101, RZ, 0xffffffff, P0 ;  /* 0xffffffffff65c807 */ /* 0x000fe40000000000 */
[-C--:B------:R-:W-:Y:S02]  /*d6a0*/  ISETP.GE.U32.AND P5, PT, R7, R100.reuse, PT ;  /* 0x000000640700720c */ /* 0x080fe40003fa6070 */
[----:B------:R-:W-:Y:S02]  /*d6b0*/  ISETP.GE.U32.AND P3, PT, R11, R100, PT ;  /* 0x000000640b00720c */ /* 0x000fe40003f66070 */
[----:B------:R-:W-:-:S02]  /*d6c0*/  ISETP.NE.U32.AND P0, PT, R99, 0x1, PT ;  /* 0x000000016300780c */ /* 0x000fc40003f05070 */
        /* <DEDUP_REMOVED lines=33> */
[C---:B------:R-:W-:Y:S02]  /*d8e0*/  ISETP.NE.AND.EX P1, PT, R12.reuse, R49, PT, P1 ;  /* 0x000000310c00720c */ /* 0x040fe40003f25310 */
[----:B------:R-:W-:Y:S02]  /*d8f0*/  ISETP.GE.U32.AND P6, PT, R15, R99, PT ;  /* 0x000000630f00720c */ /* 0x000fe40003fc6070 */
[----:B------:R-:W-:Y:S02]  /*d900*/  ISETP.GE.AND.EX P2, PT, R12, R49, PT, P2 ;  /* 0x000000310c00720c */ /* 0x000fe40003f46320 */
[----:B------:R-:W-:Y:S02]  /*d910*/  ISETP.GE.AND.EX P6, PT, R14, RZ, PT, P6 ;  /* 0x000000ff0e00720c */ /* 0x000fe40003fc6360 */
[----:B------:R-:W-:Y:S02]  /*d920*/  ISETP.NE.U32.AND P4, PT, R18, R50, PT ;  /* 0x000000321200720c */ /* 0x000fe40003f85070 */
[----:B------:R-:W-:-:S02]  /*d930*/  SEL R40, RZ, 0xffffffff, P2 ;  /* 0xffffffffff287807 */ /* 0x000fc40001000000 */
[----:B------:R-:W-:Y:S02]  /*d940*/  ISETP.GE.U32.AND P5, PT, R18, R50, PT ;  /* 0x000000321200720c */ /* 0x000fe40003fa6070 */
[----:B------:R-:W-:Y:S02]  /*d950*/  @!P1 SEL R40, RZ, 0xffffffff, P6 ;  /* 0xffffffffff289807 */ /* 0x000fe40003000000 */
[CC--:B------:R-:W-:Y:S02]  /*d960*/  ISETP.GE.U32.AND P3, PT, R22.reuse, R52.reuse, PT ;  /* 0x000000341600720c */ /* 0x0c0fe40003f66070 */
[----:B------:R-:W-:Y:S02]  /*d970*/  ISETP.NE.U32.AND P2, PT, R22, R52, PT ;  /* 0x000000341600720c */ /* 0x000fe40003f45070 */
[----:B------:R-:W-:Y:S02]  /*d980*/  ISETP.NE.U32.AND P6, PT, R57, R54, PT ;  /* 0x000000363900720c */ /* 0x000fe40003fc5070 */
[----:B------:R-:W-:-:S02]  /*d990*/  ISETP.NE.AND.EX P4, PT, R16, R51, PT, P4 ;  /* 0x000000331000720c */ /* 0x000fc40003f85340 */
[----:B------:R-:W-:Y:S02]  /*d9a0*/  ISETP.GE.AND.EX P5, PT, R16, R51, PT, P5 ;  /* 0x000000331000720c */ /* 0x000fe40003fa6350 */
[CC--:B------:R-:W-:Y:S02]  /*d9b0*/  ISETP.GE.AND.EX P3, PT, R21.reuse, R53.reuse, PT, P3 ;  /* 0x000000351500720c */ /* 0x0c0fe40003f66330 */
[----:B------:R-:W-:Y:S02]  /*d9c0*/  ISETP.NE.AND.EX P2, PT, R21, R53, PT, P2 ;  /* 0x000000351500720c */ /* 0x000fe40003f45320 */
[----:B------:R-:W-:Y:S02]  /*d9d0*/  ISETP.NE.AND.EX P6, PT, R58, R55, PT, P6 ;  /* 0x000000373a00720c */ /* 0x000fe40003fc5360 */
[----:B------:R-:W-:Y:S02]  /*d9e0*/  ISETP.GE.U32.AND P0, PT, R20, R99, PT ;  /* 0x000000631400720c */ /* 0x000fe40003f06070 */
[----:B------:R-:W-:-:S02]  /*d9f0*/  ISETP.GE.U32.AND P1, PT, R57, R54, PT ;  /* 0x000000363900720c */ /* 0x000fc40003f26070 */
[----:B------:R-:W-:Y:S02]  /*da00*/  SEL R41, RZ, 0xffffffff, P5 ;  /* 0xffffffffff297807 */ /* 0x000fe40002800000 */
[----:B------:R-:W-:Y:S02]  /*da10*/  SEL R42, RZ, 0xffffffff, P3 ;  /* 0xffffffffff2a7807 */ /* 0x000fe40001800000 */
[-C--:B------:R-:W-:Y:S02]  /*da20*/  ISETP.GE.U32.AND P5, PT, R56, R99.reuse, PT ;  /* 0x000000633800720c */ /* 0x080fe40003fa6070 */
[----:B------:R-:W-:Y:S02]  /*da30*/  ISETP.GE.U32.AND P3, PT, R60, R99, PT ;  /* 0x000000633c00720c */ /* 0x000fe40003f66070 */
[----:B------:R-:W-:Y:S02]  /*da40*/  ISETP.GE.AND.EX P0, PT, R19, RZ, PT, P0 ;  /* 0x000000ff1300720c */ /* 0x000fe40003f06300 */
[----:B------:R-:W-:-:S02]  /*da50*/  IADD3 R45, R99, c[0x0][0x184], RZ ;  /* 0x00006100632d7a10 */ /* 0x000fc40007ffe0ff */
[----:B------:R-:W-:Y:S02]  /*da60*/  ISETP.GE.AND.EX P1, PT, R58, R55, PT, P1 ;  /* 0x000000373a00720c */ /* 0x000fe40003f26310 */
[----:B------:R-:W-:Y:S02]  /*da70*/  ISETP.GE.AND.EX P5, PT, R23, RZ, PT, P5 ;  /* 0x000000ff1700720c */ /* 0x000fe40003fa6350 */
[----:B------:R-:W-:Y:S02]  /*da80*/  ISETP.GE.AND.EX P3, PT, R59, RZ, PT, P3 ;  /* 0x000000ff3b00720c */ /* 0x000fe40003f66330 */
[----:B------:R-:W-:Y:S02]  /*da90*/  @!P4 SEL R41, RZ, 0xffffffff, P0 ;  /* 0xffffffffff29c807 */ /* 0x000fe40000000000 */
[----:B------:R-:W-:Y:S02]  /*daa0*/  ISETP.GE.U32.AND P4, PT, R45, c[0x0][0x17c], PT ;  /* 0x00005f002d007a0c */ /* 0x000fe40003f86070 */
[----:B------:R-:W-:-:S02]  /*dab0*/  SEL R43, RZ, 0xffffffff, P1 ;  /* 0xffffffffff2b7807 */ /* 0x000fc40000800000 */
        /* <DEDUP_REMOVED lines=30> */
[----:B------:R-:W-:Y:S02]  /*dca0*/  ISETP.NE.AND.EX P4, PT, R66, R27, PT, P4 ;  /* 0x0000001b4200720c */ /* 0x000fe40003f85340 */
[----:B------:R-:W-:-:S02]  /*dcb0*/  ISETP.GE.U32.AND P2, PT, R61, R24, PT ;  /* 0x000000183d00720c */ /* 0x000fc40003f46070 */
[-C--:B------:R-:W-:Y:S02]  /*dcc0*/  ISETP.GE.U32.AND P6, PT, R64, R45.reuse, PT ;  /* 0x0000002d4000720c */ /* 0x080fe40003fc6070 */
[----:B------:R-:W-:Y:S02]  /*dcd0*/  ISETP.GE.U32.AND P5, PT, R65, R26, PT ;  /* 0x0000001a4100720c */ /* 0x000fe40003fa6070 */
[----:B------:R-:W-:Y:S02]  /*dce0*/  ISETP.GE.U32.AND P0, PT, R68, R45, PT ;  /* 0x0000002d4400720c */ /* 0x000fe40003f06070 */
[----:B------:R-:W-:Y:S02]  /*dcf0*/  ISETP.GE.AND.EX P2, PT, R62, R25, PT, P2 ;  /* 0x000000193e00720c */ /* 0x000fe40003f46320 */
[----:B------:R-:W-:Y:S02]  /*dd00*/  ISETP.GE.AND.EX P6, PT, R63, RZ, PT, P6 ;  /* 0x000000ff3f00720c */ /* 0x000fe40003fc6360 */
[----:B------:R-:W-:-:S02]  /*dd10*/  ISETP.GE.AND.EX P5, PT, R66, R27, PT, P5 ;  /* 0x0000001b4200720c */ /* 0x000fc40003fa6350 */
[----:B------:R-:W-:Y:S02]  /*dd20*/  ISETP.GE.AND.EX P0, PT, R67, RZ, PT, P0 ;  /* 0x000000ff4300720c */ /* 0x000fe40003f06300 */
[----:B------:R-:W-:Y:S02]  /*dd30*/  SEL R40, RZ, 0xffffffff, P2 ;  /* 0xffffffffff287807 */ /* 0x000fe40001000000 */
[----:B------:R-:W-:Y:S02]  /*dd40*/  @!P1 SEL R40, RZ, 0xffffffff, P6 ;  /* 0xffffffffff289807 */ /* 0x000fe40003000000 */
[CC--:B------:R-:W-:Y:S02]  /*dd50*/  ISETP.GE.U32.AND P3, PT, R69.reuse, R28.reuse, PT ;  /* 0x0000001c4500720c */ /* 0x0c0fe40003f66070 */
[----:B------:R-:W-:Y:S02]  /*dd60*/  ISETP.NE.U32.AND P2, PT, R69, R28, PT ;  /* 0x0000001c4500720c */ /* 0x000fe40003f45070 */
[----:B------:R-:W-:-:S02]  /*dd70*/  ISETP.GE.U32.AND P1, PT, R73, R30, PT ;  /* 0x0000001e4900720c */ /* 0x000fc40003f26070 */
[----:B------:R-:W-:Y:S02]  /*dd80*/  ISETP.NE.U32.AND P6, PT, R73, R30, PT ;  /* 0x0000001e4900720c */ /* 0x000fe40003fc5070 */
[----:B------:R-:W-:Y:S02]  /*dd90*/  SEL R41, RZ, 0xffffffff, P5 ;  /* 0xffffffffff297807 */ /* 0x000fe40002800000 */
[----:B------:R-:W-:Y:S02]  /*dda0*/  @!P4 SEL R41, RZ, 0xffffffff, P0 ;  /* 0xffffffffff29c807 */ /* 0x000fe40000000000 */
[CC--:B------:R-:W-:Y:S02]  /*ddb0*/  ISETP.GE.AND.EX P3, PT, R70.reuse, R29.reuse, PT, P3 ;  /* 0x0000001d4600720c */ /* 0x0c0fe40003f66330 */
[----:B------:R-:W-:Y:S02]  /*ddc0*/  ISETP.NE.AND.EX P2, PT, R70, R29, PT, P2 ;  /* 0x0000001d4600720c */ /* 0x000fe40003f45320 */
[----:B------:R-:W-:-:S02]  /*ddd0*/  ISETP.NE.AND.EX P6, PT, R74, R31, PT, P6 ;  /* 0x0000001f4a00720c */ /* 0x000fc40003fc5360 */
[----:B------:R-:W-:Y:S02]  /*dde0*/  ISETP.GE.AND.EX P1, PT, R74, R31, PT, P1 ;  /* 0x0000001f4a00720c */ /* 0x000fe40003f26310 */
[----:B------:R-:W-:Y:S02]  /*ddf0*/  LOP3.LUT R41, R41, 0x1, RZ, 0xc0, !PT ;  /* 0x0000000129297812 */ /* 0x000fe400078ec0ff */
[----:B------:R-:W-:Y:S02]  /*de00*/  SEL R42, RZ, 0xffffffff, P3 ;  /* 0xffffffffff2a7807 */ /* 0x000fe40001800000 */
[----:B------:R-:W-:Y:S02]  /*de10*/  SEL R43, RZ, 0xffffffff, P1 ;  /* 0xffffffffff2b7807 */ /* 0x000fe40000800000 */
[-C--:B------:R-:W-:Y:S02]  /*de20*/  ISETP.GE.U32.AND P5, PT, R72, R45.reuse, PT ;  /* 0x0000002d4800720c */ /* 0x080fe40003fa6070 */
[----:B------:R-:W-:-:S02]  /*de30*/  ISETP.GE.U32.AND P3, PT, R76, R45, PT ;  /* 0x0000002d4c00720c */ /* 0x000fc40003f66070 */
[----:B------:R-:W-:Y:S02]  /*de40*/  ISETP.NE.U32.AND P1, PT, R41, 0x1, PT ;  /* 0x000000012900780c */ /* 0x000fe40003f25070 */
[----:B------:R-:W-:Y:S02]  /*de50*/  IADD3 R41, R45, c[0x0][0x184], RZ ;  /* 0x000061002d297a10 */ /* 0x000fe40007ffe0ff */
[----:B------:R-:W-:Y:S02]  /*de60*/  ISETP.GE.AND.EX P5, PT, R71, RZ, PT, P5 ;  /* 0x000000ff4700720c */ /* 0x000fe40003fa6350 */
[----:B------:R-:W-:Y:S02]  /*de70*/  ISETP.GE.AND.EX P3, PT, R75, RZ, PT, P3 ;  /* 0x000000ff4b00720c */ /* 0x000fe40003f66330 */
[----:B------:R-:W-:Y:S02]  /*de80*/  ISETP.GE.U32.AND P4, PT, R41, c[0x0][0x17c], PT ;  /* 0x00005f0029007a0c */ /* 0x000fe40003f86070 */
[----:B------:R-:W-:-:S02]  /*de90*/  @!P2 SEL R42, RZ, 0xffffffff, P5 ;  /* 0xffffffffff2aa807 */ /* 0x000fc40002800000 */
[----:B------:R-:W-:Y:S02]  /*dea0*/  @!P6 SEL R43, RZ, 0xffffffff, P3 ;  /* 0xffffffffff2be807 */ /* 0x000fe40001800000 */
        /* <DEDUP_REMOVED lines=79> */
.L_x_3117:
[----:B------:R-:W-:Y:S05]  /*e3a0*/  BSYNC B0 ;  /* 0x0000000000007941 */ /* 0x000fea0003800000 */
.L_x_3116:
        /* <DEDUP_REMOVED lines=8> */
[----:B------:R-:W-:Y:S02]  /*e430*/  ISETP.GE.AND.EX P6, PT, R95, R14, PT, P6 ;  /* 0x0000000e5f00720c */ /* 0x000fe40003fc6360 */
[----:B------:R-:W-:Y:S02]  /*e440*/  ISETP.NE.U32.AND P4, PT, R93, R18, PT ;  /* 0x000000125d00720c */ /* 0x000fe40003f85070 */
[----:B------:R-:W-:Y:S02]  /*e450*/  ISETP.GE.AND.EX P5, PT, R94, R16, PT, P5 ;  /* 0x000000105e00720c */ /* 0x000fe40003fa6350 */
[----:B------:R-:W-:Y:S02]  /*e460*/  ISETP.NE.AND.EX P2, PT, R4, R21, PT, P2 ;  /* 0x000000150400720c */ /* 0x000fe40003f45320 */
[----:B------:R-:W-:Y:S02]  /*e470*/  @!P1 SEL R24, RZ, 0xffffffff, P6 ;  /* 0xffffffffff189807 */ /* 0x000fe40003000000 */
[----:B------:R-:W-:-:S02]  /*e480*/  ISETP.GE.U32.AND P3, PT, R5, R22, PT ;  /* 0x000000160500720c */ /* 0x000fc40003f66070 */
[----:B------:R-:W-:Y:S02]  /*e490*/  ISETP.NE.U32.AND P6, PT, R9, R57, PT ;  /* 0x000000390900720c */ /* 0x000fe40003fc5070 */
[----:B------:R-:W-:Y:S02]  /*e4a0*/  ISETP.NE.AND.EX P4, PT, R94, R16, PT, P4 ;  /* 0x000000105e00720c */ /* 0x000fe40003f85340 */
[----:B------:R-:W-:Y:S02]  /*e4b0*/  SEL R25, RZ, 0xffffffff, P5 ;  /* 0xffffffffff197807 */ /* 0x000fe40002800000 */
[----:B------:R-:W-:Y:S02]  /*e4c0*/  ISETP.GE.U32.AND P5, PT, R7, R56, PT ;  /* 0x000000380700720c */ /* 0x000fe40003fa6070 */
[----:B------:R-:W-:Y:S02]  /*e4d0*/  ISETP.GE.AND.EX P3, PT, R4, R21, PT, P3 ;  /* 0x000000150400720c */ /* 0x000fe40003f66330 */
[----:B------:R-:W-:-:S02]  /*e4e0*/  ISETP.NE.AND.EX P6, PT, R8, R58, PT, P6 ;  /* 0x0000003a0800720c */ /* 0x000fc40003fc5360 */
[----:B------:R-:W-:Y:S02]  /*e4f0*/  ISETP.GE.U32.AND P0, PT, R3, R20, PT ;  /* 0x000000140300720c */ /* 0x000fe40003f06070 */
[----:B------:R-:W-:Y:S02]  /*e500*/  ISETP.GE.AND.EX P5, PT, R6, R23, PT, P5 ;  /* 0x000000170600720c */ /* 0x000fe40003fa6350 */
[----:B------:R-:W-:Y:S02]  /*e510*/  ISETP.GE.U32.AND P1, PT, R9, R57, PT ;  /* 0x000000390900720c */ /* 0x000fe40003f26070 */
[----:B------:R-:W-:Y:S02]  /*e520*/  SEL R26, RZ, 0xffffffff, P3 ;  /* 0xffffffffff1a7807 */ /* 0x000fe40001800000 */
[----:B------:R-:W-:Y:S02]  /*e530*/  ISETP.GE.U32.AND P3, PT, R11, R60, PT ;  /* 0x0000003c0b00720c */ /* 0x000fe40003f66070 */
[----:B------:R-:W-:-:S02]  /*e540*/  ISETP.GE.AND.EX P0, PT, R0, R19, PT, P0 ;  /* 0x000000130000720c */ /* 0x000fc40003f06300 */
[----:B------:R-:W-:Y:S02]  /*e550*/  @!P2 SEL R26, RZ, 0xffffffff, P5 ;  /* 0xffffffffff1aa807 */ /* 0x000fe40002800000 */
[----:B------:R-:W-:Y:S02]  /*e560*/  ISETP.GE.AND.EX P1, PT, R8, R58, PT, P1 ;  /* 0x0000003a0800720c */ /* 0x000fe40003f26310 */
[----:B------:R-:W-:Y:S02]  /*e570*/  ISETP.GE.AND.EX P3, PT, R10, R59, PT, P3 ;  /* 0x0000003b0a00720c */ /* 0x000fe40003f66330 */
[----:B------:R-:W-:Y:S02]  /*e580*/  @!P4 SEL R25, RZ, 0xffffffff, P0 ;  /* 0xffffffffff19c807 */ /* 0x000fe40000000000 */
[----:B------:R-:W-:Y:S02]  /*e590*/  LOP3.LUT R24, R24, 0x1, RZ, 0xc0, !PT ;  /* 0x0000000118187812 */ /* 0x000fe400078ec0ff */
[----:B------:R-:W-:-:S02]  /*e5a0*/  LOP3.LUT R26, R26, 0x1, RZ, 0xc0, !PT ;  /* 0x000000011a1a7812 */ /* 0x000fc400078ec0ff */
[----:B------:R-:W-:Y:S02]  /*e5b0*/  SEL R27, RZ, 0xffffffff, P1 ;  /* 0xffffffffff1b7807 */ /* 0x000fe40000800000 */
[----:B------:R-:W-:Y:S02]  /*e5c0*/  @!P6 SEL R27, RZ, 0xffffffff, P3 ;  /* 0xffffffffff1be807 */ /* 0x000fe40001800000 */
[----:B------:R-:W-:Y:S02]  /*e5d0*/  LOP3.LUT R25, R25, 0x1, RZ, 0xc0, !PT ;  /* 0x0000000119197812 */ /* 0x000fe400078ec0ff */
[----:B------:R-:W-:Y:S02]  /*e5e0*/  ISETP.NE.U32.AND P0, PT, R24, 0x1, PT ;  /* 0x000000011800780c */ /* 0x000fe40003f05070 */
[----:B------:R-:W-:Y:S02]  /*e5f0*/  ISETP.NE.U32.AND P2, PT, R26, 0x1, PT ;  /* 0x000000011a00780c */ /* 0x000fe40003f45070 */
[----:B------:R-:W-:-:S02]  /*e600*/  LOP3.LUT R27, R27, 0x1, RZ, 0xc0, !PT ;  /* 0x000000011b1b7812 */ /* 0x000fc400078ec0ff */
[----:B------:R-:W-:Y:S02]  /*e610*/  ISETP.NE.U32.AND P1, PT, R25, 0x1, PT ;  /* 0x000000011900780c */ /* 0x000fe40003f25070 */
        /* <DEDUP_REMOVED lines=11> */
[----:B------:R-:W-:Y:S02]  /*e6d0*/  ISETP.NE.U32.AND P1, PT, R30, R61, PT ;  /* 0x0000003d1e00720c */ /* 0x000fe40003f25070 */
[----:B------:R-:W-:Y:S02]  /*e6e0*/  ISETP.GE.U32.AND P5, PT, R12, R69, PT ;  /* 0x000000450c00720c */ /* 0x000fe40003fa6070 */
[----:B------:R-:W-:Y:S02]  /*e6f0*/  ISETP.NE.AND.EX P1, PT, R31, R62, PT, P1 ;  /* 0x0000003e1f00720c */ /* 0x000fe40003f25310 */
[----:B------:R-:W-:Y:S02]  /*e700*/  ISETP.GE.AND.EX P5, PT, R13, R70, PT, P5 ;  /* 0x000000460d00720c */ /* 0x000fe40003fa6350 */
        /* <DEDUP_REMOVED lines=34> */
[----:B------:R-:W-:Y:S02]  /*e930*/  ISETP.GE.AND.EX P2, PT, R24, R71, PT, P2 ;  /* 0x000000471800720c */ /* 0x000fe40003f46320 */
[----:B------:R-:W-:Y:S02]  /*e940*/  LOP3.LUT R0, R0, 0x1, RZ, 0xc0, !PT ;  /* 0x0000000100007812 */ /* 0x000fe400078ec0ff */
[----:B------:R-:W-:Y:S02]  /*e950*/  ISETP.NE.U32.AND P1, PT, R3, 0x1, PT ;  /* 0x000000010300780c */ /* 0x000fe40003f25070 */
[----:B------:R-:W-:-:S02]  /*e960*/  ISETP.NE.U32.AND P3, PT, R5, 0x1, PT ;  /* 0x000000010500780c */ /* 0x000fc40003f65070 */
[----:B------:R-:W-:Y:S02]  /*e970*/  @!P4 SEL R4, RZ, 0xffffffff, P2 ;  /* 0xffffffffff04c807 */ /* 0x000fe40001000000 */
[----:B------:R-:W-:Y:S02]  /*e980*/  ISETP.NE.U32.AND P0, PT, R0, 0x1, PT ;  /* 0x000000010000780c */ /* 0x000fe40003f05070 */
[----:B------:R-:W-:Y:S02]  /*e990*/  SEL R16, R26, R65, !P1 ;  /* 0x000000411a107207 */ /* 0x000fe40004800000 */
[----:B------:R-:W-:Y:S02]  /*e9a0*/  SEL R8, R22, R73, !P3 ;  /* 0x0000004916087207 */ /* 0x000fe40005800000 */
[----:B------:R-:W-:Y:S02]  /*e9b0*/  LOP3.LUT R4, R4, 0x1, RZ, 0xc0, !PT ;  /* 0x0000000104047812 */ /* 0x000fe400078ec0ff */
[----:B------:R-:W-:-:S02]  /*e9c0*/  SEL R20, R30, R61, !P0 ;  /* 0x0000003d1e147207 */ /* 0x000fc40004000000 */
[----:B------:R-:W-:Y:S02]  /*e9d0*/  SEL R9, R9, R74, !P3 ;  /* 0x0000004a09097207 */ /* 0x000fe40005800000 */
[----:B------:R-:W-:Y:S02]  /*e9e0*/  SEL R7, R7, R76, !P3 ;  /* 0x0000004c07077207 */ /* 0x000fe40005800000 */
[----:B------:R-:W-:Y:S02]  /*e9f0*/  SEL R6, R6, R75, !P3 ;  /* 0x0000004b06067207 */ /* 0x000fe40005800000 */
[----:B------:R-:W-:Y:S02]  /*ea00*/  SEL R19, R27, R66, !P1 ;  /* 0x000000421b137207 */ /* 0x000fe40004800000 */
[----:B------:R-:W-:Y:S02]  /*ea10*/  SEL R15, R15, R68, !P1 ;  /* 0x000000440f0f7207 */ /* 0x000fe40004800000 */
[----:B------:R-:W-:-:S02]  /*ea20*/  SEL R14, R14, R67, !P1 ;  /* 0x000000430e0e7207 */ /* 0x000fc40004800000 */
[----:B------:R-:W-:Y:S02]  /*ea30*/  ISETP.GE.U32.AND P3, PT, R16, R81, PT ;  /* 0x000000511000720c */ /* 0x000fe40003f66070 */
[----:B------:R-:W-:Y:S02]  /*ea40*/  ISETP.NE.U32.AND P4, PT, R8, R91, PT ;  /* 0x0000005b0800720c */ /* 0x000fe40003f85070 */
[----:B------:R-:W-:Y:S02]  /*ea50*/  ISETP.NE.U32.AND P2, PT, R4, 0x1, PT ;  /* 0x000000010400780c */ /* 0x000fe40003f45070 */
[----:B------:R-:W-:Y:S02]  /*ea60*/  SEL R23, R31, R62, !P0 ;  /* 0x0000003e1f177207 */ /* 0x000fe40004000000 */
[----:B------:R-:W-:Y:S02]  /*ea70*/  ISETP.GE.U32.AND P1, PT, R20, R77, PT ;  /* 0x0000004d1400720c */ /* 0x000fe40003f26070 */
[----:B------:R-:W-:-:S02]  /*ea80*/  ISETP.GE.AND.EX P3, PT, R19, R82, PT, P3 ;  /* 0x000000521300720c */ /* 0x000fc40003f66330 */
[----:B------:R-:W-:Y:S02]  /*ea90*/  ISETP.NE.AND.EX P4, PT, R9, R92, PT, P4 ;  /* 0x0000005c0900720c */ /* 0x000fe40003f85340 */
[----:B------:R-:W-:Y:S02]  /*eaa0*/  SEL R12, R12, R69, !P2 ;  /* 0x000000450c0c7207 */ /* 0x000fe40005000000 */
[----:B------:R-:W-:Y:S02]  /*eab0*/  ISETP.GE.AND.EX P1, PT, R23, R78, PT, P1 ;  /* 0x0000004e1700720c */ /* 0x000fe40003f26310 */
[----:B------:R-:W-:Y:S02]  /*eac0*/  ISETP.GE.U32.AND P6, PT, R8, R91, PT ;  /* 0x0000005b0800720c */ /* 0x000fe40003fc6070 */
[----:B------:R-:W-:Y:S02]  /*ead0*/  SEL R3, RZ, 0xffffffff, P3 ;  /* 0xffffffffff037807 */ /* 0x000fe40001800000 */
[----:B------:R-:W-:-:S02]  /*eae0*/  SEL R13, R13, R70, !P2 ;  /* 0x000000460d0d7207 */ /* 0x000fc40005000000 */
[----:B------:R-:W-:Y:S02]  /*eaf0*/  SEL R11, R25, R72, !P2 ;  /* 0x00000048190b7207 */ /* 0x000fe40005000000 */
[----:B------:R-:W-:Y:S02]  /*eb00*/  SEL R10, R24, R71, !P2 ;  /* 0x00000047180a7207 */ /* 0x000fe40005000000 */
[----:B------:R-:W-:Y:S02]  /*eb10*/  SEL R0, RZ, 0xffffffff, P1 ;  /* 0xffffffffff007807 */ /* 0x000fe40000800000 */
[----:B------:R-:W-:Y:S02]  /*eb20*/  ISETP.GE.U32.AND P3, PT, R7, R90, PT ;  /* 0x0000005a0700720c */ /* 0x000fe40003f66070 */
[----:B------:R-:W-:Y:S02]  /*eb30*/  ISETP.NE.U32.AND P5, PT, R12, R85, PT ;  /* 0x000000550c00720c */ /* 0x000fe40003fa5070 */
        /* <DEDUP_REMOVED lines=48> */
.L_x_3093:
        /* <DEDUP_REMOVED lines=131> */
.L_x_3120:
[----:B------:R-:W-:-:S05]  /*f670*/  SHF.R.U32.HI R33, RZ, 0x2, R99 ;  /* 0x00000002ff217819 */ /* 0x000fca0000011663 */
[----:B------:R-:W-:-:S05]  /*f680*/  IMAD.WIDE.U32 R32, R33, 0x20, R104 ;  /* 0x0000002021207825 */ /* 0x000fca00078e0068 */
[----:B------:R0:W2:Y:S01]  /*f690*/  LDG.E.128 R40, [R32.64] ;  /* 0x0000002420287981 */ /* 0x0000a2000c1e1d00 */
[----:B------:R-:W-:-:S03]  /*f6a0*/  IADD3 R111, R99, c[0x0][0x184], RZ ;  /* 0x00006100636f7a10 */ /* 0x000fc60007ffe0ff */
[----:B------:R0:W3:Y:S01]  /*f6b0*/  LDG.E.128 R44, [R32.64+0x10] ;  /* 0x00001024202c7981 */ /* 0x0000e2000c1e1d00 */
[----:B------:R-:W-:-:S05]  /*f6c0*/  SHF.R.U32.HI R109, RZ, 0x2, R111 ;  /* 0x00000002ff6d7819 */ /* 0x000fca000001166f */
[----:B------:R-:W-:Y:S01]  /*f6d0*/  IMAD.WIDE.U32 R108, R109, 0x20, R104 ;  /* 0x000000206d6c7825 */ /* 0x000fe200078e0068 */
[----:B------:R-:W-:-:S04]  /*f6e0*/  IADD3 R113, R111, c[0x0][0x184], RZ ;  /* 0x000061006f717a10 */ /* 0x000fc80007ffe0ff */
[----:B------:R1:W4:Y:S01]  /*f6f0*/  LDG.E.128 R48, [R108.64] ;  /* 0x000000246c307981 */ /* 0x000322000c1e1d00 */
[----:B------:R-:W-:-:S03]  /*f700*/  SHF.R.U32.HI R107, RZ, 0x2, R113 ;  /* 0x00000002ff6b7819 */ /* 0x000fc60000011671 */
[----:B------:R1:W5:Y:S02]  /*f710*/  LDG.E.128 R52, [R108.64+0x10] ;  /* 0x000010246c347981 */ /* 0x000364000c1e1d00 */
[----:B------:R-:W-:-:S05]  /*f720*/  IMAD.WIDE.U32 R106, R107, 0x20, R104 ;  /* 0x000000206b6a7825 */ /* 0x000fca00078e0068 */
[----:B------:R0:W4:Y:S04]  /*f730*/  LDG.E.128 R24, [R106.64] ;  /* 0x000000246a187981 */ /* 0x000128000c1e1d00 */
[----:B------:R0:W4:Y:S01]  /*f740*/  LDG.E.128 R28, [R106.64+0x10] ;  /* 0x000010246a1c7981 */ /* 0x000122000c1e1d00 */
[----:B------:R-:W-:-:S04]  /*f750*/  IADD3 R115, R113, c[0x0][0x184], RZ ;  /* 0x0000610071737a10 */ /* 0x000fc80007ffe0ff */
[----:B------:R-:W-:-:S05]  /*f760*/  SHF.R.U32.HI R101, RZ, 0x2, R115 ;  /* 0x00000002ff657819 */ /* 0x000fca0000011673 */
[----:B------:R-:W-:-:S05]  /*f770*/  IMAD.WIDE.U32 R100, R101, 0x20, R104 ;  /* 0x0000002065647825 */ /* 0x000fca00078e0068 */
[----:B0-----:R0:W4:Y:S04]  /*f780*/  LDG.E.128 R32, [R100.64] ;  /* 0x0000002464207981 */ /* 0x001128000c1e1d00 */
[----:B------:R0:W4:Y:S01]  /*f790*/  LDG.E.128 R36, [R100.64+0x10] ;  /* 0x0000102464247981 */ /* 0x000122000c1e1d00 */
[-C--:B------:R-:W-:Y:S02]  /*f7a0*/  ISETP.GE.U32.AND P1, PT, R96, R99.reuse, PT ;  /* 0x000000636000720c */ /* 0x080fe40003f26070 */
[----:B------:R-:W-:Y:S02]  /*f7b0*/  ISETP.GE.U32.AND P4, PT, R7, R99, PT ;  /* 0x000000630700720c */ /* 0x000fe40003f86070 */
[----:B------:R-:W-:Y:S02]  /*f7c0*/  ISETP.GE.AND.EX P1, PT, R95, RZ, PT, P1 ;  /* 0x000000ff5f00720c */ /* 0x000fe40003f26310 */
[----:B------:R-:W-:-:S02]  /*f7d0*/  ISETP.GE.AND.EX P4, PT, R6, RZ, PT, P4 ;  /* 0x000000ff0600720c */ /* 0x000fc40003f86340 */
[----:B------:R-:W-:Y:S02]  /*f7e0*/  SEL R106, RZ, 0xffffffff, P1 ;  /* 0xffffffffff6a7807 */ /* 0x000fe40000800000 */
[----:B------:R-:W-:Y:S02]  /*f7f0*/  SEL R114, RZ, 0xffffffff, P4 ;  /* 0xffffffffff727807 */ /* 0x000fe40002000000 */
[-C--:B------:R-:W-:Y:S02]  /*f800*/  ISETP.GE.U32.AND P5, PT, R92, R99.reuse, PT ;  /* 0x000000635c00720c */ /* 0x080fe40003fa6070 */
[----:B------:R-:W-:Y:S02]  /*f810*/  ISETP.GE.U32.AND P3, PT, R3, R99, PT ;  /* 0x000000630300720c */ /* 0x000fe40003f66070 */
[----:B------:R-:W-:Y:S02]  /*f820*/  ISETP.GE.AND.EX P5, PT, R91, RZ, PT, P5 ;  /* 0x000000ff5b00720c */ /* 0x000fe40003fa6350 */
[----:B------:R-:W-:-:S02]  /*f830*/  ISETP.GE.AND.EX P3, PT, R0, RZ, PT, P3 ;  /* 0x000000ff0000720c */ /* 0x000fc40003f66330 */
[----:B-1----:R-:W-:Y:S02]  /*f840*/  SEL R108, RZ, 0xffffffff, P5 ;  /* 0xffffffffff6c7807 */ /* 0x002fe40002800000 */
[----:B------:R-:W-:Y:S02]  /*f850*/  ISETP.GE.U32.AND P5, PT, R56, R111, PT ;  /* 0x0000006f3800720c */ /* 0x000fe40003fa6070 */
[----:B------:R-:W-:Y:S02]  /*f860*/  SEL R109, RZ, 0xffffffff, P3 ;  /* 0xffffffffff6d7807 */ /* 0x000fe40001800000 */
[----:B------:R-:W-:Y:S02]  /*f870*/  ISETP.GE.U32.AND P3, PT, R60, R113, PT ;  /* 0x000000713c00720c */ /* 0x000fe40003f66070 */
[----:B------:R-:W-:Y:S02]  /*f880*/  ISETP.GE.AND.EX P5, PT, R23, RZ, PT, P5 ;  /* 0x000000ff1700720c */ /* 0x000fe40003fa6350 */
[----:B------:R-:W-:-:S02]  /*f890*/  ISETP.GE.AND.EX P3, PT, R59, RZ, PT, P3 ;  /* 0x000000ff3b00720c */ /* 0x000fc40003f66330 */
[----:B0-----:R-:W-:Y:S02]  /*f8a0*/  SEL R101, RZ, 0xffffffff, P5 ;  /* 0xffffffffff657807 */ /* 0x001fe40002800000 */
[----:B------:R-:W-:Y:S02]  /*f8b0*/  SEL R100, RZ, 0xffffffff, P3 ;  /* 0xffffffffff647807 */ /* 0x000fe40001800000 */
[CC--:B--2---:R-:W-:Y:S02]  /*f8c0*/  ISETP.NE.U32.AND P0, PT, R97.reuse, R40.reuse, PT ;  /* 0x000000286100720c */ /* 0x0c4fe40003f05070 */
[----:B------:R-:W-:Y:S02]  /*f8d0*/  ISETP.GE.U32.AND P2, PT, R97, R40, PT ;  /* 0x000000286100720c */ /* 0x000fe40003f46070 */
[CC--:B------:R-:W-:Y:S02]  /*f8e0*/  ISETP.NE.AND.EX P0, PT, R98.reuse, R41.reuse, PT, P0 ;  /* 0x000000296200720c */ /* 0x0c0fe40003f05300 */
[----:B------:R-:W-:-:S02]  /*f8f0*/  ISETP.GE.AND.EX P1, PT, R98, R41, PT, P2 ;  /* 0x000000296200720c */ /* 0x000fc40003f26320 */
[----:B------:R-:W-:Y:S02]  /*f900*/  ISETP.GE.U32.AND P2, PT, R15, R111, PT ;  /* 0x0000006f0f00720c */ /* 0x000fe40003f46070 */
[----:B------:R-:W-:Y:S02]  /*f910*/  ISETP.NE.U32.AND P4, PT, R93, R42, PT ;  /* 0x0000002a5d00720c */ /* 0x000fe40003f85070 */
[----:B------:R-:W-:Y:S02]  /*f920*/  ISETP.GE.AND.EX P2, PT, R14, RZ, PT, P2 ;  /* 0x000000ff0e00720c */ /* 0x000fe40003f46320 */
[----:B---3--:R-:W-:Y:S02]  /*f930*/  ISETP.GE.U32.AND P5, PT, R89, R44, PT ;  /* 0x0000002c5900720c */ /* 0x008fe40003fa6070 */
[----:B------:R-:W-:Y:S02]  /*f940*/  SEL R107, RZ, 0xffffffff, P2 ;  /* 0xffffffffff6b7807 */ /* 0x000fe40001000000 */
[----:B------:R-:W-:-:S02]  /*f950*/  @P0 SEL R106, RZ, 0xffffffff, P1 ;  /* 0xffffffffff6a0807 */ /* 0x000fc40000800000 */
[-C--:B------:R-:W-:Y:S02]  /*f960*/  ISETP.GE.U32.AND P0, PT, R11, R111.reuse, PT ;  /* 0x0000006f0b00720c */ /* 0x080fe40003f06070 */
[----:B------:R-:W-:Y:S02]  /*f970*/  ISETP.GE.U32.AND P1, PT, R20, R111, PT ;  /* 0x0000006f1400720c */ /* 0x000fe40003f26070 */
[----:B------:R-:W-:Y:S02]  /*f980*/  ISETP.GE.AND.EX P0, PT, R10, RZ, PT, P0 ;  /* 0x000000ff0a00720c */ /* 0x000fe40003f06300 */
[----:B------:R-:W-:Y:S02]  /*f990*/  LOP3.LUT R106, R106, 0x1, RZ, 0xc0, !PT ;  /* 0x000000016a6a7812 */ /* 0x000fe400078ec0ff */
[----:B------:R-:W-:Y:S02]  /*f9a0*/  SEL R118, RZ, 0xffffffff, P0 ;  /* 0xffffffffff767807 */ /* 0x000fe40000000000 */
[----:B------:R-:W-:-:S02]  /*f9b0*/  ISETP.GE.AND.EX P1, PT, R19, RZ, PT, P1 ;  /* 0x000000ff1300720c */ /* 0x000fc40003f26310 */
[----:B------:R-:W-:Y:S02]  /*f9c0*/  ISETP.NE.AND.EX P0, PT, R94, R43, PT, P4 ;  /* 0x0000002b5e00720c */ /* 0x000fe40003f05340 */
[----:B------:R-:W-:Y:S02]  /*f9d0*/  ISETP.NE.U32.AND P6, PT, R106, 0x1, PT ;  /* 0x000000016a00780c */ /* 0x000fe40003fc5070 */
[----:B------:R-:W-:Y:S02]  /*f9e0*/  SEL R106, RZ, 0xffffffff, P1 ;  /* 0xffffffffff6a7807 */ /* 0x000fe40000800000 */
[----:B------:R-:W-:Y:S02]  /*f9f0*/  ISETP.NE.U32.AND P2, PT, R89, R44, PT ;  /* 0x0000002c5900720c */ /* 0x000fe40003f45070 */
[----:B------:R-:W-:Y:S02]  /*fa00*/  ISETP.GE.U32.AND P1, PT, R93, R42, PT ;  /* 0x0000002a5d00720c */ /* 0x000fe40003f26070 */
[----:B------:R-:W-:-:S02]  /*fa10*/  ISETP.NE.U32.AND P4, PT, R5, R46, PT ;  /* 0x0000002e0500720c */ /* 0x000fc40003f85070 */
[----:B------:R-:W-:Y:S02]  /*fa20*/  ISETP.NE.AND.EX P2, PT, R90, R45, PT, P2 ;  /* 0x0000002d5a00720c */ /* 0x000fe40003f45320 */
[----:B------:R-:W-:Y:S02]  /*fa30*/  ISETP.GE.AND.EX P1, PT, R94, R43, PT, P1 ;  /* 0x0000002b5e00720c */ /* 0x000fe40003f26310 */
[----:B------:R-:W-:Y:S02]  /*fa40*/  ISETP.NE.AND.EX P4, PT, R4, R47, PT, P4 ;  /* 0x0000002f0400720c */ /* 0x000fe40003f85340 */
[----:B------:R-:W-:Y:S02]  /*fa50*/  @P0 SEL R108, RZ, 0xffffffff, P1 ;  /* 0xffffffffff6c0807 */ /* 0x000fe40000800000 */
[----:B----4-:R-:W-:Y:S02]  /*fa60*/  ISETP.NE.U32.AND P0, PT, R9, R48, PT ;  /* 0x000000300900720c */ /* 0x010fe40003f05070 */
[----:B------:R-:W-:-:S02]  /*fa70*/  ISETP.GE.U32.AND P3, PT, R5, R46, PT ;  /* 0x0000002e0500720c */ /* 0x000fc40003f66070 */
[----:B------:R-:W-:Y:S02]  /*fa80*/  ISETP.GE.AND.EX P5, PT, R90, R45, PT, P5 ;  /* 0x0000002d5a00720c */ /* 0x000fe40003fa6350 */
[----:B------:R-:W-:Y:S02]  /*fa90*/  ISETP.NE.U32.AND P1, PT, R13, R50, PT ;  /* 0x000000320d00720c */ /* 0x000fe40003f25070 */
[----:B------:R-:W-:Y:S02]  /*faa0*/  ISETP.NE.AND.EX P0, PT, R8, R49, PT, P0 ;  /* 0x000000310800720c */ /* 0x000fe40003f05300 */
[----:B------:R-:W-:Y:S02]  /*fab0*/  ISETP.GE.AND.EX P3, PT, R4, R47, PT, P3 ;  /* 0x0000002f0400720c */ /* 0x000fe40003f66330 */
[----:B------:R-:W-:Y:S02]  /*fac0*/  @P2 SEL R109, RZ, 0xffffffff, P5 ;  /* 0xffffffffff6d2807 */ /* 0x000fe40002800000 */
[----:B------:R-:W-:-:S02]  /*fad0*/  ISETP.NE.AND.EX P1, PT, R12, R51, PT, P1 ;  /* 0x000000330c00720c */ /* 0x000fc40003f25310 */
[----:B------:R-:W-:Y:S02]  /*fae0*/  ISETP.GE.U32.AND P5, PT, R9, R48, PT ;  /* 0x000000300900720c */ /* 0x000fe40003fa6070 */
[----:B-----5:R-:W-:Y:S02]  /*faf0*/  ISETP.NE.U32.AND P2, PT, R18, R52, PT ;  /* 0x000000341200720c */ /* 0x020fe40003f45070 */
[----:B------:R-:W-:Y:S02]  /*fb00*/  @P4 SEL R114, RZ, 0xffffffff, P3 ;  /* 0xffffffffff724807 */ /* 0x000fe40001800000 */
[----:B------:R-:W-:Y:S02]  /*fb10*/  ISETP.GE.U32.AND P3, PT, R13, R50, PT ;  /* 0x000000320d00720c */ /* 0x000fe40003f66070 */
[----:B------:R-:W-:Y:S02]  /*fb20*/  ISETP.NE.U32.AND P4, PT, R21, R54, PT ;  /* 0x000000361500720c */ /* 0x000fe40003f85070 */
[----:B------:R-:W-:-:S02]  /*fb30*/  ISETP.GE.AND.EX P5, PT, R8, R49, PT, P5 ;  /* 0x000000310800720c */ /* 0x000fc40003fa6350 */
[----:B------:R-:W-:Y:S02]  /*fb40*/  ISETP.NE.AND.EX P2, PT, R16, R53, PT, P2 ;  /* 0x000000351000720c */ /* 0x000fe40003f45320 */
[----:B------:R-:W-:Y:S02]  /*fb50*/  ISETP.GE.AND.EX P3, PT, R12, R51, PT, P3 ;  /* 0x000000330c00720c */ /* 0x000fe40003f66330 */
[----:B------:R-:W-:Y:S02]  /*fb60*/  ISETP.NE.AND.EX P4, PT, R22, R55, PT, P4 ;  /* 0x000000371600720c */ /* 0x000fe40003f85340 */
[----:B------:R-:W-:Y:S02]  /*fb70*/  @P0 SEL R118, RZ, 0xffffffff, P5 ;  /* 0xffffffffff760807 */ /* 0x000fe40002800000 */
[----:B------:R-:W-:Y:S02]  /*fb80*/  ISETP.GE.U32.AND P5, PT, R18, R52, PT ;  /* 0x000000341200720c */ /* 0x000fe40003fa6070 */
[----:B------:R-:W-:-:S02]  /*fb90*/  ISETP.NE.U32.AND P0, PT, R57, R24, PT ;  /* 0x000000183900720c */ /* 0x000fc40003f05070 */
[----:B------:R-:W-:Y:S02]  /*fba0*/  @P1 SEL R107, RZ, 0xffffffff, P3 ;  /* 0xffffffffff6b1807 */ /* 0x000fe40001800000 */
[----:B------:R-:W-:Y:S02]  /*fbb0*/  ISETP.GE.U32.AND P1, PT, R21, R54, PT ;  /* 0x000000361500720c */ /* 0x000fe40003f26070 */
[----:B------:R-:W-:Y:S02]  /*fbc0*/  ISETP.GE.AND.EX P5, PT, R16, R53, PT, P5 ;  /* 0x000000351000720c */ /* 0x000fe40003fa6350 */
[----:B------:R-:W-:Y:S02]  /*fbd0*/  ISETP.NE.AND.EX P0, PT, R58, R25, PT, P0 ;  /* 0x000000193a00720c */ /* 0x000fe40003f05300 */
[----:B------:R-:W-:Y:S02]  /*fbe0*/  ISETP.GE.AND.EX P1, PT, R22, R55, PT, P1 ;  /* 0x000000371600720c */ /* 0x000fe40003f26310 */
[----:B------:R-:W-:-:S02]  /*fbf0*/  @P2 SEL R106, RZ, 0xffffffff, P5 ;  /* 0xffffffffff6a2807 */ /* 0x000fc40002800000 */
[----:B------:R-:W-:Y:S02]  /*fc00*/  ISETP.GE.U32.AND P2, PT, R57, R24, PT ;  /* 0x000000183900720c */ /* 0x000fe40003f46070 */
[----:B------:R-:W-:Y:S02]  /*fc10*/  ISETP.NE.U32.AND P5, PT, R61, R26, PT ;  /* 0x0000001a3d00720c */ /* 0x000fe40003fa5070 */
[----:B------:R-:W-:Y:S02]  /*fc20*/  ISETP.GE.U32.AND P3, PT, R64, R113, PT ;  /* 0x000000714000720c */ /* 0x000fe40003f66070 */
[----:B------:R-:W-:Y:S02]  /*fc30*/  @P4 SEL R101, RZ, 0xffffffff, P1 ;  /* 0xffffffffff654807 */ /* 0x000fe40000800000 */
[----:B------:R-:W-:Y:S02]  /*fc40*/  ISETP.GE.AND.EX P2, PT, R58, R25, PT, P2 ;  /* 0x000000193a00720c */ /* 0x000fe40003f46320 */
[----:B------:R-:W-:-:S02]  /*fc50*/  ISETP.NE.AND.EX P1, PT, R62, R27, PT, P5 ;  /* 0x0000001b3e00720c */ /* 0x000fc40003f25350 */
[----:B------:R-:W-:Y:S02]  /*fc60*/  ISETP.GE.AND.EX P5, PT, R63, RZ, PT, P3 ;  /* 0x000000ff3f00720c */ /* 0x000fe40003fa6330 */
[----:B------:R-:W-:Y:S02]  /*fc70*/  ISETP.NE.U32.AND P3, PT, R65, R28, PT ;  /* 0x0000001c4100720c */ /* 0x000fe40003f65070 */
[----:B------:R-:W-:Y:S02]  /*fc80*/  @P0 SEL R100, RZ, 0xffffffff, P2 ;  /* 0xffffffffff640807 */ /* 0x000fe40001000000 */
[----:B------:R-:W-:Y:S02]  /*fc90*/  ISETP.GE.U32.AND P2, PT, R61, R26, PT ;  /* 0x0000001a3d00720c */ /* 0x000fe40003f46070 */
[----:B------:R-:W-:Y:S02]  /*fca0*/  LOP3.LUT R108, R108, 0x1, RZ, 0xc0, !PT ;  /* 0x000000016c6c7812 */ /* 0x000fe400078ec0ff */
[----:B------:R-:W-:-:S02]  /*fcb0*/  ISETP.NE.AND.EX P3, PT, R66, R29, PT, P3 ;  /* 0x0000001d4200720c */ /* 0x000fc40003f65330 */
[----:B------:R-:W-:Y:S02]  /*fcc0*/  ISETP.GE.U32.AND P0, PT, R68, R113, PT ;  /* 0x000000714400720c */ /* 0x000fe40003f06070 */
[----:B------:R-:W-:Y:S02]  /*fcd0*/  ISETP.GE.AND.EX P2, PT, R62, R27, PT, P2 ;  /* 0x0000001b3e00720c */ /* 0x000fe40003f46320 */
[----:B------:R-:W-:Y:S02]  /*fce0*/  ISETP.NE.U32.AND P4, PT, R108, 0x1, PT ;  /* 0x000000016c00780c */ /* 0x000fe40003f85070 */
[----:B------:R-:W-:Y:S02]  /*fcf0*/  SEL R108, RZ, 0xffffffff, P5 ;  /* 0xffffffffff6c7807 */ /* 0x000fe40002800000 */
[----:B------:R-:W-:Y:S02]  /*fd00*/  ISETP.GE.AND.EX P0, PT, R67, RZ, PT, P0 ;  /* 0x000000ff4300720c */ /* 0x000fe40003f06300 */
[----:B------:R-:W-:-:S02]  /*fd10*/  ISETP.GE.U32.AND P5, PT, R65, R28, PT ;  /* 0x0000001c4100720c */ /* 0x000fc40003fa6070 */
[----:B------:R-:W-:Y:S02]  /*fd20*/  @P1 SEL R108, RZ, 0xffffffff, P2 ;  /* 0xffffffffff6c1807 */ /* 0x000fe40001000000 */
[----:B------:R-:W-:Y:S02]  /*fd30*/  ISETP.NE.U32.AND P1, PT, R69, R30, PT ;  /* 0x0000001e4500720c */ /* 0x000fe40003f25070 */
[----:B------:R-:W-:Y:S02]  /*fd40*/  SEL R112, RZ, 0xffffffff, P0 ;  /* 0xffffffffff707807 */ /* 0x000fe40000000000 */
[----:B------:R-:W-:Y:S02]  /*fd50*/  ISETP.GE.AND.EX P5, PT, R66, R29, PT, P5 ;  /* 0x0000001d4200720c */ /* 0x000fe40003fa6350 */
[----:B------:R-:W-:Y:S02]  /*fd60*/  ISETP.NE.AND.EX P1, PT, R70, R31, PT, P1 ;  /* 0x0000001f4600720c */ /* 0x000fe40003f25310 */
[----:B------:R-:W-:-:S02]  /*fd70*/  ISETP.GE.U32.AND P0, PT, R72, R113, PT ;  /* 0x000000714800720c */ /* 0x000fc40003f06070 */
[----:B------:R-:W-:Y:S02]  /*fd80*/  @P3 SEL R112, RZ, 0xffffffff, P5 ;  /* 0xffffffffff703807 */ /* 0x000fe40002800000 */
[----:B------:R-:W-:Y:S02]  /*fd90*/  ISETP.GE.AND.EX P5, PT, R71, RZ, PT, P0 ;  /* 0x000000ff4700720c */ /* 0x000fe40003fa6300 */
[----:B------:R-:W-:Y:S02]  /*fda0*/  ISETP.GE.U32.AND P3, PT, R69, R30, PT ;  /* 0x0000001e4500720c */ /* 0x000fe40003f66070 */
[----:B------:R-:W-:Y:S02]  /*fdb0*/  ISETP.NE.U32.AND P0, PT, R73, R32, PT ;  /* 0x000000204900720c */ /* 0x000fe40003f05070 */
[----:B------:R-:W-:Y:S02]  /*fdc0*/  LOP3.LUT R109, R109, 0x1, RZ, 0xc0, !PT ;  /* 0x000000016d6d7812 */ /* 0x000fe400078ec0ff */
[----:B------:R-:W-:-:S02]  /*fdd0*/  ISETP.GE.AND.EX P3, PT, R70, R31, PT, P3 ;  /* 0x0000001f4600720c */ /* 0x000fc40003f66330 */
[----:B------:R-:W-:Y:S02]  /*fde0*/  ISETP.NE.AND.EX P0, PT, R74, R33, PT, P0 ;  /* 0x000000214a00720c */ /* 0x000fe40003f05300 */
[----:B------:R-:W-:Y:S02]  /*fdf0*/  ISETP.NE.U32.AND P2, PT, R109, 0x1, PT ;  /* 0x000000016d00780c */ /* 0x000fe40003f45070 */
[----:B------:R-:W-:Y:S02]  /*fe00*/  SEL R109, RZ, 0xffffffff, P5 ;  /* 0xffffffffff6d7807 */ /* 0x000fe40002800000 */
[----:B------:R-:W-:Y:S02]  /*fe10*/  ISETP.GE.U32.AND P5, PT, R76, R115, PT ;  /* 0x000000734c00720c */ /* 0x000fe40003fa6070 */
[----:B------:R-:W-:Y:S02]  /*fe20*/  @P1 SEL R109, RZ, 0xffffffff, P3 ;  /* 0xffffffffff6d1807 */ /* 0x000fe40001800000 */
[----:B------:R-:W-:-:S02]  /*fe30*/  ISETP.GE.U32.AND P1, PT, R73, R32, PT ;  /* 0x000000204900720c */ /* 0x000fc40003f26070 */
[----:B------:R-:W-:Y:S02]  /*fe40*/  LOP3.LUT R114, R114, 0x1, RZ, 0xc0, !PT ;  /* 0x0000000172727812 */ /* 0x000fe400078ec0ff */
[----:B------:R-:W-:Y:S02]  /*fe50*/  ISETP.GE.AND.EX P5, PT, R75, RZ, PT, P5 ;  /* 0x000000ff4b00720c */ /* 0x000fe40003fa6350 */
[----:B------:R-:W-:Y:S02]  /*fe60*/  ISETP.GE.AND.EX P1, PT, R74, R33, PT, P1 ;  /* 0x000000214a00720c */ /* 0x000fe40003f26310 */
[----:B------:R-:W-:Y:S02]  /*fe70*/  ISETP.NE.U32.AND P3, PT, R114, 0x1, PT ;  /* 0x000000017200780c */ /* 0x000fe40003f65070 */
[----:B------:R-:W-:Y:S02]  /*fe80*/  SEL R114, RZ, 0xffffffff, P5 ;  /* 0xffffffffff727807 */ /* 0x000fe40002800000 */
[----:B------:R-:W-:-:S02]  /*fe90*/  ISETP.NE.U32.AND P5, PT, R77, R34, PT ;  /* 0x000000224d00720c */ /* 0x000fc40003fa5070 */
[----:B------:R-:W-:Y:S02]  /*fea0*/  @P0 SEL R114, RZ, 0xffffffff, P1 ;  /* 0xffffffffff720807 */ /* 0x000fe40000800000 */
[----:B------:R-:W-:Y:S02]  /*feb0*/  ISETP.GE.U32.AND P1, PT, R80, R115, PT ;  /* 0x000000735000720c */ /* 0x000fe40003f26070 */
[----:B------:R-:W-:Y:S02]  /*fec0*/  ISETP.NE.AND.EX P0, PT, R78, R35, PT, P5 ;  /* 0x000000234e00720c */ /* 0x000fe40003f05350 */
[----:B------:R-:W-:Y:S02]  /*fed0*/  ISETP.GE.AND.EX P5, PT, R79, RZ, PT, P1 ;  /* 0x000000ff4f00720c */ /* 0x000fe40003fa6310 */
[----:B------:R-:W-:Y:S02]  /*fee0*/  ISETP.GE.U32.AND P1, PT, R77, R34, PT ;  /* 0x000000224d00720c */ /* 0x000fe40003f26070 */
[----:B------:R-:W-:-:S02]  /*fef0*/  SEL R117, RZ, 0xffffffff, P5 ;  /* 0xffffffffff757807 */ /* 0x000fc40002800000 */
[CC--:B------:R-:W-:Y:S02]  /*ff00*/  ISETP.NE.U32.AND P5, PT, R81.reuse, R36.reuse, PT ;  /* 0x000000245100720c */ /* 0x0c0fe40003fa5070 */
        /* <DEDUP_REMOVED lines=8> */
[----:B------:R-:W-:Y:S02]  /*ff90*/  @P5 SEL R116, RZ, 0xffffffff, P1 ;  /* 0xffffffffff745807 */ /* 0x000fe40000800000 */
[----:B------:R-:W-:Y:S02]  /*ffa0*/  ISETP.GE.U32.AND P5, PT, R86, R115, PT ;  /* 0x000000735600720c */ /* 0x000fe40003fa6070 */
[----:B------:R-:W-:-:S02]  /*ffb0*/  SEL R96, R96, R99, !P6 ;  /* 0x0000006360607207 */ /* 0x000fc40007000000 */
[-C--:B------:R-:W-:Y:S02]  /*ffc0*/  SEL R92, R92, R99.reuse, !P4 ;  /* 0x000000635c5c7207 */ /* 0x080fe40006000000 */
[-C--:B------:R-:W-:Y:S02]  /*ffd0*/  SEL R3, R3, R99.reuse, !P2 ;  /* 0x0000006303037207 */ /* 0x080fe40005000000 */
[----:B------:R-:W-:Y:S02]  /*ffe0*/  SEL R7, R7, R99, !P3 ;  /* 0x0000006307077207 */ /* 0x000fe40005800000 */
[----:B------:R-:W-:Y:S02]  /*fff0*/  ISETP.GE.AND.EX P5, PT, R85, RZ, PT, P5 ;  /* 0x000000ff5500720c */ /* 0x000fe40003fa6350 */
[----:B------:R-:W-:Y:S02]  /*10000*/  LOP3.LUT R99, R118, 0x1, RZ, 0xc0, !PT ;  /* 0x0000000176637812 */ /* 0x000fe400078ec0ff */
[----:B------:R-:W-:-:S02]  /*10010*/  ISETP.NE.U32.AND P0, PT, R87, R38, PT ;  /* 0x000000265700720c */ /* 0x000fc40003f05070 */
[----:B------:R-:W-:Y:S02]  /*10020*/  SEL R118, RZ, 0xffffffff, P5 ;  /* 0xffffffffff767807 */ /* 0x000fe40002800000 */
[----:B------:R-:W-:Y:S02]  /*10030*/  ISETP.NE.U32.AND P5, PT, R99, 0x1, PT ;  /* 0x000000016300780c */ /* 0x000fe40003fa5070 */
[----:B------:R-:W-:Y:S02]  /*10040*/  ISETP.NE.AND.EX P0, PT, R88, R39, PT, P0 ;  /* 0x000000275800720c */ /* 0x000fe40003f05300 */
[----:B------:R-:W-:Y:S02]  /*10050*/  LOP3.LUT R101, R101, 0x1, RZ, 0xc0, !PT ;  /* 0x0000000165657812 */ /* 0x000fe400078ec0ff */
[----:B------:R-:W-:Y:S02]  /*10060*/  IADD3 R99, R115, c[0x0][0x184], RZ ;  /* 0x0000610073637a10 */ /* 0x000fe40007ffe0ff */
[----:B------:R-:W-:-:S02]  /*10070*/  SEL R97, R97, R40, !P6 ;  /* 0x0000002861617207 */ /* 0x000fc40007000000 */
[----:B------:R-:W-:Y:S02]  /*10080*/  SEL R98, R98, R41, !P6 ;  /* 0x0000002962627207 */ /* 0x000fe40007000000 */
[----:B------:R-:W-:Y:S02]  /*10090*/  SEL R95, R95, RZ, !P6 ;  /* 0x000000ff5f5f7207 */ /* 0x000fe40007000000 */
[----:B------:R-:W-:Y:S01]  /*100a0*/  ISETP.NE.U32.AND P6, PT, R101, 0x1, PT ;  /* 0x000000016500780c */ /* 0x000fe20003fc5070 */
[----:B------:R-:W-:Y:S01]  /*100b0*/  IMAD R101, R110, 0x3, R99 ;  /* 0x000000036e657824 */ /* 0x000fe200078e0263 */
[----:B------:R-:W-:Y:S02]  /*100c0*/  ISETP.GE.U32.AND P1, PT, R87, R38, PT ;  /* 0x000000265700720c */ /* 0x000fe40003f26070 */
[----:B------:R-:W-:Y:S02]  /*100d0*/  SEL R93, R93, R42, !P4 ;  /* 0x0000002a5d5d7207 */ /* 0x000fe40006000000 */
[----:B------:R-:W-:-:S02]  /*100e0*/  ISETP.GE.AND.EX P1, PT, R88, R39, PT, P1 ;  /* 0x000000275800720c */ /* 0x000fc40003f26310 */
[----:B------:R-:W-:Y:S02]  /*100f0*/  SEL R94, R94, R43, !P4 ;  /* 0x0000002b5e5e7207 */ /* 0x000fe40006000000 */
[----:B------:R-:W-:Y:S02]  /*10100*/  SEL R91, R91, RZ, !P4 ;  /* 0x000000ff5b5b7207 */ /* 0x000fe40006000000 */
[----:B------:R-:W-:Y:S02]  /*10110*/  ISETP.GE.U32.AND P4, PT, R101, c[0x0][0x17c], PT ;  /* 0x00005f0065007a0c */ /* 0x000fe40003f86070 */
[----:B------:R-:W-:Y:S02]  /*10120*/  LOP3.LUT R107, R107, 0x1, RZ, 0xc0, !PT ;  /* 0x000000016b6b7812 */ /* 0x000fe400078ec0ff */
[----:B------:R-:W-:Y:S02]  /*10130*/  LOP3.LUT R106, R106, 0x1, RZ, 0xc0, !PT ;  /* 0x000000016a6a7812 */ /* 0x000fe400078ec0ff */
[----:B------:R-:W-:-:S02]  /*10140*/  LOP3.LUT R100, R100, 0x1, RZ, 0xc0, !PT ;  /* 0x0000000164647812 */ /* 0x000fc400078ec0ff */
[----:B------:R-:W-:Y:S02]  /*10150*/  LOP3.LUT R108, R108, 0x1, RZ, 0xc0, !PT ;  /* 0x000000016c6c7812 */ /* 0x000fe400078ec0ff */
[----:B------:R-:W-:Y:S02]  /*10160*/  @P0 SEL R118, RZ, 0xffffffff, P1 ;  /* 0xffffffffff760807 */ /* 0x000fe40000800000 */
        /* <DEDUP_REMOVED lines=9> */
[----:B------:R-:W-:-:S02]  /*10200*/  ISETP.NE.U32.AND P3, PT, R108, 0x1, PT ;  /* 0x000000016c00780c */ /* 0x000fc40003f65070 */
[----:B------:R-:W-:Y:S02]  /*10210*/  LOP3.LUT R112, R112, 0x1, RZ, 0xc0, !PT ;  /* 0x0000000170707812 */ /* 0x000fe400078ec0ff */
[----:B------:R-:W-:Y:S02]  /*10220*/  LOP3.LUT R109, R109, 0x1, RZ, 0xc0, !PT ;  /* 0x000000016d6d7812 */ /* 0x000fe400078ec0ff */
[----:B------:R-:W-:Y:S02]  /*10230*/  LOP3.LUT R114, R114, 0x1, RZ, 0xc0, !PT ;  /* 0x0000000172727812 */ /* 0x000fe400078ec0ff */
[----:B------:R-:W-:Y:S02]  /*10240*/  LOP3.LUT R117, R117, 0x1, RZ, 0xc0, !PT ;  /* 0x0000000175757812 */ /* 0x000fe400078ec0ff */
[----:B------:R-:W-:Y:S02]  /*10250*/  LOP3.LUT R116, R116, 0x1, RZ, 0xc0, !PT ;  /* 0x0000000174747812 */ /* 0x000fe400078ec0ff */
[----:B------:R-:W-:-:S02]  /*10260*/  LOP3.LUT R118, R118, 0x1, RZ, 0xc0, !PT ;  /* 0x0000000176767812 */ /* 0x000fc400078ec0ff */
[-C--:B------:R-:W-:Y:S02]  /*10270*/  SEL R11, R11, R111.reuse, !P5 ;  /* 0x0000006f0b0b7207 */ /* 0x080fe40006800000 */
[-C--:B------:R-:W-:Y:S02]  /*10280*/  SEL R15, R15, R111.reuse, !P0 ;  /* 0x0000006f0f0f7207 */ /* 0x080fe40004000000 */
[-C--:B------:R-:W-:Y:S02]  /*10290*/  SEL R20, R20, R111.reuse, !P1 ;  /* 0x0000006f14147207 */ /* 0x080fe40004800000 */
[----:B------:R-:W-:Y:S02]  /*102a0*/  SEL R56, R56, R111, !P6 ;  /* 0x0000006f38387207 */ /* 0x000fe40007000000 */
[----:B------:R-:W-:Y:S02]  /*102b0*/  SEL R9, R9, R48, !P5 ;  /* 0x0000003009097207 */ /* 0x000fe40006800000 */
[----:B------:R-:W-:-:S02]  /*102c0*/  SEL R8, R8, R49, !P5 ;  /* 0x0000003108087207 */ /* 0x000fc40006800000 */
[----:B------:R-:W-:Y:S02]  /*102d0*/  SEL R10, R10, RZ, !P5 ;  /* 0x000000ff0a0a7207 */ /* 0x000fe40006800000 */
[----:B------:R-:W-:Y:S02]  /*102e0*/  SEL R13, R13, R50, !P0 ;  /* 0x000000320d0d7207 */ /* 0x000fe40004000000 */
[----:B------:R-:W-:Y:S02]  /*102f0*/  SEL R12, R12, R51, !P0 ;  /* 0x000000330c0c7207 */ /* 0x000fe40004000000 */
[----:B------:R-:W-:Y:S02]  /*10300*/  SEL R14, R14, RZ, !P0 ;  /* 0x000000ff0e0e7207 */ /* 0x000fe40004000000 */
[-C--:B------:R-:W-:Y:S02]  /*10310*/  SEL R60, R60, R113.reuse, !P2 ;  /* 0x000000713c3c7207 */ /* 0x080fe40005000000 */
[----:B------:R-:W-:-:S02]  /*10320*/  SEL R64, R64, R113, !P3 ;  /* 0x0000007140407207 */ /* 0x000fc40005800000 */
        /* <DEDUP_REMOVED lines=12> */
[----:B------:R-:W-:Y:S02]  /*103f0*/  ISETP.NE.U32.AND P5, PT, R112, 0x1, PT ;  /* 0x000000017000780c */ /* 0x000fe40003fa5070 */
[----:B------:R-:W-:Y:S02]  /*10400*/  ISETP.NE.U32.AND P0, PT, R109, 0x1, PT ;  /* 0x000000016d00780c */ /* 0x000fe40003f05070 */
[----:B------:R-:W-:Y:S02]  /*10410*/  ISETP.NE.U32.AND P1, PT, R114, 0x1, PT ;  /* 0x000000017200780c */ /* 0x000fe40003f25070 */
[----:B------:R-:W-:Y:S02]  /*10420*/  ISETP.NE.U32.AND P6, PT, R117, 0x1, PT ;  /* 0x000000017500780c */ /* 0x000fe40003fc5070 */
[----:B------:R-:W-:Y:S02]  /*10430*/  ISETP.NE.U32.AND P2, PT, R116, 0x1, PT ;  /* 0x000000017400780c */ /* 0x000fe40003f45070 */
[----:B------:R-:W-:-:S02]  /*10440*/  ISETP.NE.U32.AND P3, PT, R118, 0x1, PT ;  /* 0x000000017600780c */ /* 0x000fc40003f65070 */
[-C--:B------:R-:W-:Y:S02]  /*10450*/  SEL R68, R68, R113.reuse, !P5 ;  /* 0x0000007144447207 */ /* 0x080fe40006800000 */
[----:B------:R-:W-:Y:S02]  /*10460*/  SEL R72, R72, R113, !P0 ;  /* 0x0000007148487207 */ /* 0x000fe40004000000 */
[-C--:B------:R-:W-:Y:S02]  /*10470*/  SEL R76, R76, R115.reuse, !P1 ;  /* 0x000000734c4c7207 */ /* 0x080fe40004800000 */
[-C--:B------:R-:W-:Y:S02]  /*10480*/  SEL R80, R80, R115.reuse, !P6 ;  /* 0x0000007350507207 */ /* 0x080fe40007000000 */
        /* <DEDUP_REMOVED lines=22> */
.L_x_3119:
[----:B------:R-:W-:Y:S05]  /*105f0*/  BSYNC B0 ;  /* 0x0000000000007941 */ /* 0x000fea0003800000 */
.L_x_3118:
        /* <DEDUP_REMOVED lines=27> */
.L_x_3122:
[----:B0-----:R-:W-:Y:S05]  /*107b0*/  BSYNC B0 ;  /* 0x0000000000007941 */ /* 0x001fea0003800000 */
.L_x_3121:
[----:B------:R-:W-:Y:S01]  /*107c0*/  BSSY B0, `(.L_x_3123) ;  /* 0x00000eb000007945 */ /* 0x000fe20003800000 */
[----:B------:R-:W-:Y:S05]  /*107d0*/  @P1 BRA `(.L_x_3124) ;  /* 0x00000e9000001947 */ /* 0x000fea0003800000 */
[----:B-----5:R-:W-:Y:S02]  /*107e0*/  ISETP.GE.U32.AND P2, PT, R97, R40, PT ;  /* 0x000000286100720c */ /* 0x020fe40003f46070 */
[----:B------:R-:W-:-:S02]  /*107f0*/  ISETP.GE.U32.AND P5, PT, R93, R42, PT ;  /* 0x0000002a5d00720c */ /* 0x000fc40003fa6070 */
[----:B------:R-:W-:Y:S02]  /*10800*/  ISETP.GE.AND.EX P2, PT, R98, R41, PT, P2 ;  /* 0x000000296200720c */ /* 0x000fe40003f46320 */
[----:B------:R-:W-:Y:S02]  /*10810*/  ISETP.NE.U32.AND P1, PT, R97, R40, PT ;  /* 0x000000286100720c */ /* 0x000fe40003f25070 */
[----:B------:R-:W-:Y:S02]  /*10820*/  SEL R100, RZ, 0xffffffff, P2 ;  /* 0xffffffffff647807 */ /* 0x000fe40001000000 */
[----:B------:R-:W-:Y:S02]  /*10830*/  ISETP.NE.U32.AND P2, PT, R89, R44, PT ;  /* 0x0000002c5900720c */ /* 0x000fe40003f45070 */
[----:B------:R-:W-:Y:S02]  /*10840*/  ISETP.GE.AND.EX P5, PT, R94, R43, PT, P5 ;  /* 0x0000002b5e00720c */ /* 0x000fe40003fa6350 */
[----:B------:R-:W-:-:S02]  /*10850*/  ISETP.NE.AND.EX P2, PT, R90, R45, PT, P2 ;  /* 0x0000002d5a00720c */ /* 0x000fc40003f45320 */
[----:B------:R-:W-:Y:S02]  /*10860*/  ISETP.NE.AND.EX P1, PT, R98, R41, PT, P1 ;  /* 0x000000296200720c */ /* 0x000fe40003f25310 */
[----:B------:R-:W-:Y:S02]  /*10870*/  ISETP.GE.U32.AND P3, PT, R89, R44, PT ;  /* 0x0000002c5900720c */ /* 0x000fe40003f66070 */
[----:B------:R-:W-:Y:S02]  /*10880*/  SEL R101, RZ, 0xffffffff, P5 ;  /* 0xffffffffff657807 */ /* 0x000fe40002800000 */
[-C--:B------:R-:W-:Y:S02]  /*10890*/  ISETP.GE.U32.AND P5, PT, R3, R99.reuse, PT ;  /* 0x000000630300720c */ /* 0x080fe40003fa6070 */
[----:B------:R-:W-:Y:S02]  /*108a0*/  ISETP.GE.U32.AND P6, PT, R96, R99, PT ;  /* 0x000000636000720c */ /* 0x000fe40003fc6070 */
[----:B------:R-:W-:-:S02]  /*108b0*/  ISETP.GE.AND.EX P3, PT, R90, R45, PT, P3 ;  /* 0x0000002d5a00720c */ /* 0x000fc40003f66330 */
[----:B------:R-:W-:Y:S02]  /*108c0*/  ISETP.GE.AND.EX P5, PT, R0, RZ, PT, P5 ;  /* 0x000000ff0000720c */ /* 0x000fe40003fa6350 */
[----:B------:R-:W-:Y:S02]  /*108d0*/  ISETP.GE.AND.EX P6, PT, R95, RZ, PT, P6 ;  /* 0x000000ff5f00720c */ /* 0x000fe40003fc6360 */
[----:B------:R-:W-:Y:S02]  /*108e0*/  ISETP.NE.U32.AND P4, PT, R93, R42, PT ;  /* 0x0000002a5d00720c */ /* 0x000fe40003f85070 */
[----:B------:R-:W-:Y:S02]  /*108f0*/  SEL R104, RZ, 0xffffffff, P3 ;  /* 0xffffffffff687807 */ /* 0x000fe40001800000 */
[----:B------:R-:W-:Y:S02]  /*10900*/  @!P2 SEL R104, RZ, 0xffffffff, P5 ;  /* 0xffffffffff68a807 */ /* 0x000fe40002800000 */
[----:B------:R-:W-:-:S02]  /*10910*/  @!P1 SEL R100, RZ, 0xffffffff, P6 ;  /* 0xffffffffff649807 */ /* 0x000fc40003000000 */
[----:B------:R-:W-:Y:S02]  /*10920*/  ISETP.NE.U32.AND P6, PT, R5, R46, PT ;  /* 0x0000002e0500720c */ /* 0x000fe40003fc5070 */
[----:B------:R-:W-:Y:S02]  /*10930*/  ISETP.NE.AND.EX P4, PT, R94, R43, PT, P4 ;  /* 0x0000002b5e00720c */ /* 0x000fe40003f85340 */
[----:B------:R-:W-:Y:S02]  /*10940*/  LOP3.LUT R104, R104, 0x1, RZ, 0xc0, !PT ;  /* 0x0000000168687812 */ /* 0x000fe400078ec0ff */
[----:B------:R-:W-:Y:S02]  /*10950*/  ISETP.NE.AND.EX P6, PT, R4, R47, PT, P6 ;  /* 0x0000002f0400720c */ /* 0x000fe40003fc5360 */
[----:B------:R-:W-:Y:S02]  /*10960*/  ISETP.GE.U32.AND P0, PT, R92, R99, PT ;  /* 0x000000635c00720c */ /* 0x000fe40003f06070 */
[----:B------:R-:W-:-:S02]  /*10970*/  ISETP.NE.U32.AND P2, PT, R104, 0x1, PT ;  /* 0x000000016800780c */ /* 0x000fc40003f45070 */
[----:B------:R-:W-:Y:S02]  /*10980*/  ISETP.GE.U32.AND P1, PT, R5, R46, PT ;  /* 0x0000002e0500720c */ /* 0x000fe40003f26070 */
[----:B------:R-:W-:Y:S02]  /*10990*/  ISETP.GE.U32.AND P3, PT, R7, R99, PT ;  /* 0x000000630700720c */ /* 0x000fe40003f66070 */
[----:B------:R-:W-:Y:S02]  /*109a0*/  ISETP.GE.AND.EX P0, PT, R91, RZ, PT, P0 ;  /* 0x000000ff5b00720c */ /* 0x000fe40003f06300 */
[----:B------:R-:W-:Y:S02]  /*109b0*/  SEL R89, R89, R44, !P2 ;  /* 0x0000002c59597207 */ /* 0x000fe40005000000 */
[----:B------:R-:W-:Y:S02]  /*109c0*/  IADD3 R44, R99, c[0x0][0x184], RZ ;  /* 0x00006100632c7a10 */ /* 0x000fe40007ffe0ff */
[----:B------:R-:W-:-:S02]  /*109d0*/  ISETP.GE.AND.EX P1, PT, R4, R47, PT, P1 ;  /* 0x0000002f0400720c */ /* 0x000fc40003f26310 */
[----:B------:R-:W-:Y:S02]  /*109e0*/  ISETP.GE.AND.EX P3, PT, R6, RZ, PT, P3 ;  /* 0x000000ff0600720c */ /* 0x000fe40003f66330 */
[----:B------:R-:W-:Y:S02]  /*109f0*/  @!P4 SEL R101, RZ, 0xffffffff, P0 ;  /* 0xffffffffff65c807 */ /* 0x000fe40000000000 */
[----:B------:R-:W-:Y:S02]  /*10a00*/  ISETP.GE.U32.AND P4, PT, R44, c[0x0][0x17c], PT ;  /* 0x00005f002c007a0c */ /* 0x000fe40003f86070 */
[----:B------:R-:W-:Y:S02]  /*10a10*/  SEL R105, RZ, 0xffffffff, P1 ;  /* 0xffffffffff697807 */ /* 0x000fe40000800000 */
        /* <DEDUP_REMOVED lines=23> */
[CC--:B------:R-:W-:Y:S02]  /*10b90*/  ISETP.NE.U32.AND P1, PT, R9.reuse, R48.reuse, PT ;  /* 0x000000300900720c */ /* 0x0c0fe40003f25070 */
[----:B------:R-:W-:Y:S02]  /*10ba0*/  ISETP.GE.U32.AND P2, PT, R9, R48, PT ;  /* 0x000000300900720c */ /* 0x000fe40003f46070 */
[CC--:B------:R-:W-:Y:S02]  /*10bb0*/  ISETP.NE.AND.EX P1, PT, R8.reuse, R49.reuse, PT, P1 ;  /* 0x000000310800720c */ /* 0x0c0fe40003f25310 */
[----:B------:R-:W-:Y:S02]  /*10bc0*/  ISETP.GE.U32.AND P6, PT, R11, R44, PT ;  /* 0x0000002c0b00720c */ /* 0x000fe40003fc6070 */
[----:B------:R-:W-:-:S02]  /*10bd0*/  ISETP.GE.AND.EX P2, PT, R8, R49, PT, P2 ;  /* 0x000000310800720c */ /* 0x000fc40003f46320 */
[----:B------:R-:W-:Y:S02]  /*10be0*/  ISETP.GE.AND.EX P6, PT, R10, RZ, PT, P6 ;  /* 0x000000ff0a00720c */ /* 0x000fe40003fc6360 */
[CC--:B------:R-:W-:Y:S02]  /*10bf0*/  ISETP.NE.U32.AND P4, PT, R13.reuse, R50.reuse, PT ;  /* 0x000000320d00720c */ /* 0x0c0fe40003f85070 */
[----:B------:R-:W-:Y:S02]  /*10c00*/  SEL R40, RZ, 0xffffffff, P2 ;  /* 0xffffffffff287807 */ /* 0x000fe40001000000 */
[----:B------:R-:W-:Y:S02]  /*10c10*/  ISETP.GE.U32.AND P5, PT, R13, R50, PT ;  /* 0x000000320d00720c */ /* 0x000fe40003fa6070 */
[----:B------:R-:W-:Y:S02]  /*10c20*/  @!P1 SEL R40, RZ, 0xffffffff, P6 ;  /* 0xffffffffff289807 */ /* 0x000fe40003000000 */
[----:B------:R-:W-:-:S02]  /*10c30*/  ISETP.GE.U32.AND P3, PT, R18, R52, PT ;  /* 0x000000341200720c */ /* 0x000fc40003f66070 */
[----:B------:R-:W-:Y:S02]  /*10c40*/  ISETP.NE.U32.AND P2, PT, R18, R52, PT ;  /* 0x000000341200720c */ /* 0x000fe40003f45070 */
[----:B------:R-:W-:Y:S02]  /*10c50*/  ISETP.NE.U32.AND P6, PT, R21, R54, PT ;  /* 0x000000361500720c */ /* 0x000fe40003fc5070 */
[CC--:B------:R-:W-:Y:S02]  /*10c60*/  ISETP.NE.AND.EX P4, PT, R12.reuse, R51.reuse, PT, P4 ;  /* 0x000000330c00720c */ /* 0x0c0fe40003f85340 */
[----:B------:R-:W-:Y:S02]  /*10c70*/  ISETP.GE.AND.EX P5, PT, R12, R51, PT, P5 ;  /* 0x000000330c00720c */ /* 0x000fe40003fa6350 */
[CC--:B------:R-:W-:Y:S02]  /*10c80*/  ISETP.GE.AND.EX P3, PT, R16.reuse, R53.reuse, PT, P3 ;  /* 0x000000351000720c */ /* 0x0c0fe40003f66330 */
[----:B------:R-:W-:-:S02]  /*10c90*/  ISETP.NE.AND.EX P2, PT, R16, R53, PT, P2 ;  /* 0x000000351000720c */ /* 0x000fc40003f45320 */
[----:B------:R-:W-:Y:S02]  /*10ca0*/  ISETP.NE.AND.EX P6, PT, R22, R55, PT, P6 ;  /* 0x000000371600720c */ /* 0x000fe40003fc5360 */
[----:B------:R-:W-:Y:S02]  /*10cb0*/  ISETP.GE.U32.AND P0, PT, R15, R44, PT ;  /* 0x0000002c0f00720c */ /* 0x000fe40003f06070 */
[----:B------:R-:W-:Y:S02]  /*10cc0*/  ISETP.GE.U32.AND P1, PT, R21, R54, PT ;  /* 0x000000361500720c */ /* 0x000fe40003f26070 */
[----:B------:R-:W-:Y:S02]  /*10cd0*/  SEL R41, RZ, 0xffffffff, P5 ;  /* 0xffffffffff297807 */ /* 0x000fe40002800000 */
[----:B------:R-:W-:Y:S02]  /*10ce0*/  SEL R42, RZ, 0xffffffff, P3 ;  /* 0xffffffffff2a7807 */ /* 0x000fe40001800000 */
[----:B------:R-:W-:-:S02]  /*10cf0*/  ISETP.GE.U32.AND P5, PT, R20, R44, PT ;  /* 0x0000002c1400720c */ /* 0x000fc40003fa6070 */
[----:B------:R-:W-:Y:S02]  /*10d00*/  ISETP.GE.U32.AND P3, PT, R56, R44, PT ;  /* 0x0000002c3800720c */ /* 0x000fe40003f66070 */
[----:B------:R-:W-:Y:S02]  /*10d10*/  ISETP.GE.AND.EX P0, PT, R14, RZ, PT, P0 ;  /* 0x000000ff0e00720c */ /* 0x000fe40003f06300 */
[----:B------:R-:W-:Y:S02]  /*10d20*/  IADD3 R45, R44, c[0x0][0x184], RZ ;  /* 0x000061002c2d7a10 */ /* 0x000fe40007ffe0ff */
[----:B------:R-:W-:Y:S02]  /*10d30*/  ISETP.GE.AND.EX P1, PT, R22, R55, PT, P1 ;  /* 0x000000371600720c */ /* 0x000fe40003f26310 */
[----:B------:R-:W-:Y:S02]  /*10d40*/  ISETP.GE.AND.EX P5, PT, R19, RZ, PT, P5 ;  /* 0x000000ff1300720c */ /* 0x000fe40003fa6350 */
[----:B------:R-:W-:-:S02]  /*10d50*/  ISETP.GE.AND.EX P3, PT, R23, RZ, PT, P3 ;  /* 0x000000ff1700720c */ /* 0x000fc40003f66330 */
[----:B------:R-:W-:Y:S02]  /*10d60*/  @!P4 SEL R41, RZ, 0xffffffff, P0 ;  /* 0xffffffffff29c807 */ /* 0x000fe40000000000 */
[----:B------:R-:W-:Y:S02]  /*10d70*/  ISETP.GE.U32.AND P4, PT, R45, c[0x0][0x17c], PT ;  /* 0x00005f002d007a0c */ /* 0x000fe40003f86070 */
[----:B------:R-:W-:Y:S02]  /*10d80*/  SEL R43, RZ, 0xffffffff, P1 ;  /* 0xffffffffff2b7807 */ /* 0x000fe40000800000 */
[----:B------:R-:W-:Y:S02]  /*10d90*/  @!P2 SEL R42, RZ, 0xffffffff, P5 ;  /* 0xffffffffff2aa807 */ /* 0x000fe40002800000 */
[----:B------:R-:W-:Y:S02]  /*10da0*/  @!P6 SEL R43, RZ, 0xffffffff, P3 ;  /* 0xffffffffff2be807 */ /* 0x000fe40001800000 */
[----:B------:R-:W-:-:S02]  /*10db0*/  LOP3.LUT R40, R40, 0x1, RZ, 0xc0, !PT ;  /* 0x0000000128287812 */ /* 0x000fc400078ec0ff */
[----:B------:R-:W-:Y:S02]  /*10dc0*/  LOP3.LUT R41, R41, 0x1, RZ, 0xc0, !PT ;  /* 0x0000000129297812 */ /* 0x000fe400078ec0ff */
[----:B------:R-:W-:Y:S02]  /*10dd0*/  LOP3.LUT R42, R42, 0x1, RZ, 0xc0, !PT ;  /* 0x000000012a2a7812 */ /* 0x000fe400078ec0ff */
[----:B------:R-:W-:Y:S02]  /*10de0*/  LOP3.LUT R43, R43, 0x1, RZ, 0xc0, !PT ;  /* 0x000000012b2b7812 */ /* 0x000fe400078ec0ff */
[----:B------:R-:W-:Y:S02]  /*10df0*/  ISETP.NE.U32.AND P0, PT, R40, 0x1, PT ;  /* 0x000000012800780c */ /* 0x000fe40003f05070 */
        /* <DEDUP_REMOVED lines=23> */
[----:B------:R-:W-:Y:S02]  /*10f70*/  ISETP.NE.AND.EX P4, PT, R62, R27, PT, P4 ;  /* 0x0000001b3e00720c */ /* 0x000fe40003f85340 */
[----:B------:R-:W-:Y:S02]  /*10f80*/  ISETP.GE.U32.AND P2, PT, R57, R24, PT ;  /* 0x000000183900720c */ /* 0x000fe40003f46070 */
[-C--:B------:R-:W-:Y:S02]  /*10f90*/  ISETP.GE.U32.AND P6, PT, R60, R45.reuse, PT ;  /* 0x0000002d3c00720c */ /* 0x080fe40003fc6070 */
[----:B------:R-:W-:Y:S02]  /*10fa0*/  ISETP.GE.U32.AND P5, PT, R61, R26, PT ;  /* 0x0000001a3d00720c */ /* 0x000fe40003fa6070 */
[----:B------:R-:W-:-:S02]  /*10fb0*/  ISETP.GE.U32.AND P0, PT, R64, R45, PT ;  /* 0x0000002d4000720c */ /* 0x000fc40003f06070 */
[----:B------:R-:W-:Y:S02]  /*10fc0*/  ISETP.GE.AND.EX P2, PT, R58, R25, PT, P2 ;  /* 0x000000193a00720c */ /* 0x000fe40003f46320 */
[----:B------:R-:W-:Y:S02]  /*10fd0*/  ISETP.GE.AND.EX P6, PT, R59, RZ, PT, P6 ;  /* 0x000000ff3b00720c */ /* 0x000fe40003fc6360 */
[----:B------:R-:W-:Y:S02]  /*10fe0*/  ISETP.GE.AND.EX P5, PT, R62, R27, PT, P5 ;  /* 0x0000001b3e00720c */ /* 0x000fe40003fa6350 */
[----:B------:R-:W-:Y:S02]  /*10ff0*/  ISETP.GE.AND.EX P0, PT, R63, RZ, PT, P0 ;  /* 0x000000ff3f00720c */ /* 0x000fe40003f06300 */
[----:B------:R-:W-:Y:S02]  /*11000*/  SEL R40, RZ, 0xffffffff, P2 ;  /* 0xffffffffff287807 */ /* 0x000fe40001000000 */
[----:B------:R-:W-:-:S02]  /*11010*/  @!P1 SEL R40, RZ, 0xffffffff, P6 ;  /* 0xffffffffff289807 */ /* 0x000fc40003000000 */
[CC--:B------:R-:W-:Y:S02]  /*11020*/  ISETP.GE.U32.AND P3, PT, R65.reuse, R28.reuse, PT ;  /* 0x0000001c4100720c */ /* 0x0c0fe40003f66070 */
[----:B------:R-:W-:Y:S02]  /*11030*/  ISETP.NE.U32.AND P2, PT, R65, R28, PT ;  /* 0x0000001c4100720c */ /* 0x000fe40003f45070 */
[CC--:B------:R-:W-:Y:S02]  /*11040*/  ISETP.GE.U32.AND P1, PT, R69.reuse, R30.reuse, PT ;  /* 0x0000001e4500720c */ /* 0x0c0fe40003f26070 */
[----:B------:R-:W-:Y:S02]  /*11050*/  ISETP.NE.U32.AND P6, PT, R69, R30, PT ;  /* 0x0000001e4500720c */ /* 0x000fe40003fc5070 */
[----:B------:R-:W-:Y:S02]  /*11060*/  SEL R41, RZ, 0xffffffff, P5 ;  /* 0xffffffffff297807 */ /* 0x000fe40002800000 */
[----:B------:R-:W-:-:S02]  /*11070*/  @!P4 SEL R41, RZ, 0xffffffff, P0 ;  /* 0xffffffffff29c807 */ /* 0x000fc40000000000 */
[CC--:B------:R-:W-:Y:S02]  /*11080*/  ISETP.GE.AND.EX P3, PT, R66.reuse, R29.reuse, PT, P3 ;  /* 0x0000001d4200720c */ /* 0x0c0fe40003f66330 */
[----:B------:R-:W-:Y:S02]  /*11090*/  ISETP.NE.AND.EX P2, PT, R66, R29, PT, P2 ;  /* 0x0000001d4200720c */ /* 0x000fe40003f45320 */
[CC--:B------:R-:W-:Y:S02]  /*110a0*/  ISETP.NE.AND.EX P6, PT, R70.reuse, R31.reuse, PT, P6 ;  /* 0x0000001f4600720c */ /* 0x0c0fe40003fc5360 */
[----:B------:R-:W-:Y:S02]  /*110b0*/  ISETP.GE.AND.EX P1, PT, R70, R31, PT, P1 ;  /* 0x0000001f4600720c */ /* 0x000fe40003f26310 */
[----:B------:R-:W-:Y:S02]  /*110c0*/  LOP3.LUT R41, R41, 0x1, RZ, 0xc0, !PT ;  /* 0x0000000129297812 */ /* 0x000fe400078ec0ff */
[----:B------:R-:W-:-:S02]  /*110d0*/  SEL R42, RZ, 0xffffffff, P3 ;  /* 0xffffffffff2a7807 */ /* 0x000fc40001800000 */
[----:B------:R-:W-:Y:S02]  /*110e0*/  SEL R43, RZ, 0xffffffff, P1 ;  /* 0xffffffffff2b7807 */ /* 0x000fe40000800000 */
[-C--:B------:R-:W-:Y:S02]  /*110f0*/  ISETP.GE.U32.AND P5, PT, R68, R45.reuse, PT ;  /* 0x0000002d4400720c */ /* 0x080fe40003fa6070 */
[----:B------:R-:W-:Y:S02]  /*11100*/  ISETP.GE.U32.AND P3, PT, R72, R45, PT ;  /* 0x0000002d4800720c */ /* 0x000fe40003f66070 */
[----:B------:R-:W-:Y:S02]  /*11110*/  ISETP.NE.U32.AND P1, PT, R41, 0x1, PT ;  /* 0x000000012900780c */ /* 0x000fe40003f25070 */
[----:B------:R-:W-:Y:S02]  /*11120*/  IADD3 R41, R45, c[0x0][0x184], RZ ;  /* 0x000061002d297a10 */ /* 0x000fe40007ffe0ff */
[----:B------:R-:W-:-:S02]  /*11130*/  ISETP.GE.AND.EX P5, PT, R67, RZ, PT, P5 ;  /* 0x000000ff4300720c */ /* 0x000fc40003fa6350 */
[----:B------:R-:W-:Y:S02]  /*11140*/  ISETP.GE.AND.EX P3, PT, R71, RZ, PT, P3 ;  /* 0x000000ff4700720c */ /* 0x000fe40003f66330 */
[----:B------:R-:W-:Y:S02]  /*11150*/  ISETP.GE.U32.AND P4, PT, R41, c[0x0][0x17c], PT ;  /* 0x00005f0029007a0c */ /* 0x000fe40003f86070 */
        /* <DEDUP_REMOVED lines=27> */
[----:B------:R-:W-:Y:S02]  /*11310*/  ISETP.NE.AND.EX P1, PT, R74, R33, PT, P1 ;  /* 0x000000214a00720c */ /* 0x000fe40003f25310 */
[----:B------:R-:W-:Y:S02]  /*11320*/  ISETP.GE.U32.AND P6, PT, R76, R41, PT ;  /* 0x000000294c00720c */ /* 0x000fe40003fc6070 */
[----:B------:R-:W-:-:S02]  /*11330*/  ISETP.GE.AND.EX P2, PT, R74, R33, PT, P2 ;  /* 0x000000214a00720c */ /* 0x000fc40003f46320 */
[----:B------:R-:W-:Y:S02]  /*11340*/  ISETP.GE.AND.EX P6, PT, R75, RZ, PT, P6 ;  /* 0x000000ff4b00720c */ /* 0x000fe40003fc6360 */
[----:B------:R-:W-:Y:S02]  /*11350*/  SEL R24, RZ, 0xffffffff, P2 ;  /* 0xffffffffff187807 */ /* 0x000fe40001000000 */
[CC--:B------:R-:W-:Y:S02]  /*11360*/  ISETP.GE.U32.AND P5, PT, R77.reuse, R34.reuse, PT ;  /* 0x000000224d00720c */ /* 0x0c0fe40003fa6070 */
[----:B------:R-:W-:Y:S02]  /*11370*/  ISETP.NE.U32.AND P4, PT, R77, R34, PT ;  /* 0x000000224d00720c */ /* 0x000fe40003f85070 */
[----:B------:R-:W-:Y:S02]  /*11380*/  @!P1 SEL R24, RZ, 0xffffffff, P6 ;  /* 0xffffffffff189807 */ /* 0x000fe40003000000 */
[----:B------:R-:W-:-:S02]  /*11390*/  ISETP.GE.U32.AND P3, PT, R81, R36, PT ;  /* 0x000000245100720c */ /* 0x000fc40003f66070 */
[----:B------:R-:W-:Y:S02]  /*113a0*/  ISETP.NE.U32.AND P2, PT, R81, R36, PT ;  /* 0x000000245100720c */ /* 0x000fe40003f45070 */
[----:B------:R-:W-:Y:S02]  /*113b0*/  ISETP.NE.U32.AND P6, PT, R87, R38, PT ;  /* 0x000000265700720c */ /* 0x000fe40003fc5070 */
[CC--:B------:R-:W-:Y:S02]  /*113c0*/  ISETP.GE.AND.EX P5, PT, R78.reuse, R35.reuse, PT, P5 ;  /* 0x000000234e00720c */ /* 0x0c0fe40003fa6350 */
[----:B------:R-:W-:Y:S02]  /*113d0*/  ISETP.NE.AND.EX P4, PT, R78, R35, PT, P4 ;  /* 0x000000234e00720c */ /* 0x000fe40003f85340 */
[CC--:B------:R-:W-:Y:S02]  /*113e0*/  ISETP.GE.AND.EX P3, PT, R82.reuse, R37.reuse, PT, P3 ;  /* 0x000000255200720c */ /* 0x0c0fe40003f66330 */
[----:B------:R-:W-:-:S02]  /*113f0*/  ISETP.NE.AND.EX P2, PT, R82, R37, PT, P2 ;  /* 0x000000255200720c */ /* 0x000fc40003f45320 */
[----:B------:R-:W-:Y:S02]  /*11400*/  ISETP.NE.AND.EX P6, PT, R88, R39, PT, P6 ;  /* 0x000000275800720c */ /* 0x000fe40003fc5360 */
[----:B------:R-:W-:Y:S02]  /*11410*/  ISETP.GE.U32.AND P1, PT, R87, R38, PT ;  /* 0x000000265700720c */ /* 0x000fe40003f26070 */
[----:B------:R-:W-:Y:S02]  /*11420*/  SEL R25, RZ, 0xffffffff, P5 ;  /* 0xffffffffff197807 */ /* 0x000fe40002800000 */
[----:B------:R-:W-:Y:S02]  /*11430*/  SEL R26, RZ, 0xffffffff, P3 ;  /* 0xffffffffff1a7807 */ /* 0x000fe40001800000 */
[-C--:B------:R-:W-:Y:S02]  /*11440*/  ISETP.GE.U32.AND P0, PT, R80, R41.reuse, PT ;  /* 0x000000295000720c */ /* 0x080fe40003f06070 */
[----:B------:R-:W-:-:S02]  /*11450*/  ISETP.GE.U32.AND P5, PT, R84, R41, PT ;  /* 0x000000295400720c */ /* 0x000fc40003fa6070 */
[----:B------:R-:W-:Y:S02]  /*11460*/  ISETP.GE.U32.AND P3, PT, R86, R41, PT ;  /* 0x000000295600720c */ /* 0x000fe40003f66070 */
[----:B------:R-:W-:Y:S02]  /*11470*/  ISETP.GE.AND.EX P1, PT, R88, R39, PT, P1 ;  /* 0x000000275800720c */ /* 0x000fe40003f26310 */
        /* <DEDUP_REMOVED lines=30> */
[----:B------:R-:W-:Y:S02]  /*11660*/  SEL R85, R85, RZ, !P3 ;  /* 0x000000ff55557207 */ /* 0x000fe40005800000 */
.L_x_3124:
[----:B------:R-:W-:Y:S05]  /*11670*/  BSYNC B0 ;  /* 0x0000000000007941 */ /* 0x000fea0003800000 */
.L_x_3123:
[CC--:B------:R-:W-:Y:S02]  /*11680*/  ISETP.NE.U32.AND P1, PT, R97.reuse, R9.reuse, PT ;  /* 0x000000096100720c */ /* 0x0c0fe40003f25070 */
[----:B------:R-:W-:Y:S02]  /*11690*/  ISETP.GE.U32.AND P2, PT, R97, R9, PT ;  /* 0x000000096100720c */ /* 0x000fe40003f46070 */
[CC--:B------:R-:W-:Y:S02]  /*116a0*/  ISETP.NE.AND.EX P1, PT, R98.reuse, R8.reuse, PT, P1 ;  /* 0x000000086200720c */ /* 0x0c0fe40003f25310 */
[----:B------:R-:W-:-:S02]  /*116b0*/  ISETP.GE.AND.EX P2, PT, R98, R8, PT, P2 ;  /* 0x000000086200720c */ /* 0x000fc40003f46320 */
[C---:B------:R-:W-:Y:S02]  /*116c0*/  ISETP.NE.U32.AND P4, PT, R93.reuse, R13, PT ;  /* 0x0000000d5d00720c */ /* 0x040fe40003f85070 */
[----:B-----5:R-:W-:Y:S02]  /*116d0*/  SEL R24, RZ, 0xffffffff, P2 ;  /* 0xffffffffff187807 */ /* 0x020fe40001000000 */
[----:B------:R-:W-:Y:S02]  /*116e0*/  ISETP.GE.U32.AND P6, PT, R96, R11, PT ;  /* 0x0000000b6000720c */ /* 0x000fe40003fc6070 */
[----:B------:R-:W-:Y:S02]  /*116f0*/  ISETP.GE.U32.AND P5, PT, R93, R13, PT ;  /* 0x0000000d5d00720c */ /* 0x000fe40003fa6070 */
[----:B------:R-:W-:Y:S02]  /*11700*/  ISETP.NE.U32.AND P2, PT, R89, R18, PT ;  /* 0x000000125900720c */ /* 0x000fe40003f45070 */
[----:B------:R-:W-:-:S02]  /*11710*/  ISETP.NE.AND.EX P4, PT, R94, R12, PT, P4 ;  /* 0x0000000c5e00720c */ /* 0x000fc40003f85340 */
[----:B------:R-:W-:Y:S02]  /*11720*/  ISETP.GE.AND.EX P6, PT, R95, R10, PT, P6 ;  /* 0x0000000a5f00720c */ /* 0x000fe40003fc6360 */
[----:B------:R-:W-:Y:S02]  /*11730*/  ISETP.GE.AND.EX P5, PT, R94, R12, PT, P5 ;  /* 0x0000000c5e00720c */ /* 0x000fe40003fa6350 */
[----:B------:R-:W-:Y:S02]  /*11740*/  ISETP.NE.AND.EX P2, PT, R90, R16, PT, P2 ;  /* 0x000000105a00720c */ /* 0x000fe40003f45320 */
[----:B------:R-:W-:Y:S02]  /*11750*/  ISETP.GE.U32.AND P0, PT, R92, R15, PT ;  /* 0x0000000f5c00720c */ /* 0x000fe40003f06070 */
[----:B------:R-:W-:Y:S02]  /*11760*/  ISETP.GE.U32.AND P3, PT, R89, R18, PT ;  /* 0x000000125900720c */ /* 0x000fe40003f66070 */
[----:B------:R-:W-:-:S02]  /*11770*/  @!P1 SEL R24, RZ, 0xffffffff, P6 ;  /* 0xffffffffff189807 */ /* 0x000fc40003000000 */
[----:B------:R-:W-:Y:S02]  /*11780*/  SEL R25, RZ, 0xffffffff, P5 ;  /* 0xffffffffff197807 */ /* 0x000fe40002800000 */
[----:B------:R-:W-:Y:S02]  /*11790*/  ISETP.NE.U32.AND P6, PT, R5, R21, PT ;  /* 0x000000150500720c */ /* 0x000fe40003fc5070 */
[----:B------:R-:W-:Y:S02]  /*117a0*/  ISETP.GE.U32.AND P5, PT, R3, R20, PT ;  /* 0x000000140300720c */ /* 0x000fe40003fa6070 */
[----:B------:R-:W-:Y:S02]  /*117b0*/  ISETP.GE.AND.EX P3, PT, R90, R16, PT, P3 ;  /* 0x000000105a00720c */ /* 0x000fe40003f66330 */
[----:B------:R-:W-:Y:S02]  /*117c0*/  ISETP.GE.AND.EX P0, PT, R91, R14, PT, P0 ;  /* 0x0000000e5b00720c */ /* 0x000fe40003f06300 */
[----:B------:R-:W-:-:S02]  /*117d0*/  ISETP.NE.AND.EX P6, PT, R4, R22, PT, P6 ;  /* 0x000000160400720c */ /* 0x000fc40003fc5360 */
[----:B------:R-:W-:Y:S02]  /*117e0*/  ISETP.GE.AND.EX P5, PT, R0, R19, PT, P5 ;  /* 0x000000130000720c */ /* 0x000fe40003fa6350 */
[----:B------:R-:W-:Y:S02]  /*117f0*/  ISETP.GE.U32.AND P1, PT, R5, R21, PT ;  /* 0x000000150500720c */ /* 0x000fe40003f26070 */
[----:B------:R-:W-:Y:S02]  /*11800*/  SEL R26, RZ, 0xffffffff, P3 ;  /* 0xffffffffff1a7807 */ /* 0x000fe40001800000 */
[----:B------:R-:W-:Y:S02]  /*11810*/  @!P4 SEL R25, RZ, 0xffffffff, P0 ;  /* 0xffffffffff19c807 */ /* 0x000fe40000000000 */
[----:B------:R-:W-:Y:S02]  /*11820*/  @!P2 SEL R26, RZ, 0xffffffff, P5 ;  /* 0xffffffffff1aa807 */ /* 0x000fe40002800000 */
[----:B------:R-:W-:-:S02]  /*11830*/  ISETP.GE.U32.AND P3, PT, R7, R56, PT ;  /* 0x000000380700720c */ /* 0x000fc40003f66070 */
[----:B------:R-:W-:Y:S02]  /*11840*/  ISETP.GE.AND.EX P1, PT, R4, R22, PT, P1 ;  /* 0x000000160400720c */ /* 0x000fe40003f26310 */
[----:B------:R-:W-:Y:S02]  /*11850*/  LOP3.LUT R25, R25, 0x1, RZ, 0xc0, !PT ;  /* 0x0000000119197812 */ /* 0x000fe400078ec0ff */
[----:B------:R-:W-:Y:S02]  /*11860*/  LOP3.LUT R24, R24, 0x1, RZ, 0xc0, !PT ;  /* 0x0000000118187812 */ /* 0x000fe400078ec0ff */
[----:B------:R-:W-:Y:S02]  /*11870*/  LOP3.LUT R26, R26, 0x1, RZ, 0xc0, !PT ;  /* 0x000000011a1a7812 */ /* 0x000fe400078ec0ff */
[----:B------:R-:W-:Y:S02]  /*11880*/  ISETP.GE.AND.EX P3, PT, R6, R23, PT, P3 ;  /* 0x000000170600720c */ /* 0x000fe40003f66330 */
[----:B------:R-:W-:-:S02]  /*11890*/  SEL R27, RZ, 0xffffffff, P1 ;  /* 0xffffffffff1b7807 */ /* 0x000fc40000800000 */
[----:B------:R-:W-:Y:S02]  /*118a0*/  ISETP.NE.U32.AND P1, PT, R25, 0x1, PT ;  /* 0x000000011900780c */ /* 0x000fe40003f25070 */
[----:B------:R-:W-:Y:S02]  /*118b0*/  ISETP.NE.U32.AND P0, PT, R24, 0x1, PT ;  /* 0x000000011800780c */ /* 0x000fe40003f05070 */
[----:B------:R-:W-:Y:S02]  /*118c0*/  ISETP.NE.U32.AND P2, PT, R26, 0x1, PT ;  /* 0x000000011a00780c */ /* 0x000fe40003f45070 */
[----:B------:R-:W-:Y:S02]  /*118d0*/  @!P6 SEL R27, RZ, 0xffffffff, P3 ;  /* 0xffffffffff1be807 */ /* 0x000fe40001800000 */
[----:B------:R-:W-:Y:S02]  /*118e0*/  SEL R25, R94, R12, !P1 ;  /* 0x0000000c5e197207 */ /* 0x000fe40004800000 */
[----:B------:R-:W-:-:S02]  /*118f0*/  SEL R28, R97, R9, !P0 ;  /* 0x00000009611c7207 */ /* 0x000fc40004000000 */
[----:B------:R-:W-:Y:S02]  /*11900*/  SEL R12, R89, R18, !P2 ;  /* 0x00000012590c7207 */ /* 0x000fe40005000000 */
[----:B------:R-:W-:Y:S02]  /*11910*/  LOP3.LUT R27, R27, 0x1, RZ, 0xc0, !PT ;  /* 0x000000011b1b7812 */ /* 0x000fe400078ec0ff */
[----:B------:R-:W-:Y:S02]  /*11920*/  SEL R24, R93, R13, !P1 ;  /* 0x0000000d5d187207 */ /* 0x000fe40004800000 */
[----:B------:R-:W-:Y:S02]  /*11930*/  SEL R15, R92, R15, !P1 ;  /* 0x0000000f5c0f7207 */ /* 0x000fe40004800000 */
[----:B------:R-:W-:Y:S02]  /*11940*/  SEL R14, R91, R14, !P1 ;  /* 0x0000000e5b0e7207 */ /* 0x000fe40004800000 */
[----:B------:R-:W-:-:S02]  /*11950*/  SEL R29, R98, R8, !P0 ;  /* 0x00000008621d7207 */ /* 0x000fc40004000000 */
[----:B------:R-:W-:Y:S02]  /*11960*/  SEL R13, R90, R16, !P2 ;  /* 0x000000105a0d7207 */ /* 0x000fe40005000000 */
[----:B------:R-:W-:Y:S02]  /*11970*/  ISETP.NE.U32.AND P1, PT, R28, R57, PT ;  /* 0x000000391c00720c */ /* 0x000fe40003f25070 */
[----:B------:R-:W-:Y:S02]  /*11980*/  ISETP.GE.U32.AND P5, PT, R12, R65, PT ;  /* 0x000000410c00720c */ /* 0x000fe40003fa6070 */
[----:B------:R-:W-:Y:S02]  /*11990*/  ISETP.NE.U32.AND P3, PT, R27, 0x1, PT ;  /* 0x000000011b00780c */ /* 0x000fe40003f65070 */
[----:B------:R-:W-:Y:S02]  /*119a0*/  ISETP.NE.AND.EX P1, PT, R29, R58, PT, P1 ;  /* 0x0000003a1d00720c */ /* 0x000fe40003f25310 */
[----:B------:R-:W-:-:S02]  /*119b0*/  ISETP.GE.AND.EX P5, PT, R13, R66, PT, P5 ;  /* 0x000000420d00720c */ /* 0x000fc40003fa6350 */
        /* <DEDUP_REMOVED lines=8> */
[----:B------:R-:W-:Y:S02]  /*11a40*/  ISETP.GE.U32.AND P0, PT, R28, R57, PT ;  /* 0x000000391c00720c */ /* 0x000fe40003f06070 */
[----:B------:R-:W-:Y:S02]  /*11a50*/  SEL R4, RZ, 0xffffffff, P5 ;  /* 0xffffffffff047807 */ /* 0x000fe40002800000 */
[----:B------:R-:W-:Y:S02]  /*11a60*/  ISETP.GE.U32.AND P2, PT, R27, R60, PT ;  /* 0x0000003c1b00720c */ /* 0x000fe40003f46070 */
[----:B------:R-:W-:-:S02]  /*11a70*/  ISETP.NE.U32.AND P3, PT, R24, R61, PT ;  /* 0x0000003d1800720c */ /* 0x000fc40003f65070 */
[----:B------:R-:W-:Y:S02]  /*11a80*/  ISETP.GE.U32.AND P4, PT, R24, R61, PT ;  /* 0x0000003d1800720c */ /* 0x000fe40003f86070 */
[----:B------:R-:W-:Y:S02]  /*11a90*/  ISETP.NE.U32.AND P5, PT, R8, R69, PT ;  /* 0x000000450800720c */ /* 0x000fe40003fa5070 */
[----:B------:R-:W-:Y:S02]  /*11aa0*/  ISETP.GE.AND.EX P0, PT, R29, R58, PT, P0 ;  /* 0x0000003a1d00720c */ /* 0x000fe40003f06300 */
[CC--:B------:R-:W-:Y:S02]  /*11ab0*/  ISETP.GE.AND.EX P4, PT, R25.reuse, R62.reuse, PT, P4 ;  /* 0x0000003e1900720c */ /* 0x0c0fe40003f86340 */
[----:B------:R-:W-:Y:S02]  /*11ac0*/  ISETP.GE.AND.EX P2, PT, R26, R59, PT, P2 ;  /* 0x0000003b1a00720c */ /* 0x000fe40003f46320 */
[----:B------:R-:W-:-:S02]  /*11ad0*/  ISETP.NE.AND.EX P3, PT, R25, R62, PT, P3 ;  /* 0x0000003e1900720c */ /* 0x000fc40003f65330 */
[----:B------:R-:W-:Y:S02]  /*11ae0*/  ISETP.NE.AND.EX P5, PT, R9, R70, PT, P5 ;  /* 0x000000460900720c */ /* 0x000fe40003fa5350 */
[----:B------:R-:W-:Y:S02]  /*11af0*/  SEL R0, RZ, 0xffffffff, P0 ;  /* 0xffffffffff007807 */ /* 0x000fe40000000000 */
[----:B------:R-:W-:Y:S02]  /*11b00*/  SEL R3, RZ, 0xffffffff, P4 ;  /* 0xffffffffff037807 */ /* 0x000fe40002000000 */
[----:B------:R-:W-:Y:S02]  /*11b10*/  ISETP.GE.U32.AND P6, PT, R8, R69, PT ;  /* 0x000000450800720c */ /* 0x000fe40003fc6070 */
[----:B------:R-:W-:Y:S02]  /*11b20*/  @!P1 SEL R0, RZ, 0xffffffff, P2 ;  /* 0xffffffffff009807 */ /* 0x000fe40001000000 */
[----:B------:R-:W-:-:S02]  /*11b30*/  ISETP.GE.U32.AND P0, PT, R15, R64, PT ;  /* 0x000000400f00720c */ /* 0x000fc40003f06070 */
[----:B------:R-:W-:Y:S02]  /*11b40*/  ISETP.NE.U32.AND P4, PT, R12, R65, PT ;  /* 0x000000410c00720c */ /* 0x000fe40003f85070 */
[----:B------:R-:W-:Y:S02]  /*11b50*/  ISETP.GE.U32.AND P1, PT, R7, R72, PT ;  /* 0x000000480700720c */ /* 0x000fe40003f26070 */
[----:B------:R-:W-:Y:S02]  /*11b60*/  ISETP.GE.AND.EX P6, PT, R9, R70, PT, P6 ;  /* 0x000000460900720c */ /* 0x000fe40003fc6360 */
[----:B------:R-:W-:Y:S02]  /*11b70*/  ISETP.NE.AND.EX P4, PT, R13, R66, PT, P4 ;  /* 0x000000420d00720c */ /* 0x000fe40003f85340 */
[----:B------:R-:W-:Y:S02]  /*11b80*/  ISETP.GE.AND.EX P0, PT, R14, R63, PT, P0 ;  /* 0x0000003f0e00720c */ /* 0x000fe40003f06300 */
[----:B------:R-:W-:-:S02]  /*11b90*/  ISETP.GE.AND.EX P1, PT, R6, R71, PT, P1 ;  /* 0x000000470600720c */ /* 0x000fc40003f26310 */
[----:B------:R-:W-:Y:S02]  /*11ba0*/  SEL R5, RZ, 0xffffffff, P6 ;  /* 0xffffffffff057807 */ /* 0x000fe40003000000 */
[----:B------:R-:W-:Y:S02]  /*11bb0*/  @!P3 SEL R3, RZ, 0xffffffff, P0 ;  /* 0xffffffffff03b807 */ /* 0x000fe40000000000 */
[----:B------:R-:W-:Y:S02]  /*11bc0*/  @!P5 SEL R5, RZ, 0xffffffff, P1 ;  /* 0xffffffffff05d807 */ /* 0x000fe40000800000 */
[----:B------:R-:W-:Y:S02]  /*11bd0*/  ISETP.GE.U32.AND P2, PT, R11, R68, PT ;  /* 0x000000440b00720c */ /* 0x000fe40003f46070 */
[----:B------:R-:W-:Y:S02]  /*11be0*/  LOP3.LUT R3, R3, 0x1, RZ, 0xc0, !PT ;  /* 0x0000000103037812 */ /* 0x000fe400078ec0ff */
[----:B------:R-:W-:-:S02]  /*11bf0*/  LOP3.LUT R5, R5, 0x1, RZ, 0xc0, !PT ;  /* 0x0000000105057812 */ /* 0x000fc400078ec0ff */
[----:B------:R-:W-:Y:S02]  /*11c00*/  ISETP.GE.AND.EX P2, PT, R10, R67, PT, P2 ;  /* 0x000000430a00720c */ /* 0x000fe40003f46320 */
[----:B------:R-:W-:Y:S02]  /*11c10*/  LOP3.LUT R0, R0, 0x1, RZ, 0xc0, !PT ;  /* 0x0000000100007812 */ /* 0x000fe400078ec0ff */
        /* <DEDUP_REMOVED lines=15> */
[----:B------:R-:W-:-:S02]  /*11d10*/  ISETP.NE.U32.AND P4, PT, R8, R87, PT ;  /* 0x000000570800720c */ /* 0x000fc40003f85070 */
[----:B------:R-:W-:Y:S02]  /*11d20*/  ISETP.NE.U32.AND P2, PT, R4, 0x1, PT ;  /* 0x000000010400780c */ /* 0x000fe40003f45070 */
[----:B------:R-:W-:Y:S02]  /*11d30*/  SEL R23, R29, R58, !P0 ;  /* 0x0000003a1d177207 */ /* 0x000fe40004000000 */
[----:B------:R-:W-:Y:S02]  /*11d40*/  ISETP.GE.U32.AND P1, PT, R20, R73, PT ;  /* 0x000000491400720c */ /* 0x000fe40003f26070 */
[----:B------:R-:W-:Y:S02]  /*11d50*/  ISETP.GE.AND.EX P3, PT, R19, R78, PT, P3 ;  /* 0x0000004e1300720c */ /* 0x000fe40003f66330 */
[----:B------:R-:W-:Y:S02]  /*11d60*/  ISETP.NE.AND.EX P4, PT, R9, R88, PT, P4 ;  /* 0x000000580900720c */ /* 0x000fe40003f85340 */
[----:B------:R-:W-:-:S02]  /*11d70*/  SEL R12, R12, R65, !P2 ;  /* 0x000000410c0c7207 */ /* 0x000fc40005000000 */
[----:B------:R-:W-:Y:S02]  /*11d80*/  ISETP.GE.AND.EX P1, PT, R23, R74, PT, P1 ;  /* 0x0000004a1700720c */ /* 0x000fe40003f26310 */
[----:B------:R-:W-:Y:S02]  /*11d90*/  ISETP.GE.U32.AND P6, PT, R8, R87, PT ;  /* 0x000000570800720c */ /* 0x000fe40003fc6070 */
[----:B------:R-:W-:Y:S02]  /*11da0*/  SEL R3, RZ, 0xffffffff, P3 ;  /* 0xffffffffff037807 */ /* 0x000fe40001800000 */
[----:B------:R-:W-:Y:S02]  /*11db0*/  SEL R13, R13, R66, !P2 ;  /* 0x000000420d0d7207 */ /* 0x000fe40005000000 */
[----:B------:R-:W-:Y:S02]  /*11dc0*/  SEL R11, R11, R68, !P2 ;  /* 0x000000440b0b7207 */ /* 0x000fe40005000000 */
[----:B------:R-:W-:-:S02]  /*11dd0*/  SEL R10, R10, R67, !P2 ;  /* 0x000000430a0a7207 */ /* 0x000fc40005000000 */
[----:B------:R-:W-:Y:S02]  /*11de0*/  SEL R0, RZ, 0xffffffff, P1 ;  /* 0xffffffffff007807 */ /* 0x000fe40000800000 */
[----:B------:R-:W-:Y:S02]  /*11df0*/  ISETP.GE.U32.AND P3, PT, R7, R86, PT ;  /* 0x000000560700720c */ /* 0x000fe40003f66070 */
[----:B------:R-:W-:Y:S02]  /*11e00*/  ISETP.NE.U32.AND P5, PT, R12, R81, PT ;  /* 0x000000510c00720c */ /* 0x000fe40003fa5070 */
[----:B------:R-:W-:Y:S02]  /*11e10*/  ISETP.NE.U32.AND P2, PT, R20, R73, PT ;  /* 0x000000491400720c */ /* 0x000fe40003f45070 */
[----:B------:R-:W-:Y:S02]  /*11e20*/  ISETP.NE.U32.AND P1, PT, R16, R77, PT ;  /* 0x0000004d1000720c */ /* 0x000fe40003f25070 */
[----:B------:R-:W-:-:S02]  /*11e30*/  ISETP.GE.AND.EX P6, PT, R9, R88, PT, P6 ;  /* 0x000000580900720c */ /* 0x000fc40003fc6360 */
[----:B------:R-:W-:Y:S02]  /*11e40*/  ISETP.GE.AND.EX P3, PT, R6, R85, PT, P3 ;  /* 0x000000550600720c */ /* 0x000fe40003f66330 */
[----:B------:R-:W-:Y:S02]  /*11e50*/  ISETP.NE.AND.EX P5, PT, R13, R82, PT, P5 ;  /* 0x000000520d00720c */ /* 0x000fe40003fa5350 */
[----:B------:R-:W-:Y:S02]  /*11e60*/  ISETP.NE.AND.EX P2, PT, R23, R74, PT, P2 ;  /* 0x0000004a1700720c */ /* 0x000fe40003f45320 */
[----:B------:R-:W-:Y:S02]  /*11e70*/  ISETP.NE.AND.EX P1, PT, R19, R78, PT, P1 ;  /* 0x0000004e1300720c */ /* 0x000fe40003f25310 */
[----:B------:R-:W-:Y:S02]  /*11e80*/  SEL R21, R27, R60, !P0 ;  /* 0x0000003c1b157207 */ /* 0x000fe40004000000 */
[----:B------:R-:W-:-:S02]  /*11e90*/  SEL R5, RZ, 0xffffffff, P6 ;  /* 0xffffffffff057807 */ /* 0x000fc40003000000 */
[----:B------:R-:W-:Y:S02]  /*11ea0*/  ISETP.GE.U32.AND P6, PT, R12, R81, PT ;  /* 0x000000510c00720c */ /* 0x000fe40003fc6070 */
[----:B------:R-:W-:Y:S02]  /*11eb0*/  @!P4 SEL R5, RZ, 0xffffffff, P3 ;  /* 0xffffffffff05c807 */ /* 0x000fe40001800000 */
[----:B------:R-:W-:Y:S02]  /*11ec0*/  SEL R18, R26, R59, !P0 ;  /* 0x0000003b1a127207 */ /* 0x000fe40004000000 */
        /* <DEDUP_REMOVED lines=35> */
.L_x_3078:
[----:B------:R-:W-:Y:S05]  /*12100*/  BSYNC B6 ;  /* 0x0000000000067941 */ /* 0x000fea0003800000 */
.L_x_3077:
        /* <DEDUP_REMOVED lines=8> */
[----:B------:R-:W-:Y:S02]  /*12190*/  IMAD.MOV.U32 R15, RZ, RZ, R75 ;  /* 0x000000ffff0f7224 */ /* 0x000fe400078e004b */
[----:B------:R-:W-:Y:S01]  /*121a0*/  IMAD.MOV.U32 R80, RZ, RZ, R10 ;  /* 0x000000ffff507224 */ /* 0x000fe200078e000a */
[----:B------:R-:W-:Y:S01]  /*121b0*/  ISETP.NE.AND P0, PT, RZ, UR4, PT ;  /* 0x00000004ff007c0c */ /* 0x000fe2000bf05270 */
[----:B------:R-:W-:Y:S01]  /*121c0*/  IMAD.MOV.U32 R81, RZ, RZ, R11 ;  /* 0x000000ffff517224 */ /* 0x000fe200078e000b */
[----:B------:R0:W-:Y:S01]  /*121d0*/  STS.128 [R25+0x10], R12 ;  /* 0x0000100c19007388 */ /* 0x0001e20000000c00 */
[----:B------:R-:W-:-:S02]  /*121e0*/  IMAD.MOV.U32 R82, RZ, RZ, R84 ;  /* 0x000000ffff527224 */ /* 0x000fc400078e0054 */
[----:B------:R-:W-:Y:S02]  /*121f0*/  IMAD.MOV.U32 R4, RZ, RZ, R8 ;  /* 0x000000ffff047224 */ /* 0x000fe400078e0008 */
[----:B------:R-:W-:Y:S01]  /*12200*/  IMAD.MOV.U32 R5, RZ, RZ, R9 ;  /* 0x000000ffff057224 */ /* 0x000fe200078e0009 */
[----:B------:R0:W-:Y:S01]  /*12210*/  STS.128 [R25+0x20], R80 ;  /* 0x0000205019007388 */ /* 0x0001e20000000c00 */
[----:B------:R-:W-:Y:S02]  /*12220*/  IMAD.MOV.U32 R20, RZ, RZ, R0 ;  /* 0x000000ffff147224 */ /* 0x000fe400078e0000 */
[----:B------:R-:W-:Y:S01]  /*12230*/  IMAD.MOV.U32 R21, RZ, RZ, R3 ;  /* 0x000000ffff157224 */ /* 0x000fe200078e0003 */
[----:B------:R0:W-:Y:S01]  /*12240*/  STS.128 [R25+0x30], R4 ;  /* 0x0000300419007388 */ /* 0x0001e20000000c00 */
[----:B------:R-:W-:Y:S02]  /*12250*/  IMAD.MOV.U32 R22, RZ, RZ, R90 ;  /* 0x000000ffff167224 */ /* 0x000fe400078e005a */
[----:B------:R-:W-:-:S05]  /*12260*/  IMAD.MOV.U32 R23, RZ, RZ, R89 ;  /* 0x000000ffff177224 */ /* 0x000fca00078e0059 */
[----:B------:R0:W-:Y:S01]  /*12270*/  STS.128 [R25+0x40], R20 ;  /* 0x0000401419007388 */ /* 0x0001e20000000c00 */
[----:B------:R-:W-:Y:S05]  /*12280*/  @!P0 BRA `(.L_x_3125) ;  /* 0x000005a000008947 */ /* 0x000fea0003800000 */
[----:B0-----:R-:W-:-:S04]  /*12290*/  IMAD.U32 R5, RZ, RZ, UR4 ;  /* 0x00000004ff057e24 */ /* 0x001fc8000f8e00ff */
.L_x_3128:
[--C-:B------:R-:W-:Y:S01]  /*122a0*/  IMAD.IADD R4, R2, 0x1, R5.reuse ;  /* 0x0000000102047824 */ /* 0x100fe200078e0205 */
[----:B------:R-:W-:Y:S01]  /*122b0*/  WARPSYNC 0xffffffff ;  /* 0xffffffff00007948 */ /* 0x000fe20003800000 */
[----:B------:R-:W-:Y:S01]  /*122c0*/  BAR.SYNC.DEFER_BLOCKING 0x0 ;  /* 0x0000000000007b1d */ /* 0x000fe20000010000 */
[----:B------:R-:W-:Y:S02]  /*122d0*/  ISETP.GT.AND P5, PT, R5, 0x1, PT ;  /* 0x000000010500780c */ /* 0x000fe40003fa4270 */
[----:B------:R-:W-:Y:S02]  /*122e0*/  ISETP.GE.U32.AND P0, PT, R4, c[0x0][0x4], PT ;  /* 0x0000010004007a0c */ /* 0x000fe40003f06070 */
[----:B------:R-:W-:Y:S01]  /*122f0*/  SHF.R.S32.HI R16, RZ, 0x1, R5 ;  /* 0x00000001ff107819 */ /* 0x000fe20000011405 */
[----:B------:R-:W-:Y:S01]  /*12300*/  BSSY B0, `(.L_x_3126) ;  /* 0x0000050000007945 */ /* 0x000fe20003800000 */
[----:B------:R-:W-:-:S13]  /*12310*/  ISETP.GE.U32.OR P0, PT, R2, R5, P0 ;  /* 0x000000050200720c */ /* 0x000fda0000706470 */
[----:B------:R-:W-:Y:S05]  /*12320*/  @P0 BRA `(.L_x_3127) ;  /* 0x000004d000000947 */ /* 0x000fea0003800000 */
[----:B------:R-:W-:-:S04]  /*12330*/  IMAD R4, R4, c[0x0][0x0], R17 ;  /* 0x0000000004047a24 */ /* 0x000fc800078e0211 */
[----:B------:R-:W-:-:S05]  /*12340*/  IMAD.SHL.U32 R5, R4, 0x40, RZ ;  /* 0x0000004004057824 */ /* 0x000fca00078e00ff */
[----:B------:R-:W0:Y:S04]  /*12350*/  LDS.128 R32, [R5+0x10] ;  /* 0x0000100005207984 */ /* 0x000e280000000c00 */
[----:B------:R-:W1:Y:S04]  /*12360*/  LDS.128 R28, [R5+0x20] ;  /* 0x00002000051c7984 */ /* 0x000e680000000c00 */
[----:B------:R-:W2:Y:S04]  /*12370*/  LDS.128 R24, [R5+0x30] ;  /* 0x0000300005187984 */ /* 0x000ea80000000c00 */
[----:B------:R-:W3:Y:S01]  /*12380*/  LDS.128 R20, [R5+0x40] ;  /* 0x0000400005147984 */ /* 0x000ee20000000c00 */
[----:B0-----:R-:W-:-:S02]  /*12390*/  ISETP.NE.U32.AND P0, PT, R12, R32, PT ;  /* 0x000000200c00720c */ /* 0x001fc40003f05070 */
[----:B------:R-:W-:Y:S02]  /*123a0*/  ISETP.GE.U32.AND P2, PT, R12, R32, PT ;  /* 0x000000200c00720c */ /* 0x000fe40003f46070 */
[CC--:B------:R-:W-:Y:S02]  /*123b0*/  ISETP.NE.AND.EX P0, PT, R13.reuse, R33.reuse, PT, P0 ;  /* 0x000000210d00720c */ /* 0x0c0fe40003f05300 */
[----:B------:R-:W-:Y:S02]  /*123c0*/  ISETP.GE.U32.AND P1, PT, R76, R34, PT ;  /* 0x000000224c00720c */ /* 0x000fe40003f26070 */
[----:B------:R-:W-:Y:S02]  /*123d0*/  ISETP.GE.AND.EX P2, PT, R13, R33, PT, P2 ;  /* 0x000000210d00720c */ /* 0x000fe40003f46320 */
[----:B------:R-:W-:Y:S02]  /*123e0*/  ISETP.GE.AND.EX P1, PT, R75, R35, PT, P1 ;  /* 0x000000234b00720c */ /* 0x000fe40003f26310 */
[----:B------:R-:W-:-:S02]  /*123f0*/  SEL R4, RZ, 0xffffffff, P2 ;  /* 0xffffffffff047807 */ /* 0x000fc40001000000 */
[----:B-1----:R-:W-:Y:S02]  /*12400*/  ISETP.GE.U32.AND P2, PT, R10, R28, PT ;  /* 0x0000001c0a00720c */ /* 0x002fe40003f46070 */
[----:B------:R-:W-:Y:S02]  /*12410*/  ISETP.GE.U32.AND P3, PT, R84, R30, PT ;  /* 0x0000001e5400720c */ /* 0x000fe40003f66070 */
[----:B------:R-:W-:Y:S02]  /*12420*/  @!P0 SEL R4, RZ, 0xffffffff, P1 ;  /* 0xffffffffff048807 */ /* 0x000fe40000800000 */
[----:B------:R-:W-:Y:S02]  /*12430*/  ISETP.NE.U32.AND P1, PT, R10, R28, PT ;  /* 0x0000001c0a00720c */ /* 0x000fe40003f25070 */
[----:B------:R-:W-:Y:S02]  /*12440*/  LOP3.LUT R4, R4, 0x1, RZ, 0xc0, !PT ;  /* 0x0000000104047812 */ /* 0x000fe400078ec0ff */
[----:B------:R-:W-:-:S02]  /*12450*/  ISETP.NE.AND.EX P1, PT, R11, R29, PT, P1 ;  /* 0x0000001d0b00720c */ /* 0x000fc40003f25310 */
[----:B------:R-:W-:Y:S02]  /*12460*/  ISETP.GE.AND.EX P2, PT, R11, R29, PT, P2 ;  /* 0x0000001d0b00720c */ /* 0x000fe40003f46320 */
[----:B------:R-:W-:Y:S02]  /*12470*/  ISETP.NE.U32.AND P6, PT, R4, 0x1, PT ;  /* 0x000000010400780c */ /* 0x000fe40003fc5070 */
[----:B------:R-:W-:Y:S02]  /*12480*/  SEL R4, RZ, 0xffffffff, P2 ;  /* 0xffffffffff047807 */ /* 0x000fe40001000000 */
[CC--:B--2---:R-:W-:Y:S02]  /*12490*/  ISETP.NE.U32.AND P0, PT, R8.reuse, R24.reuse, PT ;  /* 0x000000180800720c */ /* 0x0c4fe40003f05070 */
[----:B------:R-:W-:Y:S02]  /*124a0*/  ISETP.GE.U32.AND P2, PT, R8, R24, PT ;  /* 0x000000180800720c */ /* 0x000fe40003f46070 */
[----:B---3--:R-:W-:-:S02]  /*124b0*/  ISETP.NE.U32.AND P4, PT, R0, R20, PT ;  /* 0x000000140000720c */ /* 0x008fc40003f85070 */
[----:B------:R-:W-:Y:S02]  /*124c0*/  ISETP.GE.AND.EX P3, PT, R83, R31, PT, P3 ;  /* 0x0000001f5300720c */ /* 0x000fe40003f66330 */
[CC--:B------:R-:W-:Y:S02]  /*124d0*/  ISETP.NE.AND.EX P0, PT, R9.reuse, R25.reuse, PT, P0 ;  /* 0x000000190900720c */ /* 0x0c0fe40003f05300 */
[----:B------:R-:W-:Y:S02]  /*124e0*/  ISETP.GE.AND.EX P2, PT, R9, R25, PT, P2 ;  /* 0x000000190900720c */ /* 0x000fe40003f46320 */
[----:B------:R-:W-:Y:S02]  /*124f0*/  ISETP.NE.AND.EX P4, PT, R3, R21, PT, P4 ;  /* 0x000000150300720c */ /* 0x000fe40003f85340 */
[----:B------:R-:W-:Y:S02]  /*12500*/  @!P1 SEL R4, RZ, 0xffffffff, P3 ;  /* 0xffffffffff049807 */ /* 0x000fe40001800000 */
[----:B------:R-:W-:-:S02]  /*12510*/  ISETP.GE.U32.AND P1, PT, R0, R20, PT ;  /* 0x000000140000720c */ /* 0x000fc40003f26070 */
[----:B------:R-:W-:Y:S02]  /*12520*/  SEL R5, RZ, 0xffffffff, P2 ;  /* 0xffffffffff057807 */ /* 0x000fe40001000000 */
[----:B------:R-:W-:Y:S02]  /*12530*/  ISETP.GE.U32.AND P3, PT, R6, R26, PT ;  /* 0x0000001a0600720c */ /* 0x000fe40003f66070 */
[----:B------:R-:W-:Y:S02]  /*12540*/  ISETP.GE.U32.AND P2, PT, R90, R22, PT ;  /* 0x000000165a00720c */ /* 0x000fe40003f46070 */
[----:B------:R-:W-:Y:S02]  /*12550*/  ISETP.GE.AND.EX P1, PT, R3, R21, PT, P1 ;  /* 0x000000150300720c */ /* 0x000fe40003f26310 */
[----:B------:R-:W-:Y:S02]  /*12560*/  ISETP.GE.AND.EX P3, PT, R7, R27, PT, P3 ;  /* 0x0000001b0700720c */ /* 0x000fe40003f66330 */
[----:B------:R-:W-:-:S02]  /*12570*/  ISETP.GE.AND.EX P2, PT, R89, R23, PT, P2 ;  /* 0x000000175900720c */ /* 0x000fc40003f46320 */
[----:B------:R-:W-:Y:S02]  /*12580*/  LOP3.LUT R4, R4, 0x1, RZ, 0xc0, !PT ;  /* 0x0000000104047812 */ /* 0x000fe400078ec0ff */
[----:B------:R-:W-:Y:S02]  /*12590*/  SEL R14, RZ, 0xffffffff, P1 ;  /* 0xffffffffff0e7807 */ /* 0x000fe40000800000 */
[----:B------:R-:W-:Y:S02]  /*125a0*/  @!P0 SEL R5, RZ, 0xffffffff, P3 ;  /* 0xffffffffff058807 */ /* 0x000fe40001800000 */
[----:B------:R-:W-:Y:S02]  /*125b0*/  @!P4 SEL R14, RZ, 0xffffffff, P2 ;  /* 0xffffffffff0ec807 */ /* 0x000fe40001000000 */
[----:B------:R-:W-:Y:S02]  /*125c0*/  ISETP.NE.U32.AND P1, PT, R4, 0x1, PT ;  /* 0x000000010400780c */ /* 0x000fe40003f25070 */
[----:B------:R-:W-:-:S02]  /*125d0*/  LOP3.LUT R5, R5, 0x1, RZ, 0xc0, !PT ;  /* 0x0000000105057812 */ /* 0x000fc400078ec0ff */
[----:B------:R-:W-:Y:S02]  /*125e0*/  LOP3.LUT R14, R14, 0x1, RZ, 0xc0, !PT ;  /* 0x000000010e0e7812 */ /* 0x000fe400078ec0ff */
[----:B------:R-:W-:Y:S02]  /*125f0*/  SEL R10, R10, R28, !P1 ;  /* 0x0000001c0a0a7207 */ /* 0x000fe40004800000 */
[----:B------:R-:W-:Y:S02]  /*12600*/  SEL R11, R11, R29, !P1 ;  /* 0x0000001d0b0b7207 */ /* 0x000fe40004800000 */
[----:B------:R-:W-:Y:S01]  /*12610*/  SEL R84, R84, R30, !P1 ;  /* 0x0000001e54547207 */ /* 0x000fe20004800000 */
[----:B------:R-:W-:Y:S01]  /*12620*/  IMAD.MOV.U32 R80, RZ, RZ, R10 ;  /* 0x000000ffff507224 */ /* 0x000fe200078e000a */
[----:B------:R-:W-:Y:S01]  /*12630*/  SEL R83, R83, R31, !P1 ;  /* 0x0000001f53537207 */ /* 0x000fe20004800000 */
[----:B------:R-:W-:Y:S01]  /*12640*/  IMAD.MOV.U32 R81, RZ, RZ, R11 ;  /* 0x000000ffff517224 */ /* 0x000fe200078e000b */
[----:B------:R-:W-:Y:S01]  /*12650*/  ISETP.NE.U32.AND P0, PT, R5, 0x1, PT ;  /* 0x000000010500780c */ /* 0x000fe20003f05070 */
[----:B------:R-:W-:Y:S01]  /*12660*/  IMAD.MOV.U32 R82, RZ, RZ, R84 ;  /* 0x000000ffff527224 */ /* 0x000fe200078e0054 */
[----:B------:R-:W-:-:S02]  /*12670*/  ISETP.NE.U32.AND P1, PT, R14, 0x1, PT ;  /* 0x000000010e00780c */ /* 0x000fc40003f25070 */
[----:B------:R-:W-:Y:S02]  /*12680*/  SEL R76, R76, R34, !P6 ;  /* 0x000000224c4c7207 */ /* 0x000fe40007000000 */
[----:B------:R-:W-:Y:S01]  /*12690*/  SEL R75, R75, R35, !P6 ;  /* 0x000000234b4b7207 */ /* 0x000fe20007000000 */
[----:B------:R0:W-:Y:S01]  /*126a0*/  STS.128 [R19+0x10], R80 ;  /* 0x0000105013007388 */ /* 0x0001e20000000c00 */
        /* <DEDUP_REMOVED lines=16> */
[----:B------:R-:W-:-:S02]  /*127b0*/  SEL R6, R6, R26, !P0 ;  /* 0x0000001a06067207 */ /* 0x000fc40004000000 */
[----:B------:R-:W-:Y:S01]  /*127c0*/  SEL R7, R7, R27, !P0 ;  /* 0x0000001b07077207 */ /* 0x000fe20004000000 */
[----:B------:R0:W-:Y:S04]  /*127d0*/  STS.128 [R19], R12 ;  /* 0x0000000c13007388 */ /* 0x0001e80000000c00 */
[----:B------:R0:W-:Y:S04]  /*127e0*/  STS.128 [R19+0x20], R4 ;  /* 0x0000200413007388 */ /* 0x0001e80000000c00 */
[----:B------:R0:W-:Y:S02]  /*127f0*/  STS.128 [R19+0x30], R20 ;  /* 0x0000301413007388 */ /* 0x0001e40000000c00 */
.L_x_3127:
[----:B------:R-:W-:Y:S05]  /*12800*/  BSYNC B0 ;  /* 0x0000000000007941 */ /* 0x000fea0003800000 */
.L_x_3126:
[----:B0-----:R-:W-:Y:S01]  /*12810*/  IMAD.MOV.U32 R5, RZ, RZ, R16 ;  /* 0x000000ffff057224 */ /* 0x001fe200078e0010 */
[----:B------:R-:W-:Y:S05]  /*12820*/  @P5 BRA `(.L_x_3128) ;  /* 0xfffffa7000005947 */ /* 0x000fea000383ffff */
.L_x_3125:
        /* <DEDUP_REMOVED lines=13> */
[----:B------:R-:W-:Y:S01]  /*12900*/  IMAD.MOV.U32 R82, RZ, RZ, R84 ;  /* 0x000000ffff527224 */ /* 0x000fe200078e0054 */
[----:B------:R-:W-:Y:S01]  /*12910*/  ISETP.GE.AND P0, PT, R16, 0x20, PT ;  /* 0x000000201000780c */ /* 0x000fe20003f06270 */
[----:B------:R-:W-:-:S02]  /*12920*/  IMAD.MOV.U32 R4, RZ, RZ, R8 ;  /* 0x000000ffff047224 */ /* 0x000fc400078e0008 */
[----:B------:R-:W-:Y:S01]  /*12930*/  IMAD.MOV.U32 R5, RZ, RZ, R9 ;  /* 0x000000ffff057224 */ /* 0x000fe200078e0009 */
[----:B------:R-:W-:Y:S01]  /*12940*/  STS.128 [R25+0x20], R80 ;  /* 0x0000205019007388 */ /* 0x000fe20000000c00 */
[----:B------:R-:W-:Y:S02]  /*12950*/  IMAD.MOV.U32 R20, RZ, RZ, R0 ;  /* 0x000000ffff147224 */ /* 0x000fe400078e0000 */
[----:B------:R-:W-:Y:S01]  /*12960*/  IMAD.MOV.U32 R21, RZ, RZ, R3 ;  /* 0x000000ffff157224 */ /* 0x000fe200078e0003 */
[----:B------:R-:W-:Y:S01]  /*12970*/  STS.128 [R25+0x30], R4 ;  /* 0x0000300419007388 */ /* 0x000fe20000000c00 */
[----:B------:R-:W-:Y:S02]  /*12980*/  IMAD.MOV.U32 R22, RZ, RZ, R90 ;  /* 0x000000ffff167224 */ /* 0x000fe400078e005a */
[----:B------:R-:W-:Y:S02]  /*12990*/  IMAD.MOV.U32 R23, RZ, RZ, R89 ;  /* 0x000000ffff177224 */ /* 0x000fe400078e0059 */
[----:B------:R-:W-:-:S02]  /*129a0*/  IMAD.MOV.U32 R14, RZ, RZ, R76 ;  /* 0x000000ffff0e7224 */ /* 0x000fc400078e004c */
[----:B------:R-:W-:Y:S01]  /*129b0*/  IMAD.MOV.U32 R15, RZ, RZ, R75 ;  /* 0x000000ffff0f7224 */ /* 0x000fe200078e004b */
[----:B------:R-:W-:Y:S04]  /*129c0*/  STS.128 [R25+0x40], R20 ;  /* 0x0000401419007388 */ /* 0x000fe80000000c00 */
[----:B------:R0:W-:Y:S02]  /*129d0*/  STS.128 [R25+0x10], R12 ;  /* 0x0000100c19007388 */ /* 0x0001e40000000c00 */
[----:B0-----:R-:W-:Y:S01]  /*129e0*/  IMAD.MOV.U32 R14, RZ, RZ, 0x20 ;  /* 0x00000020ff0e7424 */ /* 0x001fe200078e00ff */
[----:B------:R-:W-:Y:S05]  /*129f0*/  @!P0 BRA `(.L_x_3130) ;  /* 0x0000058000008947 */ /* 0x000fea0003800000 */
.L_x_3133:
[----:B0-----:R-:W-:Y:S01]  /*12a00*/  IMAD.IADD R4, R17, 0x1, R16 ;  /* 0x0000000111047824 */ /* 0x001fe200078e0210 */
[----:B------:R-:W-:Y:S01]  /*12a10*/  WARPSYNC 0xffffffff ;  /* 0xffffffff00007948 */ /* 0x000fe20003800000 */
[----:B------:R-:W-:Y:S03]  /*12a20*/  BAR.SYNC.DEFER_BLOCKING 0x0 ;  /* 0x0000000000007b1d */ /* 0x000fe60000010000 */
[----:B------:R-:W-:-:S03]  /*12a30*/  ISETP.GE.U32.AND P0, PT, R4, c[0x0][0x0], PT ;  /* 0x0000000004007a0c */ /* 0x000fc60003f06070 */
[----:B------:R-:W-:Y:S01]  /*12a40*/  BSSY B0, `(.L_x_3131) ;  /* 0x000004f000007945 */ /* 0x000fe20003800000 */
[----:B------:R-:W-:-:S13]  /*12a50*/  ISETP.GE.U32.OR P0, PT, R17, R16, P0 ;  /* 0x000000101100720c */ /* 0x000fda0000706470 */
[----:B------:R-:W-:Y:S05]  /*12a60*/  @P0 BRA `(.L_x_3132) ;  /* 0x000004c000000947 */ /* 0x000fea0003800000 */
[----:B------:R-:W-:-:S05]  /*12a70*/  IMAD R4, R16, 0x40, R19 ;  /* 0x0000004010047824 */ /* 0x000fca00078e0213 */
[----:B------:R-:W0:Y:S04]  /*12a80*/  LDS.128 R32, [R4] ;  /* 0x0000000004207984 */ /* 0x000e280000000c00 */
[----:B------:R-:W1:Y:S04]  /*12a90*/  LDS.128 R24, [R4+0x10] ;  /* 0x0000100004187984 */ /* 0x000e680000000c00 */
[----:B------:R-:W2:Y:S04]  /*12aa0*/  LDS.128 R20, [R4+0x20] ;  /* 0x0000200004147984 */ /* 0x000ea80000000c00 */
[----:B------:R-:W3:Y:S01]  /*12ab0*/  LDS.128 R28, [R4+0x30] ;  /* 0x00003000041c7984 */ /* 0x000ee20000000c00 */
[----:B0-----:R-:W-:-:S02]  /*12ac0*/  ISETP.NE.U32.AND P0, PT, R12, R32, PT ;  /* 0x000000200c00720c */ /* 0x001fc40003f05070 */
[----:B------:R-:W-:Y:S02]  /*12ad0*/  ISETP.GE.U32.AND P2, PT, R12, R32, PT ;  /* 0x000000200c00720c */ /* 0x000fe40003f46070 */
[CC--:B------:R-:W-:Y:S02]  /*12ae0*/  ISETP.NE.AND.EX P0, PT, R13.reuse, R33.reuse, PT, P0 ;  /* 0x000000210d00720c */ /* 0x0c0fe40003f05300 */
[----:B------:R-:W-:Y:S02]  /*12af0*/  ISETP.GE.U32.AND P1, PT, R76, R34, PT ;  /* 0x000000224c00720c */ /* 0x000fe40003f26070 */
[----:B-1----:R-:W-:Y:S02]  /*12b00*/  ISETP.NE.U32.AND P3, PT, R10, R24, PT ;  /* 0x000000180a00720c */ /* 0x002fe40003f65070 */
[----:B------:R-:W-:Y:S02]  /*12b10*/  ISETP.GE.AND.EX P2, PT, R13, R33, PT, P2 ;  /* 0x000000210d00720c */ /* 0x000fe40003f46320 */
[----:B------:R-:W-:-:S02]  /*12b20*/  ISETP.GE.AND.EX P1, PT, R75, R35, PT, P1 ;  /* 0x000000234b00720c */ /* 0x000fc40003f26310 */
[----:B------:R-:W-:Y:S02]  /*12b30*/  ISETP.NE.AND.EX P3, PT, R11, R25, PT, P3 ;  /* 0x000000190b00720c */ /* 0x000fe40003f65330 */
[----:B------:R-:W-:Y:S02]  /*12b40*/  SEL R5, RZ, 0xffffffff, P2 ;  /* 0xffffffffff057807 */ /* 0x000fe40001000000 */
[----:B------:R-:W-:Y:S02]  /*12b50*/  @!P0 SEL R5, RZ, 0xffffffff, P1 ;  /* 0xffffffffff058807 */ /* 0x000fe40000800000 */
[----:B------:R-:W-:Y:S02]  /*12b60*/  ISETP.GE.U32.AND P1, PT, R10, R24, PT ;  /* 0x000000180a00720c */ /* 0x000fe40003f26070 */
[----:B------:R-:W-:Y:S02]  /*12b70*/  ISETP.GE.U32.AND P5, PT, R84, R26, PT ;  /* 0x0000001a5400720c */ /* 0x000fe40003fa6070 */
[----:B--2---:R-:W-:-:S02]  /*12b80*/  ISETP.NE.U32.AND P2, PT, R8, R20, PT ;  /* 0x000000140800720c */ /* 0x004fc40003f45070 */
[----:B---3--:R-:W-:Y:S02]  /*12b90*/  ISETP.NE.U32.AND P4, PT, R0, R28, PT ;  /* 0x0000001c0000720c */ /* 0x008fe40003f85070 */
[----:B------:R-:W-:Y:S02]  /*12ba0*/  ISETP.GE.AND.EX P1, PT, R11, R25, PT, P1 ;  /* 0x000000190b00720c */ /* 0x000fe40003f26310 */
[----:B------:R-:W-:Y:S02]  /*12bb0*/  ISETP.GE.AND.EX P5, PT, R83, R27, PT, P5 ;  /* 0x0000001b5300720c */ /* 0x000fe40003fa6350 */
[----:B------:R-:W-:Y:S02]  /*12bc0*/  ISETP.NE.AND.EX P2, PT, R9, R21, PT, P2 ;  /* 0x000000150900720c */ /* 0x000fe40003f45320 */
[----:B------:R-:W-:Y:S02]  /*12bd0*/  ISETP.NE.AND.EX P4, PT, R3, R29, PT, P4 ;  /* 0x0000001d0300720c */ /* 0x000fe40003f85340 */
[----:B------:R-:W-:-:S02]  /*12be0*/  SEL R4, RZ, 0xffffffff, P1 ;  /* 0xffffffffff047807 */ /* 0x000fc40000800000 */
[----:B------:R-:W-:Y:S02]  /*12bf0*/  ISETP.GE.U32.AND P1, PT, R8, R20, PT ;  /* 0x000000140800720c */ /* 0x000fe40003f26070 */
[----:B------:R-:W-:Y:S02]  /*12c00*/  @!P3 SEL R4, RZ, 0xffffffff, P5 ;  /* 0xffffffffff04b807 */ /* 0x000fe40002800000 */
[----:B------:R-:W-:Y:S02]  /*12c10*/  ISETP.GE.U32.AND P5, PT, R0, R28, PT ;  /* 0x0000001c0000720c */ /* 0x000fe40003fa6070 */
[----:B------:R-:W-:Y:S02]  /*12c20*/  LOP3.LUT R5, R5, 0x1, RZ, 0xc0, !PT ;  /* 0x0000000105057812 */ /* 0x000fe400078ec0ff */
[----:B------:R-:W-:Y:S02]  /*12c30*/  ISETP.GE.U32.AND P0, PT, R6, R22, PT ;  /* 0x000000160600720c */ /* 0x000fe40003f06070 */
[----:B------:R-:W-:-:S02]  /*12c40*/  ISETP.GE.U32.AND P3, PT, R90, R30, PT ;  /* 0x0000001e5a00720c */ /* 0x000fc40003f66070 */
[----:B------:R-:W-:Y:S02]  /*12c50*/  ISETP.GE.AND.EX P1, PT, R9, R21, PT, P1 ;  /* 0x000000150900720c */ /* 0x000fe40003f26310 */
[----:B------:R-:W-:Y:S02]  /*12c60*/  LOP3.LUT R4, R4, 0x1, RZ, 0xc0, !PT ;  /* 0x0000000104047812 */ /* 0x000fe400078ec0ff */
[----:B------:R-:W-:Y:S02]  /*12c70*/  ISETP.GE.AND.EX P5, PT, R3, R29, PT, P5 ;  /* 0x0000001d0300720c */ /* 0x000fe40003fa6350 */
[----:B------:R-:W-:Y:S02]  /*12c80*/  ISETP.NE.U32.AND P6, PT, R5, 0x1, PT ;  /* 0x000000010500780c */ /* 0x000fe40003fc5070 */
[----:B------:R-:W-:Y:S02]  /*12c90*/  ISETP.GE.AND.EX P0, PT, R7, R23, PT, P0 ;  /* 0x000000170700720c */ /* 0x000fe40003f06300 */
[----:B------:R-:W-:-:S02]  /*12ca0*/  ISETP.GE.AND.EX P3, PT, R89, R31, PT, P3 ;  /* 0x0000001f5900720c */ /* 0x000fc40003f66330 */
[----:B------:R-:W-:Y:S02]  /*12cb0*/  SEL R5, RZ, 0xffffffff, P1 ;  /* 0xffffffffff057807 */ /* 0x000fe40000800000 */
[----:B------:R-:W-:Y:S02]  /*12cc0*/  ISETP.NE.U32.AND P1, PT, R4, 0x1, PT ;  /* 0x000000010400780c */ /* 0x000fe40003f25070 */
[----:B------:R-:W-:Y:S02]  /*12cd0*/  SEL R4, RZ, 0xffffffff, P5 ;  /* 0xffffffffff047807 */ /* 0x000fe40002800000 */
[----:B------:R-:W-:Y:S02]  /*12ce0*/  @!P2 SEL R5, RZ, 0xffffffff, P0 ;  /* 0xffffffffff05a807 */ /* 0x000fe40000000000 */
[----:B------:R-:W-:Y:S02]  /*12cf0*/  @!P4 SEL R4, RZ, 0xffffffff, P3 ;  /* 0xffffffffff04c807 */ /* 0x000fe40001800000 */
        /* <DEDUP_REMOVED lines=32> */
[----:B------:R0:W-:Y:S04]  /*12f00*/  STS.128 [R19+0x20], R4 ;  /* 0x0000200413007388 */ /* 0x0001e80000000c00 */
[----:B------:R0:W-:Y:S04]  /*12f10*/  STS.128 [R19], R12 ;  /* 0x0000000c13007388 */ /* 0x0001e80000000c00 */
[----:B------:R0:W-:Y:S02]  /*12f20*/  STS.128 [R19+0x30], R20 ;  /* 0x0000301413007388 */ /* 0x0001e40000000c00 */
.L_x_3132:
[----:B------:R-:W-:Y:S05]  /*12f30*/  BSYNC B0 ;  /* 0x0000000000007941 */ /* 0x000fea0003800000 */
.L_x_3131:
[----:B------:R-:W-:-:S04]  /*12f40*/  SHF.R.S32.HI R16, RZ, 0x1, R16 ;  /* 0x00000001ff107819 */ /* 0x000fc80000011410 */
[----:B------:R-:W-:-:S13]  /*12f50*/  ISETP.GE.AND P0, PT, R16, 0x20, PT ;  /* 0x000000201000780c */ /* 0x000fda0003f06270 */
[----:B------:R-:W-:Y:S05]  /*12f60*/  @P0 BRA `(.L_x_3133) ;  /* 0xfffffa9000000947 */ /* 0x000fea000383ffff */
[----:B0-----:R-:W-:-:S05]  /*12f70*/  IMAD.MOV.U32 R14, RZ, RZ, 0x20 ;  /* 0x00000020ff0e7424 */ /* 0x001fca00078e00ff */
.L_x_3130:
[----:B------:R-:W-:Y:S01]  /*12f80*/  ISETP.GE.AND P0, PT, R14, 0x2, PT ;  /* 0x000000020e00780c */ /* 0x000fe20003f06270 */
[----:B------:R-:W-:Y:S01]  /*12f90*/  WARPSYNC 0xffffffff ;  /* 0xffffffff00007948 */ /* 0x000fe20003800000 */
[----:B------:R-:W-:Y:S11]  /*12fa0*/  BAR.SYNC.DEFER_BLOCKING 0x0 ;  /* 0x0000000000007b1d */ /* 0x000ff60000010000 */
[----:B------:R-:W-:Y:S05]  /*12fb0*/  @!P0 BRA `(.L_x_3129) ;  /* 0x000004c000008947 */ /* 0x000fea0003800000 */
[----:B------:R-:W-:-:S05]  /*12fc0*/  IMAD.MOV.U32 R5, RZ, RZ, 0x1 ;  /* 0x00000001ff057424 */ /* 0x000fca00078e00ff */
.L_x_3134:
        /* <DEDUP_REMOVED lines=9> */
[----:B------:R-:W0:Y:S01]  /*13060*/  SHFL.DOWN PT, R25, R8, R5, 0x1f ;  /* 0x08001f0508197589 */ /* 0x000e2200000e0000 */
[CC--:B-1----:R-:W-:Y:S02]  /*13070*/  ISETP.NE.AND.EX P1, PT, R13.reuse, R4.reuse, PT, P1 ;  /* 0x000000040d00720c */ /* 0x0c2fe40003f25310 */
[----:B------:R-:W-:Y:S01]  /*13080*/  ISETP.GE.AND.EX P0, PT, R13, R4, PT, P0 ;  /* 0x000000040d00720c */ /* 0x000fe20003f06300 */
[----:B------:R-:W1:Y:S01]  /*13090*/  SHFL.DOWN PT, R31, R0, R5, 0x1f ;  /* 0x08001f05001f7589 */ /* 0x000e6200000e0000 */
[----:B--2---:R-:W-:Y:S02]  /*130a0*/  ISETP.GE.U32.AND P6, PT, R76, R19, PT ;  /* 0x000000134c00720c */ /* 0x004fe40003fc6070 */
[----:B------:R-:W-:Y:S01]  /*130b0*/  SEL R18, RZ, 0xffffffff, P0 ;  /* 0xffffffffff127807 */ /* 0x000fe20000000000 */
[----:B------:R-:W2:Y:S01]  /*130c0*/  SHFL.DOWN PT, R26, R9, R5, 0x1f ;  /* 0x08001f05091a7589 */ /* 0x000ea200000e0000 */
[----:B---3--:R-:W-:-:S02]  /*130d0*/  ISETP.NE.U32.AND P4, PT, R10, R21, PT ;  /* 0x000000150a00720c */ /* 0x008fc40003f85070 */
[----:B------:R-:W-:Y:S01]  /*130e0*/  ISETP.GE.U32.AND P5, PT, R10, R21, PT ;  /* 0x000000150a00720c */ /* 0x000fe20003fa6070 */
[----:B------:R-:W3:Y:S01]  /*130f0*/  SHFL.DOWN PT, R30, R3, R5, 0x1f ;  /* 0x08001f05031e7589 */ /* 0x000ee200000e0000 */
[----:B----4-:R-:W-:-:S03]  /*13100*/  ISETP.GE.AND.EX P6, PT, R75, R16, PT, P6 ;  /* 0x000000104b00720c */ /* 0x010fc60003fc6360 */
[----:B------:R-:W4:Y:S01]  /*13110*/  SHFL.DOWN PT, R22, R83, R5, 0x1f ;  /* 0x08001f0553167589 */ /* 0x000f2200000e0000 */
[CC--:B-----5:R-:W-:Y:S02]  /*13120*/  ISETP.NE.AND.EX P4, PT, R11.reuse, R20.reuse, PT, P4 ;  /* 0x000000140b00720c */ /* 0x0e0fe40003f85340 */
[----:B------:R-:W-:Y:S01]  /*13130*/  @!P1 SEL R18, RZ, 0xffffffff, P6 ;  /* 0xffffffffff129807 */ /* 0x000fe20003000000 */
[----:B------:R-:W5:Y:S01]  /*13140*/  SHFL.DOWN PT, R27, R6, R5, 0x1f ;  /* 0x08001f05061b7589 */ /* 0x000f6200000e0000 */
[----:B------:R-:W-:Y:S02]  /*13150*/  ISETP.GE.U32.AND P0, PT, R84, R23, PT ;  /* 0x000000175400720c */ /* 0x000fe40003f06070 */
[----:B------:R-:W-:Y:S01]  /*13160*/  ISETP.GE.AND.EX P5, PT, R11, R20, PT, P5 ;  /* 0x000000140b00720c */ /* 0x000fe20003fa6350 */
[----:B------:R-:W5:Y:S01]  /*13170*/  SHFL.DOWN PT, R33, R90, R5, 0x1f ;  /* 0x08001f055a217589 */ /* 0x000f6200000e0000 */
[CC--:B0-----:R-:W-:Y:S02]  /*13180*/  ISETP.NE.U32.AND P2, PT, R8.reuse, R25.reuse, PT ;  /* 0x000000190800720c */ /* 0x0c1fe40003f45070 */
[----:B------:R-:W-:Y:S01]  /*13190*/  ISETP.GE.U32.AND P3, PT, R8, R25, PT ;  /* 0x000000190800720c */ /* 0x000fe20003f66070 */
[----:B------:R-:W0:Y:S01]  /*131a0*/  SHFL.DOWN PT, R28, R7, R5, 0x1f ;  /* 0x08001f05071c7589 */ /* 0x000e2200000e0000 */
[----:B-1----:R-:W-:-:S02]  /*131b0*/  ISETP.NE.U32.AND P6, PT, R0, R31, PT ;  /* 0x0000001f0000720c */ /* 0x002fc40003fc5070 */
[----:B------:R-:W-:Y:S01]  /*131c0*/  LOP3.LUT R18, R18, 0x1, RZ, 0xc0, !PT ;  /* 0x0000000112127812 */ /* 0x000fe200078ec0ff */
[----:B------:R1:W0:Y:S01]  /*131d0*/  SHFL.DOWN PT, R32, R89, R5, 0x1f ;  /* 0x08001f0559207589 */ /* 0x00022200000e0000 */
[CC--:B--2---:R-:W-:Y:S02]  /*131e0*/  ISETP.NE.AND.EX P2, PT, R9.reuse, R26.reuse, PT, P2 ;  /* 0x0000001a0900720c */ /* 0x0c4fe40003f45320 */
[----:B------:R-:W-:Y:S02]  /*131f0*/  ISETP.GE.AND.EX P3, PT, R9, R26, PT, P3 ;  /* 0x0000001a0900720c */ /* 0x000fe40003f66330 */
[----:B---3--:R-:W-:Y:S02]  /*13200*/  ISETP.NE.AND.EX P6, PT, R3, R30, PT, P6 ;  /* 0x0000001e0300720c */ /* 0x008fe40003fc5360 */
[----:B------:R-:W-:Y:S02]  /*13210*/  SEL R24, RZ, 0xffffffff, P5 ;  /* 0xffffffffff187807 */ /* 0x000fe40002800000 */
[----:B----4-:R-:W-:Y:S01]  /*13220*/  ISETP.GE.AND.EX P0, PT, R83, R22, PT, P0 ;  /* 0x000000165300720c */ /* 0x010fe20003f06300 */
[----:B-1----:R-:W-:Y:S01]  /*13230*/  IMAD.SHL.U32 R5, R5, 0x2, RZ ;  /* 0x0000000205057824 */ /* 0x002fe200078e00ff */
[----:B------:R-:W-:-:S02]  /*13240*/  ISETP.GE.U32.AND P1, PT, R0, R31, PT ;  /* 0x0000001f0000720c */ /* 0x000fc40003f26070 */
[----:B------:R-:W-:Y:S02]  /*13250*/  SEL R29, RZ, 0xffffffff, P3 ;  /* 0xffffffffff1d7807 */ /* 0x000fe40001800000 */
[----:B------:R-:W-:Y:S02]  /*13260*/  @!P4 SEL R24, RZ, 0xffffffff, P0 ;  /* 0xffffffffff18c807 */ /* 0x000fe40000000000 */
[----:B-----5:R-:W-:Y:S02]  /*13270*/  ISETP.GE.U32.AND P5, PT, R6, R27, PT ;  /* 0x0000001b0600720c */ /* 0x020fe40003fa6070 */
[----:B------:R-:W-:Y:S02]  /*13280*/  ISETP.GE.U32.AND P3, PT, R90, R33, PT ;  /* 0x000000215a00720c */ /* 0x000fe40003f66070 */
[----:B------:R-:W-:Y:S02]  /*13290*/  ISETP.NE.U32.AND P0, PT, R18, 0x1, PT ;  /* 0x000000011200780c */ /* 0x000fe40003f05070 */
[----:B------:R-:W-:-:S02]  /*132a0*/  ISETP.GE.AND.EX P1, PT, R3, R30, PT, P1 ;  /* 0x0000001e0300720c */ /* 0x000fc40003f26310 */
[----:B0-----:R-:W-:Y:S02]  /*132b0*/  ISETP.GE.AND.EX P5, PT, R7, R28, PT, P5 ;  /* 0x0000001c0700720c */ /* 0x001fe40003fa6350 */
[----:B------:R-:W-:Y:S02]  /*132c0*/  ISETP.GE.AND.EX P3, PT, R89, R32, PT, P3 ;  /* 0x000000205900720c */ /* 0x000fe40003f66330 */
[----:B------:R-:W-:Y:S02]  /*132d0*/  SEL R12, R12, R15, !P0 ;  /* 0x0000000f0c0c7207 */ /* 0x000fe40004000000 */
[----:B------:R-:W-:Y:S02]  /*132e0*/  SEL R13, R13, R4, !P0 ;  /* 0x000000040d0d7207 */ /* 0x000fe40004000000 */
[----:B------:R-:W-:Y:S02]  /*132f0*/  SEL R76, R76, R19, !P0 ;  /* 0x000000134c4c7207 */ /* 0x000fe40004000000 */
[----:B------:R-:W-:-:S02]  /*13300*/  SEL R75, R75, R16, !P0 ;  /* 0x000000104b4b7207 */ /* 0x000fc40004000000 */
[----:B------:R-:W-:Y:S02]  /*13310*/  ISETP.GE.AND P0, PT, R5, R14, PT ;  /* 0x0000000e0500720c */ /* 0x000fe40003f06270 */
        /* <DEDUP_REMOVED lines=22> */
.L_x_3129:
        /* <DEDUP_REMOVED lines=203> */
.L_x_3135:
        /* <DEDUP_REMOVED lines=200> */
.L_x_3136:
        /* <DEDUP_REMOVED lines=201> */
.L_x_3137:
        /* <DEDUP_REMOVED lines=200> */
.L_x_3138:
        /* <DEDUP_REMOVED lines=10> */
.L_x_3144:
        /* <DEDUP_REMOVED lines=9> */
[----:B------:R-:W-:Y:S05]  /*167f0*/  CALL.REL.NOINC `($__internal_23_$__cuda_sm20_rem_u64) ;  /* 0x0000962000007944 */ /* 0x000fea0003c00000 */
[----:B------:R-:W-:Y:S02]  /*16800*/  IMAD.MOV.U32 R14, RZ, RZ, R16 ;  /* 0x000000ffff0e7224 */ /* 0x000fe400078e0010 */
[----:B------:R-:W-:Y:S01]  /*16810*/  IMAD.MOV.U32 R15, RZ, RZ, R21 ;  /* 0x000000ffff0f7224 */ /* 0x000fe200078e0015 */
[----:B------:R-:W-:Y:S05]  /*16820*/  BRA `(.L_x_3143) ;  /* 0x0000013000007947 */ /* 0x000fea0003800000 */
.L_x_3142:
        /* <DEDUP_REMOVED lines=19> */
.L_x_3143:
[----:B------:R-:W-:Y:S05]  /*16960*/  BSYNC B1 ;  /* 0x0000000000017941 */ /* 0x000fea0003800000 */
.L_x_3141:
[----:B------:R-:W-:Y:S01]  /*16970*/  ISETP.NE.U32.AND P0, PT, R14, RZ, PT ;  /* 0x000000ff0e00720c */ /* 0x000fe20003f05070 */
[----:B------:R-:W-:Y:S02]  /*16980*/  IMAD.MOV.U32 R26, RZ, RZ, R4 ;  /* 0x000000ffff1a7224 */ /* 0x000fe400078e0004 */
[----:B------:R-:W-:Y:S01]  /*16990*/  IMAD.MOV.U32 R28, RZ, RZ, R5 ;  /* 0x000000ffff1c7224 */ /* 0x000fe200078e0005 */
[----:B------:R-:W-:-:S13]  /*169a0*/  ISETP.NE.AND.EX P0, PT, R15, RZ, PT, P0 ;  /* 0x000000ff0f00720c */ /* 0x000fda0003f05300 */
[----:B------:R-:W-:Y:S05]  /*169b0*/  @P0 BRA `(.L_x_3144) ;  /* 0xfffffda000000947 */ /* 0x000fea000383ffff */
[----:B------:R-:W-:Y:S05]  /*169c0*/  BSYNC B0 ;  /* 0x0000000000007941 */ /* 0x000fea0003800000 */
.L_x_3140:
[----:B------:R-:W-:Y:S01]  /*169d0*/  ISETP.NE.U32.AND P2, PT, R5, RZ, PT ;  /* 0x000000ff0500720c */ /* 0x000fe20003f45070 */
[----:B------:R-:W-:-:S12]  /*169e0*/  BSSY B0, `(.L_x_3145) ;  /* 0x000001c000007945 */ /* 0x000fd80003800000 */
[----:B------:R-:W-:Y:S05]  /*169f0*/  @!P2 BRA `(.L_x_3146) ;  /* 0x000000700000a947 */ /* 0x000fea0003800000 */
[----:B------:R-:W-:Y:S01]  /*16a00*/  IMAD.MOV.U32 R28, RZ, RZ, 0x10 ;  /* 0x00000010ff1c7424 */ /* 0x000fe200078e00ff */
[----:B------:R-:W-:Y:S01]  /*16a10*/  MOV R29, 0x16a40 ;  /* 0x00016a40001d7802 */ /* 0x000fe20000000f00 */
[----:B------:R-:W-:Y:S02]  /*16a20*/  IMAD.MOV.U32 R30, RZ, RZ, RZ ;  /* 0x000000ffff1e7224 */ /* 0x000fe400078e00ff */
[----:B------:R-:W-:Y:S05]  /*16a30*/  CALL.REL.NOINC `($__internal_22_$__cuda_sm20_div_u64) ;  /* 0x00008f8000007944 */ /* 0x000fea0003c00000 */
[----:B------:R-:W-:Y:S02]  /*16a40*/  IMAD.MOV.U32 R14, RZ, RZ, R16 ;  /* 0x000000ffff0e7224 */ /* 0x000fe400078e0010 */
[----:B------:R-:W-:Y:S01]  /*16a50*/  IMAD.MOV.U32 R15, RZ, RZ, R25 ;  /* 0x000000ffff0f7224 */ /* 0x000fe200078e0019 */
[----:B------:R-:W-:Y:S05]  /*16a60*/  BRA `(.L_x_3147) ;  /* 0x0000013000007947 */ /* 0x000fea0003800000 */
.L_x_3146:
        /* <DEDUP_REMOVED lines=19> */
.L_x_3147:
[----:B------:R-:W-:Y:S05]  /*16ba0*/  BSYNC B0 ;  /* 0x0000000000007941 */ /* 0x000fea0003800000 */
.L_x_3145:
[----:B------:R-:W-:Y:S01]  /*16bb0*/  BSSY B0, `(.L_x_3148) ;  /* 0x000001d000007945 */ /* 0x000fe20003800000 */
        /* <DEDUP_REMOVED lines=8> */
.L_x_3149:
        /* <DEDUP_REMOVED lines=20> */
.L_x_3150:
[----:B------:R-:W-:Y:S05]  /*16d80*/  BSYNC B0 ;  /* 0x0000000000007941 */ /* 0x000fea0003800000 */
.L_x_3148:
        /* <DEDUP_REMOVED lines=8> */
[----:B------:R-:W-:Y:S05]  /*16e10*/  CALL.REL.NOINC `($__internal_22_$__cuda_sm20_div_u64) ;  /* 0x00008ba000007944 */ /* 0x000fea0003c00000 */
[----:B------:R-:W-:Y:S02]  /*16e20*/  IMAD.MOV.U32 R4, RZ, RZ, R16 ;  /* 0x000000ffff047224 */ /* 0x000fe400078e0010 */
[----:B------:R-:W-:Y:S01]  /*16e30*/  IMAD.MOV.U32 R5, RZ, RZ, R25 ;  /* 0x000000ffff057224 */ /* 0x000fe200078e0019 */
[----:B------:R-:W-:Y:S05]  /*16e40*/  BRA `(.L_x_3153) ;  /* 0x0000014000007947 */ /* 0x000fea0003800000 */
.L_x_3152:
        /* <DEDUP_REMOVED lines=20> */
.L_x_3153:
[----:B------:R-:W-:Y:S05]  /*16f90*/  BSYNC B0 ;  /* 0x0000000000007941 */ /* 0x000fea0003800000 */
.L_x_3151:
[----:B------:R-:W-:-:S04]  /*16fa0*/  IADD3 R4, P0, R4, c[0x0][0x560], RZ ;  /* 0x0001580004047a10 */ /* 0x000fc80007f1e0ff */
[----:B------:R-:W-:-:S05]  /*16fb0*/  IADD3.X R5, R5, c[0x0][0x564], RZ, P0, !PT ;  /* 0x0001590005057a10 */ /* 0x000fca00007fe4ff */
[----:B------:R-:W-:Y:S02]  /*16fc0*/  IMAD.MOV.U32 R14, RZ, RZ, R5 ;  /* 0x000000ffff0e7224 */ /* 0x000fe400078e0005 */
.L_x_3139:
        /* <DEDUP_REMOVED lines=209> */
.L_x_3155:
        /* <DEDUP_REMOVED lines=200> */
.L_x_3156:
        /* <DEDUP_REMOVED lines=202> */
.L_x_3157:
        /* <DEDUP_REMOVED lines=200> */
.L_x_3158:
        /* <DEDUP_REMOVED lines=11> */
.L_x_3160:
[----:B------:R-:W-:Y:S05]  /*1a330*/  BSYNC B0 ;  /* 0x0000000000007941 */ /* 0x000fea0003800000 */
.L_x_3159:
        /* <DEDUP_REMOVED lines=11> */
[----:B0-----:R-:W-:-:S04]  /*1a3f0*/  IMAD R20, R15, c[0x0][0x10], R20 ;  /* 0x000004000f147a24 */ /* 0x001fc800078e0214 */
[----:B------:R-:W-:-:S04]  /*1a400*/  @!P1 IMAD R20, R20, c[0x0][0x0], R17 ;  /* 0x0000000014149a24 */ /* 0x000fc800078e0211 */
[----:B------:R-:W-:-:S05]  /*1a410*/  IMAD.WIDE.U32 R20, R20, R21, c[0x0][0x568] ;  /* 0x00015a0014147625 */ /* 0x000fca00078e0015 */
[----:B------:R0:W-:Y:S04]  /*1a420*/  STG.E.64 [R20.64+0x28], R6 ;  /* 0x0000280614007986 */ /* 0x0001e8000c101b24 */
[----:B------:R1:W-:Y:S04]  /*1a430*/  STG.E.64 [R20.64], R12 ;  /* 0x0000000c14007986 */ /* 0x0003e8000c101b24 */
[----:B------:R1:W-:Y:S04]  /*1a440*/  STG.E.64 [R20.64+0x8], R76 ;  /* 0x0000084c14007986 */ /* 0x0003e8000c101b24 */
[----:B------:R1:W-:Y:S01]  /*1a450*/  STG.E.64 [R20.64+0x10], R10 ;  /* 0x0000100a14007986 */ /* 0x0003e2000c101b24 */
[----:B0-----:R-:W-:-:S02]  /*1a460*/  IMAD.MOV.U32 R6, RZ, RZ, R0 ;  /* 0x000000ffff067224 */ /* 0x001fc400078e0000 */
[----:B------:R-:W-:Y:S01]  /*1a470*/  IMAD.MOV.U32 R7, RZ, RZ, R3 ;  /* 0x000000ffff077224 */ /* 0x000fe200078e0003 */
[----:B------:R1:W-:Y:S04]  /*1a480*/  STG.E.64 [R20.64+0x18], R84 ;  /* 0x0000185414007986 */ /* 0x0003e8000c101b24 */
[----:B------:R1:W-:Y:S04]  /*1a490*/  STG.E.64 [R20.64+0x20], R8 ;  /* 0x0000200814007986 */ /* 0x0003e8000c101b24 */
[----:B------:R1:W-:Y:S04]  /*1a4a0*/  STG.E.64 [R20.64+0x30], R6 ;  /* 0x0000300614007986 */ /* 0x0003e8000c101b24 */
[----:B------:R1:W-:Y:S02]  /*1a4b0*/  STG.E.64 [R20.64+0x38], R90 ;  /* 0x0000385a14007986 */ /* 0x0003e4000c101b24 */
.L_x_3162:
[----:B------:R-:W-:Y:S05]  /*1a4c0*/  BSYNC B0 ;  /* 0x0000000000007941 */ /* 0x000fea0003800000 */
.L_x_3161:
        /* <DEDUP_REMOVED lines=12> */
[----:B-1----:R-:W0:Y:S01]  /*1a590*/  S2R R7, SR_LANEID ;  /* 0x0000000000077919 */ /* 0x002e220000000000 */
        /* <DEDUP_REMOVED lines=18> */
.L_x_3164:
[----:B------:R-:W-:Y:S05]  /*1a6c0*/  BSYNC B0 ;  /* 0x0000000000007941 */ /* 0x000fea0003800000 */
.L_x_3163:
[----:B------:R-:W-:Y:S06]  /*1a6d0*/  BAR.SYNC.DEFER_BLOCKING 0x0 ;  /* 0x0000000000007b1d */ /* 0x000fec0000010000 */
[----:B0-----:R-:W0:Y:S02]  /*1a6e0*/  LDS.U8 R0, [RZ] ;  /* 0x00000000ff007984 */ /* 0x001e240000000000 */
[----:B0-----:R-:W-:-:S13]  /*1a6f0*/  ISETP.NE.AND P0, PT, R0, RZ, PT ;  /* 0x000000ff0000720c */ /* 0x001fda0003f05270 */
[----:B------:R-:W-:Y:S05]  /*1a700*/  @!P0 EXIT ;  /* 0x000000000000894d */ /* 0x000fea0003800000 */
[----:B------:R-:W-:Y:S01]  /*1a710*/  ISETP.NE.AND P0, PT, RZ, c[0x0][0x190], PT ;  /* 0x00006400ff007a0c */ /* 0x000fe20003f05270 */
[----:B------:R-:W-:Y:S02]  /*1a720*/  IMAD.MOV.U32 R0, RZ, RZ, c[0x0][0x168] ;  /* 0x00005a00ff007624 */ /* 0x000fe400078e00ff */
[----:B------:R-:W-:Y:S02]  /*1a730*/  IMAD.MOV.U32 R3, RZ, RZ, c[0x0][0x16c] ;  /* 0x00005b00ff037624 */ /* 0x000fe400078e00ff */
[----:B-1----:R-:W-:Y:S02]  /*1a740*/  IMAD.MOV.U32 R6, RZ, RZ, c[0x0][0x170] ;  /* 0x00005c00ff067624 */ /* 0x002fe400078e00ff */
        /* <DEDUP_REMOVED lines=38> */
.L_x_3169:
[----:B------:R-:W-:Y:S02]  /*1a9b0*/  IMAD.MOV.U32 R29, RZ, RZ, 0x40 ;  /* 0x00000040ff1d7424 */ /* 0x000fe400078e00ff */
[----:B------:R-:W-:-:S04]  /*1a9c0*/  IMAD R28, R15, c[0x0][0x10], R46 ;  /* 0x000004000f1c7a24 */ /* 0x000fc800078e022e */
[----:B------:R-:W-:-:S05]  /*1a9d0*/  IMAD.WIDE.U32 R28, R28, R29, c[0x0][0x568] ;  /* 0x00015a001c1c7625 */ /* 0x000fca00078e001d */
[----:B------:R-:W2:Y:S04]  /*1a9e0*/  LDG.E.64 R30, [R28.64] ;  /* 0x000000241c1e7981 */ /* 0x000ea8000c1e1b00 */
[----:B------:R-:W3:Y:S04]  /*1a9f0*/  LDG.E.64 R32, [R28.64+0x8] ;  /* 0x000008241c207981 */ /* 0x000ee8000c1e1b00 */
[----:B------:R-:W4:Y:S04]  /*1aa00*/  LDG.E.64 R34, [R28.64+0x10] ;  /* 0x000010241c227981 */ /* 0x000f28000c1e1b00 */
[----:B------:R-:W5:Y:S04]  /*1aa10*/  LDG.E.64 R36, [R28.64+0x18] ;  /* 0x000018241c247981 */ /* 0x000f68000c1e1b00 */
[----:B------:R-:W5:Y:S04]  /*1aa20*/  LDG.E.64 R38, [R28.64+0x20] ;  /* 0x000020241c267981 */ /* 0x000f68000c1e1b00 */
[----:B------:R-:W5:Y:S04]  /*1aa30*/  LDG.E.64 R42, [R28.64+0x30] ;  /* 0x000030241c2a7981 */ /* 0x000f68000c1e1b00 */
[----:B------:R-:W5:Y:S04]  /*1aa40*/  LDG.E.64 R40, [R28.64+0x28] ;  /* 0x000028241c287981 */ /* 0x000f68000c1e1b00 */
[----:B------:R0:W5:Y:S01]  /*1aa50*/  LDG.E.64 R44, [R28.64+0x38] ;  /* 0x000038241c2c7981 */ /* 0x000162000c1e1b00 */
        /* <DEDUP_REMOVED lines=8> */
[----:B------:R-:W-:Y:S02]  /*1aae0*/  SEL R23, RZ, 0xffffffff, P2 ;  /* 0xffffffffff177807 */ /* 0x000fe40001000000 */
[----:B----4-:R-:W-:Y:S02]  /*1aaf0*/  ISETP.GE.U32.AND P2, PT, R8, R34, PT ;  /* 0x000000220800720c */ /* 0x010fe40003f46070 */
[----:B-----5:R-:W-:Y:S02]  /*1ab00*/  ISETP.GE.U32.AND P3, PT, R10, R36, PT ;  /* 0x000000240a00720c */ /* 0x020fe40003f66070 */
[----:B------:R-:W-:Y:S02]  /*1ab10*/  @!P0 SEL R23, RZ, 0xffffffff, P1 ;  /* 0xffffffffff178807 */ /* 0x000fe40000800000 */
[----:B------:R-:W-:Y:S02]  /*1ab20*/  ISETP.NE.U32.AND P1, PT, R8, R34, PT ;  /* 0x000000220800720c */ /* 0x000fe40003f25070 */
[----:B------:R-:W-:-:S02]  /*1ab30*/  LOP3.LUT R23, R23, 0x1, RZ, 0xc0, !PT ;  /* 0x0000000117177812 */ /* 0x000fc400078ec0ff */
[CC--:B------:R-:W-:Y:S02]  /*1ab40*/  ISETP.NE.AND.EX P1, PT, R9.reuse, R35.reuse, PT, P1 ;  /* 0x000000230900720c */ /* 0x0c0fe40003f25310 */
[----:B------:R-:W-:Y:S02]  /*1ab50*/  ISETP.GE.AND.EX P2, PT, R9, R35, PT, P2 ;  /* 0x000000230900720c */ /* 0x000fe40003f46320 */
[CC--:B------:R-:W-:Y:S02]  /*1ab60*/  ISETP.NE.U32.AND P0, PT, R12.reuse, R38.reuse, PT ;  /* 0x000000260c00720c */ /* 0x0c0fe40003f05070 */
[----:B------:R-:W-:Y:S02]  /*1ab70*/  ISETP.NE.U32.AND P6, PT, R23, 0x1, PT ;  /* 0x000000011700780c */ /* 0x000fe40003fc5070 */
[----:B------:R-:W-:Y:S02]  /*1ab80*/  SEL R23, RZ, 0xffffffff, P2 ;  /* 0xffffffffff177807 */ /* 0x000fe40001000000 */
[----:B------:R-:W-:-:S02]  /*1ab90*/  ISETP.GE.U32.AND P2, PT, R12, R38, PT ;  /* 0x000000260c00720c */ /* 0x000fc40003f46070 */
[----:B------:R-:W-:Y:S02]  /*1aba0*/  ISETP.NE.U32.AND P4, PT, R24, R42, PT ;  /* 0x0000002a1800720c */ /* 0x000fe40003f85070 */
[----:B------:R-:W-:Y:S02]  /*1abb0*/  ISETP.GE.AND.EX P3, PT, R11, R37, PT, P3 ;  /* 0x000000250b00720c */ /* 0x000fe40003f66330 */
[CC--:B------:R-:W-:Y:S02]  /*1abc0*/  ISETP.NE.AND.EX P0, PT, R13.reuse, R39.reuse, PT, P0 ;  /* 0x000000270d00720c */ /* 0x0c0fe40003f05300 */
[----:B------:R-:W-:Y:S02]  /*1abd0*/  ISETP.GE.AND.EX P2, PT, R13, R39, PT, P2 ;  /* 0x000000270d00720c */ /* 0x000fe40003f46320 */
[----:B------:R-:W-:Y:S02]  /*1abe0*/  ISETP.NE.AND.EX P4, PT, R25, R43, PT, P4 ;  /* 0x0000002b1900720c */ /* 0x000fe40003f85340 */
[----:B------:R-:W-:-:S02]  /*1abf0*/  @!P1 SEL R23, RZ, 0xffffffff, P3 ;  /* 0xffffffffff179807 */ /* 0x000fc40001800000 */
[----:B------:R-:W-:Y:S02]  /*1ac00*/  ISETP.GE.U32.AND P1, PT, R20, R40, PT ;  /* 0x000000281400720c */ /* 0x000fe40003f26070 */
[----:B------:R-:W-:Y:S02]  /*1ac10*/  ISETP.GE.U32.AND P3, PT, R24, R42, PT ;  /* 0x0000002a1800720c */ /* 0x000fe40003f66070 */
[----:B0-----:R-:W-:Y:S02]  /*1ac20*/  SEL R28, RZ, 0xffffffff, P2 ;  /* 0xffffffffff1c7807 */ /* 0x001fe40001000000 */
[----:B------:R-:W-:Y:S02]  /*1ac30*/  ISETP.GE.U32.AND P2, PT, R26, R44, PT ;  /* 0x0000002c1a00720c */ /* 0x000fe40003f46070 */
[----:B------:R-:W-:Y:S02]  /*1ac40*/  ISETP.GE.AND.EX P1, PT, R21, R41, PT, P1 ;  /* 0x000000291500720c */ /* 0x000fe40003f26310 */
[----:B------:R-:W-:-:S02]  /*1ac50*/  LOP3.LUT R23, R23, 0x1, RZ, 0xc0, !PT ;  /* 0x0000000117177812 */ /* 0x000fc400078ec0ff */
[----:B------:R-:W-:Y:S02]  /*1ac60*/  ISETP.GE.AND.EX P3, PT, R25, R43, PT, P3 ;  /* 0x0000002b1900720c */ /* 0x000fe40003f66330 */
[----:B------:R-:W-:Y:S02]  /*1ac70*/  ISETP.GE.AND.EX P2, PT, R27, R45, PT, P2 ;  /* 0x0000002d1b00720c */ /* 0x000fe40003f46320 */
[----:B------:R-:W-:Y:S02]  /*1ac80*/  @!P0 SEL R28, RZ, 0xffffffff, P1 ;  /* 0xffffffffff1c8807 */ /* 0x000fe40000800000 */
[----:B------:R-:W-:Y:S02]  /*1ac90*/  ISETP.NE.U32.AND P0, PT, R23, 0x1, PT ;  /* 0x000000011700780c */ /* 0x000fe40003f05070 */
[----:B------:R-:W-:Y:S02]  /*1aca0*/  SEL R23, RZ, 0xffffffff, P3 ;  /* 0xffffffffff177807 */ /* 0x000fe40001800000 */
[----:B------:R-:W-:-:S02]  /*1acb0*/  @!P4 SEL R23, RZ, 0xffffffff, P2 ;  /* 0xffffffffff17c807 */ /* 0x000fc40001000000 */
[----:B------:R-:W-:Y:S02]  /*1acc0*/  ISETP.GE.U32.AND P2, PT, R46, c[0x0][0x18c], PT ;  /* 0x000063002e007a0c */ /* 0x000fe40003f46070 */
[----:B------:R-:W-:Y:S02]  /*1acd0*/  LOP3.LUT R28, R28, 0x1, RZ, 0xc0, !PT ;  /* 0x000000011c1c7812 */ /* 0x000fe400078ec0ff */
[----:B------:R-:W-:Y:S02]  /*1ace0*/  LOP3.LUT R23, R23, 0x1, RZ, 0xc0, !PT ;  /* 0x0000000117177812 */ /* 0x000fe400078ec0ff */
[----:B------:R-:W-:Y:S02]  /*1acf0*/  SEL R8, R8, R34, !P0 ;  /* 0x0000002208087207 */ /* 0x000fe40004000000 */
        /* <DEDUP_REMOVED lines=18> */
.L_x_3168:
[----:B------:R-:W-:Y:S05]  /*1ae20*/  BSYNC B1 ;  /* 0x0000000000017941 */ /* 0x000fea0003800000 */
.L_x_3167:
[----:B------:R-:W-:Y:S05]  /*1ae30*/  BRA `(.L_x_3170) ;  /* 0x0000062000007947 */ /* 0x000fea0003800000 */
.L_x_3166:
        /* <DEDUP_REMOVED lines=12> */
[----:B------:R-:W-:Y:S01]  /*1af00*/  IMAD.MOV.U32 R27, RZ, RZ, c[0x0][0x174] ;  /* 0x00005d00ff1b7624 */ /* 0x000fe200078e00ff */
[----:B------:R-:W-:Y:S05]  /*1af10*/  @P0 BRA `(.L_x_3170) ;  /* 0x0000054000000947 */ /* 0x000fea0003800000 */
        /* <DEDUP_REMOVED lines=12> */
[----:B------:R-:W-:-:S04]  /*1afe0*/  IMAD.MOV.U32 R46, RZ, RZ, R2 ;  /* 0x000000ffff2e7224 */ /* 0x000fc800078e0002 */
.L_x_3171:
[----:B------:R-:W-:Y:S02]  /*1aff0*/  IMAD R28, R15, c[0x0][0x10], R46 ;  /* 0x000004000f1c7a24 */ /* 0x000fe400078e022e */
[----:B------:R-:W-:Y:S02]  /*1b000*/  IMAD.MOV.U32 R29, RZ, RZ, 0x40 ;  /* 0x00000040ff1d7424 */ /* 0x000fe400078e00ff */
[----:B------:R-:W-:-:S04]  /*1b010*/  IMAD R28, R28, c[0x0][0x0], R17 ;  /* 0x000000001c1c7a24 */ /* 0x000fc800078e0211 */
[----:B------:R-:W-:-:S05]  /*1b020*/  IMAD.WIDE.U32 R28, R28, R29, c[0x0][0x568] ;  /* 0x00015a001c1c7625 */ /* 0x000fca00078e001d */
[----:B------:R-:W2:Y:S04]  /*1b030*/  LDG.E.64 R30, [R28.64] ;  /* 0x000000241c1e7981 */ /* 0x000ea8000c1e1b00 */
[----:B------:R-:W3:Y:S04]  /*1b040*/  LDG.E.64 R32, [R28.64+0x8] ;  /* 0x000008241c207981 */ /* 0x000ee8000c1e1b00 */
[----:B------:R-:W4:Y:S04]  /*1b050*/  LDG.E.64 R34, [R28.64+0x10] ;  /* 0x000010241c227981 */ /* 0x000f28000c1e1b00 */
[----:B------:R-:W5:Y:S04]  /*1b060*/  LDG.E.64 R38, [R28.64+0x20] ;  /* 0x000020241c267981 */ /* 0x000f68000c1e1b00 */
[----:B------:R-:W4:Y:S04]  /*1b070*/  LDG.E.64 R36, [R28.64+0x18] ;  /* 0x000018241c247981 */ /* 0x000f28000c1e1b00 */
[----:B------:R-:W5:Y:S04]  /*1b080*/  LDG.E.64 R42, [R28.64+0x30] ;  /* 0x000030241c2a7981 */ /* 0x000f68000c1e1b00 */
[----:B------:R-:W5:Y:S04]  /*1b090*/  LDG.E.64 R40, [R28.64+0x28] ;  /* 0x000028241c287981 */ /* 0x000f68000c1e1b00 */
[----:B------:R0:W5:Y:S01]  /*1b0a0*/  LDG.E.64 R44, [R28.64+0x38] ;  /* 0x000038241c2c7981 */ /* 0x000162000c1e1b00 */
[----:B------:R-:W-:-:S02]  /*1b0b0*/  IADD3 R46, R46, c[0x0][0x4], RZ ;  /* 0x000001002e2e7a10 */ /* 0x000fc40007ffe0ff */
[----:B--2---:R-:W-:-:S04]  /*1b0c0*/  ISETP.NE.U32.AND P0, PT, R0, R30, PT ;  /* 0x0000001e0000720c */ /* 0x004fc80003f05070 */
[CC--:B------:R-:W-:Y:S02]  /*1b0d0*/  ISETP.NE.AND.EX P0, PT, R3.reuse, R31.reuse, PT, P0 ;  /* 0x0000001f0300720c */ /* 0x0c0fe40003f05300 */
[----:B------:R-:W-:Y:S02]  /*1b0e0*/  ISETP.GE.U32.AND P2, PT, R0, R30, PT ;  /* 0x0000001e0000720c */ /* 0x000fe40003f46070 */
[----:B---3--:R-:W-:Y:S02]  /*1b0f0*/  ISETP.GE.U32.AND P1, PT, R6, R32, PT ;  /* 0x000000200600720c */ /* 0x008fe40003f26070 */
[----:B------:R-:W-:Y:S02]  /*1b100*/  ISETP.GE.AND.EX P2, PT, R3, R31, PT, P2 ;  /* 0x0000001f0300720c */ /* 0x000fe40003f46320 */
[----:B------:R-:W-:Y:S02]  /*1b110*/  ISETP.GE.AND.EX P1, PT, R7, R33, PT, P1 ;  /* 0x000000210700720c */ /* 0x000fe40003f26310 */
[----:B------:R-:W-:-:S03]  /*1b120*/  SEL R23, RZ, 0xffffffff, P2 ;  /* 0xffffffffff177807 */ /* 0x000fc60001000000 */
[----:B------:R-:W-:Y:S02]  /*1b130*/  @!P0 SEL R23, RZ, 0xffffffff, P1 ;  /* 0xffffffffff178807 */ /* 0x000fe40000800000 */
[CC--:B----4-:R-:W-:Y:S02]  /*1b140*/  ISETP.NE.U32.AND P4, PT, R8.reuse, R34.reuse, PT ;  /* 0x000000220800720c */ /* 0x0d0fe40003f85070 */
[----:B------:R-:W-:Y:S02]  /*1b150*/  LOP3.LUT R23, R23, 0x1, RZ, 0xc0, !PT ;  /* 0x0000000117177812 */ /* 0x000fe400078ec0ff */
[----:B------:R-:W-:Y:S02]  /*1b160*/  ISETP.NE.AND.EX P4, PT, R9, R35, PT, P4 ;  /* 0x000000230900720c */ /* 0x000fe40003f85340 */
[----:B------:R-:W-:Y:S02]  /*1b170*/  ISETP.NE.U32.AND P0, PT, R23, 0x1, PT ;  /* 0x000000011700780c */ /* 0x000fe40003f05070 */
[----:B------:R-:W-:-:S02]  /*1b180*/  ISETP.GE.U32.AND P1, PT, R8, R34, PT ;  /* 0x000000220800720c */ /* 0x000fc40003f26070 */
[----:B------:R-:W-:Y:S02]  /*1b190*/  SEL R0, R0, R30, !P0 ;  /* 0x0000001e00007207 */ /* 0x000fe40004000000 */
[----:B------:R-:W-:Y:S02]  /*1b1a0*/  SEL R3, R3, R31, !P0 ;  /* 0x0000001f03037207 */ /* 0x000fe40004000000 */
[----:B------:R-:W-:Y:S02]  /*1b1b0*/  SEL R6, R6, R32, !P0 ;  /* 0x0000002006067207 */ /* 0x000fe40004000000 */
[----:B------:R-:W-:Y:S02]  /*1b1c0*/  SEL R7, R7, R33, !P0 ;  /* 0x0000002107077207 */ /* 0x000fe40004000000 */
[----:B-----5:R-:W-:Y:S02]  /*1b1d0*/  ISETP.NE.U32.AND P0, PT, R12, R38, PT ;  /* 0x000000260c00720c */ /* 0x020fe40003f05070 */
[----:B------:R-:W-:-:S02]  /*1b1e0*/  ISETP.GE.U32.AND P6, PT, R10, R36, PT ;  /* 0x000000240a00720c */ /* 0x000fc40003fc6070 */
[----:B------:R-:W-:Y:S02]  /*1b1f0*/  ISETP.GE.U32.AND P2, PT, R12, R38, PT ;  /* 0x000000260c00720c */ /* 0x000fe40003f46070 */
[----:B------:R-:W-:Y:S02]  /*1b200*/  ISETP.NE.U32.AND P3, PT, R24, R42, PT ;  /* 0x0000002a1800720c */ /* 0x000fe40003f65070 */
[----:B------:R-:W-:Y:S02]  /*1b210*/  ISETP.GE.AND.EX P1, PT, R9, R35, PT, P1 ;  /* 0x000000230900720c */ /* 0x000fe40003f26310 */
[----:B------:R-:W-:Y:S02]  /*1b220*/  ISETP.NE.AND.EX P0, PT, R13, R39, PT, P0 ;  /* 0x000000270d00720c */ /* 0x000fe40003f05300 */
[----:B------:R-:W-:Y:S02]  /*1b230*/  ISETP.GE.AND.EX P6, PT, R11, R37, PT, P6 ;  /* 0x000000250b00720c */ /* 0x000fe40003fc6360 */
[----:B------:R-:W-:-:S02]  /*1b240*/  ISETP.GE.AND.EX P2, PT, R13, R39, PT, P2 ;  /* 0x000000270d00720c */ /* 0x000fc40003f46320 */
[----:B------:R-:W-:Y:S02]  /*1b250*/  ISETP.NE.AND.EX P3, PT, R25, R43, PT, P3 ;  /* 0x0000002b1900720c */ /* 0x000fe40003f65330 */
[----:B------:R-:W-:Y:S02]  /*1b260*/  SEL R23, RZ, 0xffffffff, P1 ;  /* 0xffffffffff177807 */ /* 0x000fe40000800000 */
[----:B------:R-:W-:Y:S02]  /*1b270*/  ISETP.GE.U32.AND P1, PT, R20, R40, PT ;  /* 0x000000281400720c */ /* 0x000fe40003f26070 */
[----:B------:R-:W-:Y:S02]  /*1b280*/  @!P4 SEL R23, RZ, 0xffffffff, P6 ;  /* 0xffffffffff17c807 */ /* 0x000fe40003000000 */
[----:B------:R-:W-:Y:S02]  /*1b290*/  ISETP.GE.U32.AND P4, PT, R24, R42, PT ;  /* 0x0000002a1800720c */ /* 0x000fe40003f86070 */
[----:B0-----:R-:W-:-:S02]  /*1b2a0*/  SEL R28, RZ, 0xffffffff, P2 ;  /* 0xffffffffff1c7807 */ /* 0x001fc40001000000 */
[----:B------:R-:W-:Y:S02]  /*1b2b0*/  ISETP.GE.U32.AND P2, PT, R26, R44, PT ;  /* 0x0000002c1a00720c */ /* 0x000fe40003f46070 */
[----:B------:R-:W-:Y:S02]  /*1b2c0*/  ISETP.GE.AND.EX P1, PT, R21, R41, PT, P1 ;  /* 0x000000291500720c */ /* 0x000fe40003f26310 */
[----:B------:R-:W-:Y:S02]  /*1b2d0*/  LOP3.LUT R23, R23, 0x1, RZ, 0xc0, !PT ;  /* 0x0000000117177812 */ /* 0x000fe400078ec0ff */
[----:B------:R-:W-:Y:S02]  /*1b2e0*/  ISETP.GE.AND.EX P4, PT, R25, R43, PT, P4 ;  /* 0x0000002b1900720c */ /* 0x000fe40003f86340 */
[----:B------:R-:W-:Y:S02]  /*1b2f0*/  ISETP.GE.AND.EX P2, PT, R27, R45, PT, P2 ;  /* 0x0000002d1b00720c */ /* 0x000fe40003f46320 */
[----:B------:R-:W-:-:S02]  /*1b300*/  @!P0 SEL R28, RZ, 0xffffffff, P1 ;  /* 0xffffffffff1c8807 */ /* 0x000fc40000800000 */
[----:B------:R-:W-:Y:S02]  /*1b310*/  ISETP.NE.U32.AND P0, PT, R23, 0x1, PT ;  /* 0x000000011700780c */ /* 0x000fe40003f05070 */
[----:B------:R-:W-:Y:S02]  /*1b320*/  SEL R23, RZ, 0xffffffff, P4 ;  /* 0xffffffffff177807 */ /* 0x000fe40002000000 */
[----:B------:R-:W-:Y:S02]  /*1b330*/  @!P3 SEL R23, RZ, 0xffffffff, P2 ;  /* 0xffffffffff17b807 */ /* 0x000fe40001000000 */
[----:B------:R-:W-:Y:S02]  /*1b340*/  ISETP.GE.U32.AND P2, PT, R46, c[0x0][0x18c], PT ;  /* 0x000063002e007a0c */ /* 0x000fe40003f46070 */
[----:B------:R-:W-:Y:S02]  /*1b350*/  LOP3.LUT R28, R28, 0x1, RZ, 0xc0, !PT ;  /* 0x000000011c1c7812 */ /* 0x000fe400078ec0ff */
[----:B------:R-:W-:-:S02]  /*1b360*/  LOP3.LUT R23, R23, 0x1, RZ, 0xc0, !PT ;  /* 0x0000000117177812 */ /* 0x000fc400078ec0ff */
[----:B------:R-:W-:Y:S02]  /*1b370*/  SEL R8, R8, R34, !P0 ;  /* 0x0000002208087207 */ /* 0x000fe40004000000 */
[----:B------:R-:W-:Y:S02]  /*1b380*/  SEL R9, R9, R35, !P0 ;  /* 0x0000002309097207 */ /* 0x000fe40004000000 */
[----:B------:R-:W-:Y:S02]  /*1b390*/  SEL R10, R10, R36, !P0 ;  /* 0x000000240a0a7207 */ /* 0x000fe40004000000 */
[----:B------:R-:W-:Y:S02]  /*1b3a0*/  SEL R11, R11, R37, !P0 ;  /* 0x000000250b0b7207 */ /* 0x000fe40004000000 */
        /* <DEDUP_REMOVED lines=9> */
[----:B------:R-:W-:Y:S01]  /*1b440*/  SEL R27, R27, R45, !P0 ;  /* 0x0000002d1b1b7207 */ /* 0x000fe20004000000 */
[----:B------:R-:W-:Y:S05]  /*1b450*/  @!P2 BRA `(.L_x_3171) ;  /* 0xfffffb900000a947 */ /* 0x000fea000383ffff */
.L_x_3170:
[----:B------:R-:W-:Y:S05]  /*1b460*/  BSYNC B0 ;  /* 0x0000000000007941 */ /* 0x000fea0003800000 */
.L_x_3165:
        /* <DEDUP_REMOVED lines=8> */
[----:B------:R-:W-:Y:S01]  /*1b4f0*/  STS.128 [R23+0x20], R8 ;  /* 0x0000200817007388 */ /* 0x000fe20000000c00 */
[----:B------:R-:W-:Y:S01]  /*1b500*/  IMAD.MOV.U32 R31, RZ, RZ, R7 ;  /* 0x000000ffff1f7224 */ /* 0x000fe200078e0007 */
[----:B------:R-:W-:-:S02]  /*1b510*/  ISETP.NE.AND P0, PT, RZ, UR4, PT ;  /* 0x00000004ff007c0c */ /* 0x000fc4000bf05270 */
[----:B------:R-:W-:Y:S04]  /*1b520*/  STS.128 [R23+0x40], R24 ;  /* 0x0000401817007388 */ /* 0x000fe80000000c00 */
[----:B------:R0:W-:Y:S02]  /*1b530*/  STS.128 [R23+0x10], R28 ;  /* 0x0000101c17007388 */ /* 0x0001e40000000c00 */
[----:B0-----:R-:W-:Y:S02]  /*1b540*/  IMAD.MOV.U32 R28, RZ, RZ, R12 ;  /* 0x000000ffff1c7224 */ /* 0x001fe400078e000c */
[----:B------:R-:W-:Y:S02]  /*1b550*/  IMAD.MOV.U32 R29, RZ, RZ, R13 ;  /* 0x000000ffff1d7224 */ /* 0x000fe400078e000d */
[----:B------:R-:W-:-:S02]  /*1b560*/  IMAD.MOV.U32 R30, RZ, RZ, R20 ;  /* 0x000000ffff1e7224 */ /* 0x000fc400078e0014 */
[----:B------:R-:W-:-:S05]  /*1b570*/  IMAD.MOV.U32 R31, RZ, RZ, R21 ;  /* 0x000000ffff1f7224 */ /* 0x000fca00078e0015 */
[----:B------:R0:W-:Y:S01]  /*1b580*/  STS.128 [R23+0x30], R28 ;  /* 0x0000301c17007388 */ /* 0x0001e20000000c00 */
[----:B------:R-:W-:Y:S05]  /*1b590*/  @!P0 BRA `(.L_x_3172) ;  /* 0x0000056000008947 */ /* 0x000fea0003800000 */
[----:B0-----:R-:W-:-:S04]  /*1b5a0*/  IMAD.U32 R23, RZ, RZ, UR4 ;  /* 0x00000004ff177e24 */ /* 0x001fc8000f8e00ff */
.L_x_3175:
[--C-:B-1----:R-:W-:Y:S01]  /*1b5b0*/  IMAD.IADD R28, R2, 0x1, R23.reuse ;  /* 0x00000001021c7824 */ /* 0x102fe200078e0217 */
[----:B------:R-:W-:Y:S01]  /*1b5c0*/  BAR.SYNC.DEFER_BLOCKING 0x0 ;  /* 0x0000000000007b1d */ /* 0x000fe20000010000 */
[----:B------:R-:W-:Y:S02]  /*1b5d0*/  ISETP.GT.AND P6, PT, R23, 0x1, PT ;  /* 0x000000011700780c */ /* 0x000fe40003fc4270 */
[----:B------:R-:W-:Y:S02]  /*1b5e0*/  SHF.R.S32.HI R46, RZ, 0x1, R23 ;  /* 0x00000001ff2e7819 */ /* 0x000fe40000011417 */
[----:B------:R-:W-:Y:S01]  /*1b5f0*/  ISETP.GE.U32.AND P0, PT, R28, c[0x0][0x4], PT ;  /* 0x000001001c007a0c */ /* 0x000fe20003f06070 */
[----:B------:R-:W-:Y:S03]  /*1b600*/  BSSY B0, `(.L_x_3173) ;  /* 0x000004d000007945 */ /* 0x000fe60003800000 */
[----:B------:R-:W-:-:S13]  /*1b610*/  ISETP.GE.U32.OR P0, PT, R2, R23, P0 ;  /* 0x000000170200720c */ /* 0x000fda0000706470 */
[----:B------:R-:W-:Y:S05]  /*1b620*/  @P0 BRA `(.L_x_3174) ;  /* 0x000004a000000947 */ /* 0x000fea0003800000 */
[----:B------:R-:W-:-:S04]  /*1b630*/  IMAD R23, R28, c[0x0][0x0], R17 ;  /* 0x000000001c177a24 */ /* 0x000fc800078e0211 */
[----:B------:R-:W-:-:S05]  /*1b640*/  IMAD.SHL.U32 R44, R23, 0x40, RZ ;  /* 0x00000040172c7824 */ /* 0x000fca00078e00ff */
[----:B------:R-:W0:Y:S04]  /*1b650*/  LDS.128 R28, [R44+0x10] ;  /* 0x000010002c1c7984 */ /* 0x000e280000000c00 */
[----:B------:R-:W1:Y:S04]  /*1b660*/  LDS.128 R32, [R44+0x20] ;  /* 0x000020002c207984 */ /* 0x000e680000000c00 */
[----:B------:R-:W2:Y:S04]  /*1b670*/  LDS.128 R36, [R44+0x30] ;  /* 0x000030002c247984 */ /* 0x000ea80000000c00 */
[----:B------:R3:W4:Y:S01]  /*1b680*/  LDS.128 R40, [R44+0x40] ;  /* 0x000040002c287984 */ /* 0x0007220000000c00 */
[----:B0-----:R-:W-:-:S02]  /*1b690*/  ISETP.NE.U32.AND P0, PT, R0, R28, PT ;  /* 0x0000001c0000720c */ /* 0x001fc40003f05070 */
[----:B------:R-:W-:Y:S02]  /*1b6a0*/  ISETP.GE.U32.AND P4, PT, R0, R28, PT ;  /* 0x0000001c0000720c */ /* 0x000fe40003f86070 */
[CC--:B-1----:R-:W-:Y:S02]  /*1b6b0*/  ISETP.NE.U32.AND P3, PT, R8.reuse, R32.reuse, PT ;  /* 0x000000200800720c */ /* 0x0c2fe40003f65070 */
[CC--:B------:R-:W-:Y:S02]  /*1b6c0*/  ISETP.NE.AND.EX P0, PT, R3.reuse, R29.reuse, PT, P0 ;  /* 0x0000001d0300720c */ /* 0x0c0fe40003f05300 */
[----:B------:R-:W-:Y:S02]  /*1b6d0*/  ISETP.GE.U32.AND P1, PT, R8, R32, PT ;  /* 0x000000200800720c */ /* 0x000fe40003f26070 */
[----:B------:R-:W-:Y:S02]  /*1b6e0*/  ISETP.GE.AND.EX P4, PT, R3, R29, PT, P4 ;  /* 0x0000001d0300720c */ /* 0x000fe40003f86340 */
[----:B------:R-:W-:-:S02]  /*1b6f0*/  ISETP.NE.AND.EX P3, PT, R9, R33, PT, P3 ;  /* 0x000000210900720c */ /* 0x000fc40003f65330 */
[----:B------:R-:W-:Y:S02]  /*1b700*/  ISETP.GE.U32.AND P2, PT, R6, R30, PT ;  /* 0x0000001e0600720c */ /* 0x000fe40003f46070 */
[----:B------:R-:W-:Y:S02]  /*1b710*/  ISETP.GE.AND.EX P1, PT, R9, R33, PT, P1 ;  /* 0x000000210900720c */ /* 0x000fe40003f26310 */
[----:B------:R-:W-:Y:S02]  /*1b720*/  SEL R23, RZ, 0xffffffff, P4 ;  /* 0xffffffffff177807 */ /* 0x000fe40002000000 */
[----:B------:R-:W-:Y:S02]  /*1b730*/  ISETP.GE.U32.AND P4, PT, R10, R34, PT ;  /* 0x000000220a00720c */ /* 0x000fe40003f86070 */
[----:B------:R-:W-:Y:S02]  /*1b740*/  ISETP.GE.AND.EX P2, PT, R7, R31, PT, P2 ;  /* 0x0000001f0700720c */ /* 0x000fe40003f46320 */
[----:B---3--:R-:W-:-:S02]  /*1b750*/  SEL R44, RZ, 0xffffffff, P1 ;  /* 0xffffffffff2c7807 */ /* 0x008fc40000800000 */
[CC--:B--2---:R-:W-:Y:S02]  /*1b760*/  ISETP.NE.U32.AND P1, PT, R12.reuse, R36.reuse, PT ;  /* 0x000000240c00720c */ /* 0x0c4fe40003f25070 */
[----:B------:R-:W-:Y:S02]  /*1b770*/  ISETP.GE.AND.EX P4, PT, R11, R35, PT, P4 ;  /* 0x000000230b00720c */ /* 0x000fe40003f86340 */
[----:B------:R-:W-:Y:S02]  /*1b780*/  @!P0 SEL R23, RZ, 0xffffffff, P2 ;  /* 0xffffffffff178807 */ /* 0x000fe40001000000 */
[----:B------:R-:W-:Y:S02]  /*1b790*/  ISETP.GE.U32.AND P0, PT, R12, R36, PT ;  /* 0x000000240c00720c */ /* 0x000fe40003f06070 */
[----:B------:R-:W-:Y:S02]  /*1b7a0*/  @!P3 SEL R44, RZ, 0xffffffff, P4 ;  /* 0xffffffffff2cb807 */ /* 0x000fe40002000000 */
[----:B------:R-:W-:-:S02]  /*1b7b0*/  ISETP.NE.AND.EX P1, PT, R13, R37, PT, P1 ;  /* 0x000000250d00720c */ /* 0x000fc40003f25310 */
[CC--:B----4-:R-:W-:Y:S02]  /*1b7c0*/  ISETP.NE.U32.AND P3, PT, R24.reuse, R40.reuse, PT ;  /* 0x000000281800720c */ /* 0x0d0fe40003f65070 */
[----:B------:R-:W-:Y:S02]  /*1b7d0*/  ISETP.GE.U32.AND P4, PT, R24, R40, PT ;  /* 0x000000281800720c */ /* 0x000fe40003f86070 */
[----:B------:R-:W-:Y:S02]  /*1b7e0*/  ISETP.GE.AND.EX P0, PT, R13, R37, PT, P0 ;  /* 0x000000250d00720c */ /* 0x000fe40003f06300 */
[----:B------:R-:W-:Y:S02]  /*1b7f0*/  LOP3.LUT R23, R23, 0x1, RZ, 0xc0, !PT ;  /* 0x0000000117177812 */ /* 0x000fe400078ec0ff */
[----:B------:R-:W-:Y:S02]  /*1b800*/  ISETP.GE.U32.AND P2, PT, R20, R38, PT ;  /* 0x000000261400720c */ /* 0x000fe40003f46070 */
[----:B------:R-:W-:-:S02]  /*1b810*/  ISETP.GE.AND.EX P4, PT, R25, R41, PT, P4 ;  /* 0x000000291900720c */ /* 0x000fc40003f86340 */
[----:B------:R-:W-:Y:S02]  /*1b820*/  ISETP.NE.AND.EX P3, PT, R25, R41, PT, P3 ;  /* 0x000000291900720c */ /* 0x000fe40003f65330 */
[----:B------:R-:W-:Y:S02]  /*1b830*/  SEL R45, RZ, 0xffffffff, P0 ;  /* 0xffffffffff2d7807 */ /* 0x000fe40000000000 */
[----:B------:R-:W-:Y:S02]  /*1b840*/  ISETP.NE.U32.AND P0, PT, R23, 0x1, PT ;  /* 0x000000011700780c */ /* 0x000fe40003f05070 */
[----:B------:R-:W-:Y:S02]  /*1b850*/  SEL R23, RZ, 0xffffffff, P4 ;  /* 0xffffffffff177807 */ /* 0x000fe40002000000 */
[----:B------:R-:W-:Y:S02]  /*1b860*/  ISETP.GE.AND.EX P2, PT, R21, R39, PT, P2 ;  /* 0x000000271500720c */ /* 0x000fe40003f46320 */
[----:B------:R-:W-:-:S02]  /*1b870*/  ISETP.GE.U32.AND P4, PT, R26, R42, PT ;  /* 0x0000002a1a00720c */ /* 0x000fc40003f86070 */
[----:B------:R-:W-:Y:S02]  /*1b880*/  @!P1 SEL R45, RZ, 0xffffffff, P2 ;  /* 0xffffffffff2d9807 */ /* 0x000fe40001000000 */
[----:B------:R-:W-:Y:S02]  /*1b890*/  ISETP.GE.AND.EX P4, PT, R27, R43, PT, P4 ;  /* 0x0000002b1b00720c */ /* 0x000fe40003f86340 */
[----:B------:R-:W-:Y:S02]  /*1b8a0*/  LOP3.LUT R44, R44, 0x1, RZ, 0xc0, !PT ;  /* 0x000000012c2c7812 */ /* 0x000fe400078ec0ff */
[----:B------:R-:W-:Y:S02]  /*1b8b0*/  LOP3.LUT R45, R45, 0x1, RZ, 0xc0, !PT ;  /* 0x000000012d2d7812 */ /* 0x000fe400078ec0ff */
[----:B------:R-:W-:Y:S02]  /*1b8c0*/  @!P3 SEL R23, RZ, 0xffffffff, P4 ;  /* 0xffffffffff17b807 */ /* 0x000fe40002000000 */
[----:B------:R-:W-:-:S02]  /*1b8d0*/  SEL R0, R0, R28, !P0 ;  /* 0x0000001c00007207 */ /* 0x000fc40004000000 */
[----:B------:R-:W-:Y:S02]  /*1b8e0*/  SEL R3, R3, R29, !P0 ;  /* 0x0000001d03037207 */ /* 0x000fe40004000000 */
[----:B------:R-:W-:Y:S01]  /*1b8f0*/  SEL R6, R6, R30, !P0 ;  /* 0x0000001e06067207 */ /* 0x000fe20004000000 */
[----:B------:R-:W-:Y:S01]  /*1b900*/  IMAD.MOV.U32 R28, RZ, RZ, R0 ;  /* 0x000000ffff1c7224 */ /* 0x000fe200078e0000 */
[----:B------:R-:W-:Y:S01]  /*1b910*/  SEL R7, R7, R31, !P0 ;  /* 0x0000001f07077207 */ /* 0x000fe20004000000 */
[----:B------:R-:W-:Y:S01]  /*1b920*/  IMAD.MOV.U32 R29, RZ, RZ, R3 ;  /* 0x000000ffff1d7224 */ /* 0x000fe200078e0003 */
[----:B------:R-:W-:Y:S01]  /*1b930*/  ISETP.NE.U32.AND P1, PT, R44, 0x1, PT ;  /* 0x000000012c00780c */ /* 0x000fe20003f25070 */
[----:B------:R-:W-:Y:S01]  /*1b940*/  IMAD.MOV.U32 R30, RZ, RZ, R6 ;  /* 0x000000ffff1e7224 */ /* 0x000fe200078e0006 */
[----:B------:R-:W-:Y:S01]  /*1b950*/  ISETP.NE.U32.AND P0, PT, R45, 0x1, PT ;  /* 0x000000012d00780c */ /* 0x000fe20003f05070 */
[----:B------:R-:W-:Y:S01]  /*1b960*/  IMAD.MOV.U32 R31, RZ, RZ, R7 ;  /* 0x000000ffff1f7224 */ /* 0x000fe200078e0007 */
[----:B------:R-:W-:-:S02]  /*1b970*/  LOP3.LUT R23, R23, 0x1, RZ, 0xc0, !PT ;  /* 0x0000000117177812 */ /* 0x000fc400078ec0ff */
[----:B------:R-:W-:Y:S02]  /*1b980*/  SEL R8, R8, R32, !P1 ;  /* 0x0000002008087207 */ /* 0x000fe40004800000 */
[----:B------:R-:W-:Y:S01]  /*1b990*/  SEL R9, R9, R33, !P1 ;  /* 0x0000002109097207 */ /* 0x000fe20004800000 */
[----:B------:R0:W-:Y:S01]  /*1b9a0*/  STS.128 [R15], R28 ;  /* 0x0000001c0f007388 */ /* 0x0001e20000000c00 */
[----:B------:R-:W-:Y:S02]  /*1b9b0*/  SEL R10, R10, R34, !P1 ;  /* 0x000000220a0a7207 */ /* 0x000fe40004800000 */
[----:B------:R-:W-:Y:S02]  /*1b9c0*/  SEL R11, R11, R35, !P1 ;  /* 0x000000230b0b7207 */ /* 0x000fe40004800000 */
[----:B------:R-:W-:Y:S02]  /*1b9d0*/  SEL R12, R12, R36, !P0 ;  /* 0x000000240c0c7207 */ /* 0x000fe40004000000 */
[----:B------:R-:W-:Y:S01]  /*1b9e0*/  SEL R13, R13, R37, !P0 ;  /* 0x000000250d0d7207 */ /* 0x000fe20004000000 */
[----:B------:R1:W-:Y:S01]  /*1b9f0*/  STS.128 [R15+0x10], R8 ;  /* 0x000010080f007388 */ /* 0x0003e20000000c00 */
[----:B------:R-:W-:-:S02]  /*1ba00*/  SEL R20, R20, R38, !P0 ;  /* 0x0000002614147207 */ /* 0x000fc40004000000 */
[----:B------:R-:W-:Y:S02]  /*1ba10*/  SEL R21, R21, R39, !P0 ;  /* 0x0000002715157207 */ /* 0x000fe40004000000 */
[----:B------:R-:W-:Y:S01]  /*1ba20*/  ISETP.NE.U32.AND P1, PT, R23, 0x1, PT ;  /* 0x000000011700780c */ /* 0x000fe20003f25070 */
[----:B0-----:R-:W-:-:S03]  /*1ba30*/  IMAD.MOV.U32 R28, RZ, RZ, R12 ;  /* 0x000000ffff1c7224 */ /* 0x001fc600078e000c */
[----:B------:R-:W-:Y:S01]  /*1ba40*/  SEL R24, R24, R40, !P1 ;  /* 0x0000002818187207 */ /* 0x000fe20004800000 */
[----:B------:R-:W-:Y:S01]  /*1ba50*/  IMAD.MOV.U32 R29, RZ, RZ, R13 ;  /* 0x000000ffff1d7224 */ /* 0x000fe200078e000d */
[----:B------:R-:W-:Y:S01]  /*1ba60*/  SEL R25, R25, R41, !P1 ;  /* 0x0000002919197207 */ /* 0x000fe20004800000 */
[----:B------:R-:W-:Y:S01]  /*1ba70*/  IMAD.MOV.U32 R30, RZ, RZ, R20 ;  /* 0x000000ffff1e7224 */ /* 0x000fe200078e0014 */
[----:B------:R-:W-:Y:S01]  /*1ba80*/  SEL R26, R26, R42, !P1 ;  /* 0x0000002a1a1a7207 */ /* 0x000fe20004800000 */
[----:B------:R-:W-:Y:S01]  /*1ba90*/  IMAD.MOV.U32 R31, RZ, RZ, R21 ;  /* 0x000000ffff1f7224 */ /* 0x000fe200078e0015 */
[----:B------:R-:W-:-:S04]  /*1baa0*/  SEL R27, R27, R43, !P1 ;  /* 0x0000002b1b1b7207 */ /* 0x000fc80004800000 */
[----:B------:R1:W-:Y:S04]  /*1bab0*/  STS.128 [R15+0x20], R28 ;  /* 0x0000201c0f007388 */ /* 0x0003e80000000c00 */
[----:B------:R1:W-:Y:S02]  /*1bac0*/  STS.128 [R15+0x30], R24 ;  /* 0x000030180f007388 */ /* 0x0003e40000000c00 */
.L_x_3174:
[----:B------:R-:W-:Y:S05]  /*1bad0*/  BSYNC B0 ;  /* 0x0000000000007941 */ /* 0x000fea0003800000 */
.L_x_3173:
[----:B------:R-:W-:Y:S01]  /*1bae0*/  IMAD.MOV.U32 R23, RZ, RZ, R46 ;  /* 0x000000ffff177224 */ /* 0x000fe200078e002e */
[----:B------:R-:W-:Y:S05]  /*1baf0*/  @P6 BRA `(.L_x_3175) ;  /* 0xfffffab000006947 */ /* 0x000fea000383ffff */
.L_x_3172:
[----:B------:R-:W-:-:S13]  /*1bb00*/  ISETP.NE.AND P0, PT, RZ, c[0x0][0x190], PT ;  /* 0x00006400ff007a0c */ /* 0x000fda0003f05270 */
[----:B------:R-:W-:Y:S05]  /*1bb10*/  @!P0 BRA `(.L_x_3176) ;  /* 0x00000b9000008947 */ /* 0x000fea0003800000 */
[----:B0-----:R-:W-:Y:S02]  /*1bb20*/  IMAD.MOV.U32 R23, RZ, RZ, c[0x0][0x0] ;  /* 0x00000000ff177624 */ /* 0x001fe400078e00ff */
[----:B------:R-:W-:-:S03]  /*1bb30*/  IMAD.MOV.U32 R2, RZ, RZ, c[0x0][0x0] ;  /* 0x00000000ff027624 */ /* 0x000fc600078e00ff */
[----:B------:R-:W-:-:S13]  /*1bb40*/  ISETP.GT.AND P0, PT, R23, 0x20, PT ;  /* 0x000000201700780c */ /* 0x000fda0003f04270 */
[----:B------:R-:W-:Y:S05]  /*1bb50*/  @!P0 BRA `(.L_x_3177) ;  /* 0x0000066000008947 */ /* 0x000fea0003800000 */
[----:B-1----:R-:W-:Y:S01]  /*1bb60*/  IMAD.MOV.U32 R28, RZ, RZ, R0 ;  /* 0x000000ffff1c7224 */ /* 0x002fe200078e0000 */
[----:B------:R-:W-:Y:S01]  /*1bb70*/  LEA.HI R23, R23, c[0x0][0x0], RZ, 0x1 ;  /* 0x0000000017177a11 */ /* 0x000fe200078f08ff */
[----:B------:R-:W-:Y:S01]  /*1bb80*/  IMAD.MOV.U32 R29, RZ, RZ, R3 ;  /* 0x000000ffff1d7224 */ /* 0x000fe200078e0003 */
[----:B------:R-:W-:Y:S01]  /*1bb90*/  STS.128 [R15+0x10], R8 ;  /* 0x000010080f007388 */ /* 0x000fe20000000c00 */
[----:B------:R-:W-:Y:S01]  /*1bba0*/  IMAD.MOV.U32 R30, RZ, RZ, R6 ;  /* 0x000000ffff1e7224 */ /* 0x000fe200078e0006 */
[----:B------:R-:W-:Y:S01]  /*1bbb0*/  SHF.R.S32.HI R23, RZ, 0x1, R23 ;  /* 0x00000001ff177819 */ /* 0x000fe20000011417 */
[----:B------:R-:W-:Y:S01]  /*1bbc0*/  IMAD.MOV.U32 R31, RZ, RZ, R7 ;  /* 0x000000ffff1f7224 */ /* 0x000fe200078e0007 */
[----:B------:R-:W-:Y:S01]  /*1bbd0*/  STS.128 [R15+0x30], R24 ;  /* 0x000030180f007388 */ /* 0x000fe20000000c00 */
[----:B------:R-:W-:Y:S01]  /*1bbe0*/  IMAD.MOV.U32 R2, RZ, RZ, 0x20 ;  /* 0x00000020ff027424 */ /* 0x000fe200078e00ff */
[----:B------:R-:W-:Y:S02]  /*1bbf0*/  ISETP.GE.AND P0, PT, R23, 0x20, PT ;  /* 0x000000201700780c */ /* 0x000fe40003f06270 */
[----:B------:R0:W-:Y:S02]  /*1bc00*/  STS.128 [R15], R28 ;  /* 0x0000001c0f007388 */ /* 0x0001e40000000c00 */
[----:B0-----:R-:W-:-:S02]  /*1bc10*/  IMAD.MOV.U32 R28, RZ, RZ, R12 ;  /* 0x000000ffff1c7224 */ /* 0x001fc400078e000c */
[----:B------:R-:W-:Y:S02]  /*1bc20*/  IMAD.MOV.U32 R29, RZ, RZ, R13 ;  /* 0x000000ffff1d7224 */ /* 0x000fe400078e000d */
[----:B------:R-:W-:Y:S02]  /*1bc30*/  IMAD.MOV.U32 R30, RZ, RZ, R20 ;  /* 0x000000ffff1e7224 */ /* 0x000fe400078e0014 */
[----:B------:R-:W-:-:S05]  /*1bc40*/  IMAD.MOV.U32 R31, RZ, RZ, R21 ;  /* 0x000000ffff1f7224 */ /* 0x000fca00078e0015 */
[----:B------:R0:W-:Y:S01]  /*1bc50*/  STS.128 [R15+0x20], R28 ;  /* 0x0000201c0f007388 */ /* 0x0001e20000000c00 */
[----:B------:R-:W-:Y:S05]  /*1bc60*/  @!P0 BRA `(.L_x_3177) ;  /* 0x0000055000008947 */ /* 0x000fea0003800000 */
[----:B------:R-:W-:-:S04]  /*1bc70*/  IMAD.MOV.U32 R2, RZ, RZ, R23 ;  /* 0x000000ffff027224 */ /* 0x000fc800078e0017 */
.L_x_3180:
[----:B------:R-:W-:Y:S01]  /*1bc80*/  IMAD.IADD R23, R17, 0x1, R2 ;  /* 0x0000000111177824 */ /* 0x000fe200078e0202 */
[----:B------:R-:W-:Y:S04]  /*1bc90*/  BAR.SYNC.DEFER_BLOCKING 0x0 ;  /* 0x0000000000007b1d */ /* 0x000fe80000010000 */
[----:B------:R-:W-:Y:S02]  /*1bca0*/  ISETP.GE.U32.AND P0, PT, R23, c[0x0][0x0], PT ;  /* 0x0000000017007a0c */ /* 0x000fe40003f06070 */
[----:B------:R-:W-:Y:S02]  /*1bcb0*/  BSSY B0, `(.L_x_3178) ;  /* 0x000004c000007945 */ /* 0x000fe40003800000 */
[----:B------:R-:W-:-:S13]  /*1bcc0*/  ISETP.GE.U32.OR P0, PT, R17, R2, P0 ;  /* 0x000000021100720c */ /* 0x000fda0000706470 */
[----:B01----:R-:W-:Y:S05]  /*1bcd0*/  @P0 BRA `(.L_x_3179) ;  /* 0x0000049000000947 */ /* 0x003fea0003800000 */
[----:B------:R-:W-:-:S05]  /*1bce0*/  IMAD R23, R2, 0x40, R15 ;  /* 0x0000004002177824 */ /* 0x000fca00078e020f */
[----:B0-----:R-:W0:Y:S04]  /*1bcf0*/  LDS.128 R28, [R23] ;  /* 0x00000000171c7984 */ /* 0x001e280000000c00 */
[----:B------:R-:W1:Y:S04]  /*1bd00*/  LDS.128 R32, [R23+0x10] ;  /* 0x0000100017207984 */ /* 0x000e680000000c00 */
[----:B------:R-:W2:Y:S04]  /*1bd10*/  LDS.128 R36, [R23+0x20] ;  /* 0x0000200017247984 */ /* 0x000ea80000000c00 */
[----:B------:R3:W4:Y:S01]  /*1bd20*/  LDS.128 R40, [R23+0x30] ;  /* 0x0000300017287984 */ /* 0x0007220000000c00 */
        /* <DEDUP_REMOVED lines=11> */
[CC--:B------:R-:W-:Y:S02]  /*1bde0*/  ISETP.GE.AND.EX P2, PT, R9.reuse, R33.reuse, PT, P2 ;  /* 0x000000210900720c */ /* 0x0c0fe40003f46320 */
[----:B------:R-:W-:-:S02]  /*1bdf0*/  ISETP.NE.AND.EX P1, PT, R9, R33, PT, P1 ;  /* 0x000000210900720c */ /* 0x000fc40003f25310 */
[-C--:B--2---:R-:W-:Y:S02]  /*1be00*/  ISETP.NE.U32.AND P0, PT, R12, R36.reuse, PT ;  /* 0x000000240c00720c */ /* 0x084fe40003f05070 */
[----:B------:R-:W-:Y:S02]  /*1be10*/  LOP3.LUT R44, R44, 0x1, RZ, 0xc0, !PT ;  /* 0x000000012c2c7812 */ /* 0x000fe400078ec0ff */
[----:B---3--:R-:W-:Y:S02]  /*1be20*/  SEL R23, RZ, 0xffffffff, P2 ;  /* 0xffffffffff177807 */ /* 0x008fe40001000000 */
[----:B------:R-:W-:Y:S02]  /*1be30*/  ISETP.GE.U32.AND P2, PT, R12, R36, PT ;  /* 0x000000240c00720c */ /* 0x000fe40003f46070 */
[----:B----4-:R-:W-:Y:S02]  /*1be40*/  ISETP.NE.U32.AND P4, PT, R24, R40, PT ;  /* 0x000000281800720c */ /* 0x010fe40003f85070 */
[----:B------:R-:W-:-:S02]  /*1be50*/  ISETP.GE.AND.EX P3, PT, R11, R35, PT, P3 ;  /* 0x000000230b00720c */ /* 0x000fc40003f66330 */
[CC--:B------:R-:W-:Y:S02]  /*1be60*/  ISETP.NE.AND.EX P0, PT, R13.reuse, R37.reuse, PT, P0 ;  /* 0x000000250d00720c */ /* 0x0c0fe40003f05300 */
[----:B------:R-:W-:Y:S02]  /*1be70*/  ISETP.NE.U32.AND P6, PT, R44, 0x1, PT ;  /* 0x000000012c00780c */ /* 0x000fe40003fc5070 */
[----:B------:R-:W-:Y:S02]  /*1be80*/  ISETP.GE.AND.EX P2, PT, R13, R37, PT, P2 ;  /* 0x000000250d00720c */ /* 0x000fe40003f46320 */
[----:B------:R-:W-:Y:S02]  /*1be90*/  ISETP.NE.AND.EX P4, PT, R25, R41, PT, P4 ;  /* 0x000000291900720c */ /* 0x000fe40003f85340 */
[----:B------:R-:W-:Y:S02]  /*1bea0*/  @!P1 SEL R23, RZ, 0xffffffff, P3 ;  /* 0xffffffffff179807 */ /* 0x000fe40001800000 */
[----:B------:R-:W-:-:S02]  /*1beb0*/  SEL R0, R0, R28, !P6 ;  /* 0x0000001c00007207 */ /* 0x000fc40007000000 */
[----:B------:R-:W-:Y:S02]  /*1bec0*/  ISETP.GE.U32.AND P3, PT, R20, R38, PT ;  /* 0x000000261400720c */ /* 0x000fe40003f66070 */
[----:B------:R-:W-:Y:S02]  /*1bed0*/  ISETP.GE.U32.AND P1, PT, R24, R40, PT ;  /* 0x000000281800720c */ /* 0x000fe40003f26070 */
[----:B------:R-:W-:Y:S02]  /*1bee0*/  SEL R28, RZ, 0xffffffff, P2 ;  /* 0xffffffffff1c7807 */ /* 0x000fe40001000000 */
[----:B------:R-:W-:Y:S02]  /*1bef0*/  ISETP.GE.U32.AND P2, PT, R26, R42, PT ;  /* 0x0000002a1a00720c */ /* 0x000fe40003f46070 */
[----:B------:R-:W-:Y:S02]  /*1bf00*/  ISETP.GE.AND.EX P3, PT, R21, R39, PT, P3 ;  /* 0x000000271500720c */ /* 0x000fe40003f66330 */
[----:B------:R-:W-:-:S02]  /*1bf10*/  ISETP.GE.AND.EX P1, PT, R25, R41, PT, P1 ;  /* 0x000000291900720c */ /* 0x000fc40003f26310 */
[----:B------:R-:W-:Y:S02]  /*1bf20*/  ISETP.GE.AND.EX P2, PT, R27, R43, PT, P2 ;  /* 0x0000002b1b00720c */ /* 0x000fe40003f46320 */
[----:B------:R-:W-:Y:S02]  /*1bf30*/  SEL R3, R3, R29, !P6 ;  /* 0x0000001d03037207 */ /* 0x000fe40007000000 */
[----:B------:R-:W-:Y:S02]  /*1bf40*/  @!P0 SEL R28, RZ, 0xffffffff, P3 ;  /* 0xffffffffff1c8807 */ /* 0x000fe40001800000 */
[----:B------:R-:W-:Y:S02]  /*1bf50*/  LOP3.LUT R23, R23, 0x1, RZ, 0xc0, !PT ;  /* 0x0000000117177812 */ /* 0x000fe400078ec0ff */
[----:B------:R-:W-:Y:S02]  /*1bf60*/  SEL R29, RZ, 0xffffffff, P1 ;  /* 0xffffffffff1d7807 */ /* 0x000fe40000800000 */
[----:B------:R-:W-:-:S02]  /*1bf70*/  @!P4 SEL R29, RZ, 0xffffffff, P2 ;  /* 0xffffffffff1dc807 */ /* 0x000fc40001000000 */
[----:B------:R-:W-:Y:S02]  /*1bf80*/  LOP3.LUT R28, R28, 0x1, RZ, 0xc0, !PT ;  /* 0x000000011c1c7812 */ /* 0x000fe400078ec0ff */
[----:B------:R-:W-:Y:S02]  /*1bf90*/  ISETP.NE.U32.AND P1, PT, R23, 0x1, PT ;  /* 0x000000011700780c */ /* 0x000fe40003f25070 */
[----:B------:R-:W-:Y:S02]  /*1bfa0*/  SEL R6, R6, R30, !P6 ;  /* 0x0000001e06067207 */ /* 0x000fe40007000000 */
[----:B------:R-:W-:Y:S02]  /*1bfb0*/  SEL R7, R7, R31, !P6 ;  /* 0x0000001f07077207 */ /* 0x000fe40007000000 */
[----:B------:R-:W-:Y:S01]  /*1bfc0*/  LOP3.LUT R29, R29, 0x1, RZ, 0xc0, !PT ;  /* 0x000000011d1d7812 */ /* 0x000fe200078ec0ff */
[----:B------:R-:W-:Y:S01]  /*1bfd0*/  IMAD.MOV.U32 R30, RZ, RZ, R6 ;  /* 0x000000ffff1e7224 */ /* 0x000fe200078e0006 */
[----:B------:R-:W-:Y:S01]  /*1bfe0*/  ISETP.NE.U32.AND P0, PT, R28, 0x1, PT ;  /* 0x000000011c00780c */ /* 0x000fe20003f05070 */
[----:B------:R-:W-:Y:S01]  /*1bff0*/  IMAD.MOV.U32 R28, RZ, RZ, R0 ;  /* 0x000000ffff1c7224 */ /* 0x000fe200078e0000 */
[----:B------:R-:W-:Y:S01]  /*1c000*/  SEL R8, R8, R32, !P1 ;  /* 0x0000002008087207 */ /* 0x000fe20004800000 */
[----:B------:R-:W-:Y:S01]  /*1c010*/  IMAD.MOV.U32 R31, RZ, RZ, R7 ;  /* 0x000000ffff1f7224 */ /* 0x000fe200078e0007 */
[----:B------:R-:W-:-:S02]  /*1c020*/  SEL R9, R9, R33, !P1 ;  /* 0x0000002109097207 */ /* 0x000fc40004800000 */
[----:B------:R-:W-:Y:S02]  /*1c030*/  SEL R10, R10, R34, !P1 ;  /* 0x000000220a0a7207 */ /* 0x000fe40004800000 */
[----:B------:R-:W-:Y:S02]  /*1c040*/  SEL R11, R11, R35, !P1 ;  /* 0x000000230b0b7207 */ /* 0x000fe40004800000 */
[----:B------:R-:W-:Y:S01]  /*1c050*/  ISETP.NE.U32.AND P1, PT, R29, 0x1, PT ;  /* 0x000000011d00780c */ /* 0x000fe20003f25070 */
[----:B------:R-:W-:Y:S01]  /*1c060*/  IMAD.MOV.U32 R29, RZ, RZ, R3 ;  /* 0x000000ffff1d7224 */ /* 0x000fe200078e0003 */
[----:B------:R-:W-:Y:S01]  /*1c070*/  SEL R12, R12, R36, !P0 ;  /* 0x000000240c0c7207 */ /* 0x000fe20004000000 */
[----:B------:R-:W-:Y:S01]  /*1c080*/  STS.128 [R15+0x10], R8 ;  /* 0x000010080f007388 */ /* 0x000fe20000000c00 */
[----:B------:R-:W-:Y:S02]  /*1c090*/  SEL R13, R13, R37, !P0 ;  /* 0x000000250d0d7207 */ /* 0x000fe40004000000 */
[----:B------:R-:W-:Y:S01]  /*1c0a0*/  SEL R20, R20, R38, !P0 ;  /* 0x0000002614147207 */ /* 0x000fe20004000000 */
[----:B------:R0:W-:Y:S01]  /*1c0b0*/  STS.128 [R15], R28 ;  /* 0x0000001c0f007388 */ /* 0x0001e20000000c00 */
[----:B------:R-:W-:-:S02]  /*1c0c0*/  SEL R21, R21, R39, !P0 ;  /* 0x0000002715157207 */ /* 0x000fc40004000000 */
[----:B------:R-:W-:Y:S02]  /*1c0d0*/  SEL R24, R24, R40, !P1 ;  /* 0x0000002818187207 */ /* 0x000fe40004800000 */
[----:B------:R-:W-:Y:S02]  /*1c0e0*/  SEL R25, R25, R41, !P1 ;  /* 0x0000002919197207 */ /* 0x000fe40004800000 */
[----:B------:R-:W-:Y:S02]  /*1c0f0*/  SEL R26, R26, R42, !P1 ;  /* 0x0000002a1a1a7207 */ /* 0x000fe40004800000 */
[----:B------:R-:W-:-:S05]  /*1c100*/  SEL R27, R27, R43, !P1 ;  /* 0x0000002b1b1b7207 */ /* 0x000fca0004800000 */
[----:B------:R1:W-:Y:S01]  /*1c110*/  STS.128 [R15+0x30], R24 ;  /* 0x000030180f007388 */ /* 0x0003e20000000c00 */
[----:B0-----:R-:W-:Y:S02]  /*1c120*/  IMAD.MOV.U32 R28, RZ, RZ, R12 ;  /* 0x000000ffff1c7224 */ /* 0x001fe400078e000c */
[----:B------:R-:W-:Y:S02]  /*1c130*/  IMAD.MOV.U32 R29, RZ, RZ, R13 ;  /* 0x000000ffff1d7224 */ /* 0x000fe400078e000d */
[----:B------:R-:W-:Y:S02]  /*1c140*/  IMAD.MOV.U32 R30, RZ, RZ, R20 ;  /* 0x000000ffff1e7224 */ /* 0x000fe400078e0014 */
[----:B------:R-:W-:-:S05]  /*1c150*/  IMAD.MOV.U32 R31, RZ, RZ, R21 ;  /* 0x000000ffff1f7224 */ /* 0x000fca00078e0015 */
[----:B------:R1:W-:Y:S02]  /*1c160*/  STS.128 [R15+0x20], R28 ;  /* 0x0000201c0f007388 */ /* 0x0003e40000000c00 */
.L_x_3179:
[----:B------:R-:W-:Y:S05]  /*1c170*/  BSYNC B0 ;  /* 0x0000000000007941 */ /* 0x000fea0003800000 */
.L_x_3178:
[----:B------:R-:W-:-:S04]  /*1c180*/  SHF.R.S32.HI R2, RZ, 0x1, R2 ;  /* 0x00000001ff027819 */ /* 0x000fc80000011402 */
[----:B------:R-:W-:-:S13]  /*1c190*/  ISETP.GE.AND P0, PT, R2, 0x20, PT ;  /* 0x000000200200780c */ /* 0x000fda0003f06270 */
[----:B------:R-:W-:Y:S05]  /*1c1a0*/  @P0 BRA `(.L_x_3180) ;  /* 0xfffffad000000947 */ /* 0x000fea000383ffff */
[----:B------:R-:W-:-:S04]  /*1c1b0*/  IMAD.MOV.U32 R2, RZ, RZ, 0x20 ;  /* 0x00000020ff027424 */ /* 0x000fc800078e00ff */
.L_x_3177:
[----:B------:R-:W-:Y:S01]  /*1c1c0*/  BAR.SYNC.DEFER_BLOCKING 0x0 ;  /* 0x0000000000007b1d */ /* 0x000fe20000010000 */
[----:B------:R-:W-:-:S13]  /*1c1d0*/  ISETP.GE.AND P0, PT, R2, 0x2, PT ;  /* 0x000000020200780c */ /* 0x000fda0003f06270 */
[----:B------:R-:W-:Y:S05]  /*1c1e0*/  @!P0 BRA `(.L_x_3176) ;  /* 0x000004c000008947 */ /* 0x000fea0003800000 */
[----:B01----:R-:W-:-:S05]  /*1c1f0*/  IMAD.MOV.U32 R15, RZ, RZ, 0x1 ;  /* 0x00000001ff0f7424 */ /* 0x003fca00078e00ff */
.L_x_3181:
[----:B------:R-:W0:Y:S04]  /*1c200*/  SHFL.DOWN PT, R17, R0, R15, 0x1f ;  /* 0x08001f0f00117589 */ /* 0x000e2800000e0000 */
[----:B------:R-:W1:Y:S04]  /*1c210*/  SHFL.DOWN PT, R28, R3, R15, 0x1f ;  /* 0x08001f0f031c7589 */ /* 0x000e6800000e0000 */
[----:B------:R-:W2:Y:S04]  /*1c220*/  SHFL.DOWN PT, R23, R6, R15, 0x1f ;  /* 0x08001f0f06177589 */ /* 0x000ea800000e0000 */
[----:B------:R-:W3:Y:S04]  /*1c230*/  SHFL.DOWN PT, R30, R7, R15, 0x1f ;  /* 0x08001f0f071e7589 */ /* 0x000ee800000e0000 */
[----:B------:R-:W4:Y:S04]  /*1c240*/  SHFL.DOWN PT, R41, R24, R15, 0x1f ;  /* 0x08001f0f18297589 */ /* 0x000f2800000e0000 */
[----:B------:R-:W5:Y:S01]  /*1c250*/  SHFL.DOWN PT, R42, R25, R15, 0x1f ;  /* 0x08001f0f192a7589 */ /* 0x000f6200000e0000 */
[----:B0-----:R-:W-:-:S03]  /*1c260*/  ISETP.NE.U32.AND P0, PT, R0, R17, PT ;  /* 0x000000110000720c */ /* 0x001fc60003f05070 */
[----:B------:R-:W0:Y:S01]  /*1c270*/  SHFL.DOWN PT, R31, R8, R15, 0x1f ;  /* 0x08001f0f081f7589 */ /* 0x000e2200000e0000 */
[----:B------:R-:W-:Y:S02]  /*1c280*/  ISETP.GE.U32.AND P2, PT, R0, R17, PT ;  /* 0x000000110000720c */ /* 0x000fe40003f46070 */
[CC--:B-1----:R-:W-:Y:S01]  /*1c290*/  ISETP.NE.AND.EX P0, PT, R3.reuse, R28.reuse, PT, P0 ;  /* 0x0000001c0300720c */ /* 0x0c2fe20003f05300 */
[----:B------:R-:W1:Y:S01]  /*1c2a0*/  SHFL.DOWN PT, R37, R12, R15, 0x1f ;  /* 0x08001f0f0c257589 */ /* 0x000e6200000e0000 */
[----:B------:R-:W-:Y:S02]  /*1c2b0*/  ISETP.GE.AND.EX P2, PT, R3, R28, PT, P2 ;  /* 0x0000001c0300720c */ /* 0x000fe40003f46320 */
[----:B--2---:R-:W-:Y:S01]  /*1c2c0*/  ISETP.GE.U32.AND P6, PT, R6, R23, PT ;  /* 0x000000170600720c */ /* 0x004fe20003fc6070 */
[----:B------:R-:W2:Y:S01]  /*1c2d0*/  SHFL.DOWN PT, R43, R26, R15, 0x1f ;  /* 0x08001f0f1a2b7589 */ /* 0x000ea200000e0000 */
[----:B------:R-:W-:Y:S02]  /*1c2e0*/  SEL R29, RZ, 0xffffffff, P2 ;  /* 0xffffffffff1d7807 */ /* 0x000fe40001000000 */
[----:B---3--:R-:W-:Y:S01]  /*1c2f0*/  ISETP.GE.AND.EX P6, PT, R7, R30, PT, P6 ;  /* 0x0000001e0700720c */ /* 0x008fe20003fc6360 */
[----:B------:R-:W3:Y:S04]  /*1c300*/  SHFL.DOWN PT, R32, R9, R15, 0x1f ;  /* 0x08001f0f09207589 */ /* 0x000ee800000e0000 */
[----:B------:R-:W3:Y:S01]  /*1c310*/  SHFL.DOWN PT, R36, R13, R15, 0x1f ;  /* 0x08001f0f0d247589 */ /* 0x000ee200000e0000 */
[----:B------:R-:W-:-:S02]  /*1c320*/  @!P0 SEL R29, RZ, 0xffffffff, P6 ;  /* 0xffffffffff1d8807 */ /* 0x000fc40003000000 */
[CC--:B----4-:R-:W-:Y:S01]  /*1c330*/  ISETP.NE.U32.AND P6, PT, R24.reuse, R41.reuse, PT ;  /* 0x000000291800720c */ /* 0x0d0fe20003fc5070 */
[----:B------:R-:W4:Y:S01]  /*1c340*/  SHFL.DOWN PT, R44, R27, R15, 0x1f ;  /* 0x08001f0f1b2c7589 */ /* 0x000f2200000e0000 */
[----:B------:R-:W-:Y:S02]  /*1c350*/  ISETP.GE.U32.AND P0, PT, R24, R41, PT ;  /* 0x000000291800720c */ /* 0x000fe40003f06070 */
[CC--:B-----5:R-:W-:Y:S01]  /*1c360*/  ISETP.NE.AND.EX P6, PT, R25.reuse, R42.reuse, PT, P6 ;  /* 0x0000002a1900720c */ /* 0x0e0fe20003fc5360 */
[----:B------:R-:W5:Y:S01]  /*1c370*/  SHFL.DOWN PT, R33, R10, R15, 0x1f ;  /* 0x08001f0f0a217589 */ /* 0x000f6200000e0000 */
[----:B------:R-:W-:Y:S02]  /*1c380*/  ISETP.GE.AND.EX P0, PT, R25, R42, PT, P0 ;  /* 0x0000002a1900720c */ /* 0x000fe40003f06300 */
[----:B0-----:R-:W-:Y:S01]  /*1c390*/  ISETP.NE.U32.AND P1, PT, R8, R31, PT ;  /* 0x0000001f0800720c */ /* 0x001fe20003f25070 */
[----:B------:R-:W0:Y:S01]  /*1c3a0*/  SHFL.DOWN PT, R39, R20, R15, 0x1f ;  /* 0x08001f0f14277589 */ /* 0x000e2200000e0000 */
[----:B------:R-:W-:-:S02]  /*1c3b0*/  SEL R45, RZ, 0xffffffff, P0 ;  /* 0xffffffffff2d7807 */ /* 0x000fc40000000000 */
[----:B------:R-:W-:Y:S01]  /*1c3c0*/  ISETP.GE.U32.AND P2, PT, R8, R31, PT ;  /* 0x0000001f0800720c */ /* 0x000fe20003f46070 */
[----:B------:R-:W0:Y:S01]  /*1c3d0*/  SHFL.DOWN PT, R34, R11, R15, 0x1f ;  /* 0x08001f0f0b227589 */ /* 0x000e2200000e0000 */
[CC--:B-1----:R-:W-:Y:S02]  /*1c3e0*/  ISETP.NE.U32.AND P3, PT, R12.reuse, R37.reuse, PT ;  /* 0x000000250c00720c */ /* 0x0c2fe40003f65070 */
[----:B------:R-:W-:Y:S01]  /*1c3f0*/  ISETP.GE.U32.AND P4, PT, R12, R37, PT ;  /* 0x000000250c00720c */ /* 0x000fe20003f86070 */
[----:B------:R1:W0:Y:S01]  /*1c400*/  SHFL.DOWN PT, R38, R21, R15, 0x1f ;  /* 0x08001f0f15267589 */ /* 0x00022200000e0000 */
[----:B--2---:R-:W-:Y:S02]  /*1c410*/  ISETP.GE.U32.AND P0, PT, R26, R43, PT ;  /* 0x0000002b1a00720c */ /* 0x004fe40003f06070 */
[CC--:B---3--:R-:W-:Y:S02]  /*1c420*/  ISETP.NE.AND.EX P1, PT, R9.reuse, R32.reuse, PT, P1 ;  /* 0x000000200900720c */ /* 0x0c8fe40003f25310 */
[----:B------:R-:W-:-:S02]  /*1c430*/  ISETP.GE.AND.EX P2, PT, R9, R32, PT, P2 ;  /* 0x000000200900720c */ /* 0x000fc40003f46320 */
[CC--:B------:R-:W-:Y:S02]  /*1c440*/  ISETP.NE.AND.EX P3, PT, R13.reuse, R36.reuse, PT, P3 ;  /* 0x000000240d00720c */ /* 0x0c0fe40003f65330 */
[----:B------:R-:W-:Y:S01]  /*1c450*/  ISETP.GE.AND.EX P4, PT, R13, R36, PT, P4 ;  /* 0x000000240d00720c */ /* 0x000fe20003f86340 */
[----:B-1----:R-:W-:Y:S01]  /*1c460*/  IMAD.SHL.U32 R15, R15, 0x2, RZ ;  /* 0x000000020f0f7824 */ /* 0x002fe200078e00ff */
[----:B----4-:R-:W-:Y:S02]  /*1c470*/  ISETP.GE.AND.EX P0, PT, R27, R44, PT, P0 ;  /* 0x0000002c1b00720c */ /* 0x010fe40003f06300 */
[----:B------:R-:W-:Y:S02]  /*1c480*/  LOP3.LUT R29, R29, 0x1, RZ, 0xc0, !PT ;  /* 0x000000011d1d7812 */ /* 0x000fe400078ec0ff */
[----:B------:R-:W-:Y:S02]  /*1c490*/  SEL R35, RZ, 0xffffffff, P2 ;  /* 0xffffffffff237807 */ /* 0x000fe40001000000 */
[----:B------:R-:W-:-:S02]  /*1c4a0*/  SEL R40, RZ, 0xffffffff, P4 ;  /* 0xffffffffff287807 */ /* 0x000fc40002000000 */
[----:B------:R-:W-:Y:S02]  /*1c4b0*/  @!P6 SEL R45, RZ, 0xffffffff, P0 ;  /* 0xffffffffff2de807 */ /* 0x000fe40000000000 */
[----:B-----5:R-:W-:Y:S02]  /*1c4c0*/  ISETP.GE.U32.AND P2, PT, R10, R33, PT ;  /* 0x000000210a00720c */ /* 0x020fe40003f46070 */
[----:B0-----:R-:W-:Y:S02]  /*1c4d0*/  ISETP.GE.U32.AND P4, PT, R20, R39, PT ;  /* 0x000000271400720c */ /* 0x001fe40003f86070 */
[----:B------:R-:W-:Y:S02]  /*1c4e0*/  ISETP.NE.U32.AND P0, PT, R29, 0x1, PT ;  /* 0x000000011d00780c */ /* 0x000fe40003f05070 */
[----:B------:R-:W-:Y:S02]  /*1c4f0*/  ISETP.GE.AND.EX P2, PT, R11, R34, PT, P2 ;  /* 0x000000220b00720c */ /* 0x000fe40003f46320 */
[----:B------:R-:W-:-:S02]  /*1c500*/  ISETP.GE.AND.EX P4, PT, R21, R38, PT, P4 ;  /* 0x000000261500720c */ /* 0x000fc40003f86340 */
[----:B------:R-:W-:Y:S02]  /*1c510*/  SEL R0, R0, R17, !P0 ;  /* 0x0000001100007207 */ /* 0x000fe40004000000 */
[----:B------:R-:W-:Y:S02]  /*1c520*/  SEL R3, R3, R28, !P0 ;  /* 0x0000001c03037207 */ /* 0x000fe40004000000 */
[----:B------:R-:W-:Y:S02]  /*1c530*/  SEL R6, R6, R23, !P0 ;  /* 0x0000001706067207 */ /* 0x000fe40004000000 */
[----:B------:R-:W-:Y:S02]  /*1c540*/  SEL R7, R7, R30, !P0 ;  /* 0x0000001e07077207 */ /* 0x000fe40004000000 */
[----:B------:R-:W-:Y:S02]  /*1c550*/  ISETP.GE.AND P0, PT, R15, R2, PT ;  /* 0x000000020f00720c */ /* 0x000fe40003f06270 */
        /* <DEDUP_REMOVED lines=19> */
[----:B------:R-:W-:Y:S01]  /*1c690*/  SEL R27, R27, R44, !P3 ;  /* 0x0000002c1b1b7207 */ /* 0x000fe20005800000 */
[----:B------:R-:W-:Y:S05]  /*1c6a0*/  @!P0 BRA `(.L_x_3181) ;  /* 0xfffffb5000008947 */ /* 0x000fea000383ffff */
.L_x_3176:
[----:B------:R-:W-:Y:S05]  /*1c6b0*/  @!P5 EXIT ;  /* 0x000000000000d94d */ /* 0x000fea0003800000 */
[----:B------:R-:W-:Y:S01]  /*1c6c0*/  ULDC.U8 UR4, c[0x0][0x580] ;  /* 0x0001600000047ab9 */ /* 0x000fe20000000000 */
[----:B------:R-:W-:Y:S02]  /*1c6d0*/  ISETP.NE.U32.AND P0, PT, R4, RZ, PT ;  /* 0x000000ff0400720c */ /* 0x000fe40003f05070 */
[----:B------:R-:W-:Y:S02]  /*1c6e0*/  ISETP.NE.AND P1, PT, RZ, UR4, PT ;  /* 0x00000004ff007c0c */ /* 0x000fe4000bf25270 */
[----:B------:R-:W-:-:S11]  /*1c6f0*/  ISETP.NE.AND.EX P0, PT, R14, RZ, PT, P0 ;  /* 0x000000ff0e00720c */ /* 0x000fd60003f05300 */
[----:B------:R-:W-:Y:S05]  /*1c700*/  @!P1 BRA `(.L_x_3182) ;  /* 0x0000008000009947 */ /* 0x000fea0003800000 */
[----:B------:R-:W-:Y:S02]  /*1c710*/  IADD3 R6, P2, R6, c[0x0][0x578], RZ ;  /* 0x00015e0006067a10 */ /* 0x000fe40007f5e0ff */
[----:B-1----:R-:W-:Y:S02]  /*1c720*/  IADD3 R10, P3, R10, c[0x0][0x578], RZ ;  /* 0x00015e000a0a7a10 */ /* 0x002fe40007f7e0ff */
[----:B------:R-:W-:Y:S02]  /*1c730*/  IADD3 R20, P4, R20, c[0x0][0x578], RZ ;  /* 0x00015e0014147a10 */ /* 0x000fe40007f9e0ff */
[----:B------:R-:W-:Y:S02]  /*1c740*/  IADD3 R26, P5, R26, c[0x0][0x578], RZ ;  /* 0x00015e001a1a7a10 */ /* 0x000fe40007fbe0ff */
[----:B------:R-:W-:Y:S02]  /*1c750*/  IADD3.X R7, R7, c[0x0][0x57c], RZ, P2, !PT ;  /* 0x00015f0007077a10 */ /* 0x000fe400017fe4ff */
[----:B------:R-:W-:-:S02]  /*1c760*/  IADD3.X R11, R11, c[0x0][0x57c], RZ, P3, !PT ;  /* 0x00015f000b0b7a10 */ /* 0x000fc40001ffe4ff */
[----:B------:R-:W-:Y:S02]  /*1c770*/  IADD3.X R21, R21, c[0x0][0x57c], RZ, P4, !PT ;  /* 0x00015f0015157a10 */ /* 0x000fe400027fe4ff */
[----:B------:R-:W-:Y:S02]  /*1c780*/  IADD3.X R27, R27, c[0x0][0x57c], RZ, P5, !PT ;  /* 0x00015f001b1b7a10 */ /* 0x000fe40002ffe4ff */
.L_x_3182:
[----:B------:R-:W-:Y:S05]  /*1c790*/  @!P0 BRA `(.L_x_3183) ;  /* 0x00000b7000008947 */ /* 0x000fea0003800000 */
[----:B------:R-:W-:Y:S02]  /*1c7a0*/  ULDC.U8 UR4, c[0x0][0x581] ;  /* 0x0001604000047ab9 */ /* 0x000fe40000000000 */
[----:B------:R-:W-:Y:S01]  /*1c7b0*/  ISETP.NE.AND P5, PT, RZ, UR4, PT ;  /* 0x00000004ff007c0c */ /* 0x000fe2000bfa5270 */
[----:B------:R-:W-:Y:S05]  /*1c7c0*/  @!P1 BRA `(.L_x_3184) ;  /* 0x0000040000009947 */ /* 0x000fea0003800000 */
[----:B01----:R-:W2:Y:S04]  /*1c7d0*/  LDG.E.64 R14, [R4.64] ;  /* 0x00000024040e7981 */ /* 0x003ea8000c1e1b00 */
[----:B------:R-:W3:Y:S04]  /*1c7e0*/  LDG.E.64 R28, [R4.64+0x8] ;  /* 0x00000824041c7981 */ /* 0x000ee8000c1e1b00 */
[----:B------:R-:W4:Y:S04]  /*1c7f0*/  LDG.E.64 R30, [R4.64+0x10] ;  /* 0x00001024041e7981 */ /* 0x000f28000c1e1b00 */
[----:B------:R-:W5:Y:S04]  /*1c800*/  LDG.E.64 R32, [R4.64+0x18] ;  /* 0x0000182404207981 */ /* 0x000f68000c1e1b00 */
[----:B------:R-:W5:Y:S04]  /*1c810*/  LDG.E.64 R34, [R4.64+0x20] ;  /* 0x0000202404227981 */ /* 0x000f68000c1e1b00 */
[----:B------:R-:W5:Y:S04]  /*1c820*/  LDG.E.64 R38, [R4.64+0x30] ;  /* 0x0000302404267981 */ /* 0x000f68000c1e1b00 */
[----:B------:R-:W5:Y:S04]  /*1c830*/  LDG.E.64 R36, [R4.64+0x28] ;  /* 0x0000282404247981 */ /* 0x000f68000c1e1b00 */
[----:B------:R-:W5:Y:S01]  /*1c840*/  LDG.E.64 R40, [R4.64+0x38] ;  /* 0x0000382404287981 */ /* 0x000f62000c1e1b00 */
[----:B--2---:R-:W-:-:S02]  /*1c850*/  ISETP.NE.U32.AND P0, PT, R14, R0, PT ;  /* 0x000000000e00720c */ /* 0x004fc40003f05070 */
[----:B------:R-:W-:Y:S02]  /*1c860*/  ISETP.GE.U32.AND P2, PT, R14, R0, PT ;  /* 0x000000000e00720c */ /* 0x000fe40003f46070 */
[CC--:B------:R-:W-:Y:S02]  /*1c870*/  ISETP.NE.AND.EX P0, PT, R15.reuse, R3.reuse, PT, P0 ;  /* 0x000000030f00720c */ /* 0x0c0fe40003f05300 */
[----:B---3--:R-:W-:Y:S02]  /*1c880*/  ISETP.GE.U32.AND P1, PT, R28, R6, PT ;  /* 0x000000061c00720c */ /* 0x008fe40003f26070 */
[----:B------:R-:W-:Y:S02]  /*1c890*/  ISETP.GE.AND.EX P2, PT, R15, R3, PT, P2 ;  /* 0x000000030f00720c */ /* 0x000fe40003f46320 */
[----:B------:R-:W-:Y:S02]  /*1c8a0*/  ISETP.GE.AND.EX P1, PT, R29, R7, PT, P1 ;  /* 0x000000071d00720c */ /* 0x000fe40003f26310 */
[----:B------:R-:W-:-:S02]  /*1c8b0*/  SEL R2, RZ, 0xffffffff, P2 ;  /* 0xffffffffff027807 */ /* 0x000fc40001000000 */
[----:B----4-:R-:W-:Y:S02]  /*1c8c0*/  ISETP.GE.U32.AND P2, PT, R30, R8, PT ;  /* 0x000000081e00720c */ /* 0x010fe40003f46070 */
[----:B-----5:R-:W-:Y:S02]  /*1c8d0*/  ISETP.GE.U32.AND P3, PT, R32, R10, PT ;  /* 0x0000000a2000720c */ /* 0x020fe40003f66070 */
[----:B------:R-:W-:Y:S02]  /*1c8e0*/  @!P0 SEL R2, RZ, 0xffffffff, P1 ;  /* 0xffffffffff028807 */ /* 0x000fe40000800000 */
[----:B------:R-:W-:Y:S02]  /*1c8f0*/  ISETP.NE.U32.AND P1, PT, R30, R8, PT ;  /* 0x000000081e00720c */ /* 0x000fe40003f25070 */
[----:B------:R-:W-:Y:S02]  /*1c900*/  LOP3.LUT R2, R2, 0x1, RZ, 0xc0, !PT ;  /* 0x0000000102027812 */ /* 0x000fe400078ec0ff */
[----:B------:R-:W-:-:S02]  /*1c910*/  ISETP.NE.AND.EX P1, PT, R31, R9, PT, P1 ;  /* 0x000000091f00720c */ /* 0x000fc40003f25310 */
[----:B------:R-:W-:Y:S02]  /*1c920*/  ISETP.GE.AND.EX P2, PT, R31, R9, PT, P2 ;  /* 0x000000091f00720c */ /* 0x000fe40003f46320 */
[----:B------:R-:W-:Y:S02]  /*1c930*/  ISETP.NE.U32.AND P6, PT, R2, 0x1, PT ;  /* 0x000000010200780c */ /* 0x000fe40003fc5070 */
[----:B------:R-:W-:Y:S02]  /*1c940*/  SEL R2, RZ, 0xffffffff, P2 ;  /* 0xffffffffff027807 */ /* 0x000fe40001000000 */
[CC--:B------:R-:W-:Y:S02]  /*1c950*/  ISETP.NE.U32.AND P0, PT, R34.reuse, R12.reuse, PT ;  /* 0x0000000c2200720c */ /* 0x0c0fe40003f05070 */
[----:B------:R-:W-:Y:S02]  /*1c960*/  ISETP.GE.U32.AND P2, PT, R34, R12, PT ;  /* 0x0000000c2200720c */ /* 0x000fe40003f46070 */
[----:B------:R-:W-:-:S02]  /*1c970*/  ISETP.NE.U32.AND P4, PT, R38, R24, PT ;  /* 0x000000182600720c */ /* 0x000fc40003f85070 */
[----:B------:R-:W-:Y:S02]  /*1c980*/  ISETP.GE.AND.EX P3, PT, R33, R11, PT, P3 ;  /* 0x0000000b2100720c */ /* 0x000fe40003f66330 */
[CC--:B------:R-:W-:Y:S02]  /*1c990*/  ISETP.NE.AND.EX P0, PT, R35.reuse, R13.reuse, PT, P0 ;  /* 0x0000000d2300720c */ /* 0x0c0fe40003f05300 */
[----:B------:R-:W-:Y:S02]  /*1c9a0*/  ISETP.GE.AND.EX P2, PT, R35, R13, PT, P2 ;  /* 0x0000000d2300720c */ /* 0x000fe40003f46320 */
[----:B------:R-:W-:Y:S02]  /*1c9b0*/  ISETP.NE.AND.EX P4, PT, R39, R25, PT, P4 ;  /* 0x000000192700720c */ /* 0x000fe40003f85340 */
[----:B------:R-:W-:Y:S02]  /*1c9c0*/  SEL R0, R14, R0, !P6 ;  /* 0x000000000e007207 */ /* 0x000fe40007000000 */
[----:B------:R-:W-:-:S02]  /*1c9d0*/  @!P1 SEL R2, RZ, 0xffffffff, P3 ;  /* 0xffffffffff029807 */ /* 0x000fc40001800000 */
[----:B------:R-:W-:Y:S02]  /*1c9e0*/  ISETP.GE.U32.AND P1, PT, R38, R24, PT ;  /* 0x000000182600720c */ /* 0x000fe40003f26070 */
[----:B------:R-:W-:Y:S02]  /*1c9f0*/  SEL R14, RZ, 0xffffffff, P2 ;  /* 0xffffffffff0e7807 */ /* 0x000fe40001000000 */
[----:B------:R-:W-:Y:S02]  /*1ca00*/  ISETP.GE.U32.AND P3, PT, R36, R20, PT ;  /* 0x000000142400720c */ /* 0x000fe40003f66070 */
[----:B------:R-:W-:Y:S02]  /*1ca10*/  ISETP.GE.U32.AND P2, PT, R40, R26, PT ;  /* 0x0000001a2800720c */ /* 0x000fe40003f46070 */
[----:B------:R-:W-:Y:S02]  /*1ca20*/  ISETP.GE.AND.EX P1, PT, R39, R25, PT, P1 ;  /* 0x000000192700720c */ /* 0x000fe40003f26310 */
[----:B------:R-:W-:-:S02]  /*1ca30*/  ISETP.GE.AND.EX P3, PT, R37, R21, PT, P3 ;  /* 0x000000152500720c */ /* 0x000fc40003f66330 */
[----:B------:R-:W-:Y:S02]  /*1ca40*/  ISETP.GE.AND.EX P2, PT, R41, R27, PT, P2 ;  /* 0x0000001b2900720c */ /* 0x000fe40003f46320 */
[----:B------:R-:W-:Y:S02]  /*1ca50*/  SEL R3, R15, R3, !P6 ;  /* 0x000000030f037207 */ /* 0x000fe40007000000 */
        /* <DEDUP_REMOVED lines=23> */
.L_x_3184:
[----:B------:R-:W-:Y:S02]  /*1cbd0*/  IMAD.MOV.U32 R2, RZ, RZ, R0 ;  /* 0x000000ffff027224 */ /* 0x000fe400078e0000 */
[----:B01----:R-:W-:Y:S02]  /*1cbe0*/  IMAD.MOV.U32 R28, RZ, RZ, R6 ;  /* 0x000000ffff1c7224 */ /* 0x003fe400078e0006 */
[----:B------:R-:W-:Y:S02]  /*1cbf0*/  IMAD.MOV.U32 R29, RZ, RZ, R7 ;  /* 0x000000ffff1d7224 */ /* 0x000fe400078e0007 */
[----:B------:R-:W-:Y:S02]  /*1cc00*/  IMAD.MOV.U32 R30, RZ, RZ, R10 ;  /* 0x000000ffff1e7224 */ /* 0x000fe400078e000a */
[----:B------:R-:W-:Y:S02]  /*1cc10*/  IMAD.MOV.U32 R31, RZ, RZ, R11 ;  /* 0x000000ffff1f7224 */ /* 0x000fe400078e000b */
[----:B------:R-:W-:-:S02]  /*1cc20*/  IMAD.MOV.U32 R32, RZ, RZ, R20 ;  /* 0x000000ffff207224 */ /* 0x000fc400078e0014 */
        /* <DEDUP_REMOVED lines=25> */
.L_x_3186:
        /* <DEDUP_REMOVED lines=24> */
.L_x_3187:
        /* <DEDUP_REMOVED lines=24> */
.L_x_3188:
        /* <DEDUP_REMOVED lines=24> */
.L_x_3189:
[----:B------:R-:W-:-:S05]  /*1d240*/  IADD3 R16, P0, R16, c[0x0][0x550], RZ ;  /* 0x0001540010107a10 */ /* 0x000fca0007f1e0ff */
[----:B------:R-:W-:-:S05]  /*1d250*/  IMAD.X R17, RZ, RZ, c[0x0][0x554], P0 ;  /* 0x00015500ff117624 */ /* 0x000fca00000e06ff */
[----:B------:R-:W-:Y:S01]  /*1d260*/  STG.E.64 [R16.64], R26 ;  /* 0x0000001a10007986 */ /* 0x000fe2000c101b24 */
[----:B------:R-:W-:Y:S05]  /*1d270*/  EXIT ;  /* 0x000000000000794d */ /* 0x000fea0003800000 */
.L_x_3185:
        /* <DEDUP_REMOVED lines=9> */
.L_x_3183:
[----:B------:R-:W-:Y:S05]  /*1d310*/  @!P1 BRA `(.L_x_3190) ;  /* 0x0000017000009947 */ /* 0x000fea0003800000 */
[----:B------:R-:W-:Y:S01]  /*1d320*/  MOV R0, 0x0 ;  /* 0x0000000000007802 */ /* 0x000fe20000000f00 */
[----:B------:R-:W-:-:S02]  /*1d330*/  IMAD.MOV.U32 R4, RZ, RZ, c[0x4][0x3c8] ;  /* 0x0100f200ff047624 */ /* 0x000fc400078e00ff */
[----:B------:R-:W-:Y:S01]  /*1d340*/  IMAD.MOV.U32 R5, RZ, RZ, c[0x4][0x3cc] ;  /* 0x0100f300ff057624 */ /* 0x000fe200078e00ff */
[----:B------:R2:W3:Y:S01]  /*1d350*/  LDC.64 R2, c[0x4][R0] ;  /* 0x0100000000027b82 */ /* 0x0004e20000000a00 */
[----:B------:R-:W-:Y:S02]  /*1d360*/  IMAD.MOV.U32 R6, RZ, RZ, c[0x4][0x3c0] ;  /* 0x0100f000ff067624 */ /* 0x000fe400078e00ff */
[----:B------:R-:W-:Y:S02]  /*1d370*/  IMAD.MOV.U32 R7, RZ, RZ, c[0x4][0x3c4] ;  /* 0x0100f100ff077624 */ /* 0x000fe400078e00ff */
[----:B-1----:R-:W-:Y:S02]  /*1d380*/  IMAD.MOV.U32 R8, RZ, RZ, 0x2dd ;  /* 0x000002ddff087424 */ /* 0x002fe400078e00ff */
[----:B------:R-:W-:Y:S02]  /*1d390*/  IMAD.MOV.U32 R10, RZ, RZ, c[0x4][0x1a0] ;  /* 0x01006800ff0a7624 */ /* 0x000fe400078e00ff */
[----:B------:R-:W-:-:S02]  /*1d3a0*/  IMAD.MOV.U32 R11, RZ, RZ, c[0x4][0x1a4] ;  /* 0x01006900ff0b7624 */ /* 0x000fc400078e00ff */
[----:B------:R-:W-:Y:S02]  /*1d3b0*/  IMAD.MOV.U32 R12, RZ, RZ, 0x1 ;  /* 0x00000001ff0c7424 */ /* 0x000fe400078e00ff */
[----:B------:R-:W-:Y:S02]  /*1d3c0*/  IMAD.MOV.U32 R13, RZ, RZ, RZ ;  /* 0x000000ffff0d7224 */ /* 0x000fe400078e00ff */
[----:B0-2---:R-:W-:Y:S01]  /*1d3d0*/  LEPC R14 ;  /* 0x00000000000e734e */ /* 0x005fe20000000000 */
        /* <DEDUP_REMOVED lines=10> */
[----:B------:R-:W-:Y:S02]  /*1d480*/  CS2R R26, SRZ ;  /* 0x00000000001a7805 */ /* 0x000fe4000001ff00 */
.L_x_3190:
[----:B------:R-:W-:Y:S01]  /*1d490*/  ULDC.U8 UR4, c[0x0][0x581] ;  /* 0x0001604000047ab9 */ /* 0x000fe20000000000 */
[----:B-1----:R-:W-:Y:S01]  /*1d4a0*/  IMAD.MOV.U32 R24, RZ, RZ, R6 ;  /* 0x000000ffff187224 */ /* 0x002fe200078e0006 */
[----:B------:R-:W-:Y:S01]  /*1d4b0*/  ISETP.NE.AND P0, PT, RZ, UR4, PT ;  /* 0x00000004ff007c0c */ /* 0x000fe2000bf05270 */
[----:B------:R-:W-:Y:S02]  /*1d4c0*/  IMAD.MOV.U32 R25, RZ, RZ, R7 ;  /* 0x000000ffff197224 */ /* 0x000fe400078e0007 */
[----:B0-----:R-:W-:Y:S02]  /*1d4d0*/  IMAD.MOV.U32 R28, RZ, RZ, R10 ;  /* 0x000000ffff1c7224 */ /* 0x001fe400078e000a */
        /* <DEDUP_REMOVED lines=27> */
.L_x_3192:
        /* <DEDUP_REMOVED lines=24> */
.L_x_3193:
        /* <DEDUP_REMOVED lines=24> */
.L_x_3194:
        /* <DEDUP_REMOVED lines=24> */
.L_x_3195:
[----:B------:R-:W-:-:S05]  /*1db10*/  IADD3 R16, P0, R16, c[0x0][0x550], RZ ;  /* 0x0001540010107a10 */ /* 0x000fca0007f1e0ff */
[----:B------:R-:W-:-:S05]  /*1db20*/  IMAD.X R17, RZ, RZ, c[0x0][0x554], P0 ;  /* 0x00015500ff117624 */ /* 0x000fca00000e06ff */
[----:B------:R-:W-:Y:S01]  /*1db30*/  STG.E.64 [R16.64], R26 ;  /* 0x0000001a10007986 */ /* 0x000fe2000c101b24 */
[----:B------:R-:W-:Y:S05]  /*1db40*/  EXIT ;  /* 0x000000000000794d */ /* 0x000fea0003800000 */
.L_x_3191:
        /* <DEDUP_REMOVED lines=74> */
.L_x_3154:
        /* <DEDUP_REMOVED lines=21> */
.L_x_3196:
[----:B------:R-:W-:Y:S05]  /*1e140*/  @!P0 BRA `(.L_x_3197) ;  /* 0x00000b7000008947 */ /* 0x000fea0003800000 */
[----:B------:R-:W-:Y:S02]  /*1e150*/  ULDC.U8 UR4, c[0x0][0x581] ;  /* 0x0001604000047ab9 */ /* 0x000fe40000000000 */
[----:B------:R-:W-:Y:S01]  /*1e160*/  ISETP.NE.AND P5, PT, RZ, UR4, PT ;  /* 0x00000004ff007c0c */ /* 0x000fe2000bfa5270 */
[----:B------:R-:W-:Y:S05]  /*1e170*/  @!P1 BRA `(.L_x_3198) ;  /* 0x0000040000009947 */ /* 0x000fea0003800000 */
[----:B------:R-:W2:Y:S04]  /*1e180*/  LDG.E.64 R14, [R4.64] ;  /* 0x00000024040e7981 */ /* 0x000ea8000c1e1b00 */
        /* <DEDUP_REMOVED lines=62> */
[----:B------:R-:W-:-:S03]  /*1e570*/  SEL R89, R33, R89, !P1 ;  /* 0x0000005921597207 */ /* 0x000fc60004800000 */
.L_x_3198:
[----:B------:R-:W-:Y:S02]  /*1e580*/  IMAD.MOV.U32 R16, RZ, RZ, R90 ;  /* 0x000000ffff107224 */ /* 0x000fe400078e005a */
[----:B------:R-:W-:Y:S02]  /*1e590*/  IMAD.MOV.U32 R17, RZ, RZ, R89 ;  /* 0x000000ffff117224 */ /* 0x000fe400078e0059 */
        /* <DEDUP_REMOVED lines=29> */
.L_x_3200:
        /* <DEDUP_REMOVED lines=24> */
.L_x_3201:
        /* <DEDUP_REMOVED lines=24> */
.L_x_3202:
        /* <DEDUP_REMOVED lines=24> */
.L_x_3203:
[----:B------:R-:W-:-:S05]  /*1ebf0*/  IADD3 R18, P0, R18, c[0x0][0x550], RZ ;  /* 0x0001540012127a10 */ /* 0x000fca0007f1e0ff */
[----:B------:R-:W-:-:S05]  /*1ec00*/  IMAD.X R19, RZ, RZ, c[0x0][0x554], P0 ;  /* 0x00015500ff137624 */ /* 0x000fca00000e06ff */
[----:B------:R-:W-:Y:S01]  /*1ec10*/  STG.E.64 [R18.64], R16 ;  /* 0x0000001012007986 */ /* 0x000fe2000c101b24 */
[----:B------:R-:W-:Y:S05]  /*1ec20*/  EXIT ;  /* 0x000000000000794d */ /* 0x000fea0003800000 */
.L_x_3199:
        /* <DEDUP_REMOVED lines=9> */
.L_x_3197:
        /* <DEDUP_REMOVED lines=23> */
[----:B------:R-:W-:Y:S02]  /*1ee30*/  IMAD.MOV.U32 R84, RZ, RZ, RZ ;  /* 0x000000ffff547224 */ /* 0x000fe400078e00ff */
[----:B------:R-:W-:Y:S02]  /*1ee40*/  IMAD.MOV.U32 R83, RZ, RZ, RZ ;  /* 0x000000ffff537224 */ /* 0x000fe400078e00ff */
[----:B------:R-:W-:Y:S02]  /*1ee50*/  IMAD.MOV.U32 R76, RZ, RZ, RZ ;  /* 0x000000ffff4c7224 */ /* 0x000fe400078e00ff */
[----:B------:R-:W-:-:S02]  /*1ee60*/  IMAD.MOV.U32 R75, RZ, RZ, RZ ;  /* 0x000000ffff4b7224 */ /* 0x000fc400078e00ff */
.L_x_3204:
[----:B------:R-:W-:Y:S01]  /*1ee70*/  ULDC.U8 UR4, c[0x0][0x581] ;  /* 0x0001604000047ab9 */ /* 0x000fe20000000000 */
[----:B------:R-:W-:Y:S01]  /*1ee80*/  IMAD.MOV.U32 R91, RZ, RZ, R89 ;  /* 0x000000ffff5b7224 */ /* 0x000fe200078e0059 */
[----:B------:R-:W-:Y:S01]  /*1ee90*/  ISETP.NE.AND P0, PT, RZ, UR4, PT ;  /* 0x00000004ff007c0c */ /* 0x000fe2000bf05270 */
[----:B------:R-:W-:-:S02]  /*1eea0*/  IMAD.MOV.U32 R16, RZ, RZ, R6 ;  /* 0x000000ffff107224 */ /* 0x000fc400078e0006 */
        /* <DEDUP_REMOVED lines=27> */
.L_x_3206:
        /* <DEDUP_REMOVED lines=24> */
.L_x_3207:
        /* <DEDUP_REMOVED lines=24> */
.L_x_3208:
        /* <DEDUP_REMOVED lines=24> */
.L_x_3209:
[----:B------:R-:W-:-:S05]  /*1f4e0*/  IADD3 R18, P0, R18, c[0x0][0x550], RZ ;  /* 0x0001540012127a10 */ /* 0x000fca0007f1e0ff */
[----:B------:R-:W-:-:S05]  /*1f4f0*/  IMAD.X R19, RZ, RZ, c[0x0][0x554], P0 ;  /* 0x00015500ff137624 */ /* 0x000fca00000e06ff */
[----:B------:R-:W-:Y:S01]  /*1f500*/  STG.E.64 [R18.64], R90 ;  /* 0x0000005a12007986 */ /* 0x000fe2000c101b24 */
[----:B------:R-:W-:Y:S05]  /*1f510*/  EXIT ;  /* 0x000000000000794d */ /* 0x000fea0003800000 */
.L_x_3205:
        /* <DEDUP_REMOVED lines=74> */
        .weak           $__internal_22_$__cuda_sm20_div_u64
        .type           $__internal_22_$__cuda_sm20_div_u64,@function
        .size           $__internal_22_$__cuda_sm20_div_u64,($__internal_23_$__cuda_sm20_rem_u64 - $__internal_22_$__cuda_sm20_div_u64)
$__internal_22_$__cuda_sm20_div_u64:
        /* <DEDUP_REMOVED lines=69> */
[----:B------:R-:W-:Y:S06]  /*1fe10*/  RET.REL.NODEC R20 `(_ZN2at6native13reduce_kernelILi128ELi4ENS0_8ReduceOpIlNS0_9ArgMinOpsIlEEjlLi4ELi4EEEEEvT1_) ;  /* 0xfffe01e014007950 */ /* 0x000fec0003c3ffff */
        .weak           $__internal_23_$__cuda_sm20_rem_u64
        .type           $__internal_23_$__cuda_sm20_rem_u64,@function
        .size           $__internal_23_$__cuda_sm20_rem_u64,(.L_x_6825 - $__internal_23_$__cuda_sm20_rem_u64)
$__internal_23_$__cuda_sm20_rem_u64:
        /* <DEDUP_REMOVED lines=65> */
.L_x_3210:
        /* <DEDUP_REMOVED lines=13> */
.L_x_6825:


//--------------------- .text._ZN2at6native13reduce_kernelILi512ELi1ENS0_8ReduceOpIiNS0_9ArgMinOpsIiEEjlLi4ELi4EEEEEvT1_ --------------------------
	.section	.text._ZN2at6native13reduce_kernelILi512ELi1ENS0_8ReduceOpIiNS0_9ArgMinOpsIiEEjlLi4ELi4EEEEEvT1_,"ax",@progbits
	.sectioninfo	@"SHI_REGISTERS=32"
	.align	128
        .global         _ZN2at6native13reduce_kernelILi512ELi1ENS0_8ReduceOpIiNS0_9ArgMinOpsIiEEjlLi4ELi4EEEEEvT1_
        .type           _ZN2at6native13reduce_kernelILi512ELi1ENS0_8ReduceOpIiNS0_9ArgMinOpsIiEEjlLi4ELi4EEEEEvT1_,@function
        .size           _ZN2at6native13reduce_kernelILi512ELi1ENS0_8ReduceOpIiNS0_9ArgMinOpsIiEEjlLi4ELi4EEEEEvT1_,(.L_x_6827 - _ZN2at6native13reduce_kernelILi512ELi1ENS0_8ReduceOpIiNS0_9ArgMinOpsIiEEjlLi4ELi4EEEEEvT1_)
        .other          _ZN2at6native13reduce_kernelILi512ELi1ENS0_8ReduceOpIiNS0_9ArgMinOpsIiEEjlLi4ELi4EEEEEvT1_,@"STO_CUDA_ENTRY STV_DEFAULT"
_ZN2at6native13reduce_kernelILi512ELi1ENS0_8ReduceOpIiNS0_9ArgMinOpsIiEEjlLi4ELi4EEEEEvT1_:
.text._ZN2at6native13reduce_kernelILi512ELi1ENS0_8ReduceOpIiNS0_9ArgMinOpsIiEEjlLi4ELi4EEEEEvT1_:
        /* <DEDUP_REMOVED lines=12> */
[----:B------:R-:W-:Y:S02]  /*00c0*/  IMAD.MOV.U32 R5, RZ, RZ, RZ ;  /* 0x000000ffff057224 */ /* 0x000fe400078e00ff */
[----:B---3--:R-:W-:Y:S01]  /*00d0*/  IMAD R13, R3, c[0x0][0x198], R0 ;  /* 0x00006600030d7a24 */ /* 0x008fe200078e0200 */
        /* <DEDUP_REMOVED lines=199> */
.L_x_3211:
[----:B------:R-:W-:Y:S01]  /*0d50*/  ISETP.GE.U32.AND P0, PT, R13, c[0x0][0x17c], PT ;  /* 0x00005f000d007a0c */ /* 0x000fe20003f06070 */
[----:B------:R-:W-:Y:S01]  /*0d60*/  ULDC.64 UR36, c[0x0][0x118] ;  /* 0x0000460000247ab9 */ /* 0x000fe20000000a00 */
[----:B------:R-:W-:Y:S01]  /*0d70*/  BSSY B0, `(.L_x_3212) ;  /* 0x00009bd000007945 */ /* 0x000fe20003800000 */
[----:B------:R-:W-:Y:S01]  /*0d80*/  MOV R0, RZ ;  /* 0x000000ff00007202 */ /* 0x000fe20000000f00 */
[----:B------:R-:W-:Y:S01]  /*0d90*/  IMAD.MOV.U32 R8, RZ, RZ, RZ ;  /* 0x000000ffff087224 */ /* 0x000fe200078e00ff */
[----:B------:R-:W-:-:S13]  /*0da0*/  ISETP.GE.U32.OR P0, PT, R7, c[0x0][0x180], P0 ;  /* 0x0000600007007a0c */ /* 0x000fda0000706470 */
        /* <DEDUP_REMOVED lines=30> */
.L_x_3220:
[----:B------:R-:W-:Y:S05]  /*0f90*/  BSYNC B3 ;  /* 0x0000000000037941 */ /* 0x000fea0003800000 */
.L_x_3219:
[----:B------:R-:W-:-:S04]  /*0fa0*/  PRMT R0, R0, 0x9910, RZ ;  /* 0x0000991000007816 */ /* 0x000fc800000000ff */
[----:B------:R-:W-:-:S13]  /*0fb0*/  ISETP.NE.AND P0, PT, R0, RZ, PT ;  /* 0x000000ff0000720c */ /* 0x000fda0003f05270 */
[----:B------:R-:W-:Y:S05]  /*0fc0*/  @!P0 BRA `(.L_x_3218) ;  /* 0x0000011000008947 */ /* 0x000fea0003800000 */
[----:B------:R-:W-:-:S05]  /*0fd0*/  IADD3 R7, P0, R26, -R5, RZ ;  /* 0x800000051a077210 */ /* 0x000fca0007f1e0ff */
[----:B------:R-:W-:Y:S01]  /*0fe0*/  IMAD.X R0, RZ, RZ, -0x1, P0 ;  /* 0xffffffffff007424 */ /* 0x000fe200000e06ff */
[----:B------:R-:W-:-:S04]  /*0ff0*/  LEA R6, P0, R7, R14, 0x2 ;  /* 0x0000000e07067211 */ /* 0x000fc800078010ff */
[----:B------:R-:W-:-:S05]  /*1000*/  LEA.HI.X R7, R7, R15, R0, 0x2, P0 ;  /* 0x0000000f07077211 */ /* 0x000fca00000f1400 */
[----:B------:R-:W2:Y:S01]  /*1010*/  LDG.E R6, [R6.64] ;  /* 0x0000002406067981 */ /* 0x000ea2000c1e1900 */
[----:B------:R-:W-:-:S04]  /*1020*/  IADD3 R19, R26, -R5, RZ ;  /* 0x800000051a137210 */ /* 0x000fc80007ffe0ff */
[----:B------:R-:W-:-:S04]  /*1030*/  ISETP.GT.U32.AND P0, PT, R19, c[0x0][0x170], PT ;  /* 0x00005c0013007a0c */ /* 0x000fc80003f04070 */
[----:B------:R-:W-:-:S04]  /*1040*/  ISETP.GT.AND.EX P0, PT, RZ, c[0x0][0x174], PT, P0 ;  /* 0x00005d00ff007a0c */ /* 0x000fc80003f04300 */
[----:B------:R-:W-:Y:S02]  /*1050*/  SEL R0, RZ, 0xffffffff, !P0 ;  /* 0xffffffffff007807 */ /* 0x000fe40004000000 */
[C---:B--2---:R-:W-:Y:S02]  /*1060*/  ISETP.NE.AND P1, PT, R6.reuse, c[0x0][0x168], PT ;  /* 0x00005a0006007a0c */ /* 0x044fe40003f25270 */
[----:B------:R-:W-:-:S11]  /*1070*/  ISETP.GT.AND P0, PT, R6, c[0x0][0x168], PT ;  /* 0x00005a0006007a0c */ /* 0x000fd60003f04270 */
[----:B------:R-:W-:-:S04]  /*1080*/  @P1 SEL R0, RZ, 0xffffffff, !P0 ;  /* 0xffffffffff001807 */ /* 0x000fc80004000000 */
[----:B------:R-:W-:-:S04]  /*1090*/  LOP3.LUT R0, R0, 0x1, RZ, 0xc0, !PT ;  /* 0x0000000100007812 */ /* 0x000fc800078ec0ff */
[----:B------:R-:W-:-:S04]  /*10a0*/  ISETP.NE.U32.AND P0, PT, R0, 0x1, PT ;  /* 0x000000010000780c */ /* 0x000fc80003f05070 */
[----:B------:R-:W-:Y:S02]  /*10b0*/  SEL R19, R19, c[0x0][0x170], P0 ;  /* 0x00005c0013137a07 */ /* 0x000fe40000000000 */
[----:B------:R-:W-:Y:S02]  /*10c0*/  SEL R21, R6, c[0x0][0x168], P0 ;  /* 0x00005a0006157a07 */ /* 0x000fe40000000000 */
[----:B------:R-:W-:Y:S02]  /*10d0*/  SEL R20, RZ, c[0x0][0x174], P0 ;  /* 0x00005d00ff147a07 */ /* 0x000fe40000000000 */
.L_x_3218:
[----:B------:R-:W-:Y:S05]  /*10e0*/  BSYNC B2 ;  /* 0x0000000000027941 */ /* 0x000fea0003800000 */
.L_x_3217:
[C---:B------:R-:W-:Y:S02]  /*10f0*/  IADD3 R7, P0, -R5.reuse, 0x4, RZ ;  /* 0x0000000405077810 */ /* 0x040fe40007f1e1ff */
[----:B------:R-:W-:Y:S02]  /*1100*/  IADD3 R22, R5, c[0x0][0x17c], RZ ;  /* 0x00005f0005167a10 */ /* 0x000fe40007ffe0ff */
[----:B------:R-:W-:Y:S01]  /*1110*/  LEA R14, P1, R7, R14, 0x2 ;  /* 0x0000000e070e7211 */ /* 0x000fe200078210ff */
[----:B------:R-:W-:Y:S01]  /*1120*/  IMAD.X R0, RZ, RZ, -0x1, P0 ;  /* 0xffffffffff007424 */ /* 0x000fe200000e06ff */
[----:B------:R-:W-:-:S02]  /*1130*/  IADD3 R18, -R5, 0x4, RZ ;  /* 0x0000000405127810 */ /* 0x000fc40007ffe1ff */
[----:B------:R-:W-:Y:S02]  /*1140*/  IADD3 R22, R22, -0x4, RZ ;  /* 0xfffffffc16167810 */ /* 0x000fe40007ffe0ff */
[----:B------:R-:W-:Y:S02]  /*1150*/  LEA.HI.X R15, R7, R15, R0, 0x2, P1 ;  /* 0x0000000f070f7211 */ /* 0x000fe400008f1400 */
.L_x_3216:
[----:B------:R-:W-:Y:S05]  /*1160*/  BSYNC B1 ;  /* 0x0000000000017941 */ /* 0x000fea0003800000 */
.L_x_3215:
        /* <DEDUP_REMOVED lines=14> */
[----:B------:R-:W-:-:S08]  /*1250*/  IMAD.MOV.U32 R0, RZ, RZ, c[0x0][0x168] ;  /* 0x00005a00ff007624 */ /* 0x000fd000078e00ff */
[----:B------:R-:W-:Y:S05]  /*1260*/  @P0 BRA `(.L_x_3222) ;  /* 0x000003d000000947 */ /* 0x000fea0003800000 */
[----:B------:R-:W-:Y:S01]  /*1270*/  IMAD.MOV.U32 R16, RZ, RZ, c[0x0][0x170] ;  /* 0x00005c00ff107624 */ /* 0x000fe200078e00ff */
[----:B------:R-:W-:Y:S01]  /*1280*/  MOV R10, c[0x0][0x170] ;  /* 0x00005c00000a7a02 */ /* 0x000fe20000000f00 */
[----:B------:R-:W-:Y:S02]  /*1290*/  IMAD.MOV.U32 R12, RZ, RZ, c[0x0][0x174] ;  /* 0x00005d00ff0c7624 */ /* 0x000fe400078e00ff */
[----:B------:R-:W-:Y:S02]  /*12a0*/  IMAD.MOV.U32 R11, RZ, RZ, c[0x0][0x168] ;  /* 0x00005a00ff0b7624 */ /* 0x000fe400078e00ff */
[----:B------:R-:W-:Y:S02]  /*12b0*/  IMAD.MOV.U32 R9, RZ, RZ, c[0x0][0x174] ;  /* 0x00005d00ff097624 */ /* 0x000fe400078e00ff */
[----:B------:R-:W-:Y:S02]  /*12c0*/  IMAD.MOV.U32 R0, RZ, RZ, c[0x0][0x168] ;  /* 0x00005a00ff007624 */ /* 0x000fe400078e00ff */
.L_x_3223:
[----:B------:R-:W-:-:S06]  /*12d0*/  IMAD.WIDE.U32 R4, R13, 0x10, R14 ;  /* 0x000000100d047825 */ /* 0x000fcc00078e000e */
[----:B------:R-:W2:Y:S01]  /*12e0*/  LDG.E.128 R4, [R4.64] ;  /* 0x0000002404047981 */ /* 0x000ea2000c1e1d00 */
[----:B------:R-:W-:Y:S01]  /*12f0*/  IMAD.IADD R24, R23, 0x1, R18 ;  /* 0x0000000117187824 */ /* 0x000fe200078e0212 */
[----:B------:R-:W-:-:S04]  /*1300*/  IADD3 R13, R13, c[0x0][0x184], RZ ;  /* 0x000061000d0d7a10 */ /* 0x000fc80007ffe0ff */
[----:B------:R-:W-:-:S04]  /*1310*/  ISETP.GE.U32.AND P0, PT, R19, R24, PT ;  /* 0x000000181300720c */ /* 0x000fc80003f06070 */
[----:B------:R-:W-:-:S04]  /*1320*/  ISETP.GE.AND.EX P0, PT, R20, RZ, PT, P0 ;  /* 0x000000ff1400720c */ /* 0x000fc80003f06300 */
[----:B------:R-:W-:Y:S02]  /*1330*/  SEL R23, RZ, 0xffffffff, P0 ;  /* 0xffffffffff177807 */ /* 0x000fe40000000000 */
[CC--:B--2---:R-:W-:Y:S02]  /*1340*/  ISETP.NE.AND P3, PT, R21.reuse, R4.reuse, PT ;  /* 0x000000041500720c */ /* 0x0c4fe40003f65270 */
[----:B------:R-:W-:Y:S02]  /*1350*/  ISETP.GE.AND P4, PT, R21, R4, PT ;  /* 0x000000041500720c */ /* 0x000fe40003f86270 */
[----:B------:R-:W-:Y:S02]  /*1360*/  ISETP.GE.AND P5, PT, R0, R5, PT ;  /* 0x000000050000720c */ /* 0x000fe40003fa6270 */
[----:B------:R-:W-:-:S07]  /*1370*/  ISETP.GE.AND P6, PT, R11, R6, PT ;  /* 0x000000060b00720c */ /* 0x000fce0003fc6270 */
[----:B------:R-:W-:Y:S02]  /*1380*/  @P3 SEL R23, RZ, 0xffffffff, P4 ;  /* 0xffffffffff173807 */ /* 0x000fe40002000000 */
[----:B------:R-:W-:Y:S02]  /*1390*/  ISETP.NE.AND P4, PT, R0, R5, PT ;  /* 0x000000050000720c */ /* 0x000fe40003f85270 */
[----:B------:R-:W-:-:S04]  /*13a0*/  LOP3.LUT R23, R23, 0x1, RZ, 0xc0, !PT ;  /* 0x0000000117177812 */ /* 0x000fc800078ec0ff */
[----:B------:R-:W-:Y:S02]  /*13b0*/  ISETP.NE.U32.AND P3, PT, R23, 0x1, PT ;  /* 0x000000011700780c */ /* 0x000fe40003f65070 */
[----:B------:R-:W-:Y:S02]  /*13c0*/  IADD3 R23, R24, 0x1, RZ ;  /* 0x0000000118177810 */ /* 0x000fe40007ffe0ff */
[----:B------:R-:W-:Y:S02]  /*13d0*/  SEL R21, R21, R4, !P3 ;  /* 0x0000000415157207 */ /* 0x000fe40005800000 */
[----:B------:R-:W-:Y:S02]  /*13e0*/  ISETP.GE.U32.AND P0, PT, R10, R23, PT ;  /* 0x000000170a00720c */ /* 0x000fe40003f06070 */
[----:B------:R-:W-:Y:S02]  /*13f0*/  SEL R19, R19, R24, !P3 ;  /* 0x0000001813137207 */ /* 0x000fe40005800000 */
[----:B------:R-:W-:-:S02]  /*1400*/  ISETP.GE.AND.EX P0, PT, R9, RZ, PT, P0 ;  /* 0x000000ff0900720c */ /* 0x000fc40003f06300 */
[----:B------:R-:W-:Y:S02]  /*1410*/  SEL R20, R20, RZ, !P3 ;  /* 0x000000ff14147207 */ /* 0x000fe40005800000 */
[----:B------:R-:W-:Y:S02]  /*1420*/  SEL R4, RZ, 0xffffffff, P0 ;  /* 0xffffffffff047807 */ /* 0x000fe40000000000 */
[----:B------:R-:W-:Y:S02]  /*1430*/  @P4 SEL R4, RZ, 0xffffffff, P5 ;  /* 0xffffffffff044807 */ /* 0x000fe40002800000 */
[----:B------:R-:W-:Y:S02]  /*1440*/  ISETP.NE.AND P5, PT, R11, R6, PT ;  /* 0x000000060b00720c */ /* 0x000fe40003fa5270 */
[----:B------:R-:W-:-:S04]  /*1450*/  LOP3.LUT R4, R4, 0x1, RZ, 0xc0, !PT ;  /* 0x0000000104047812 */ /* 0x000fc800078ec0ff */
[----:B------:R-:W-:-:S04]  /*1460*/  ISETP.NE.U32.AND P4, PT, R4, 0x1, PT ;  /* 0x000000010400780c */ /* 0x000fc80003f85070 */
[----:B------:R-:W-:Y:S02]  /*1470*/  SEL R10, R10, R23, !P4 ;  /* 0x000000170a0a7207 */ /* 0x000fe40006000000 */
[C---:B------:R-:W-:Y:S02]  /*1480*/  IADD3 R23, R24.reuse, 0x2, RZ ;  /* 0x0000000218177810 */ /* 0x040fe40007ffe0ff */
[----:B------:R-:W-:Y:S02]  /*1490*/  IADD3 R24, R24, 0x3, RZ ;  /* 0x0000000318187810 */ /* 0x000fe40007ffe0ff */
[----:B------:R-:W-:Y:S02]  /*14a0*/  ISETP.GE.U32.AND P0, PT, R16, R23, PT ;  /* 0x000000171000720c */ /* 0x000fe40003f06070 */
[----:B------:R-:W-:Y:S02]  /*14b0*/  SEL R0, R0, R5, !P4 ;  /* 0x0000000500007207 */ /* 0x000fe40006000000 */
[----:B------:R-:W-:-:S02]  /*14c0*/  ISETP.GE.AND.EX P0, PT, R12, RZ, PT, P0 ;  /* 0x000000ff0c00720c */ /* 0x000fc40003f06300 */
[----:B------:R-:W-:Y:S02]  /*14d0*/  SEL R9, R9, RZ, !P4 ;  /* 0x000000ff09097207 */ /* 0x000fe40006000000 */
[----:B------:R-:W-:Y:S02]  /*14e0*/  SEL R4, RZ, 0xffffffff, P0 ;  /* 0xffffffffff047807 */ /* 0x000fe40000000000 */
[----:B------:R-:W-:Y:S02]  /*14f0*/  @P5 SEL R4, RZ, 0xffffffff, P6 ;  /* 0xffffffffff045807 */ /* 0x000fe40003000000 */
[----:B------:R-:W-:Y:S02]  /*1500*/  ISETP.GE.U32.AND P0, PT, R17, R24, PT ;  /* 0x000000181100720c */ /* 0x000fe40003f06070 */
[----:B------:R-:W-:Y:S02]  /*1510*/  LOP3.LUT R4, R4, 0x1, RZ, 0xc0, !PT ;  /* 0x0000000104047812 */ /* 0x000fe400078ec0ff */
[----:B------:R-:W-:-:S02]  /*1520*/  ISETP.NE.AND P5, PT, R2, R7, PT ;  /* 0x000000070200720c */ /* 0x000fc40003fa5270 */
[----:B------:R-:W-:Y:S02]  /*1530*/  ISETP.NE.U32.AND P6, PT, R4, 0x1, PT ;  /* 0x000000010400780c */ /* 0x000fe40003fc5070 */
[----:B------:R-:W-:Y:S02]  /*1540*/  ISETP.GE.AND.EX P0, PT, R8, RZ, PT, P0 ;  /* 0x000000ff0800720c */ /* 0x000fe40003f06300 */
[----:B------:R-:W-:Y:S01]  /*1550*/  SEL R16, R16, R23, !P6 ;  /* 0x0000001710107207 */ /* 0x000fe20007000000 */
[----:B------:R-:W-:Y:S01]  /*1560*/  IMAD.SHL.U32 R23, R13, 0x4, RZ ;  /* 0x000000040d177824 */ /* 0x000fe200078e00ff */
[----:B------:R-:W-:Y:S02]  /*1570*/  SEL R4, RZ, 0xffffffff, P0 ;  /* 0xffffffffff047807 */ /* 0x000fe40000000000 */
[----:B------:R-:W-:Y:S02]  /*1580*/  ISETP.GE.AND P0, PT, R2, R7, PT ;  /* 0x000000070200720c */ /* 0x000fe40003f06270 */
[----:B------:R-:W-:-:S02]  /*1590*/  IADD3 R5, R23, 0x3, RZ ;  /* 0x0000000317057810 */ /* 0x000fc40007ffe0ff */
[----:B------:R-:W-:Y:S02]  /*15a0*/  @P5 SEL R4, RZ, 0xffffffff, P0 ;  /* 0xffffffffff045807 */ /* 0x000fe40000000000 */
[----:B------:R-:W-:Y:S02]  /*15b0*/  ISETP.GE.U32.AND P3, PT, R5, R22, PT ;  /* 0x000000160500720c */ /* 0x000fe40003f66070 */
[----:B------:R-:W-:Y:S02]  /*15c0*/  LOP3.LUT R4, R4, 0x1, RZ, 0xc0, !PT ;  /* 0x0000000104047812 */ /* 0x000fe400078ec0ff */
[----:B------:R-:W-:Y:S02]  /*15d0*/  SEL R11, R11, R6, !P6 ;  /* 0x000000060b0b7207 */ /* 0x000fe40007000000 */
[----:B------:R-:W-:Y:S02]  /*15e0*/  ISETP.NE.U32.AND P0, PT, R4, 0x1, PT ;  /* 0x000000010400780c */ /* 0x000fe40003f05070 */
[----:B------:R-:W-:-:S02]  /*15f0*/  SEL R12, R12, RZ, !P6 ;  /* 0x000000ff0c0c7207 */ /* 0x000fc40007000000 */
[----:B------:R-:W-:Y:S02]  /*1600*/  SEL R17, R17, R24, !P0 ;  /* 0x0000001811117207 */ /* 0x000fe40004000000 */
[----:B------:R-:W-:Y:S02]  /*1610*/  SEL R2, R2, R7, !P0 ;  /* 0x0000000702027207 */ /* 0x000fe40004000000 */
[----:B------:R-:W-:Y:S01]  /*1620*/  SEL R8, R8, RZ, !P0 ;  /* 0x000000ff08087207 */ /* 0x000fe20004000000 */
[----:B------:R-:W-:Y:S05]  /*1630*/  @!P3 BRA `(.L_x_3223) ;  /* 0xfffffc900000b947 */ /* 0x000fea000383ffff */
.L_x_3222:
[----:B------:R-:W-:Y:S05]  /*1640*/  BSYNC B1 ;  /* 0x0000000000017941 */ /* 0x000fea0003800000 */
.L_x_3221:
[----:B------:R-:W-:Y:S01]  /*1650*/  BSSY B1, `(.L_x_3224) ;  /* 0x0000008000017945 */ /* 0x000fe20003800000 */
[----:B------:R-:W-:Y:S01]  /*1660*/  PRMT R4, RZ, 0x7610, R4 ;  /* 0x00007610ff047816 */ /* 0x000fe20000000004 */
[----:B------:R-:W-:Y:S05]  /*1670*/  @P1 BRA P2, `(.L_x_3225) ;  /* 0x0000005000001947 */ /* 0x000fea0001000000 */
[----:B------:R-:W-:Y:S01]  /*1680*/  ISETP.NE.AND P0, PT, RZ, c[0x0][0x198], PT ;  /* 0x00006600ff007a0c */ /* 0x000fe20003f05270 */
[----:B------:R-:W-:-:S12]  /*1690*/  HFMA2.MMA R4, -RZ, RZ, 0, 5.9604644775390625e-08 ;  /* 0x00000001ff047435 */ /* 0x000fd800000001ff */
[----:B------:R-:W-:-:S04]  /*16a0*/  @P0 ISETP.NE.AND P1, PT, R3, RZ, PT ;  /* 0x000000ff0300020c */ /* 0x000fc80003f25270 */
[----:B------:R-:W-:-:S04]  /*16b0*/  @P0 SEL R3, RZ, 0x1, P1 ;  /* 0x00000001ff030807 */ /* 0x000fc80000800000 */
[----:B------:R-:W-:Y:S02]  /*16c0*/  @P0 PRMT R4, R3, 0x7610, R4 ;  /* 0x0000761003040816 */ /* 0x000fe40000000004 */
.L_x_3225:
[----:B------:R-:W-:Y:S05]  /*16d0*/  BSYNC B1 ;  /* 0x0000000000017941 */ /* 0x000fea0003800000 */
.L_x_3224:
        /* <DEDUP_REMOVED lines=10> */
[----:B------:R-:W-:-:S05]  /*1780*/  IMAD.IADD R18, R3, 0x1, R18 ;  /* 0x0000000103127824 */ /* 0x000fca00078e0212 */
[----:B------:R-:W-:Y:S02]  /*1790*/  ISETP.GE.U32.AND P0, PT, R19, R18, PT ;  /* 0x000000121300720c */ /* 0x000fe40003f06070 */
[----:B------:R-:W-:-:S04]  /*17a0*/  SHF.R.S32.HI R5, RZ, 0x1f, R18 ;  /* 0x0000001fff057819 */ /* 0x000fc80000011412 */
[----:B------:R-:W-:-:S04]  /*17b0*/  ISETP.GE.AND.EX P0, PT, R20, R5, PT, P0 ;  /* 0x000000051400720c */ /* 0x000fc80003f06300 */
[----:B------:R-:W-:Y:S02]  /*17c0*/  SEL R3, RZ, 0xffffffff, P0 ;  /* 0xffffffffff037807 */ /* 0x000fe40000000000 */
[CC--:B--2---:R-:W-:Y:S02]  /*17d0*/  ISETP.NE.AND P1, PT, R21.reuse, R14.reuse, PT ;  /* 0x0000000e1500720c */ /* 0x0c4fe40003f25270 */
[----:B------:R-:W-:-:S11]  /*17e0*/  ISETP.GE.AND P2, PT, R21, R14, PT ;  /* 0x0000000e1500720c */ /* 0x000fd60003f46270 */
[----:B------:R-:W-:-:S04]  /*17f0*/  @P1 SEL R3, RZ, 0xffffffff, P2 ;  /* 0xffffffffff031807 */ /* 0x000fc80001000000 */
[----:B------:R-:W-:-:S04]  /*1800*/  LOP3.LUT R3, R3, 0x1, RZ, 0xc0, !PT ;  /* 0x0000000103037812 */ /* 0x000fc800078ec0ff */
[----:B------:R-:W-:-:S04]  /*1810*/  ISETP.NE.U32.AND P0, PT, R3, 0x1, PT ;  /* 0x000000010300780c */ /* 0x000fc80003f05070 */
[----:B------:R-:W-:Y:S02]  /*1820*/  SEL R19, R19, R18, !P0 ;  /* 0x0000001213137207 */ /* 0x000fe40004000000 */
[----:B------:R-:W-:Y:S02]  /*1830*/  SEL R20, R20, R5, !P0 ;  /* 0x0000000514147207 */ /* 0x000fe40004000000 */
[----:B------:R-:W-:Y:S02]  /*1840*/  SEL R21, R21, R14, !P0 ;  /* 0x0000000e15157207 */ /* 0x000fe40004000000 */
.L_x_3227:
[----:B------:R-:W-:Y:S05]  /*1850*/  BSYNC B1 ;  /* 0x0000000000017941 */ /* 0x000fea0003800000 */
.L_x_3226:
[----:B------:R-:W-:Y:S02]  /*1860*/  ISETP.NE.AND P2, PT, R21, R0, PT ;  /* 0x000000001500720c */ /* 0x000fe40003f45270 */
[----:B------:R-:W-:Y:S02]  /*1870*/  ISETP.GE.U32.AND P0, PT, R19, R10, PT ;  /* 0x0000000a1300720c */ /* 0x000fe40003f06070 */
[----:B------:R-:W-:Y:S02]  /*1880*/  ISETP.GE.AND P1, PT, R21, R0, PT ;  /* 0x000000001500720c */ /* 0x000fe40003f26270 */
[----:B------:R-:W-:-:S02]  /*1890*/  ISETP.GE.AND.EX P0, PT, R20, R9, PT, P0 ;  /* 0x000000091400720c */ /* 0x000fc40003f06300 */
[----:B------:R-:W-:-:S05]  /*18a0*/  SEL R3, RZ, 0xffffffff, P1 ;  /* 0xffffffffff037807 */ /* 0x000fca0000800000 */
[----:B------:R-:W-:-:S04]  /*18b0*/  @!P2 SEL R3, RZ, 0xffffffff, P0 ;  /* 0xffffffffff03a807 */ /* 0x000fc80000000000 */
[----:B------:R-:W-:-:S04]  /*18c0*/  LOP3.LUT R3, R3, 0x1, RZ, 0xc0, !PT ;  /* 0x0000000103037812 */ /* 0x000fc800078ec0ff */
[----:B------:R-:W-:-:S04]  /*18d0*/  ISETP.NE.U32.AND P0, PT, R3, 0x1, PT ;  /* 0x000000010300780c */ /* 0x000fc80003f05070 */
[----:B------:R-:W-:Y:S02]  /*18e0*/  SEL R0, R21, R0, !P0 ;  /* 0x0000000015007207 */ /* 0x000fe40004000000 */
[----:B------:R-:W-:Y:S02]  /*18f0*/  SEL R19, R19, R10, !P0 ;  /* 0x0000000a13137207 */ /* 0x000fe40004000000 */
[----:B------:R-:W-:Y:S02]  /*1900*/  ISETP.NE.AND P1, PT, R0, R11, PT ;  /* 0x0000000b0000720c */ /* 0x000fe40003f25270 */
[----:B------:R-:W-:Y:S02]  /*1910*/  SEL R9, R20, R9, !P0 ;  /* 0x0000000914097207 */ /* 0x000fe40004000000 */
[----:B------:R-:W-:Y:S02]  /*1920*/  ISETP.GE.U32.AND P0, PT, R19, R16, PT ;  /* 0x000000101300720c */ /* 0x000fe40003f06070 */
[----:B------:R-:W-:-:S02]  /*1930*/  ISETP.GE.AND P2, PT, R0, R11, PT ;  /* 0x0000000b0000720c */ /* 0x000fc40003f46270 */
[----:B------:R-:W-:Y:S02]  /*1940*/  ISETP.GE.AND.EX P0, PT, R9, R12, PT, P0 ;  /* 0x0000000c0900720c */ /* 0x000fe40003f06300 */
[----:B------:R-:W-:-:S03]  /*1950*/  SEL R3, RZ, 0xffffffff, P2 ;  /* 0xffffffffff037807 */ /* 0x000fc60001000000 */
        /* <DEDUP_REMOVED lines=16> */
[----:B------:R-:W-:Y:S01]  /*1a60*/  SEL R5, R5, R2, !P0 ;  /* 0x0000000205057207 */ /* 0x000fe20004000000 */
[----:B------:R-:W-:Y:S05]  /*1a70*/  BRA `(.L_x_3213) ;  /* 0x00008ec000007947 */ /* 0x000fea0003800000 */
.L_x_3214:
[----:B------:R-:W-:Y:S02]  /*1a80*/  IMAD.MOV.U32 R17, RZ, RZ, c[0x0][0x2e8] ;  /* 0x0000ba00ff117624 */ /* 0x000fe400078e00ff */
[----:B------:R-:W-:-:S03]  /*1a90*/  IMAD.MOV.U32 R0, RZ, RZ, 0x1 ;  /* 0x00000001ff007424 */ /* 0x000fc600078e00ff */
[----:B------:R-:W-:Y:S02]  /*1aa0*/  SHF.R.U32.HI R17, RZ, 0x2, R17 ;  /* 0x00000002ff117819 */ /* 0x000fe40000011611 */
[C---:B------:R-:W-:Y:S02]  /*1ab0*/  ISETP.EQ.AND P2, PT, R0.reuse, c[0x0][0x1b8], PT ;  /* 0x00006e0000007a0c */ /* 0x040fe40003f42270 */
[----:B------:R-:W-:Y:S02]  /*1ac0*/  ISETP.NE.AND P0, PT, R17, 0x1, PT ;  /* 0x000000011100780c */ /* 0x000fe40003f05270 */
[----:B------:R-:W-:-:S11]  /*1ad0*/  ISETP.NE.AND P1, PT, R0, c[0x0][0x1b8], PT ;  /* 0x00006e0000007a0c */ /* 0x000fd60003f25270 */
[----:B------:R-:W-:Y:S05]  /*1ae0*/  @!P0 BRA P2, `(.L_x_3228) ;  /* 0x000081f000008947 */ /* 0x000fea0001000000 */
        /* <DEDUP_REMOVED lines=8> */
[----:B------:R-:W-:Y:S01]  /*1b70*/  BSSY B1, `(.L_x_3230) ;  /* 0x00003b3000017945 */ /* 0x000fe20003800000 */
        /* <DEDUP_REMOVED lines=21> */
.L_x_3237:
[----:B------:R-:W-:Y:S02]  /*1cd0*/  IMAD.MOV.U32 R0, RZ, RZ, RZ ;  /* 0x000000ffff007224 */ /* 0x000fe400078e00ff */
[----:B------:R-:W-:Y:S01]  /*1ce0*/  IMAD.MOV.U32 R3, RZ, RZ, RZ ;  /* 0x000000ffff037224 */ /* 0x000fe200078e00ff */
[----:B------:R-:W-:Y:S05]  /*1cf0*/  @!P2 BRA `(.L_x_3232) ;  /* 0x00000d300000a947 */ /* 0x000fea0003800000 */
[----:B------:R-:W-:Y:S01]  /*1d00*/  HFMA2.MMA R2, -RZ, RZ, 0, 0 ;  /* 0x00000000ff027435 */ /* 0x000fe200000001ff */
[----:B------:R-:W-:-:S09]  /*1d10*/  IMAD.MOV.U32 R3, RZ, RZ, R18 ;  /* 0x000000ffff037224 */ /* 0x000fd200078e0012 */
        /* <DEDUP_REMOVED lines=209> */
.L_x_3232:
[----:B------:R-:W-:-:S04]  /*2a30*/  LOP3.LUT R3, R3, 0xfffffffc, RZ, 0xc0, !PT ;  /* 0xfffffffc03037812 */ /* 0x000fc800078ec0ff */
[----:B------:R-:W-:-:S05]  /*2a40*/  IADD3 R2, P0, R14, R3, RZ ;  /* 0x000000030e027210 */ /* 0x000fca0007f1e0ff */
[----:B------:R-:W-:-:S05]  /*2a50*/  IMAD.X R3, RZ, RZ, R15, P0 ;  /* 0x000000ffff037224 */ /* 0x000fca00000e060f */
[----:B------:R0:W5:Y:S01]  /*2a60*/  LDG.E R4, [R2.64] ;  /* 0x0000002402047981 */ /* 0x000162000c1e1900 */
[----:B------:R-:W-:Y:S05]  /*2a70*/  @!P2 BRA `(.L_x_3233) ;  /* 0x00000d300000a947 */ /* 0x000fea0003800000 */
[----:B0-----:R-:W-:Y:S01]  /*2a80*/  HFMA2.MMA R2, -RZ, RZ, 0, 0 ;  /* 0x00000000ff027435 */ /* 0x001fe200000001ff */
[----:B------:R-:W-:-:S09]  /*2a90*/  IADD3 R3, R18, c[0x0][0x184], RZ ;  /* 0x0000610012037a10 */ /* 0x000fd20007ffe0ff */
        /* <DEDUP_REMOVED lines=209> */
.L_x_3233:
[----:B0-----:R-:W-:-:S04]  /*37b0*/  LOP3.LUT R3, R0, 0xfffffffc, RZ, 0xc0, !PT ;  /* 0xfffffffc00037812 */ /* 0x001fc800078ec0ff */
[----:B------:R-:W-:-:S05]  /*37c0*/  IADD3 R2, P0, R14, R3, RZ ;  /* 0x000000030e027210 */ /* 0x000fca0007f1e0ff */
[----:B------:R-:W-:Y:S02]  /*37d0*/  IMAD.X R3, RZ, RZ, R15, P0 ;  /* 0x000000ffff037224 */ /* 0x000fe400000e060f */
[----:B------:R-:W-:-:S04]  /*37e0*/  IMAD.MOV.U32 R0, RZ, RZ, RZ ;  /* 0x000000ffff007224 */ /* 0x000fc800078e00ff */
[----:B------:R0:W5:Y:S02]  /*37f0*/  LDG.E R3, [R2.64] ;  /* 0x0000002402037981 */ /* 0x000164000c1e1900 */
        /* <DEDUP_REMOVED lines=210> */
[----:B------:R-:W-:-:S04]  /*4520*/  @P0 SHF.R.U32.HI R12, RZ, c[0x0][0x2e4], R12 ;  /* 0x0000b900ff0c0a19 */ /* 0x000fc8000001160c */
[----:B------:R-:W-:-:S05]  /*4530*/  @P0 IADD3 R12, -R12, RZ, RZ ;  /* 0x000000ff0c0c0210 */ /* 0x000fca0007ffe1ff */
[----:B------:R-:W-:-:S04]  /*4540*/  @P0 IMAD R13, R12, c[0x0][0x2dc], R13 ;  /* 0x0000b7000c0d0a24 */ /* 0x000fc800078e020d */
[----:B------:R-:W-:-:S05]  /*4550*/  @P0 IMAD R2, R13, c[0x0][0x348], R2 ;  /* 0x0000d2000d020a24 */ /* 0x000fca00078e0202 */
.L_x_3234:
[----:B------:R-:W-:-:S04]  /*4560*/  LOP3.LUT R13, R2, 0xfffffffc, RZ, 0xc0, !PT ;  /* 0xfffffffc020d7812 */ /* 0x000fc800078ec0ff */
[----:B------:R-:W-:-:S05]  /*4570*/  IADD3 R12, P0, R14, R13, RZ ;  /* 0x0000000d0e0c7210 */ /* 0x000fca0007f1e0ff */
[----:B------:R-:W-:-:S05]  /*4580*/  IMAD.X R13, RZ, RZ, R15, P0 ;  /* 0x000000ffff0d7224 */ /* 0x000fca00000e060f */
[----:B------:R0:W5:Y:S01]  /*4590*/  LDG.E R2, [R12.64] ;  /* 0x000000240c027981 */ /* 0x000162000c1e1900 */
[----:B------:R-:W-:Y:S05]  /*45a0*/  @!P2 BRA `(.L_x_3235) ;  /* 0x00000d500000a947 */ /* 0x000fea0003800000 */
[----:B0-----:R-:W-:Y:S01]  /*45b0*/  IMAD.MOV.U32 R13, RZ, RZ, c[0x0][0x184] ;  /* 0x00006100ff0d7624 */ /* 0x001fe200078e00ff */
[----:B------:R-:W-:-:S03]  /*45c0*/  MOV R16, c[0x0][0x1b8] ;  /* 0x00006e0000107a02 */ /* 0x000fc60000000f00 */
[----:B------:R-:W-:Y:S01]  /*45d0*/  IMAD R12, R13, 0x2, R18 ;  /* 0x000000020d0c7824 */ /* 0x000fe200078e0212 */
[----:B------:R-:W-:-:S04]  /*45e0*/  ISETP.NE.AND P0, PT, R16, 0x1, PT ;  /* 0x000000011000780c */ /* 0x000fc80003f05270 */
        /* <DEDUP_REMOVED lines=201> */
[----:B------:R-:W-:Y:S01]  /*5280*/  IMAD R17, R12, c[0x0][0x2d0], R17 ;  /* 0x0000b4000c117a24 */ /* 0x000fe200078e0211 */
[----:B------:R-:W-:-:S03]  /*5290*/  @P0 MOV R12, RZ ;  /* 0x000000ff000c0202 */ /* 0x000fc60000000f00 */
[----:B------:R-:W-:Y:S02]  /*52a0*/  IMAD R0, R17, c[0x0][0x344], R0 ;  /* 0x0000d10011007a24 */ /* 0x000fe400078e0200 */
[----:B------:R-:W-:-:S05]  /*52b0*/  @P0 IMAD.HI.U32 R12, R13, c[0x0][0x2e0], R12 ;  /* 0x0000b8000d0c0a27 */ /* 0x000fca00078e000c */
[----:B------:R-:W-:-:S05]  /*52c0*/  @P0 SHF.R.U32.HI R12, RZ, c[0x0][0x2e4], R12 ;  /* 0x0000b900ff0c0a19 */ /* 0x000fca000001160c */
[----:B------:R-:W-:-:S04]  /*52d0*/  @P0 IMAD.MOV R12, RZ, RZ, -R12 ;  /* 0x000000ffff0c0224 */ /* 0x000fc800078e0a0c */
[----:B------:R-:W-:-:S04]  /*52e0*/  @P0 IMAD R13, R12, c[0x0][0x2dc], R13 ;  /* 0x0000b7000c0d0a24 */ /* 0x000fc800078e020d */
[----:B------:R-:W-:-:S05]  /*52f0*/  @P0 IMAD R0, R13, c[0x0][0x348], R0 ;  /* 0x0000d2000d000a24 */ /* 0x000fca00078e0200 */
.L_x_3235:
[----:B0-----:R-:W-:-:S04]  /*5300*/  LOP3.LUT R13, R0, 0xfffffffc, RZ, 0xc0, !PT ;  /* 0xfffffffc000d7812 */ /* 0x001fc800078ec0ff */
[----:B------:R-:W-:-:S05]  /*5310*/  IADD3 R12, P0, R14, R13, RZ ;  /* 0x0000000d0e0c7210 */ /* 0x000fca0007f1e0ff */
[----:B------:R-:W-:-:S05]  /*5320*/  IMAD.X R13, RZ, RZ, R15, P0 ;  /* 0x000000ffff0d7224 */ /* 0x000fca00000e060f */
[----:B------:R0:W2:Y:S01]  /*5330*/  LDG.E R27, [R12.64] ;  /* 0x000000240c1b7981 */ /* 0x0000a2000c1e1900 */
[C---:B-----5:R-:W-:Y:S01]  /*5340*/  ISETP.NE.AND P4, PT, R6.reuse, R4, PT ;  /* 0x000000040600720c */ /* 0x060fe20003f85270 */
[----:B------:R-:W-:Y:S01]  /*5350*/  IMAD.MOV.U32 R21, RZ, RZ, c[0x0][0x184] ;  /* 0x00006100ff157624 */ /* 0x000fe200078e00ff */
[----:B------:R-:W-:Y:S02]  /*5360*/  ISETP.GE.U32.AND P0, PT, R7, R18, PT ;  /* 0x000000120700720c */ /* 0x000fe40003f06070 */
[----:B------:R-:W-:Y:S02]  /*5370*/  ISETP.GE.AND P1, PT, R6, R4, PT ;  /* 0x000000040600720c */ /* 0x000fe40003f26270 */
[----:B------:R-:W-:Y:S02]  /*5380*/  ISETP.NE.AND P3, PT, R8, R3, PT ;  /* 0x000000030800720c */ /* 0x000fe40003f65270 */
[----:B------:R-:W-:Y:S02]  /*5390*/  IADD3 R17, R18, c[0x0][0x184], RZ ;  /* 0x0000610012117a10 */ /* 0x000fe40007ffe0ff */
[----:B------:R-:W-:-:S02]  /*53a0*/  ISETP.GE.AND.EX P0, PT, R23, RZ, PT, P0 ;  /* 0x000000ff1700720c */ /* 0x000fc40003f06300 */
[----:B------:R-:W-:Y:S02]  /*53b0*/  SEL R0, RZ, 0xffffffff, P1 ;  /* 0xffffffffff007807 */ /* 0x000fe40000800000 */
[----:B------:R-:W-:Y:S02]  /*53c0*/  ISETP.GE.U32.AND P1, PT, R10, R17, PT ;  /* 0x000000110a00720c */ /* 0x000fe40003f26070 */
[----:B------:R-:W-:Y:S02]  /*53d0*/  ISETP.GE.AND P5, PT, R8, R3, PT ;  /* 0x000000030800720c */ /* 0x000fe40003fa6270 */
[----:B------:R-:W-:Y:S02]  /*53e0*/  @!P4 SEL R0, RZ, 0xffffffff, P0 ;  /* 0xffffffffff00c807 */ /* 0x000fe40000000000 */
[----:B------:R-:W-:Y:S02]  /*53f0*/  ISETP.GE.AND.EX P0, PT, R9, RZ, PT, P1 ;  /* 0x000000ff0900720c */ /* 0x000fe40003f06310 */
[----:B0-----:R-:W-:-:S02]  /*5400*/  SEL R12, RZ, 0xffffffff, P5 ;  /* 0xffffffffff0c7807 */ /* 0x001fc40002800000 */
[----:B------:R-:W-:Y:S02]  /*5410*/  @!P3 SEL R12, RZ, 0xffffffff, P0 ;  /* 0xffffffffff0cb807 */ /* 0x000fe40000000000 */
[----:B------:R-:W-:Y:S02]  /*5420*/  LOP3.LUT R0, R0, 0x1, RZ, 0xc0, !PT ;  /* 0x0000000100007812 */ /* 0x000fe400078ec0ff */
[----:B------:R-:W-:Y:S02]  /*5430*/  LOP3.LUT R12, R12, 0x1, RZ, 0xc0, !PT ;  /* 0x000000010c0c7812 */ /* 0x000fe400078ec0ff */
[----:B------:R-:W-:Y:S02]  /*5440*/  ISETP.NE.U32.AND P3, PT, R0, 0x1, PT ;  /* 0x000000010000780c */ /* 0x000fe40003f65070 */
[CC--:B------:R-:W-:Y:S02]  /*5450*/  ISETP.GE.AND P1, PT, R11.reuse, R2.reuse, PT ;  /* 0x000000020b00720c */ /* 0x0c0fe40003f26270 */
[----:B------:R-:W-:-:S02]  /*5460*/  ISETP.NE.AND P5, PT, R11, R2, PT ;  /* 0x000000020b00720c */ /* 0x000fc40003fa5270 */
[----:B------:R-:W-:Y:S02]  /*5470*/  IADD3 R0, R17, c[0x0][0x184], RZ ;  /* 0x0000610011007a10 */ /* 0x000fe40007ffe0ff */
[----:B------:R-:W-:Y:S02]  /*5480*/  ISETP.NE.U32.AND P4, PT, R12, 0x1, PT ;  /* 0x000000010c00780c */ /* 0x000fe40003f85070 */
[----:B------:R-:W-:Y:S02]  /*5490*/  SEL R12, RZ, 0xffffffff, P1 ;  /* 0xffffffffff0c7807 */ /* 0x000fe40000800000 */
[----:B------:R-:W-:Y:S02]  /*54a0*/  ISETP.GE.U32.AND P1, PT, R19, R0, PT ;  /* 0x000000001300720c */ /* 0x000fe40003f26070 */
[----:B------:R-:W-:Y:S02]  /*54b0*/  IADD3 R13, R0, c[0x0][0x184], RZ ;  /* 0x00006100000d7a10 */ /* 0x000fe40007ffe0ff */
[----:B------:R-:W-:-:S02]  /*54c0*/  ISETP.GE.AND.EX P1, PT, R24, RZ, PT, P1 ;  /* 0x000000ff1800720c */ /* 0x000fc40003f26310 */
[----:B------:R-:W-:Y:S02]  /*54d0*/  SEL R7, R7, R18, !P3 ;  /* 0x0000001207077207 */ /* 0x000fe40005800000 */
[----:B------:R-:W-:Y:S02]  /*54e0*/  @!P5 SEL R12, RZ, 0xffffffff, P1 ;  /* 0xffffffffff0cd807 */ /* 0x000fe40000800000 */
[----:B------:R-:W-:Y:S02]  /*54f0*/  IADD3 R18, R13, c[0x0][0x184], RZ ;  /* 0x000061000d127a10 */ /* 0x000fe40007ffe0ff */
[----:B------:R-:W-:Y:S02]  /*5500*/  LOP3.LUT R12, R12, 0x1, RZ, 0xc0, !PT ;  /* 0x000000010c0c7812 */ /* 0x000fe400078ec0ff */
[----:B------:R-:W-:Y:S02]  /*5510*/  SEL R10, R10, R17, !P4 ;  /* 0x000000110a0a7207 */ /* 0x000fe40006000000 */
[----:B------:R-:W-:-:S02]  /*5520*/  SEL R6, R6, R4, !P3 ;  /* 0x0000000406067207 */ /* 0x000fc40005800000 */
[----:B------:R-:W-:Y:S02]  /*5530*/  SEL R23, R23, RZ, !P3 ;  /* 0x000000ff17177207 */ /* 0x000fe40005800000 */
[----:B------:R-:W-:Y:S02]  /*5540*/  SEL R8, R8, R3, !P4 ;  /* 0x0000000308087207 */ /* 0x000fe40006000000 */
[----:B------:R-:W-:Y:S02]  /*5550*/  SEL R9, R9, RZ, !P4 ;  /* 0x000000ff09097207 */ /* 0x000fe40006000000 */
[CC--:B--2---:R-:W-:Y:S02]  /*5560*/  ISETP.GE.AND P0, PT, R5.reuse, R27.reuse, PT ;  /* 0x0000001b0500720c */ /* 0x0c4fe40003f06270 */
[----:B------:R-:W-:Y:S02]  /*5570*/  ISETP.NE.AND P6, PT, R5, R27, PT ;  /* 0x0000001b0500720c */ /* 0x000fe40003fc5270 */
[----:B------:R-:W-:-:S02]  /*5580*/  SEL R16, RZ, 0xffffffff, P0 ;  /* 0xffffffffff107807 */ /* 0x000fc40000000000 */
[----:B------:R-:W-:-:S04]  /*5590*/  ISETP.GE.U32.AND P0, PT, R22, R13, PT ;  /* 0x0000000d1600720c */ /* 0x000fc80003f06070 */
[----:B------:R-:W-:-:S05]  /*55a0*/  ISETP.GE.AND.EX P0, PT, R25, RZ, PT, P0 ;  /* 0x000000ff1900720c */ /* 0x000fca0003f06300 */
[----:B------:R-:W-:Y:S02]  /*55b0*/  @!P6 SEL R16, RZ, 0xffffffff, P0 ;  /* 0xffffffffff10e807 */ /* 0x000fe40000000000 */
[----:B------:R-:W-:Y:S01]  /*55c0*/  ISETP.NE.U32.AND P0, PT, R12, 0x1, PT ;  /* 0x000000010c00780c */ /* 0x000fe20003f05070 */
[----:B------:R-:W-:Y:S01]  /*55d0*/  IMAD R12, R21, 0x3, R18 ;  /* 0x00000003150c7824 */ /* 0x000fe200078e0212 */
[----:B------:R-:W-:Y:S02]  /*55e0*/  LOP3.LUT R16, R16, 0x1, RZ, 0xc0, !PT ;  /* 0x0000000110107812 */ /* 0x000fe400078ec0ff */
[----:B------:R-:W-:Y:S02]  /*55f0*/  SEL R19, R19, R0, !P0 ;  /* 0x0000000013137207 */ /* 0x000fe40004000000 */
[----:B------:R-:W-:Y:S02]  /*5600*/  ISETP.GE.U32.AND P5, PT, R12, c[0x0][0x17c], PT ;  /* 0x00005f000c007a0c */ /* 0x000fe40003fa6070 */
[----:B------:R-:W-:-:S02]  /*5610*/  ISETP.NE.U32.AND P1, PT, R16, 0x1, PT ;  /* 0x000000011000780c */ /* 0x000fc40003f25070 */
[----:B------:R-:W-:Y:S02]  /*5620*/  SEL R11, R11, R2, !P0 ;  /* 0x000000020b0b7207 */ /* 0x000fe40004000000 */
[----:B------:R-:W-:Y:S02]  /*5630*/  SEL R22, R22, R13, !P1 ;  /* 0x0000000d16167207 */ /* 0x000fe40004800000 */
[----:B------:R-:W-:Y:S02]  /*5640*/  SEL R24, R24, RZ, !P0 ;  /* 0x000000ff18187207 */ /* 0x000fe40004000000 */
[----:B------:R-:W-:Y:S02]  /*5650*/  SEL R5, R5, R27, !P1 ;  /* 0x0000001b05057207 */ /* 0x000fe40004800000 */
[----:B------:R-:W-:Y:S01]  /*5660*/  SEL R25, R25, RZ, !P1 ;  /* 0x000000ff19197207 */ /* 0x000fe20004800000 */
[----:B------:R-:W-:Y:S01]  /*5670*/  @P5 CALL.REL.NOINC `(.L_x_3236) ;  /* 0x0000001000005944 */ /* 0x000fe20003c00000 */
[----:B------:R-:W-:Y:S05]  /*5680*/  BRA `(.L_x_3237) ;  /* 0xffffc64000007947 */ /* 0x000fea000383ffff */
.L_x_3236:
[----:B------:R-:W-:Y:S05]  /*5690*/  BSYNC B2 ;  /* 0x0000000000027941 */ /* 0x000fea0003800000 */
.L_x_3231:
[----:B------:R-:W-:Y:S05]  /*56a0*/  BSYNC B1 ;  /* 0x0000000000017941 */ /* 0x000fea0003800000 */
.L_x_3230:
[----:B------:R-:W-:Y:S01]  /*56b0*/  ISETP.GE.U32.AND P0, PT, R18, c[0x0][0x17c], PT ;  /* 0x00005f0012007a0c */ /* 0x000fe20003f06070 */
[----:B------:R-:W-:-:S12]  /*56c0*/  BSSY B1, `(.L_x_3238) ;  /* 0x000033d000017945 */ /* 0x000fd80003800000 */
[----:B------:R-:W-:Y:S05]  /*56d0*/  @P0 BRA `(.L_x_3239) ;  /* 0x000033b000000947 */ /* 0x000fea0003800000 */
[----:B------:R-:W-:Y:S01]  /*56e0*/  ISETP.NE.AND P1, PT, RZ, c[0x0][0x1b8], PT ;  /* 0x00006e00ff007a0c */ /* 0x000fe20003f25270 */
[----:B------:R-:W-:-:S12]  /*56f0*/  IMAD.MOV.U32 R0, RZ, RZ, RZ ;  /* 0x000000ffff007224 */ /* 0x000fd800078e00ff */
[----:B------:R-:W-:Y:S05]  /*5700*/  @!P1 BRA `(.L_x_3240) ;  /* 0x00000c7000009947 */ /* 0x000fea0003800000 */
[----:B------:R-:W-:Y:S01]  /*5710*/  MOV R12, RZ ;  /* 0x000000ff000c7202 */ /* 0x000fe20000000f00 */
        /* <DEDUP_REMOVED lines=197> */
[----:B------:R-:W-:-:S05]  /*6370*/  @P2 IMAD R0, R13, c[0x0][0x348], R0 ;  /* 0x0000d2000d002a24 */ /* 0x000fca00078e0200 */
.L_x_3240:
        /* <DEDUP_REMOVED lines=207> */
.L_x_3241:
        /* <DEDUP_REMOVED lines=207> */
.L_x_3242:
[----:B------:R-:W-:-:S04]  /*7d60*/  LOP3.LUT R13, R0, 0xfffffffc, RZ, 0xc0, !PT ;  /* 0xfffffffc000d7812 */ /* 0x000fc800078ec0ff */
[----:B------:R-:W-:-:S05]  /*7d70*/  IADD3 R12, P2, R14, R13, RZ ;  /* 0x0000000d0e0c7210 */ /* 0x000fca0007f5e0ff */
[----:B------:R-:W-:-:S05]  /*7d80*/  IMAD.X R13, RZ, RZ, R15, P2 ;  /* 0x000000ffff0d7224 */ /* 0x000fca00010e060f */
[----:B------:R0:W5:Y:S02]  /*7d90*/  LDG.E R2, [R12.64] ;  /* 0x000000240c027981 */ /* 0x000164000c1e1900 */
[----:B0-----:R-:W-:-:S04]  /*7da0*/  IADD3 R13, R21, c[0x0][0x184], RZ ;  /* 0x00006100150d7a10 */ /* 0x001fc80007ffe0ff */
        /* <DEDUP_REMOVED lines=193> */
[----:B------:R-:W-:Y:S01]  /*89c0*/  IMAD.MOV R12, RZ, RZ, -R17 ;  /* 0x000000ffff0c7224 */ /* 0x000fe200078e0a11 */
[----:B------:R-:W-:-:S03]  /*89d0*/  @P1 MOV R16, RZ ;  /* 0x000000ff00101202 */ /* 0x000fc60000000f00 */
[----:B------:R-:W-:Y:S02]  /*89e0*/  IMAD R13, R12, c[0x0][0x2d0], R13 ;  /* 0x0000b4000c0d7a24 */ /* 0x000fe400078e020d */
[----:B------:R-:W-:-:S04]  /*89f0*/  @P1 IMAD.HI.U32 R12, R17, c[0x0][0x2e0], R16 ;  /* 0x0000b800110c1a27 */ /* 0x000fc800078e0010 */
[----:B------:R-:W-:Y:S01]  /*8a00*/  IMAD R0, R13, c[0x0][0x344], R0 ;  /* 0x0000d1000d007a24 */ /* 0x000fe200078e0200 */
[----:B------:R-:W-:-:S05]  /*8a10*/  @P1 SHF.R.U32.HI R12, RZ, c[0x0][0x2e4], R12 ;  /* 0x0000b900ff0c1a19 */ /* 0x000fca000001160c */
[----:B------:R-:W-:-:S04]  /*8a20*/  @P1 IMAD.MOV R16, RZ, RZ, -R12 ;  /* 0x000000ffff101224 */ /* 0x000fc800078e0a0c */
[----:B------:R-:W-:-:S04]  /*8a30*/  @P1 IMAD R17, R16, c[0x0][0x2dc], R17 ;  /* 0x0000b70010111a24 */ /* 0x000fc800078e0211 */
[----:B------:R-:W-:-:S05]  /*8a40*/  @P1 IMAD R0, R17, c[0x0][0x348], R0 ;  /* 0x0000d20011001a24 */ /* 0x000fca00078e0200 */
.L_x_3243:
[----:B------:R-:W-:-:S04]  /*8a50*/  LOP3.LUT R13, R0, 0xfffffffc, RZ, 0xc0, !PT ;  /* 0xfffffffc000d7812 */ /* 0x000fc800078ec0ff */
[----:B------:R-:W-:-:S05]  /*8a60*/  IADD3 R12, P1, R14, R13, RZ ;  /* 0x0000000d0e0c7210 */ /* 0x000fca0007f3e0ff */
[----:B------:R-:W-:-:S05]  /*8a70*/  IMAD.X R13, RZ, RZ, R15, P1 ;  /* 0x000000ffff0d7224 */ /* 0x000fca00008e060f */
[----:B------:R0:W5:Y:S03]  /*8a80*/  LDG.E R27, [R12.64] ;  /* 0x000000240c1b7981 */ /* 0x000166000c1e1900 */
.L_x_3239:
[----:B0-----:R-:W-:Y:S05]  /*8a90*/  BSYNC B1 ;  /* 0x0000000000017941 */ /* 0x001fea0003800000 */
.L_x_3238:
[----:B------:R-:W-:Y:S01]  /*8aa0*/  BSSY B1, `(.L_x_3244) ;  /* 0x0000037000017945 */ /* 0x000fe20003800000 */
[----:B------:R-:W-:Y:S05]  /*8ab0*/  @P0 BRA `(.L_x_3245) ;  /* 0x0000035000000947 */ /* 0x000fea0003800000 */
[C---:B-----5:R-:W-:Y:S02]  /*8ac0*/  ISETP.NE.AND P2, PT, R6.reuse, R4, PT ;  /* 0x000000040600720c */ /* 0x060fe40003f45270 */
[----:B------:R-:W-:Y:S02]  /*8ad0*/  ISETP.GE.U32.AND P0, PT, R7, R18, PT ;  /* 0x000000120700720c */ /* 0x000fe40003f06070 */
[----:B------:R-:W-:Y:S02]  /*8ae0*/  ISETP.GE.AND P1, PT, R6, R4, PT ;  /* 0x000000040600720c */ /* 0x000fe40003f26270 */
[----:B------:R-:W-:Y:S02]  /*8af0*/  IADD3 R13, R18, c[0x0][0x184], RZ ;  /* 0x00006100120d7a10 */ /* 0x000fe40007ffe0ff */
[----:B------:R-:W-:Y:S02]  /*8b00*/  ISETP.GE.AND.EX P0, PT, R23, RZ, PT, P0 ;  /* 0x000000ff1700720c */ /* 0x000fe40003f06300 */
[----:B------:R-:W-:-:S02]  /*8b10*/  SEL R0, RZ, 0xffffffff, P1 ;  /* 0xffffffffff007807 */ /* 0x000fc40000800000 */
[----:B------:R-:W-:Y:S02]  /*8b20*/  ISETP.GE.U32.AND P1, PT, R13, c[0x0][0x17c], PT ;  /* 0x00005f000d007a0c */ /* 0x000fe40003f26070 */
[----:B------:R-:W-:-:S04]  /*8b30*/  @!P2 SEL R0, RZ, 0xffffffff, P0 ;  /* 0xffffffffff00a807 */ /* 0x000fc80000000000 */
[----:B------:R-:W-:-:S04]  /*8b40*/  LOP3.LUT R0, R0, 0x1, RZ, 0xc0, !PT ;  /* 0x0000000100007812 */ /* 0x000fc800078ec0ff */
[----:B------:R-:W-:-:S04]  /*8b50*/  ISETP.NE.U32.AND P0, PT, R0, 0x1, PT ;  /* 0x000000010000780c */ /* 0x000fc80003f05070 */
[----:B------:R-:W-:Y:S02]  /*8b60*/  SEL R6, R6, R4, !P0 ;  /* 0x0000000406067207 */ /* 0x000fe40004000000 */
[----:B------:R-:W-:Y:S02]  /*8b70*/  SEL R7, R7, R18, !P0 ;  /* 0x0000001207077207 */ /* 0x000fe40004000000 */
[----:B------:R-:W-:Y:S01]  /*8b80*/  SEL R23, R23, RZ, !P0 ;  /* 0x000000ff17177207 */ /* 0x000fe20004000000 */
[----:B------:R-:W-:Y:S05]  /*8b90*/  @P1 BRA `(.L_x_3245) ;  /* 0x0000027000001947 */ /* 0x000fea0003800000 */
[----:B------:R-:W-:Y:S02]  /*8ba0*/  ISETP.NE.AND P2, PT, R8, R3, PT ;  /* 0x000000030800720c */ /* 0x000fe40003f45270 */
[----:B------:R-:W-:Y:S02]  /*8bb0*/  ISETP.GE.U32.AND P0, PT, R10, R13, PT ;  /* 0x0000000d0a00720c */ /* 0x000fe40003f06070 */
[----:B------:R-:W-:Y:S02]  /*8bc0*/  ISETP.GE.AND P1, PT, R8, R3, PT ;  /* 0x000000030800720c */ /* 0x000fe40003f26270 */
        /* <DEDUP_REMOVED lines=25> */
[C---:B------:R-:W-:Y:S02]  /*8d60*/  ISETP.NE.AND P2, PT, R5.reuse, R27, PT ;  /* 0x0000001b0500720c */ /* 0x040fe40003f45270 */
[----:B------:R-:W-:Y:S02]  /*8d70*/  ISETP.GE.U32.AND P0, PT, R22, R3, PT ;  /* 0x000000031600720c */ /* 0x000fe40003f06070 */
[----:B------:R-:W-:Y:S02]  /*8d80*/  ISETP.GE.AND P1, PT, R5, R27, PT ;  /* 0x0000001b0500720c */ /* 0x000fe40003f26270 */
[----:B------:R-:W-:-:S02]  /*8d90*/  ISETP.GE.AND.EX P0, PT, R25, RZ, PT, P0 ;  /* 0x000000ff1900720c */ /* 0x000fc40003f06300 */
[----:B------:R-:W-:-:S05]  /*8da0*/  SEL R0, RZ, 0xffffffff, P1 ;  /* 0xffffffffff007807 */ /* 0x000fca0000800000 */
[----:B------:R-:W-:-:S04]  /*8db0*/  @!P2 SEL R0, RZ, 0xffffffff, P0 ;  /* 0xffffffffff00a807 */ /* 0x000fc80000000000 */
[----:B------:R-:W-:-:S04]  /*8dc0*/  LOP3.LUT R0, R0, 0x1, RZ, 0xc0, !PT ;  /* 0x0000000100007812 */ /* 0x000fc800078ec0ff */
[----:B------:R-:W-:-:S04]  /*8dd0*/  ISETP.NE.U32.AND P0, PT, R0, 0x1, PT ;  /* 0x000000010000780c */ /* 0x000fc80003f05070 */
[----:B------:R-:W-:Y:S02]  /*8de0*/  SEL R5, R5, R27, !P0 ;  /* 0x0000001b05057207 */ /* 0x000fe40004000000 */
[----:B------:R-:W-:Y:S02]  /*8df0*/  SEL R22, R22, R3, !P0 ;  /* 0x0000000316167207 */ /* 0x000fe40004000000 */
[----:B------:R-:W-:Y:S02]  /*8e00*/  SEL R25, R25, RZ, !P0 ;  /* 0x000000ff19197207 */ /* 0x000fe40004000000 */
.L_x_3245:
[----:B------:R-:W-:Y:S05]  /*8e10*/  BSYNC B1 ;  /* 0x0000000000017941 */ /* 0x000fea0003800000 */
.L_x_3244:
[C---:B------:R-:W-:Y:S02]  /*8e20*/  ISETP.NE.AND P2, PT, R6.reuse, R8, PT ;  /* 0x000000080600720c */ /* 0x040fe40003f45270 */
        /* <DEDUP_REMOVED lines=20> */
[CC--:B------:R-:W-:Y:S02]  /*8f70*/  ISETP.NE.AND P1, PT, R6.reuse, R5.reuse, PT ;  /* 0x000000050600720c */ /* 0x0c0fe40003f25270 */
        /* <DEDUP_REMOVED lines=12> */
.L_x_3229:
        /* <DEDUP_REMOVED lines=10> */
[----:B------:R-:W-:Y:S01]  /*90e0*/  IMAD.MOV.U32 R8, RZ, RZ, c[0x0][0x174] ;  /* 0x00005d00ff087624 */ /* 0x000fe200078e00ff */
[----:B------:R-:W-:Y:S05]  /*90f0*/  @P0 BRA `(.L_x_3247) ;  /* 0x000004b000000947 */ /* 0x000fea0003800000 */
[----:B------:R-:W-:Y:S01]  /*9100*/  BSSY B2, `(.L_x_3248) ;  /* 0x0000049000027945 */ /* 0x000fe20003800000 */
        /* <DEDUP_REMOVED lines=9> */
.L_x_3249:
[----:B------:R-:W-:-:S04]  /*91a0*/  IMAD R13, R17, R18, RZ ;  /* 0x00000012110d7224 */ /* 0x000fc800078e02ff */
[----:B------:R-:W-:-:S05]  /*91b0*/  IMAD.WIDE.U32 R12, R13, 0x4, R14 ;  /* 0x000000040d0c7825 */ /* 0x000fca00078e000e */
[----:B------:R0:W2:Y:S01]  /*91c0*/  LDG.E R20, [R12.64] ;  /* 0x000000240c147981 */ /* 0x0000a2000c1e1900 */
[----:B------:R-:W-:Y:S02]  /*91d0*/  IADD3 R25, R18, c[0x0][0x184], RZ ;  /* 0x0000610012197a10 */ /* 0x000fe40007ffe0ff */
[----:B------:R-:W-:-:S03]  /*91e0*/  ISETP.GE.U32.AND P0, PT, R3, R18, PT ;  /* 0x000000120300720c */ /* 0x000fc60003f06070 */
[----:B------:R-:W-:Y:S01]  /*91f0*/  IMAD R21, R17, R25, RZ ;  /* 0x0000001911157224 */ /* 0x000fe200078e02ff */
[----:B------:R-:W-:-:S03]  /*9200*/  ISETP.GE.AND.EX P0, PT, R7, RZ, PT, P0 ;  /* 0x000000ff0700720c */ /* 0x000fc60003f06300 */
[----:B0-----:R-:W-:Y:S01]  /*9210*/  IMAD.WIDE.U32 R12, R21, 0x4, R14 ;  /* 0x00000004150c7825 */ /* 0x001fe200078e000e */
[----:B------:R-:W-:Y:S02]  /*9220*/  SEL R22, RZ, 0xffffffff, P0 ;  /* 0xffffffffff167807 */ /* 0x000fe40000000000 */
[----:B------:R-:W-:Y:S02]  /*9230*/  IADD3 R23, R25, c[0x0][0x184], RZ ;  /* 0x0000610019177a10 */ /* 0x000fe40007ffe0ff */
[----:B------:R0:W3:Y:S03]  /*9240*/  LDG.E R21, [R12.64] ;  /* 0x000000240c157981 */ /* 0x0000e6000c1e1900 */
[----:B------:R-:W-:-:S04]  /*9250*/  IMAD R27, R17, R23, RZ ;  /* 0x00000017111b7224 */ /* 0x000fc800078e02ff */
[----:B0-----:R-:W-:Y:S01]  /*9260*/  IMAD.WIDE.U32 R12, R27, 0x4, R14 ;  /* 0x000000041b0c7825 */ /* 0x001fe200078e000e */
[CC--:B--2---:R-:W-:Y:S02]  /*9270*/  ISETP.NE.AND P1, PT, R5.reuse, R20.reuse, PT ;  /* 0x000000140500720c */ /* 0x0c4fe40003f25270 */
[----:B------:R-:W-:-:S11]  /*9280*/  ISETP.GE.AND P0, PT, R5, R20, PT ;  /* 0x000000140500720c */ /* 0x000fd60003f06270 */
[----:B------:R-:W-:-:S04]  /*9290*/  @P1 SEL R22, RZ, 0xffffffff, P0 ;  /* 0xffffffffff161807 */ /* 0x000fc80000000000 */
[----:B------:R-:W-:-:S04]  /*92a0*/  LOP3.LUT R22, R22, 0x1, RZ, 0xc0, !PT ;  /* 0x0000000116167812 */ /* 0x000fc800078ec0ff */
[----:B------:R-:W-:Y:S02]  /*92b0*/  ISETP.NE.U32.AND P1, PT, R22, 0x1, PT ;  /* 0x000000011600780c */ /* 0x000fe40003f25070 */
[----:B------:R0:W2:Y:S01]  /*92c0*/  LDG.E R22, [R12.64] ;  /* 0x000000240c167981 */ /* 0x0000a2000c1e1900 */
[----:B---3--:R-:W-:Y:S02]  /*92d0*/  ISETP.NE.AND P2, PT, R4, R21, PT ;  /* 0x000000150400720c */ /* 0x008fe40003f45270 */
[----:B------:R-:W-:Y:S02]  /*92e0*/  ISETP.GE.U32.AND P0, PT, R10, R25, PT ;  /* 0x000000190a00720c */ /* 0x000fe40003f06070 */
[----:B------:R-:W-:Y:S02]  /*92f0*/  ISETP.GE.AND P3, PT, R4, R21, PT ;  /* 0x000000150400720c */ /* 0x000fe40003f66270 */
[----:B------:R-:W-:Y:S02]  /*9300*/  ISETP.GE.AND.EX P0, PT, R9, RZ, PT, P0 ;  /* 0x000000ff0900720c */ /* 0x000fe40003f06300 */
[----:B------:R-:W-:-:S02]  /*9310*/  SEL R3, R3, R18, !P1 ;  /* 0x0000001203037207 */ /* 0x000fc40004800000 */
[----:B------:R-:W-:-:S03]  /*9320*/  SEL R18, RZ, 0xffffffff, P0 ;  /* 0xffffffffff127807 */ /* 0x000fc60000000000 */
[----:B------:R-:W-:Y:S02]  /*9330*/  @P2 SEL R18, RZ, 0xffffffff, P3 ;  /* 0xffffffffff122807 */ /* 0x000fe40001800000 */
[----:B------:R-:W-:Y:S02]  /*9340*/  ISETP.GE.U32.AND P0, PT, R16, R23, PT ;  /* 0x000000171000720c */ /* 0x000fe40003f06070 */
[----:B------:R-:W-:Y:S02]  /*9350*/  LOP3.LUT R18, R18, 0x1, RZ, 0xc0, !PT ;  /* 0x0000000112127812 */ /* 0x000fe400078ec0ff */
[----:B------:R-:W-:Y:S02]  /*9360*/  ISETP.GE.AND.EX P0, PT, R2, RZ, PT, P0 ;  /* 0x000000ff0200720c */ /* 0x000fe40003f06300 */
[----:B------:R-:W-:Y:S02]  /*9370*/  ISETP.NE.U32.AND P2, PT, R18, 0x1, PT ;  /* 0x000000011200780c */ /* 0x000fe40003f45070 */
[----:B0-----:R-:W-:-:S02]  /*9380*/  SEL R12, RZ, 0xffffffff, P0 ;  /* 0xffffffffff0c7807 */ /* 0x001fc40000000000 */
[----:B------:R-:W-:Y:S02]  /*9390*/  SEL R10, R10, R25, !P2 ;  /* 0x000000190a0a7207 */ /* 0x000fe40005000000 */
[----:B------:R-:W-:-:S05]  /*93a0*/  IADD3 R25, R23, c[0x0][0x184], RZ ;  /* 0x0000610017197a10 */ /* 0x000fca0007ffe0ff */
[----:B------:R-:W-:Y:S01]  /*93b0*/  IMAD R13, R17, R25, RZ ;  /* 0x00000019110d7224 */ /* 0x000fe200078e02ff */
[CC--:B--2---:R-:W-:Y:S02]  /*93c0*/  ISETP.NE.AND P3, PT, R11.reuse, R22.reuse, PT ;  /* 0x000000160b00720c */ /* 0x0c4fe40003f65270 */
[----:B------:R-:W-:-:S11]  /*93d0*/  ISETP.GE.AND P4, PT, R11, R22, PT ;  /* 0x000000160b00720c */ /* 0x000fd60003f86270 */
[----:B------:R-:W-:-:S04]  /*93e0*/  @P3 SEL R12, RZ, 0xffffffff, P4 ;  /* 0xffffffffff0c3807 */ /* 0x000fc80002000000 */
[----:B------:R-:W-:-:S04]  /*93f0*/  LOP3.LUT R12, R12, 0x1, RZ, 0xc0, !PT ;  /* 0x000000010c0c7812 */ /* 0x000fc800078ec0ff */
[----:B------:R-:W-:Y:S01]  /*9400*/  ISETP.NE.U32.AND P3, PT, R12, 0x1, PT ;  /* 0x000000010c00780c */ /* 0x000fe20003f65070 */
[----:B------:R-:W-:-:S06]  /*9410*/  IMAD.WIDE.U32 R12, R13, 0x4, R14 ;  /* 0x000000040d0c7825 */ /* 0x000fcc00078e000e */
[----:B------:R-:W2:Y:S01]  /*9420*/  LDG.E R13, [R12.64] ;  /* 0x000000240c0d7981 */ /* 0x000ea2000c1e1900 */
[----:B------:R-:W-:-:S04]  /*9430*/  ISETP.GE.U32.AND P0, PT, R0, R25, PT ;  /* 0x000000190000720c */ /* 0x000fc80003f06070 */
[----:B------:R-:W-:-:S04]  /*9440*/  ISETP.GE.AND.EX P0, PT, R8, RZ, PT, P0 ;  /* 0x000000ff0800720c */ /* 0x000fc80003f06300 */
[----:B------:R-:W-:Y:S02]  /*9450*/  SEL R18, RZ, 0xffffffff, P0 ;  /* 0xffffffffff127807 */ /* 0x000fe40000000000 */
[----:B------:R-:W-:Y:S02]  /*9460*/  SEL R16, R16, R23, !P3 ;  /* 0x0000001710107207 */ /* 0x000fe40005800000 */
[----:B------:R-:W-:Y:S02]  /*9470*/  SEL R5, R5, R20, !P1 ;  /* 0x0000001405057207 */ /* 0x000fe40004800000 */
[----:B------:R-:W-:Y:S02]  /*9480*/  SEL R7, R7, RZ, !P1 ;  /* 0x000000ff07077207 */ /* 0x000fe40004800000 */
[----:B------:R-:W-:Y:S02]  /*9490*/  SEL R4, R4, R21, !P2 ;  /* 0x0000001504047207 */ /* 0x000fe40005000000 */
[----:B------:R-:W-:-:S02]  /*94a0*/  SEL R9, R9, RZ, !P2 ;  /* 0x000000ff09097207 */ /* 0x000fc40005000000 */
[----:B------:R-:W-:Y:S02]  /*94b0*/  SEL R11, R11, R22, !P3 ;  /* 0x000000160b0b7207 */ /* 0x000fe40005800000 */
[----:B------:R-:W-:Y:S02]  /*94c0*/  SEL R2, R2, RZ, !P3 ;  /* 0x000000ff02027207 */ /* 0x000fe40005800000 */
[CC--:B--2---:R-:W-:Y:S02]  /*94d0*/  ISETP.NE.AND P4, PT, R6.reuse, R13.reuse, PT ;  /* 0x0000000d0600720c */ /* 0x0c4fe40003f85270 */
[----:B------:R-:W-:-:S11]  /*94e0*/  ISETP.GE.AND P5, PT, R6, R13, PT ;  /* 0x0000000d0600720c */ /* 0x000fd60003fa6270 */
[----:B------:R-:W-:-:S04]  /*94f0*/  @P4 SEL R18, RZ, 0xffffffff, P5 ;  /* 0xffffffffff124807 */ /* 0x000fc80002800000 */
[----:B------:R-:W-:Y:S02]  /*9500*/  LOP3.LUT R23, R18, 0x1, RZ, 0xc0, !PT ;  /* 0x0000000112177812 */ /* 0x000fe400078ec0ff */
[----:B------:R-:W-:-:S05]  /*9510*/  IADD3 R18, R25, c[0x0][0x184], RZ ;  /* 0x0000610019127a10 */ /* 0x000fca0007ffe0ff */
[----:B------:R-:W-:-:S05]  /*9520*/  IMAD R12, R19, 0x3, R18 ;  /* 0x00000003130c7824 */ /* 0x000fca00078e0212 */
[----:B------:R-:W-:Y:S02]  /*9530*/  ISETP.GE.U32.AND P4, PT, R12, c[0x0][0x17c], PT ;  /* 0x00005f000c007a0c */ /* 0x000fe40003f86070 */
[----:B------:R-:W-:-:S04]  /*9540*/  ISETP.NE.U32.AND P0, PT, R23, 0x1, PT ;  /* 0x000000011700780c */ /* 0x000fc80003f05070 */
[----:B------:R-:W-:Y:S02]  /*9550*/  SEL R0, R0, R25, !P0 ;  /* 0x0000001900007207 */ /* 0x000fe40004000000 */
[----:B------:R-:W-:Y:S02]  /*9560*/  SEL R6, R6, R13, !P0 ;  /* 0x0000000d06067207 */ /* 0x000fe40004000000 */
[----:B------:R-:W-:-:S03]  /*9570*/  SEL R8, R8, RZ, !P0 ;  /* 0x000000ff08087207 */ /* 0x000fc60004000000 */
[----:B------:R-:W-:Y:S05]  /*9580*/  @!P4 BRA `(.L_x_3249) ;  /* 0xfffffc100000c947 */ /* 0x000fea000383ffff */
[----:B------:R-:W-:Y:S05]  /*9590*/  BSYNC B2 ;  /* 0x0000000000027941 */ /* 0x000fea0003800000 */
.L_x_3248:
[----:B------:R-:W-:Y:S02]  /*95a0*/  IMAD.MOV.U32 R19, RZ, RZ, R13 ;  /* 0x000000ffff137224 */ /* 0x000fe400078e000d */
.L_x_3247:
[----:B------:R-:W-:Y:S05]  /*95b0*/  BSYNC B1 ;  /* 0x0000000000017941 */ /* 0x000fea0003800000 */
.L_x_3246:
        /* <DEDUP_REMOVED lines=23> */
.L_x_3251:
[----:B0-----:R-:W-:Y:S05]  /*9730*/  BSYNC B1 ;  /* 0x0000000000017941 */ /* 0x001fea0003800000 */
.L_x_3250:
[----:B------:R-:W-:Y:S01]  /*9740*/  BSSY B1, `(.L_x_3252) ;  /* 0x0000037000017945 */ /* 0x000fe20003800000 */
[----:B------:R-:W-:Y:S05]  /*9750*/  @P1 BRA `(.L_x_3253) ;  /* 0x0000035000001947 */ /* 0x000fea0003800000 */
[----:B-----5:R-:W-:Y:S02]  /*9760*/  ISETP.NE.AND P2, PT, R5, R20, PT ;  /* 0x000000140500720c */ /* 0x020fe40003f45270 */
[----:B------:R-:W-:Y:S02]  /*9770*/  ISETP.GE.U32.AND P0, PT, R3, R18, PT ;  /* 0x000000120300720c */ /* 0x000fe40003f06070 */
[----:B------:R-:W-:-:S02]  /*9780*/  ISETP.GE.AND P1, PT, R5, R20, PT ;  /* 0x000000140500720c */ /* 0x000fc40003f26270 */
[----:B------:R-:W-:Y:S02]  /*9790*/  IADD3 R15, R18, c[0x0][0x184], RZ ;  /* 0x00006100120f7a10 */ /* 0x000fe40007ffe0ff */
        /* <DEDUP_REMOVED lines=24> */
[CC--:B------:R-:W-:Y:S02]  /*9920*/  ISETP.NE.AND P2, PT, R11.reuse, R22.reuse, PT ;  /* 0x000000160b00720c */ /* 0x0c0fe40003f45270 */
        /* <DEDUP_REMOVED lines=24> */
.L_x_3253:
[----:B------:R-:W-:Y:S05]  /*9ab0*/  BSYNC B1 ;  /* 0x0000000000017941 */ /* 0x000fea0003800000 */
.L_x_3252:
        /* <DEDUP_REMOVED lines=10> */
[C---:B------:R-:W-:Y:S02]  /*9b60*/  ISETP.NE.AND P1, PT, R4.reuse, R11, PT ;  /* 0x0000000b0400720c */ /* 0x040fe40003f25270 */
        /* <DEDUP_REMOVED lines=23> */
.L_x_3228:
[----:B------:R-:W-:Y:S01]  /*9ce0*/  IMAD.MOV.U32 R18, RZ, RZ, c[0x0][0x184] ;  /* 0x00006100ff127624 */ /* 0x000fe200078e00ff */
[----:B------:R-:W-:Y:S01]  /*9cf0*/  BSSY B1, `(.L_x_3254) ;  /* 0x0000057000017945 */ /* 0x000fe20003800000 */
[----:B------:R-:W-:Y:S01]  /*9d00*/  IMAD.MOV.U32 R3, RZ, RZ, c[0x0][0x168] ;  /* 0x00005a00ff037624 */ /* 0x000fe200078e00ff */
[----:B------:R-:W-:Y:S01]  /*9d10*/  MOV R12, c[0x0][0x170] ;  /* 0x00005c00000c7a02 */ /* 0x000fe20000000f00 */
[----:B------:R-:W-:Y:S01]  /*9d20*/  IMAD R0, R18, 0x3, R13 ;  /* 0x0000000312007824 */ /* 0x000fe200078e020d */
[----:B------:R-:W-:Y:S01]  /*9d30*/  MOV R8, c[0x0][0x174] ;  /* 0x00005d0000087a02 */ /* 0x000fe20000000f00 */
[----:B------:R-:W-:Y:S01]  /*9d40*/  IMAD.MOV.U32 R4, RZ, RZ, c[0x0][0x174] ;  /* 0x00005d00ff047624 */ /* 0x000fe200078e00ff */
[----:B------:R-:W-:Y:S01]  /*9d50*/  MOV R7, c[0x0][0x168] ;  /* 0x00005a0000077a02 */ /* 0x000fe20000000f00 */
[----:B------:R-:W-:Y:S01]  /*9d60*/  IMAD.MOV.U32 R6, RZ, RZ, c[0x0][0x168] ;  /* 0x00005a00ff067624 */ /* 0x000fe200078e00ff */
[----:B------:R-:W-:Y:S01]  /*9d70*/  ISETP.GE.U32.AND P0, PT, R0, c[0x0][0x17c], PT ;  /* 0x00005f0000007a0c */ /* 0x000fe20003f06070 */
[----:B------:R-:W-:-:S02]  /*9d80*/  IMAD.MOV.U32 R5, RZ, RZ, c[0x0][0x170] ;  /* 0x00005c00ff057624 */ /* 0x000fc400078e00ff */
[----:B------:R-:W-:Y:S02]  /*9d90*/  IMAD.MOV.U32 R0, RZ, RZ, c[0x0][0x170] ;  /* 0x00005c00ff007624 */ /* 0x000fe400078e00ff */
[----:B------:R-:W-:Y:S02]  /*9da0*/  IMAD.MOV.U32 R2, RZ, RZ, c[0x0][0x174] ;  /* 0x00005d00ff027624 */ /* 0x000fe400078e00ff */
[----:B------:R-:W-:Y:S02]  /*9db0*/  IMAD.MOV.U32 R10, RZ, RZ, c[0x0][0x168] ;  /* 0x00005a00ff0a7624 */ /* 0x000fe400078e00ff */
[----:B------:R-:W-:Y:S02]  /*9dc0*/  IMAD.MOV.U32 R11, RZ, RZ, c[0x0][0x170] ;  /* 0x00005c00ff0b7624 */ /* 0x000fe400078e00ff */
[----:B------:R-:W-:Y:S02]  /*9dd0*/  IMAD.MOV.U32 R9, RZ, RZ, c[0x0][0x174] ;  /* 0x00005d00ff097624 */ /* 0x000fe400078e00ff */
        /* <DEDUP_REMOVED lines=11> */
.L_x_3257:
[C---:B------:R-:W-:Y:S01]  /*9e90*/  IMAD.WIDE.U32 R16, R13.reuse, 0x4, R14 ;  /* 0x000000040d107825 */ /* 0x040fe200078e000e */
[----:B------:R-:W-:-:S04]  /*9ea0*/  IADD3 R21, R13, c[0x0][0x184], RZ ;  /* 0x000061000d157a10 */ /* 0x000fc80007ffe0ff */
[----:B------:R0:W2:Y:S02]  /*9eb0*/  LDG.E R19, [R16.64] ;  /* 0x0000002410137981 */ /* 0x0000a4000c1e1900 */
[----:B0-----:R-:W-:-:S05]  /*9ec0*/  IMAD.WIDE.U32 R16, R21, 0x4, R14 ;  /* 0x0000000415107825 */ /* 0x001fca00078e000e */
[----:B------:R0:W3:Y:S01]  /*9ed0*/  LDG.E R23, [R16.64] ;  /* 0x0000002410177981 */ /* 0x0000e2000c1e1900 */
[----:B------:R-:W-:Y:S02]  /*9ee0*/  ISETP.GE.U32.AND P0, PT, R5, R13, PT ;  /* 0x0000000d0500720c */ /* 0x000fe40003f06070 */
[----:B------:R-:W-:Y:S02]  /*9ef0*/  IADD3 R25, R21, c[0x0][0x184], RZ ;  /* 0x0000610015197a10 */ /* 0x000fe40007ffe0ff */
[----:B------:R-:W-:-:S04]  /*9f00*/  ISETP.GE.AND.EX P0, PT, R8, RZ, PT, P0 ;  /* 0x000000ff0800720c */ /* 0x000fc80003f06300 */
[----:B------:R-:W-:Y:S01]  /*9f10*/  SEL R20, RZ, 0xffffffff, P0 ;  /* 0xffffffffff147807 */ /* 0x000fe20000000000 */
[C---:B0-----:R-:W-:Y:S01]  /*9f20*/  IMAD.WIDE.U32 R16, R25.reuse, 0x4, R14 ;  /* 0x0000000419107825 */ /* 0x041fe200078e000e */
[----:B------:R-:W-:Y:S02]  /*9f30*/  IADD3 R24, R25, c[0x0][0x184], RZ ;  /* 0x0000610019187a10 */ /* 0x000fe40007ffe0ff */
[CC--:B--2---:R-:W-:Y:S02]  /*9f40*/  ISETP.NE.AND P1, PT, R10.reuse, R19.reuse, PT ;  /* 0x000000130a00720c */ /* 0x0c4fe40003f25270 */
[----:B------:R-:W-:-:S11]  /*9f50*/  ISETP.GE.AND P0, PT, R10, R19, PT ;  /* 0x000000130a00720c */ /* 0x000fd60003f06270 */
[----:B------:R-:W-:Y:S02]  /*9f60*/  @P1 SEL R20, RZ, 0xffffffff, P0 ;  /* 0xffffffffff141807 */ /* 0x000fe40000000000 */
[----:B---3--:R-:W-:Y:S02]  /*9f70*/  ISETP.NE.AND P2, PT, R6, R23, PT ;  /* 0x000000170600720c */ /* 0x008fe40003f45270 */
[----:B------:R-:W-:Y:S02]  /*9f80*/  LOP3.LUT R20, R20, 0x1, RZ, 0xc0, !PT ;  /* 0x0000000114147812 */ /* 0x000fe400078ec0ff */
[----:B------:R-:W-:Y:S02]  /*9f90*/  ISETP.GE.U32.AND P0, PT, R12, R21, PT ;  /* 0x000000150c00720c */ /* 0x000fe40003f06070 */
[----:B------:R-:W-:Y:S02]  /*9fa0*/  ISETP.NE.U32.AND P1, PT, R20, 0x1, PT ;  /* 0x000000011400780c */ /* 0x000fe40003f25070 */
[----:B------:R-:W-:Y:S01]  /*9fb0*/  ISETP.GE.AND.EX P0, PT, R4, RZ, PT, P0 ;  /* 0x000000ff0400720c */ /* 0x000fe20003f06300 */
[----:B------:R0:W2:Y:S01]  /*9fc0*/  LDG.E R20, [R16.64] ;  /* 0x0000002410147981 */ /* 0x0000a2000c1e1900 */
[----:B------:R-:W-:-:S02]  /*9fd0*/  ISETP.GE.AND P3, PT, R6, R23, PT ;  /* 0x000000170600720c */ /* 0x000fc40003f66270 */
[----:B------:R-:W-:Y:S02]  /*9fe0*/  SEL R22, RZ, 0xffffffff, P0 ;  /* 0xffffffffff167807 */ /* 0x000fe40000000000 */
[----:B------:R-:W-:-:S04]  /*9ff0*/  @P2 SEL R22, RZ, 0xffffffff, P3 ;  /* 0xffffffffff162807 */ /* 0x000fc80001800000 */
[----:B------:R-:W-:Y:S01]  /*a000*/  LOP3.LUT R22, R22, 0x1, RZ, 0xc0, !PT ;  /* 0x0000000116167812 */ /* 0x000fe200078ec0ff */
[----:B0-----:R-:W-:-:S03]  /*a010*/  IMAD.WIDE.U32 R16, R24, 0x4, R14 ;  /* 0x0000000418107825 */ /* 0x001fc600078e000e */
[----:B------:R-:W-:Y:S02]  /*a020*/  ISETP.NE.U32.AND P2, PT, R22, 0x1, PT ;  /* 0x000000011600780c */ /* 0x000fe40003f45070 */
[----:B------:R-:W3:Y:S01]  /*a030*/  LDG.E R22, [R16.64] ;  /* 0x0000002410167981 */ /* 0x000ee2000c1e1900 */
[----:B------:R-:W-:-:S04]  /*a040*/  ISETP.GE.U32.AND P0, PT, R0, R25, PT ;  /* 0x000000190000720c */ /* 0x000fc80003f06070 */
[----:B------:R-:W-:Y:S02]  /*a050*/  ISETP.GE.AND.EX P0, PT, R2, RZ, PT, P0 ;  /* 0x000000ff0200720c */ /* 0x000fe40003f06300 */
[----:B------:R-:W-:Y:S02]  /*a060*/  SEL R5, R5, R13, !P1 ;  /* 0x0000000d05057207 */ /* 0x000fe40004800000 */
[----:B------:R-:W-:Y:S02]  /*a070*/  SEL R13, RZ, 0xffffffff, P0 ;  /* 0xffffffffff0d7807 */ /* 0x000fe40000000000 */
[----:B------:R-:W-:-:S04]  /*a080*/  ISETP.GE.U32.AND P0, PT, R11, R24, PT ;  /* 0x000000180b00720c */ /* 0x000fc80003f06070 */
[----:B------:R-:W-:Y:S02]  /*a090*/  ISETP.GE.AND.EX P0, PT, R9, RZ, PT, P0 ;  /* 0x000000ff0900720c */ /* 0x000fe40003f06300 */
[----:B------:R-:W-:Y:S02]  /*a0a0*/  SEL R12, R12, R21, !P2 ;  /* 0x000000150c0c7207 */ /* 0x000fe40005000000 */
[----:B------:R-:W-:Y:S02]  /*a0b0*/  SEL R10, R10, R19, !P1 ;  /* 0x000000130a0a7207 */ /* 0x000fe40004800000 */
[----:B------:R-:W-:Y:S02]  /*a0c0*/  SEL R8, R8, RZ, !P1 ;  /* 0x000000ff08087207 */ /* 0x000fe40004800000 */
[----:B------:R-:W-:Y:S02]  /*a0d0*/  SEL R6, R6, R23, !P2 ;  /* 0x0000001706067207 */ /* 0x000fe40005000000 */
[----:B------:R-:W-:-:S02]  /*a0e0*/  SEL R4, R4, RZ, !P2 ;  /* 0x000000ff04047207 */ /* 0x000fc40005000000 */
[CC--:B--2---:R-:W-:Y:S02]  /*a0f0*/  ISETP.NE.AND P3, PT, R3.reuse, R20.reuse, PT ;  /* 0x000000140300720c */ /* 0x0c4fe40003f65270 */
[----:B------:R-:W-:-:S11]  /*a100*/  ISETP.GE.AND P4, PT, R3, R20, PT ;  /* 0x000000140300720c */ /* 0x000fd60003f86270 */
[----:B------:R-:W-:Y:S02]  /*a110*/  @P3 SEL R13, RZ, 0xffffffff, P4 ;  /* 0xffffffffff0d3807 */ /* 0x000fe40002000000 */
[-C--:B---3--:R-:W-:Y:S02]  /*a120*/  ISETP.NE.AND P4, PT, R7, R22.reuse, PT ;  /* 0x000000160700720c */ /* 0x088fe40003f85270 */
[----:B------:R-:W-:Y:S02]  /*a130*/  LOP3.LUT R13, R13, 0x1, RZ, 0xc0, !PT ;  /* 0x000000010d0d7812 */ /* 0x000fe400078ec0ff */
[----:B------:R-:W-:Y:S02]  /*a140*/  ISETP.GE.AND P5, PT, R7, R22, PT ;  /* 0x000000160700720c */ /* 0x000fe40003fa6270 */
[----:B------:R-:W-:Y:S02]  /*a150*/  ISETP.NE.U32.AND P3, PT, R13, 0x1, PT ;  /* 0x000000010d00780c */ /* 0x000fe40003f65070 */
[----:B------:R-:W-:-:S05]  /*a160*/  SEL R13, RZ, 0xffffffff, P0 ;  /* 0xffffffffff0d7807 */ /* 0x000fca0000000000 */
[----:B------:R-:W-:-:S04]  /*a170*/  @P4 SEL R13, RZ, 0xffffffff, P5 ;  /* 0xffffffffff0d4807 */ /* 0x000fc80002800000 */
[----:B------:R-:W-:Y:S02]  /*a180*/  LOP3.LUT R16, R13, 0x1, RZ, 0xc0, !PT ;  /* 0x000000010d107812 */ /* 0x000fe400078ec0ff */
[----:B------:R-:W-:Y:S02]  /*a190*/  IADD3 R13, R24, c[0x0][0x184], RZ ;  /* 0x00006100180d7a10 */ /* 0x000fe40007ffe0ff */
[----:B------:R-:W-:-:S03]  /*a1a0*/  ISETP.NE.U32.AND P0, PT, R16, 0x1, PT ;  /* 0x000000011000780c */ /* 0x000fc60003f05070 */
[----:B------:R-:W-:-:S05]  /*a1b0*/  IMAD R16, R18, 0x3, R13 ;  /* 0x0000000312107824 */ /* 0x000fca00078e020d */
[----:B------:R-:W-:Y:S02]  /*a1c0*/  ISETP.GE.U32.AND P4, PT, R16, c[0x0][0x17c], PT ;  /* 0x00005f0010007a0c */ /* 0x000fe40003f86070 */
[----:B------:R-:W-:Y:S02]  /*a1d0*/  SEL R0, R0, R25, !P3 ;  /* 0x0000001900007207 */ /* 0x000fe40005800000 */
[----:B------:R-:W-:Y:S02]  /*a1e0*/  SEL R11, R11, R24, !P0 ;  /* 0x000000180b0b7207 */ /* 0x000fe40004000000 */
[----:B------:R-:W-:Y:S02]  /*a1f0*/  SEL R3, R3, R20, !P3 ;  /* 0x0000001403037207 */ /* 0x000fe40005800000 */
[----:B------:R-:W-:Y:S02]  /*a200*/  SEL R2, R2, RZ, !P3 ;  /* 0x000000ff02027207 */ /* 0x000fe40005800000 */
[----:B------:R-:W-:-:S02]  /*a210*/  SEL R7, R7, R22, !P0 ;  /* 0x0000001607077207 */ /* 0x000fc40004000000 */
[----:B------:R-:W-:Y:S01]  /*a220*/  SEL R9, R9, RZ, !P0 ;  /* 0x000000ff09097207 */ /* 0x000fe20004000000 */
[----:B------:R-:W-:Y:S05]  /*a230*/  @!P4 BRA `(.L_x_3257) ;  /* 0xfffffc500000c947 */ /* 0x000fea000383ffff */
[----:B------:R-:W-:Y:S05]  /*a240*/  BSYNC B2 ;  /* 0x0000000000027941 */ /* 0x000fea0003800000 */
.L_x_3256:
[----:B------:R-:W-:Y:S02]  /*a250*/  MOV R18, R22 ;  /* 0x0000001600127202 */ /* 0x000fe40000000f00 */
.L_x_3255:
[----:B------:R-:W-:Y:S05]  /*a260*/  BSYNC B1 ;  /* 0x0000000000017941 */ /* 0x000fea0003800000 */
.L_x_3254:
        /* <DEDUP_REMOVED lines=19> */
.L_x_3259:
[----:B0-----:R-:W-:Y:S05]  /*a3a0*/  BSYNC B1 ;  /* 0x0000000000017941 */ /* 0x001fea0003800000 */
.L_x_3258:
        /* <DEDUP_REMOVED lines=55> */
.L_x_3261:
[----:B------:R-:W-:Y:S05]  /*a720*/  BSYNC B1 ;  /* 0x0000000000017941 */ /* 0x000fea0003800000 */
.L_x_3260:
        /* <DEDUP_REMOVED lines=10> */
[-C--:B------:R-:W-:Y:S02]  /*a7d0*/  ISETP.NE.AND P1, PT, R6, R3.reuse, PT ;  /* 0x000000030600720c */ /* 0x080fe40003f25270 */
        /* <DEDUP_REMOVED lines=22> */
.L_x_3213:
[----:B------:R-:W-:Y:S05]  /*a940*/  BSYNC B0 ;  /* 0x0000000000007941 */ /* 0x000fea0003800000 */
.L_x_3212:
[----:B------:R-:W-:-:S13]  /*a950*/  ISETP.NE.AND P0, PT, RZ, c[0x0][0x194], PT ;  /* 0x00006500ff007a0c */ /* 0x000fda0003f05270 */
[----:B------:R-:W-:Y:S05]  /*a960*/  @!P0 BRA `(.L_x_3262) ;  /* 0x0000027000008947 */ /* 0x000fea0003800000 */
[----:B-----5:R-:W-:Y:S01]  /*a970*/  IMAD R4, R28, c[0x0][0x0], R26 ;  /* 0x000000001c047a24 */ /* 0x020fe200078e021a */
[----:B------:R-:W-:Y:S01]  /*a980*/  ULDC UR4, c[0x0][0x4] ;  /* 0x0000010000047ab9 */ /* 0x000fe20000000800 */
[----:B------:R-:W-:Y:S01]  /*a990*/  IMAD.MOV.U32 R2, RZ, RZ, R0 ;  /* 0x000000ffff027224 */ /* 0x000fe200078e0000 */
[----:B------:R-:W-:Y:S01]  /*a9a0*/  USHF.R.U32.HI UR4, URZ, 0x1, UR4 ;  /* 0x000000013f047899 */ /* 0x000fe20008011604 */
[----:B------:R-:W-:Y:S01]  /*a9b0*/  IMAD.MOV.U32 R3, RZ, RZ, R8 ;  /* 0x000000ffff037224 */ /* 0x000fe200078e0008 */
[----:B------:R0:W-:Y:S04]  /*a9c0*/  STS [R4.X16+0x10], R5 ;  /* 0x0000100504007388 */ /* 0x0001e8000000c800 */
[----:B------:R0:W-:Y:S01]  /*a9d0*/  STS.64 [R4.X16+0x18], R2 ;  /* 0x0000180204007388 */ /* 0x0001e2000000ca00 */
[----:B------:R-:W-:-:S13]  /*a9e0*/  ISETP.NE.AND P0, PT, RZ, UR4, PT ;  /* 0x00000004ff007c0c */ /* 0x000fda000bf05270 */
[----:B------:R-:W-:Y:S05]  /*a9f0*/  @!P0 BRA `(.L_x_3262) ;  /* 0x000001e000008947 */ /* 0x000fea0003800000 */
[----:B0-----:R-:W-:-:S05]  /*aa00*/  IMAD.U32 R3, RZ, RZ, UR4 ;  /* 0x00000004ff037e24 */ /* 0x001fca000f8e00ff */
.L_x_3265:
[CC--:B------:R-:W-:Y:S01]  /*aa10*/  IADD3 R7, R28.reuse, R3.reuse, RZ ;  /* 0x000000031c077210 */ /* 0x0c0fe20007ffe0ff */
[----:B------:R-:W-:Y:S01]  /*aa20*/  BAR.SYNC.DEFER_BLOCKING 0x0 ;  /* 0x0000000000007b1d */ /* 0x000fe20000010000 */
[----:B------:R-:W-:Y:S02]  /*aa30*/  ISETP.GT.AND P3, PT, R3, 0x1, PT ;  /* 0x000000010300780c */ /* 0x000fe40003f64270 */
[----:B------:R-:W-:Y:S02]  /*aa40*/  ISETP.GE.U32.AND P0, PT, R7, c[0x0][0x4], PT ;  /* 0x0000010007007a0c */ /* 0x000fe40003f06070 */
[----:B------:R-:W-:Y:S01]  /*aa50*/  SHF.R.S32.HI R9, RZ, 0x1, R3 ;  /* 0x00000001ff097819 */ /* 0x000fe20000011403 */
[----:B------:R-:W-:Y:S01]  /*aa60*/  BSSY B0, `(.L_x_3263) ;  /* 0x0000015000007945 */ /* 0x000fe20003800000 */
[----:B------:R-:W-:-:S13]  /*aa70*/  ISETP.GE.U32.OR P0, PT, R28, R3, P0 ;  /* 0x000000031c00720c */ /* 0x000fda0000706470 */
[----:B------:R-:W-:Y:S05]  /*aa80*/  @P0 BRA `(.L_x_3264) ;  /* 0x0000012000000947 */ /* 0x000fea0003800000 */
[----:B------:R-:W-:-:S05]  /*aa90*/  IMAD R6, R7, c[0x0][0x0], R26 ;  /* 0x0000000007067a24 */ /* 0x000fca00078e021a */
[----:B------:R-:W0:Y:S04]  /*aaa0*/  LDS R10, [R6.X16+0x10] ;  /* 0x00001000060a7984 */ /* 0x000e28000000c800 */
[----:B------:R-:W1:Y:S01]  /*aab0*/  LDS.64 R2, [R6.X16+0x18] ;  /* 0x0000180006027984 */ /* 0x000e62000000ca00 */
[CC--:B0-----:R-:W-:Y:S02]  /*aac0*/  ISETP.NE.AND P1, PT, R5.reuse, R10.reuse, PT ;  /* 0x0000000a0500720c */ /* 0x0c1fe40003f25270 */
[----:B------:R-:W-:Y:S02]  /*aad0*/  ISETP.GE.AND P2, PT, R5, R10, PT ;  /* 0x0000000a0500720c */ /* 0x000fe40003f46270 */
[----:B-1----:R-:W-:Y:S02]  /*aae0*/  ISETP.GE.U32.AND P0, PT, R0, R2, PT ;  /* 0x000000020000720c */ /* 0x002fe40003f06070 */
[----:B------:R-:W-:-:S02]  /*aaf0*/  SEL R7, RZ, 0xffffffff, P2 ;  /* 0xffffffffff077807 */ /* 0x000fc40001000000 */
[----:B------:R-:W-:-:S05]  /*ab00*/  ISETP.GE.AND.EX P0, PT, R8, R3, PT, P0 ;  /* 0x000000030800720c */ /* 0x000fca0003f06300 */
[----:B------:R-:W-:-:S04]  /*ab10*/  @!P1 SEL R7, RZ, 0xffffffff, P0 ;  /* 0xffffffffff079807 */ /* 0x000fc80000000000 */
[----:B------:R-:W-:-:S04]  /*ab20*/  LOP3.LUT R7, R7, 0x1, RZ, 0xc0, !PT ;  /* 0x0000000107077812 */ /* 0x000fc800078ec0ff */
[----:B------:R-:W-:-:S04]  /*ab30*/  ISETP.NE.U32.AND P0, PT, R7, 0x1, PT ;  /* 0x000000010700780c */ /* 0x000fc80003f05070 */
[----:B------:R-:W-:Y:S02]  /*ab40*/  SEL R0, R0, R2, !P0 ;  /* 0x0000000200007207 */ /* 0x000fe40004000000 */
[----:B------:R-:W-:Y:S02]  /*ab50*/  SEL R8, R8, R3, !P0 ;  /* 0x0000000308087207 */ /* 0x000fe40004000000 */
[----:B------:R-:W-:Y:S01]  /*ab60*/  SEL R5, R5, R10, !P0 ;  /* 0x0000000a05057207 */ /* 0x000fe20004000000 */
[----:B------:R-:W-:Y:S02]  /*ab70*/  IMAD.MOV.U32 R2, RZ, RZ, R0 ;  /* 0x000000ffff027224 */ /* 0x000fe400078e0000 */
[----:B------:R-:W-:Y:S02]  /*ab80*/  IMAD.MOV.U32 R3, RZ, RZ, R8 ;  /* 0x000000ffff037224 */ /* 0x000fe400078e0008 */
[----:B------:R0:W-:Y:S04]  /*ab90*/  STS [R4.X16+0x10], R5 ;  /* 0x0000100504007388 */ /* 0x0001e8000000c800 */
[----:B------:R0:W-:Y:S02]  /*aba0*/  STS.64 [R4.X16+0x18], R2 ;  /* 0x0000180204007388 */ /* 0x0001e4000000ca00 */
.L_x_3264:
[----:B------:R-:W-:Y:S05]  /*abb0*/  BSYNC B0 ;  /* 0x0000000000007941 */ /* 0x000fea0003800000 */
.L_x_3263:
[----:B0-----:R-:W-:Y:S01]  /*abc0*/  IMAD.MOV.U32 R3, RZ, RZ, R9 ;  /* 0x000000ffff037224 */ /* 0x001fe200078e0009 */
[----:B------:R-:W-:Y:S05]  /*abd0*/  @P3 BRA `(.L_x_3265) ;  /* 0xfffffe3000003947 */ /* 0x000fea000383ffff */
.L_x_3262:
[----:B0-----:R-:W-:-:S13]  /*abe0*/  ISETP.NE.AND P0, PT, RZ, c[0x0][0x190], PT ;  /* 0x00006400ff007a0c */ /* 0x001fda0003f05270 */
[----:B------:R-:W-:Y:S05]  /*abf0*/  @!P0 BRA `(.L_x_3266) ;  /* 0x0000041000008947 */ /* 0x000fea0003800000 */
[----:B------:R-:W-:Y:S01]  /*ac00*/  MOV R6, c[0x0][0x0] ;  /* 0x0000000000067a02 */ /* 0x000fe20000000f00 */
[----:B-----5:R-:W-:-:S03]  /*ac10*/  IMAD.MOV.U32 R4, RZ, RZ, c[0x0][0x0] ;  /* 0x00000000ff047624 */ /* 0x020fc600078e00ff */
[----:B------:R-:W-:-:S13]  /*ac20*/  ISETP.GT.AND P0, PT, R6, 0x20, PT ;  /* 0x000000200600780c */ /* 0x000fda0003f04270 */
[----:B------:R-:W-:Y:S05]  /*ac30*/  @!P0 BRA `(.L_x_3267) ;  /* 0x0000028000008947 */ /* 0x000fea0003800000 */
[----:B------:R-:W-:Y:S01]  /*ac40*/  IMAD R9, R28, c[0x0][0x0], R26 ;  /* 0x000000001c097a24 */ /* 0x000fe200078e021a */
[----:B------:R-:W-:Y:S01]  /*ac50*/  LEA.HI R4, R6, c[0x0][0x0], RZ, 0x1 ;  /* 0x0000000006047a11 */ /* 0x000fe200078f08ff */
[----:B------:R-:W-:Y:S02]  /*ac60*/  IMAD.MOV.U32 R2, RZ, RZ, R0 ;  /* 0x000000ffff027224 */ /* 0x000fe400078e0000 */
[----:B------:R-:W-:Y:S01]  /*ac70*/  IMAD.MOV.U32 R3, RZ, RZ, R8 ;  /* 0x000000ffff037224 */ /* 0x000fe200078e0008 */
[----:B------:R0:W-:Y:S01]  /*ac80*/  STS [R9.X16+0x10], R5 ;  /* 0x0000100509007388 */ /* 0x0001e2000000c800 */
[----:B------:R-:W-:Y:S01]  /*ac90*/  SHF.R.S32.HI R6, RZ, 0x1, R4 ;  /* 0x00000001ff067819 */ /* 0x000fe20000011404 */
[----:B------:R-:W-:Y:S02]  /*aca0*/  HFMA2.MMA R4, -RZ, RZ, 0, 1.9073486328125e-06 ;  /* 0x00000020ff047435 */ /* 0x000fe400000001ff */
[----:B------:R0:W-:Y:S01]  /*acb0*/  STS.64 [R9.X16+0x18], R2 ;  /* 0x0000180209007388 */ /* 0x0001e2000000ca00 */
[----:B------:R-:W-:-:S13]  /*acc0*/  ISETP.GE.AND P0, PT, R6, 0x20, PT ;  /* 0x000000200600780c */ /* 0x000fda0003f06270 */
[----:B------:R-:W-:Y:S05]  /*acd0*/  @!P0 BRA `(.L_x_3267) ;  /* 0x000001e000008947 */ /* 0x000fea0003800000 */
[----:B0-----:R-:W-:Y:S02]  /*ace0*/  LEA R11, R9, 0x10, 0x4 ;  /* 0x00000010090b7811 */ /* 0x001fe400078e20ff */
.L_x_3270:
[----:B0-----:R-:W-:Y:S01]  /*acf0*/  IMAD.IADD R2, R26, 0x1, R6 ;  /* 0x000000011a027824 */ /* 0x001fe200078e0206 */
[----:B------:R-:W-:Y:S04]  /*ad00*/  BAR.SYNC.DEFER_BLOCKING 0x0 ;  /* 0x0000000000007b1d */ /* 0x000fe80000010000 */
[----:B------:R-:W-:Y:S02]  /*ad10*/  ISETP.GE.U32.AND P0, PT, R2, c[0x0][0x0], PT ;  /* 0x0000000002007a0c */ /* 0x000fe40003f06070 */
[----:B------:R-:W-:Y:S02]  /*ad20*/  BSSY B0, `(.L_x_3268) ;  /* 0x0000015000007945 */ /* 0x000fe40003800000 */
[----:B------:R-:W-:-:S13]  /*ad30*/  ISETP.GE.U32.OR P0, PT, R26, R6, P0 ;  /* 0x000000061a00720c */ /* 0x000fda0000706470 */
[----:B------:R-:W-:Y:S05]  /*ad40*/  @P0 BRA `(.L_x_3269) ;  /* 0x0000012000000947 */ /* 0x000fea0003800000 */
[----:B------:R-:W-:-:S05]  /*ad50*/  IMAD R4, R6, 0x10, R11 ;  /* 0x0000001006047824 */ /* 0x000fca00078e020b */
[----:B------:R-:W0:Y:S04]  /*ad60*/  LDS R10, [R4] ;  /* 0x00000000040a7984 */ /* 0x000e280000000800 */
[----:B------:R-:W1:Y:S01]  /*ad70*/  LDS.64 R2, [R4+0x8] ;  /* 0x0000080004027984 */ /* 0x000e620000000a00 */
        /* <DEDUP_REMOVED lines=11> */
[----:B------:R-:W-:Y:S01]  /*ae30*/  IMAD.MOV.U32 R2, RZ, RZ, R0 ;  /* 0x000000ffff027224 */ /* 0x000fe200078e0000 */
[----:B------:R-:W-:-:S03]  /*ae40*/  MOV R3, R8 ;  /* 0x0000000800037202 */ /* 0x000fc60000000f00 */
[----:B------:R0:W-:Y:S04]  /*ae50*/  STS [R9.X16+0x10], R5 ;  /* 0x0000100509007388 */ /* 0x0001e8000000c800 */
[----:B------:R0:W-:Y:S02]  /*ae60*/  STS.64 [R9.X16+0x18], R2 ;  /* 0x0000180209007388 */ /* 0x0001e4000000ca00 */
.L_x_3269:
[----:B------:R-:W-:Y:S05]  /*ae70*/  BSYNC B0 ;  /* 0x0000000000007941 */ /* 0x000fea0003800000 */
.L_x_3268:
[----:B------:R-:W-:-:S04]  /*ae80*/  SHF.R.S32.HI R6, RZ, 0x1, R6 ;  /* 0x00000001ff067819 */ /* 0x000fc80000011406 */
[----:B------:R-:W-:-:S13]  /*ae90*/  ISETP.GE.AND P0, PT, R6, 0x20, PT ;  /* 0x000000200600780c */ /* 0x000fda0003f06270 */
[----:B------:R-:W-:Y:S05]  /*aea0*/  @P0 BRA `(.L_x_3270) ;  /* 0xfffffe4000000947 */ /* 0x000fea000383ffff */
[----:B------:R-:W-:-:S04]  /*aeb0*/  IMAD.MOV.U32 R4, RZ, RZ, 0x20 ;  /* 0x00000020ff047424 */ /* 0x000fc800078e00ff */
.L_x_3267:
[----:B0-----:R-:W-:Y:S01]  /*aec0*/  BAR.SYNC.DEFER_BLOCKING 0x0 ;  /* 0x0000000000007b1d */ /* 0x001fe20000010000 */
[----:B------:R-:W-:-:S13]  /*aed0*/  ISETP.GE.AND P0, PT, R4, 0x2, PT ;  /* 0x000000020400780c */ /* 0x000fda0003f06270 */
[----:B------:R-:W-:Y:S05]  /*aee0*/  @!P0 BRA `(.L_x_3266) ;  /* 0x0000012000008947 */ /* 0x000fea0003800000 */
[----:B------:R-:W-:-:S05]  /*aef0*/  IMAD.MOV.U32 R3, RZ, RZ, 0x1 ;  /* 0x00000001ff037424 */ /* 0x000fca00078e00ff */
.L_x_3271:
[----:B------:R-:W0:Y:S04]  /*af00*/  SHFL.DOWN PT, R2, R5, R3, 0x1f ;  /* 0x08001f0305027589 */ /* 0x000e2800000e0000 */
[----:B------:R-:W1:Y:S04]  /*af10*/  SHFL.DOWN PT, R9, R0, R3, 0x1f ;  /* 0x08001f0300097589 */ /* 0x000e6800000e0000 */
[----:B------:R2:W3:Y:S02]  /*af20*/  SHFL.DOWN PT, R7, R8, R3, 0x1f ;  /* 0x08001f0308077589 */ /* 0x0004e400000e0000 */
[----:B--2---:R-:W-:Y:S01]  /*af30*/  IMAD.SHL.U32 R3, R3, 0x2, RZ ;  /* 0x0000000203037824 */ /* 0x004fe200078e00ff */
[----:B0-----:R-:W-:-:S02]  /*af40*/  ISETP.NE.AND P1, PT, R5, R2, PT ;  /* 0x000000020500720c */ /* 0x001fc40003f25270 */
[----:B------:R-:W-:Y:S02]  /*af50*/  ISETP.GE.AND P2, PT, R5, R2, PT ;  /* 0x000000020500720c */ /* 0x000fe40003f46270 */
[----:B-1----:R-:W-:-:S04]  /*af60*/  ISETP.GE.U32.AND P0, PT, R0, R9, PT ;  /* 0x000000090000720c */ /* 0x002fc80003f06070 */
[----:B---3--:R-:W-:-:S04]  /*af70*/  ISETP.GE.AND.EX P0, PT, R8, R7, PT, P0 ;  /* 0x000000070800720c */ /* 0x008fc80003f06300 */
[----:B------:R-:W-:Y:S02]  /*af80*/  SEL R6, RZ, 0xffffffff, P0 ;  /* 0xffffffffff067807 */ /* 0x000fe40000000000 */
        /* <DEDUP_REMOVED lines=8> */
.L_x_3266:
[----:B------:R-:W-:Y:S01]  /*b010*/  ISETP.NE.AND P0, PT, RZ, c[0x0][0x34c], PT ;  /* 0x0000d300ff007a0c */ /* 0x000fe20003f05270 */
[----:B-----5:R-:W-:-:S12]  /*b020*/  HFMA2.MMA R2, -RZ, RZ, 0, 0 ;  /* 0x00000000ff027435 */ /* 0x020fd800000001ff */
        /* <DEDUP_REMOVED lines=204> */
.L_x_3272:
[----:B------:R-:W-:Y:S01]  /*bcf0*/  ISETP.NE.U32.AND P0, PT, RZ, c[0x0][0x560], PT ;  /* 0x00015800ff007a0c */ /* 0x000fe20003f05070 */
[----:B------:R-:W-:Y:S01]  /*bd00*/  CS2R R6, SRZ ;  /* 0x0000000000067805 */ /* 0x000fe2000001ff00 */
[----:B------:R-:W-:Y:S02]  /*bd10*/  IMAD.MOV.U32 R4, RZ, RZ, RZ ;  /* 0x000000ffff047224 */ /* 0x000fe400078e00ff */
[----:B------:R-:W-:-:S13]  /*bd20*/  ISETP.NE.AND.EX P0, PT, RZ, c[0x0][0x564], PT, P0 ;  /* 0x00015900ff007a0c */ /* 0x000fda0003f05300 */
[----:B------:R-:W-:Y:S05]  /*bd30*/  @!P0 BRA `(.L_x_3273) ;  /* 0x0000082000008947 */ /* 0x000fea0003800000 */
[----:B------:R-:W-:Y:S01]  /*bd40*/  HFMA2.MMA R14, -RZ, RZ, 0, 9.5367431640625e-07 ;  /* 0x00000010ff0e7435 */ /* 0x000fe200000001ff */
[----:B------:R-:W-:Y:S02]  /*bd50*/  IMAD.MOV.U32 R4, RZ, RZ, 0x8 ;  /* 0x00000008ff047424 */ /* 0x000fe400078e00ff */
[----:B------:R-:W-:Y:S02]  /*bd60*/  IMAD.MOV.U32 R11, RZ, RZ, RZ ;  /* 0x000000ffff0b7224 */ /* 0x000fe400078e00ff */
[----:B------:R-:W-:-:S05]  /*bd70*/  IMAD.MOV.U32 R15, RZ, RZ, 0x0 ;  /* 0x00000000ff0f7424 */ /* 0x000fca00078e00ff */
.L_x_3276:
        /* <DEDUP_REMOVED lines=9> */
[----:B------:R-:W-:Y:S05]  /*be10*/  CALL.REL.NOINC `($__internal_25_$__cuda_sm20_rem_u64) ;  /* 0x0000378000007944 */ /* 0x000fea0003c00000 */
[----:B------:R-:W-:Y:S05]  /*be20*/  BRA `(.L_x_3275) ;  /* 0x0000013000007947 */ /* 0x000fea0003800000 */
.L_x_3274:
[----:B------:R-:W0:Y:S01]  /*be30*/  I2F.U32.RP R3, R14 ;  /* 0x0000000e00037306 */ /* 0x000e220000209000 */
[----:B------:R-:W-:Y:S01]  /*be40*/  ISETP.NE.U32.AND P1, PT, R14, RZ, PT ;  /* 0x000000ff0e00720c */ /* 0x000fe20003f25070 */
[----:B------:R-:W-:-:S06]  /*be50*/  IMAD.MOV.U32 R15, RZ, RZ, RZ ;  /* 0x000000ffff0f7224 */ /* 0x000fcc00078e00ff */
        /* <DEDUP_REMOVED lines=14> */
[----:B------:R-:W-:-:S04]  /*bf40*/  @!P1 LOP3.LUT R11, RZ, R14, RZ, 0x33, !PT ;  /* 0x0000000eff0b9212 */ /* 0x000fc800078e33ff */
[----:B------:R-:W-:-:S04]  /*bf50*/  MOV R14, R11 ;  /* 0x0000000b000e7202 */ /* 0x000fc80000000f00 */
.L_x_3275:
        /* <DEDUP_REMOVED lines=10> */
[----:B------:R-:W-:Y:S05]  /*c000*/  CALL.REL.NOINC `($__internal_24_$__cuda_sm20_div_u64) ;  /* 0x0000313000007944 */ /* 0x000fea0003c00000 */
[----:B------:R-:W-:Y:S02]  /*c010*/  IMAD.MOV.U32 R10, RZ, RZ, R6 ;  /* 0x000000ffff0a7224 */ /* 0x000fe400078e0006 */
[----:B------:R-:W-:Y:S01]  /*c020*/  IMAD.MOV.U32 R11, RZ, RZ, R15 ;  /* 0x000000ffff0b7224 */ /* 0x000fe200078e000f */
[----:B------:R-:W-:Y:S05]  /*c030*/  BRA `(.L_x_3278) ;  /* 0x0000013000007947 */ /* 0x000fea0003800000 */
.L_x_3277:
[----:B------:R-:W0:Y:S01]  /*c040*/  I2F.U32.RP R3, R7 ;  /* 0x0000000700037306 */ /* 0x000e220000209000 */
[----:B------:R-:W-:Y:S01]  /*c050*/  IMAD.MOV.U32 R10, RZ, RZ, RZ ;  /* 0x000000ffff0a7224 */ /* 0x000fe200078e00ff */
[----:B------:R-:W-:-:S06]  /*c060*/  ISETP.NE.U32.AND P3, PT, R7, RZ, PT ;  /* 0x000000ff0700720c */ /* 0x000fcc0003f65070 */
[----:B0-----:R-:W0:Y:S02]  /*c070*/  MUFU.RCP R3, R3 ;  /* 0x0000000300037308 */ /* 0x001e240000001000 */
[----:B0-----:R-:W-:-:S06]  /*c080*/  IADD3 R11, R3, 0xffffffe, RZ ;  /* 0x0ffffffe030b7810 */ /* 0x001fcc0007ffe0ff */
[----:B------:R-:W0:Y:S02]  /*c090*/  F2I.FTZ.U32.TRUNC.NTZ R11, R11 ;  /* 0x0000000b000b7305 */ /* 0x000e24000021f000 */
[----:B0-----:R-:W-:-:S05]  /*c0a0*/  IADD3 R4, RZ, -R11, RZ ;  /* 0x8000000bff047210 */ /* 0x001fca0007ffe0ff */
[----:B------:R-:W-:-:S04]  /*c0b0*/  IMAD R13, R4, R7, RZ ;  /* 0x00000007040d7224 */ /* 0x000fc800078e02ff */
[----:B------:R-:W-:Y:S01]  /*c0c0*/  IMAD.HI.U32 R10, R11, R13, R10 ;  /* 0x0000000d0b0a7227 */ /* 0x000fe200078e000a */
[----:B------:R-:W-:-:S05]  /*c0d0*/  MOV R11, RZ ;  /* 0x000000ff000b7202 */ /* 0x000fca0000000f00 */
        /* <DEDUP_REMOVED lines=9> */
.L_x_3278:
[----:B------:R-:W-:Y:S05]  /*c170*/  @!P2 BRA `(.L_x_3279) ;  /* 0x000000700000a947 */ /* 0x000fea0003800000 */
[----:B------:R-:W-:Y:S01]  /*c180*/  IMAD.MOV.U32 R4, RZ, RZ, 0x8 ;  /* 0x00000008ff047424 */ /* 0x000fe200078e00ff */
[----:B------:R-:W-:Y:S01]  /*c190*/  MOV R3, 0xc1c0 ;  /* 0x0000c1c000037802 */ /* 0x000fe20000000f00 */
[----:B------:R-:W-:Y:S02]  /*c1a0*/  IMAD.MOV.U32 R6, RZ, RZ, RZ ;  /* 0x000000ffff067224 */ /* 0x000fe400078e00ff */
[----:B------:R-:W-:Y:S05]  /*c1b0*/  CALL.REL.NOINC `($__internal_24_$__cuda_sm20_div_u64) ;  /* 0x00002f8000007944 */ /* 0x000fea0003c00000 */
[----:B------:R-:W-:Y:S01]  /*c1c0*/  IMAD.MOV.U32 R12, RZ, RZ, R6 ;  /* 0x000000ffff0c7224 */ /* 0x000fe200078e0006 */
[----:B------:R-:W-:Y:S01]  /*c1d0*/  MOV R13, R15 ;  /* 0x0000000f000d7202 */ /* 0x000fe20000000f00 */
[----:B------:R-:W-:Y:S05]  /*c1e0*/  BRA `(.L_x_3280) ;  /* 0x0000013000007947 */ /* 0x000fea0003800000 */
.L_x_3279:
        /* <DEDUP_REMOVED lines=19> */
.L_x_3280:
        /* <DEDUP_REMOVED lines=9> */
[----:B------:R-:W-:Y:S02]  /*c3b0*/  MOV R3, 0xc3d0 ;  /* 0x0000c3d000037802 */ /* 0x000fe40000000f00 */
[----:B------:R-:W-:Y:S05]  /*c3c0*/  CALL.REL.NOINC `($__internal_24_$__cuda_sm20_div_u64) ;  /* 0x00002d7000007944 */ /* 0x000fea0003c00000 */
[----:B------:R-:W-:Y:S01]  /*c3d0*/  IMAD.MOV.U32 R7, RZ, RZ, R15 ;  /* 0x000000ffff077224 */ /* 0x000fe200078e000f */
[----:B------:R-:W-:Y:S05]  /*c3e0*/  BRA `(.L_x_3283) ;  /* 0x0000013000007947 */ /* 0x000fea0003800000 */
.L_x_3282:
        /* <DEDUP_REMOVED lines=19> */
.L_x_3283:
[----:B------:R-:W-:Y:S05]  /*c520*/  BSYNC B0 ;  /* 0x0000000000007941 */ /* 0x000fea0003800000 */
.L_x_3281:
[----:B------:R-:W-:-:S04]  /*c530*/  IADD3 R6, P0, R6, c[0x0][0x560], RZ ;  /* 0x0001580006067a10 */ /* 0x000fc80007f1e0ff */
[----:B------:R-:W-:-:S04]  /*c540*/  IADD3.X R7, R7, c[0x0][0x564], RZ, P0, !PT ;  /* 0x0001590007077a10 */ /* 0x000fc800007fe4ff */
[----:B------:R-:W-:Y:S02]  /*c550*/  MOV R4, R7 ;  /* 0x0000000700047202 */ /* 0x000fe40000000f00 */
.L_x_3273:
[----:B------:R-:W-:-:S13]  /*c560*/  ISETP.NE.AND P0, PT, RZ, c[0x0][0x198], PT ;  /* 0x00006600ff007a0c */ /* 0x000fda0003f05270 */
[----:B------:R-:W-:Y:S05]  /*c570*/  @!P0 BRA `(.L_x_3284) ;  /* 0x0000233000008947 */ /* 0x000fea0003800000 */
[----:B------:R-:W0:Y:S01]  /*c580*/  S2R R9, SR_CTAID.X ;  /* 0x0000000000097919 */ /* 0x000e220000002500 */
[----:B------:R-:W-:Y:S01]  /*c590*/  ISETP.NE.AND P0, PT, RZ, c[0x0][0x34c], PT ;  /* 0x0000d300ff007a0c */ /* 0x000fe20003f05270 */
[----:B------:R-:W-:Y:S02]  /*c5a0*/  IMAD R3, R26, c[0x0][0x19c], RZ ;  /* 0x000067001a037a24 */ /* 0x000fe400078e02ff */
[----:B------:R-:W-:Y:S02]  /*c5b0*/  IMAD.MOV.U32 R18, RZ, RZ, RZ ;  /* 0x000000ffff127224 */ /* 0x000fe400078e00ff */
[----:B------:R-:W-:-:S04]  /*c5c0*/  IMAD R2, R28, c[0x0][0x1a0], R3 ;  /* 0x000068001c027a24 */ /* 0x000fc800078e0203 */
[----:B0-----:R-:W-:-:S04]  /*c5d0*/  IMAD R3, R9, c[0x0][0x188], R2 ;  /* 0x0000620009037a24 */ /* 0x001fc800078e0202 */
        /* <DEDUP_REMOVED lines=199> */
.L_x_3285:
        /* <DEDUP_REMOVED lines=11> */
.L_x_3287:
[----:B------:R-:W-:Y:S05]  /*d300*/  BSYNC B0 ;  /* 0x0000000000007941 */ /* 0x000fea0003800000 */
.L_x_3286:
        /* <DEDUP_REMOVED lines=14> */
[----:B------:R0:W-:Y:S02]  /*d3f0*/  STG.E [R2.64], R5 ;  /* 0x0000000502007986 */ /* 0x0001e4000c101924 */
.L_x_3289:
[----:B------:R-:W-:Y:S05]  /*d400*/  BSYNC B0 ;  /* 0x0000000000007941 */ /* 0x000fea0003800000 */
.L_x_3288:
        /* <DEDUP_REMOVED lines=30> */
.L_x_3291:
[----:B------:R-:W-:Y:S05]  /*d5f0*/  BSYNC B0 ;  /* 0x0000000000007941 */ /* 0x000fea0003800000 */
.L_x_3290:
[----:B------:R-:W-:Y:S06]  /*d600*/  BAR.SYNC.DEFER_BLOCKING 0x0 ;  /* 0x0000000000007b1d */ /* 0x000fec0000010000 */
[----:B0-----:R-:W0:Y:S02]  /*d610*/  LDS.U8 R0, [RZ] ;  /* 0x00000000ff007984 */ /* 0x001e240000000000 */
[----:B0-----:R-:W-:-:S13]  /*d620*/  ISETP.NE.AND P0, PT, R0, RZ, PT ;  /* 0x000000ff0000720c */ /* 0x001fda0003f05270 */
[----:B------:R-:W-:Y:S05]  /*d630*/  @!P0 EXIT ;  /* 0x000000000000894d */ /* 0x000fea0003800000 */
[----:B------:R-:W-:Y:S01]  /*d640*/  ISETP.NE.AND P0, PT, RZ, c[0x0][0x190], PT ;  /* 0x00006400ff007a0c */ /* 0x000fe20003f05270 */
[----:B------:R-:W-:Y:S01]  /*d650*/  IMAD.MOV.U32 R3, RZ, RZ, c[0x0][0x168] ;  /* 0x00005a00ff037624 */ /* 0x000fe200078e00ff */
[----:B------:R-:W-:Y:S01]  /*d660*/  MOV R0, c[0x0][0x170] ;  /* 0x00005c0000007a02 */ /* 0x000fe20000000f00 */
        /* <DEDUP_REMOVED lines=14> */
.L_x_3296:
[----:B------:R-:W-:Y:S02]  /*d750*/  IMAD.MOV.U32 R13, RZ, RZ, 0x10 ;  /* 0x00000010ff0d7424 */ /* 0x000fe400078e00ff */
[----:B------:R-:W-:-:S04]  /*d760*/  IMAD R12, R9, c[0x0][0x10], R2 ;  /* 0x00000400090c7a24 */ /* 0x000fc800078e0202 */
[----:B------:R-:W-:-:S05]  /*d770*/  IMAD.WIDE.U32 R12, R12, R13, c[0x0][0x568] ;  /* 0x00015a000c0c7625 */ /* 0x000fca00078e000d */
[----:B------:R-:W2:Y:S04]  /*d780*/  LDG.E R8, [R12.64] ;  /* 0x000000240c087981 */ /* 0x000ea8000c1e1900 */
[----:B------:R-:W3:Y:S01]  /*d790*/  LDG.E.64 R10, [R12.64+0x8] ;  /* 0x000008240c0a7981 */ /* 0x000ee2000c1e1b00 */
[----:B------:R-:W-:-:S04]  /*d7a0*/  IMAD.MOV.U32 R15, RZ, RZ, c[0x0][0x0] ;  /* 0x00000000ff0f7624 */ /* 0x000fc800078e00ff */
[----:B------:R-:W-:Y:S01]  /*d7b0*/  IMAD R2, R15, c[0x0][0x4], R2 ;  /* 0x000001000f027a24 */ /* 0x000fe200078e0202 */
[CC--:B--2---:R-:W-:Y:S02]  /*d7c0*/  ISETP.NE.AND P2, PT, R3.reuse, R8.reuse, PT ;  /* 0x000000080300720c */ /* 0x0c4fe40003f45270 */
[----:B------:R-:W-:Y:S02]  /*d7d0*/  ISETP.GE.AND P3, PT, R3, R8, PT ;  /* 0x000000080300720c */ /* 0x000fe40003f66270 */
[----:B---3--:R-:W-:Y:S02]  /*d7e0*/  ISETP.GE.U32.AND P0, PT, R0, R10, PT ;  /* 0x0000000a0000720c */ /* 0x008fe40003f06070 */
[----:B------:R-:W-:Y:S02]  /*d7f0*/  SEL R14, RZ, 0xffffffff, P3 ;  /* 0xffffffffff0e7807 */ /* 0x000fe40001800000 */
        /* <DEDUP_REMOVED lines=9> */
.L_x_3295:
[----:B------:R-:W-:Y:S05]  /*d890*/  BSYNC B1 ;  /* 0x0000000000017941 */ /* 0x000fea0003800000 */
.L_x_3294:
[----:B------:R-:W-:Y:S05]  /*d8a0*/  BRA `(.L_x_3297) ;  /* 0x0000017000007947 */ /* 0x000fea0003800000 */
.L_x_3293:
[----:B------:R-:W-:-:S13]  /*d8b0*/  ISETP.GE.U32.AND P0, PT, R28, c[0x0][0x18c], PT ;  /* 0x000063001c007a0c */ /* 0x000fda0003f06070 */
[----:B------:R-:W-:Y:S05]  /*d8c0*/  @P0 BRA `(.L_x_3297) ;  /* 0x0000015000000947 */ /* 0x000fea0003800000 */
[----:B------:R-:W-:-:S05]  /*d8d0*/  MOV R2, R28 ;  /* 0x0000001c00027202 */ /* 0x000fca0000000f00 */
.L_x_3298:
[----:B------:R-:W-:Y:S02]  /*d8e0*/  IMAD R11, R9, c[0x0][0x10], R2 ;  /* 0x00000400090b7a24 */ /* 0x000fe400078e0202 */
[----:B------:R-:W-:Y:S02]  /*d8f0*/  IMAD.MOV.U32 R12, RZ, RZ, 0x10 ;  /* 0x00000010ff0c7424 */ /* 0x000fe400078e00ff */
[----:B------:R-:W-:-:S04]  /*d900*/  IMAD R11, R11, c[0x0][0x0], R26 ;  /* 0x000000000b0b7a24 */ /* 0x000fc800078e021a */
[----:B------:R-:W-:-:S05]  /*d910*/  IMAD.WIDE.U32 R12, R11, R12, c[0x0][0x568] ;  /* 0x00015a000b0c7625 */ /* 0x000fca00078e000c */
[----:B------:R-:W2:Y:S04]  /*d920*/  LDG.E R8, [R12.64] ;  /* 0x000000240c087981 */ /* 0x000ea8000c1e1900 */
[----:B------:R-:W3:Y:S01]  /*d930*/  LDG.E.64 R10, [R12.64+0x8] ;  /* 0x000008240c0a7981 */ /* 0x000ee2000c1e1b00 */
[----:B------:R-:W-:Y:S02]  /*d940*/  IADD3 R2, R2, c[0x0][0x4], RZ ;  /* 0x0000010002027a10 */ /* 0x000fe40007ffe0ff */
[CC--:B--2---:R-:W-:Y:S02]  /*d950*/  ISETP.NE.AND P2, PT, R3.reuse, R8.reuse, PT ;  /* 0x000000080300720c */ /* 0x0c4fe40003f45270 */
[----:B------:R-:W-:Y:S02]  /*d960*/  ISETP.GE.AND P3, PT, R3, R8, PT ;  /* 0x000000080300720c */ /* 0x000fe40003f66270 */
[----:B---3--:R-:W-:-:S02]  /*d970*/  ISETP.GE.U32.AND P0, PT, R0, R10, PT ;  /* 0x0000000a0000720c */ /* 0x008fc40003f06070 */
        /* <DEDUP_REMOVED lines=10> */
.L_x_3297:
[----:B------:R-:W-:Y:S05]  /*da20*/  BSYNC B0 ;  /* 0x0000000000007941 */ /* 0x000fea0003800000 */
.L_x_3292:
        /* <DEDUP_REMOVED lines=10> */
[----:B0-----:R-:W-:-:S05]  /*dad0*/  MOV R9, UR4 ;  /* 0x0000000400097c02 */ /* 0x001fca0008000f00 */
.L_x_3302:
[C-C-:B------:R-:W-:Y:S01]  /*dae0*/  IMAD.IADD R11, R28.reuse, 0x1, R9.reuse ;  /* 0x000000011c0b7824 */ /* 0x140fe200078e0209 */
[----:B------:R-:W-:Y:S01]  /*daf0*/  BAR.SYNC.DEFER_BLOCKING 0x0 ;  /* 0x0000000000007b1d */ /* 0x000fe20000010000 */
[----:B------:R-:W-:Y:S02]  /*db00*/  ISETP.GT.AND P2, PT, R9, 0x1, PT ;  /* 0x000000010900780c */ /* 0x000fe40003f44270 */
[----:B------:R-:W-:Y:S02]  /*db10*/  SHF.R.S32.HI R14, RZ, 0x1, R9 ;  /* 0x00000001ff0e7819 */ /* 0x000fe40000011409 */
[----:B------:R-:W-:Y:S01]  /*db20*/  ISETP.GE.U32.AND P0, PT, R11, c[0x0][0x4], PT ;  /* 0x000001000b007a0c */ /* 0x000fe20003f06070 */
[----:B------:R-:W-:Y:S03]  /*db30*/  BSSY B0, `(.L_x_3300) ;  /* 0x0000015000007945 */ /* 0x000fe60003800000 */
        /* <DEDUP_REMOVED lines=20> */
.L_x_3301:
[----:B------:R-:W-:Y:S05]  /*dc80*/  BSYNC B0 ;  /* 0x0000000000007941 */ /* 0x000fea0003800000 */
.L_x_3300:
[----:B0-----:R-:W-:Y:S01]  /*dc90*/  MOV R9, R14 ;  /* 0x0000000e00097202 */ /* 0x001fe20000000f00 */
[----:B------:R-:W-:Y:S05]  /*dca0*/  @P2 BRA `(.L_x_3302) ;  /* 0xfffffe3000002947 */ /* 0x000fea000383ffff */
.L_x_3299:
[----:B0-----:R-:W-:-:S13]  /*dcb0*/  ISETP.NE.AND P0, PT, RZ, c[0x0][0x190], PT ;  /* 0x00006400ff007a0c */ /* 0x001fda0003f05270 */
[----:B------:R-:W-:Y:S05]  /*dcc0*/  @!P0 BRA `(.L_x_3303) ;  /* 0x0000040000008947 */ /* 0x000fea0003800000 */
[----:B------:R-:W-:Y:S02]  /*dcd0*/  IMAD.MOV.U32 R12, RZ, RZ, c[0x0][0x0] ;  /* 0x00000000ff0c7624 */ /* 0x000fe400078e00ff */
[----:B------:R-:W-:-:S03]  /*dce0*/  IMAD.MOV.U32 R11, RZ, RZ, c[0x0][0x0] ;  /* 0x00000000ff0b7624 */ /* 0x000fc600078e00ff */
[----:B------:R-:W-:-:S13]  /*dcf0*/  ISETP.GT.AND P0, PT, R12, 0x20, PT ;  /* 0x000000200c00780c */ /* 0x000fda0003f04270 */
[----:B------:R-:W-:Y:S05]  /*dd00*/  @!P0 BRA `(.L_x_3304) ;  /* 0x0000027000008947 */ /* 0x000fea0003800000 */
[----:B------:R-:W-:Y:S01]  /*dd10*/  IMAD.MOV.U32 R8, RZ, RZ, R0 ;  /* 0x000000ffff087224 */ /* 0x000fe200078e0000 */
[----:B------:R-:W-:Y:S01]  /*dd20*/  MOV R9, R5 ;  /* 0x0000000500097202 */ /* 0x000fe20000000f00 */
[----:B------:R0:W-:Y:S01]  /*dd30*/  STS [R2.X16+0x10], R3 ;  /* 0x0000100302007388 */ /* 0x0001e2000000c800 */
[----:B------:R-:W-:Y:S01]  /*dd40*/  LEA.HI R12, R12, c[0x0][0x0], RZ, 0x1 ;  /* 0x000000000c0c7a11 */ /* 0x000fe200078f08ff */
[----:B------:R-:W-:Y:S02]  /*dd50*/  IMAD.MOV.U32 R11, RZ, RZ, 0x20 ;  /* 0x00000020ff0b7424 */ /* 0x000fe400078e00ff */
[----:B------:R0:W-:Y:S01]  /*dd60*/  STS.64 [R2.X16+0x18], R8 ;  /* 0x0000180802007388 */ /* 0x0001e2000000ca00 */
[----:B------:R-:W-:-:S04]  /*dd70*/  SHF.R.S32.HI R12, RZ, 0x1, R12 ;  /* 0x00000001ff0c7819 */ /* 0x000fc8000001140c */
[----:B------:R-:W-:-:S13]  /*dd80*/  ISETP.GE.AND P0, PT, R12, 0x20, PT ;  /* 0x000000200c00780c */ /* 0x000fda0003f06270 */
[----:B------:R-:W-:Y:S05]  /*dd90*/  @!P0 BRA `(.L_x_3304) ;  /* 0x000001e000008947 */ /* 0x000fea0003800000 */
[----:B0-----:R-:W-:-:S04]  /*dda0*/  IMAD.MOV.U32 R11, RZ, RZ, R12 ;  /* 0x000000ffff0b7224 */ /* 0x001fc800078e000c */
.L_x_3307:
[----:B0-----:R-:W-:Y:S01]  /*ddb0*/  IMAD.IADD R8, R26, 0x1, R11 ;  /* 0x000000011a087824 */ /* 0x001fe200078e020b */
[----:B------:R-:W-:Y:S04]  /*ddc0*/  BAR.SYNC.DEFER_BLOCKING 0x0 ;  /* 0x0000000000007b1d */ /* 0x000fe80000010000 */
[----:B------:R-:W-:Y:S02]  /*ddd0*/  ISETP.GE.U32.AND P0, PT, R8, c[0x0][0x0], PT ;  /* 0x0000000008007a0c */ /* 0x000fe40003f06070 */
[----:B------:R-:W-:Y:S02]  /*dde0*/  BSSY B0, `(.L_x_3305) ;  /* 0x0000015000007945 */ /* 0x000fe40003800000 */
[----:B------:R-:W-:-:S13]  /*ddf0*/  ISETP.GE.U32.OR P0, PT, R26, R11, P0 ;  /* 0x0000000b1a00720c */ /* 0x000fda0000706470 */
[----:B------:R-:W-:Y:S05]  /*de00*/  @P0 BRA `(.L_x_3306) ;  /* 0x0000012000000947 */ /* 0x000fea0003800000 */
[----:B------:R-:W-:-:S05]  /*de10*/  LEA R12, R11, R10, 0x4 ;  /* 0x0000000a0b0c7211 */ /* 0x000fca00078e20ff */
        /* <DEDUP_REMOVED lines=17> */
.L_x_3306:
[----:B------:R-:W-:Y:S05]  /*df30*/  BSYNC B0 ;  /* 0x0000000000007941 */ /* 0x000fea0003800000 */
.L_x_3305:
[----:B------:R-:W-:-:S04]  /*df40*/  SHF.R.S32.HI R11, RZ, 0x1, R11 ;  /* 0x00000001ff0b7819 */ /* 0x000fc8000001140b */
[----:B------:R-:W-:-:S13]  /*df50*/  ISETP.GE.AND P0, PT, R11, 0x20, PT ;  /* 0x000000200b00780c */ /* 0x000fda0003f06270 */
[----:B------:R-:W-:Y:S05]  /*df60*/  @P0 BRA `(.L_x_3307) ;  /* 0xfffffe4000000947 */ /* 0x000fea000383ffff */
[----:B------:R-:W-:-:S04]  /*df70*/  IMAD.MOV.U32 R11, RZ, RZ, 0x20 ;  /* 0x00000020ff0b7424 */ /* 0x000fc800078e00ff */
.L_x_3304:
[----:B0-----:R-:W-:Y:S01]  /*df80*/  BAR.SYNC.DEFER_BLOCKING 0x0 ;  /* 0x0000000000007b1d */ /* 0x001fe20000010000 */
[----:B------:R-:W-:-:S13]  /*df90*/  ISETP.GE.AND P0, PT, R11, 0x2, PT ;  /* 0x000000020b00780c */ /* 0x000fda0003f06270 */
[----:B------:R-:W-:Y:S05]  /*dfa0*/  @!P0 BRA `(.L_x_3303) ;  /* 0x0000012000008947 */ /* 0x000fea0003800000 */
[----:B------:R-:W-:-:S07]  /*dfb0*/  HFMA2.MMA R2, -RZ, RZ, 0, 5.9604644775390625e-08 ;  /* 0x00000001ff027435 */ /* 0x000fce00000001ff */
.L_x_3308:
        /* <DEDUP_REMOVED lines=17> */
.L_x_3303:
[----:B------:R-:W-:Y:S05]  /*e0d0*/  @!P1 EXIT ;  /* 0x000000000000994d */ /* 0x000fea0003800000 */
[----:B------:R-:W-:Y:S01]  /*e0e0*/  ISETP.NE.U32.AND P0, PT, R6, RZ, PT ;  /* 0x000000ff0600720c */ /* 0x000fe20003f05070 */
[----:B------:R-:W-:Y:S02]  /*e0f0*/  ULDC.U8 UR4, c[0x0][0x580] ;  /* 0x0001600000047ab9 */ /* 0x000fe40000000000 */
[----:B------:R-:W-:Y:S02]  /*e100*/  ISETP.NE.AND P1, PT, RZ, UR4, PT ;  /* 0x00000004ff007c0c */ /* 0x000fe4000bf25270 */
[----:B------:R-:W-:-:S02]  /*e110*/  ISETP.NE.AND.EX P0, PT, R4, RZ, PT, P0 ;  /* 0x000000ff0400720c */ /* 0x000fc40003f05300 */
[----:B------:R-:W-:-:S04]  /*e120*/  SEL R9, RZ, c[0x0][0x578], !P1 ;  /* 0x00015e00ff097a07 */ /* 0x000fc80004800000 */
[----:B------:R-:W-:Y:S02]  /*e130*/  IADD3 R16, P2, R0, R9, RZ ;  /* 0x0000000900107210 */ /* 0x000fe40007f5e0ff */
[----:B------:R-:W-:-:S05]  /*e140*/  SEL R0, RZ, c[0x0][0x57c], !P1 ;  /* 0x00015f00ff007a07 */ /* 0x000fca0004800000 */
[----:B------:R-:W-:Y:S01]  /*e150*/  IMAD.X R17, R5, 0x1, R0, P2 ;  /* 0x0000000105117824 */ /* 0x000fe200010e0600 */
[----:B------:R-:W-:Y:S05]  /*e160*/  @!P0 BRA `(.L_x_3309) ;  /* 0x000002e000008947 */ /* 0x000fea0003800000 */
[----:B------:R-:W-:Y:S02]  /*e170*/  ULDC.U8 UR4, c[0x0][0x581] ;  /* 0x0001604000047ab9 */ /* 0x000fe40000000000 */
[----:B------:R-:W-:Y:S01]  /*e180*/  ISETP.NE.AND P3, PT, RZ, UR4, PT ;  /* 0x00000004ff007c0c */ /* 0x000fe2000bf65270 */
[----:B------:R-:W-:-:S12]  /*e190*/  @!P1 BRA `(.L_x_3310) ;  /* 0x000000d000009947 */ /* 0x000fd80003800000 */
[----:B------:R-:W2:Y:S04]  /*e1a0*/  LDG.E R0, [R6.64] ;  /* 0x0000002406007981 */ /* 0x000ea8000c1e1900 */
[----:B------:R-:W3:Y:S01]  /*e1b0*/  LDG.E.64 R4, [R6.64+0x8] ;  /* 0x0000082406047981 */ /* 0x000ee2000c1e1b00 */
[CC--:B--2---:R-:W-:Y:S02]  /*e1c0*/  ISETP.NE.AND P1, PT, R0.reuse, R3.reuse, PT ;  /* 0x000000030000720c */ /* 0x0c4fe40003f25270 */
[----:B------:R-:W-:-:S02]  /*e1d0*/  ISETP.GE.AND P2, PT, R0, R3, PT ;  /* 0x000000030000720c */ /* 0x000fc40003f46270 */
[----:B---3--:R-:W-:Y:S02]  /*e1e0*/  ISETP.GE.U32.AND P0, PT, R4, R16, PT ;  /* 0x000000100400720c */ /* 0x008fe40003f06070 */
[----:B------:R-:W-:Y:S02]  /*e1f0*/  SEL R2, RZ, 0xffffffff, P2 ;  /* 0xffffffffff027807 */ /* 0x000fe40001000000 */
[----:B------:R-:W-:-:S05]  /*e200*/  ISETP.GE.AND.EX P0, PT, R5, R17, PT, P0 ;  /* 0x000000110500720c */ /* 0x000fca0003f06300 */
[----:B------:R-:W-:-:S04]  /*e210*/  @!P1 SEL R2, RZ, 0xffffffff, P0 ;  /* 0xffffffffff029807 */ /* 0x000fc80000000000 */
[----:B------:R-:W-:-:S04]  /*e220*/  LOP3.LUT R2, R2, 0x1, RZ, 0xc0, !PT ;  /* 0x0000000102027812 */ /* 0x000fc800078ec0ff */
[----:B------:R-:W-:-:S04]  /*e230*/  ISETP.NE.U32.AND P0, PT, R2, 0x1, PT ;  /* 0x000000010200780c */ /* 0x000fc80003f05070 */
[----:B------:R-:W-:Y:S02]  /*e240*/  SEL R16, R4, R16, !P0 ;  /* 0x0000001004107207 */ /* 0x000fe40004000000 */
[----:B------:R-:W-:Y:S02]  /*e250*/  SEL R17, R5, R17, !P0 ;  /* 0x0000001105117207 */ /* 0x000fe40004000000 */
[----:B------:R-:W-:Y:S02]  /*e260*/  SEL R3, R0, R3, !P0 ;  /* 0x0000000300037207 */ /* 0x000fe40004000000 */
.L_x_3310:
[----:B------:R-:W-:Y:S05]  /*e270*/  @!P3 BRA `(.L_x_3311) ;  /* 0x000001a00000b947 */ /* 0x000fea0003800000 */
[----:B------:R-:W-:-:S05]  /*e280*/  IMAD.MOV.U32 R0, RZ, RZ, 0x1 ;  /* 0x00000001ff007424 */ /* 0x000fca00078e00ff */
[----:B------:R-:W-:-:S13]  /*e290*/  ISETP.NE.AND P0, PT, R0, c[0x0][0x584], PT ;  /* 0x0001610000007a0c */ /* 0x000fda0003f05270 */
[----:B------:R-:W-:Y:S05]  /*e2a0*/  @!P0 BRA `(.L_x_3312) ;  /* 0x0000013000008947 */ /* 0x000fea0003800000 */
[----:B------:R-:W-:Y:S01]  /*e2b0*/  MOV R2, 0x0 ;  /* 0x0000000000027802 */ /* 0x000fe20000000f00 */
[----:B------:R-:W-:Y:S01]  /*e2c0*/  HFMA2.MMA R8, -RZ, RZ, 0, 4.4763088226318359375e-05 ;  /* 0x000002efff087435 */ /* 0x000fe200000001ff */
[----:B------:R-:W-:Y:S01]  /*e2d0*/  MOV R4, c[0x4][0x3d8] ;  /* 0x0100f60000047a02 */ /* 0x000fe20000000f00 */
[----:B------:R-:W-:Y:S01]  /*e2e0*/  IMAD.MOV.U32 R5, RZ, RZ, c[0x4][0x3dc] ;  /* 0x0100f700ff057624 */ /* 0x000fe200078e00ff */
[----:B------:R-:W-:Y:S01]  /*e2f0*/  MOV R13, RZ ;  /* 0x000000ff000d7202 */ /* 0x000fe20000000f00 */
[----:B------:R-:W-:Y:S01]  /*e300*/  IMAD.MOV.U32 R6, RZ, RZ, c[0x4][0x3c0] ;  /* 0x0100f000ff067624 */ /* 0x000fe200078e00ff */
[----:B------:R-:W0:Y:S01]  /*e310*/  LDC.64 R2, c[0x4][R2] ;  /* 0x0100000002027b82 */ /* 0x000e220000000a00 */
[----:B------:R-:W-:Y:S02]  /*e320*/  IMAD.MOV.U32 R7, RZ, RZ, c[0x4][0x3c4] ;  /* 0x0100f100ff077624 */ /* 0x000fe400078e00ff */
[----:B------:R-:W-:Y:S02]  /*e330*/  IMAD.MOV.U32 R10, RZ, RZ, c[0x4][0x160] ;  /* 0x01005800ff0a7624 */ /* 0x000fe400078e00ff */
[----:B------:R-:W-:-:S02]  /*e340*/  IMAD.MOV.U32 R11, RZ, RZ, c[0x4][0x164] ;  /* 0x01005900ff0b7624 */ /* 0x000fc400078e00ff */
        /* <DEDUP_REMOVED lines=9> */
.L_x_3312:
[----:B------:R-:W-:-:S05]  /*e3e0*/  IADD3 R18, P0, R18, c[0x0][0x550], RZ ;  /* 0x0001540012127a10 */ /* 0x000fca0007f1e0ff */
[----:B------:R-:W-:-:S05]  /*e3f0*/  IMAD.X R19, RZ, RZ, c[0x0][0x554], P0 ;  /* 0x00015500ff137624 */ /* 0x000fca00000e06ff */
[----:B------:R-:W-:Y:S01]  /*e400*/  STG.E.64 [R18.64], R16 ;  /* 0x0000001012007986 */ /* 0x000fe2000c101b24 */
[----:B------:R-:W-:Y:S05]  /*e410*/  EXIT ;  /* 0x000000000000794d */ /* 0x000fea0003800000 */
.L_x_3311:
[----:B------:R-:W-:Y:S04]  /*e420*/  STG.E.64 [R6.64+0x8], R16 ;  /* 0x0000081006007986 */ /* 0x000fe8000c101b24 */
[----:B------:R-:W-:Y:S01]  /*e430*/  STG.E [R6.64], R3 ;  /* 0x0000000306007986 */ /* 0x000fe2000c101924 */
[----:B------:R-:W-:Y:S05]  /*e440*/  EXIT ;  /* 0x000000000000794d */ /* 0x000fea0003800000 */
.L_x_3309:
        /* <DEDUP_REMOVED lines=21> */
.L_x_3313:
[----:B------:R-:W-:Y:S02]  /*e5a0*/  ULDC.U8 UR4, c[0x0][0x581] ;  /* 0x0001604000047ab9 */ /* 0x000fe40000000000 */
[----:B------:R-:W-:-:S13]  /*e5b0*/  ISETP.NE.AND P0, PT, RZ, UR4, PT ;  /* 0x00000004ff007c0c */ /* 0x000fda000bf05270 */
        /* <DEDUP_REMOVED lines=23> */
.L_x_3315:
[----:B------:R-:W-:-:S05]  /*e730*/  IADD3 R18, P0, R18, c[0x0][0x550], RZ ;  /* 0x0001540012127a10 */ /* 0x000fca0007f1e0ff */
[----:B------:R-:W-:-:S05]  /*e740*/  IMAD.X R19, RZ, RZ, c[0x0][0x554], P0 ;  /* 0x00015500ff137624 */ /* 0x000fca00000e06ff */
[----:B------:R-:W-:Y:S01]  /*e750*/  STG.E.64 [R18.64], R16 ;  /* 0x0000001012007986 */ /* 0x000fe2000c101b24 */
[----:B------:R-:W-:Y:S05]  /*e760*/  EXIT ;  /* 0x000000000000794d */ /* 0x000fea0003800000 */
.L_x_3314:
[----:B------:R-:W-:Y:S01]  /*e770*/  MOV R2, 0x0 ;  /* 0x0000000000027802 */ /* 0x000fe20000000f00 */
[----:B------:R-:W-:Y:S01]  /*e780*/  IMAD.MOV.U32 R4, RZ, RZ, c[0x4][0x3c8] ;  /* 0x0100f200ff047624 */ /* 0x000fe200078e00ff */
[----:B------:R-:W-:Y:S01]  /*e790*/  MOV R6, c[0x4][0x3c0] ;  /* 0x0100f00000067a02 */ /* 0x000fe20000000f00 */
[----:B------:R-:W-:Y:S01]  /*e7a0*/  IMAD.MOV.U32 R5, RZ, RZ, c[0x4][0x3cc] ;  /* 0x0100f300ff057624 */ /* 0x000fe200078e00ff */
[----:B------:R-:W-:Y:S01]  /*e7b0*/  MOV R11, c[0x4][0x16c] ;  /* 0x01005b00000b7a02 */ /* 0x000fe20000000f00 */
[----:B------:R-:W-:Y:S01]  /*e7c0*/  IMAD.MOV.U32 R7, RZ, RZ, c[0x4][0x3c4] ;  /* 0x0100f100ff077624 */ /* 0x000fe200078e00ff */
[----:B------:R-:W0:Y:S01]  /*e7d0*/  LDC.64 R2, c[0x4][R2] ;  /* 0x0100000002027b82 */ /* 0x000e220000000a00 */
        /* <DEDUP_REMOVED lines=13> */
.L_x_3284:
        /* <DEDUP_REMOVED lines=26> */
[----:B--2---:R-:W-:-:S02]  /*ea50*/  ISETP.NE.AND P1, PT, R0, R5, PT ;  /* 0x000000050000720c */ /* 0x004fc40003f25270 */
[----:B------:R-:W-:Y:S02]  /*ea60*/  ISETP.GE.AND P2, PT, R0, R5, PT ;  /* 0x000000050000720c */ /* 0x000fe40003f46270 */
        /* <DEDUP_REMOVED lines=9> */
.L_x_3317:
[----:B------:R-:W-:Y:S05]  /*eb00*/  @!P3 BRA `(.L_x_3318) ;  /* 0x000001a00000b947 */ /* 0x000fea0003800000 */
[----:B------:R-:W-:-:S10]  /*eb10*/  HFMA2.MMA R0, -RZ, RZ, 0, 5.9604644775390625e-08 ;  /* 0x00000001ff007435 */ /* 0x000fd400000001ff */
[----:B------:R-:W-:-:S13]  /*eb20*/  ISETP.NE.AND P0, PT, R0, c[0x0][0x584], PT ;  /* 0x0001610000007a0c */ /* 0x000fda0003f05270 */
[----:B------:R-:W-:Y:S05]  /*eb30*/  @!P0 BRA `(.L_x_3319) ;  /* 0x0000013000008947 */ /* 0x000fea0003800000 */
[----:B------:R-:W-:Y:S01]  /*eb40*/  MOV R14, 0x0 ;  /* 0x00000000000e7802 */ /* 0x000fe20000000f00 */
[----:B------:R-:W-:Y:S01]  /*eb50*/  IMAD.MOV.U32 R4, RZ, RZ, c[0x4][0x3d8] ;  /* 0x0100f600ff047624 */ /* 0x000fe200078e00ff */
[----:B------:R-:W-:Y:S01]  /*eb60*/  MOV R7, c[0x4][0x3c4] ;  /* 0x0100f10000077a02 */ /* 0x000fe20000000f00 */
[----:B------:R-:W-:Y:S01]  /*eb70*/  IMAD.MOV.U32 R5, RZ, RZ, c[0x4][0x3dc] ;  /* 0x0100f700ff057624 */ /* 0x000fe200078e00ff */
[----:B------:R-:W-:Y:S01]  /*eb80*/  MOV R12, 0x1 ;  /* 0x00000001000c7802 */ /* 0x000fe20000000f00 */
[----:B------:R-:W-:Y:S01]  /*eb90*/  IMAD.MOV.U32 R6, RZ, RZ, c[0x4][0x3c0] ;  /* 0x0100f000ff067624 */ /* 0x000fe200078e00ff */
[----:B------:R-:W0:Y:S01]  /*eba0*/  LDC.64 R14, c[0x4][R14] ;  /* 0x010000000e0e7b82 */ /* 0x000e220000000a00 */
[----:B------:R-:W-:Y:S02]  /*ebb0*/  IMAD.MOV.U32 R8, RZ, RZ, 0x2ef ;  /* 0x000002efff087424 */ /* 0x000fe400078e00ff */
[----:B------:R-:W-:Y:S02]  /*ebc0*/  IMAD.MOV.U32 R10, RZ, RZ, c[0x4][0x160] ;  /* 0x01005800ff0a7624 */ /* 0x000fe400078e00ff */
[----:B------:R-:W-:-:S02]  /*ebd0*/  IMAD.MOV.U32 R11, RZ, RZ, c[0x4][0x164] ;  /* 0x01005900ff0b7624 */ /* 0x000fc400078e00ff */
        /* <DEDUP_REMOVED lines=9> */
.L_x_3319:
[----:B------:R-:W-:-:S05]  /*ec70*/  IADD3 R2, P0, R2, c[0x0][0x550], RZ ;  /* 0x0001540002027a10 */ /* 0x000fca0007f1e0ff */
[----:B------:R-:W-:-:S05]  /*ec80*/  IMAD.X R3, RZ, RZ, c[0x0][0x554], P0 ;  /* 0x00015500ff037624 */ /* 0x000fca00000e06ff */
[----:B------:R-:W-:Y:S01]  /*ec90*/  STG.E.64 [R2.64], R16 ;  /* 0x0000001002007986 */ /* 0x000fe2000c101b24 */
[----:B------:R-:W-:Y:S05]  /*eca0*/  EXIT ;  /* 0x000000000000794d */ /* 0x000fea0003800000 */
.L_x_3318:
[----:B------:R-:W-:Y:S04]  /*ecb0*/  STG.E.64 [R6.64+0x8], R16 ;  /* 0x0000081006007986 */ /* 0x000fe8000c101b24 */
[----:B------:R-:W-:Y:S01]  /*ecc0*/  STG.E [R6.64], R5 ;  /* 0x0000000506007986 */ /* 0x000fe2000c101924 */
[----:B------:R-:W-:Y:S05]  /*ecd0*/  EXIT ;  /* 0x000000000000794d */ /* 0x000fea0003800000 */
.L_x_3316:
        /* <DEDUP_REMOVED lines=21> */
.L_x_3320:
[----:B------:R-:W-:Y:S02]  /*ee30*/  ULDC.U8 UR4, c[0x0][0x581] ;  /* 0x0001604000047ab9 */ /* 0x000fe40000000000 */
[----:B------:R-:W-:-:S13]  /*ee40*/  ISETP.NE.AND P0, PT, RZ, UR4, PT ;  /* 0x00000004ff007c0c */ /* 0x000fda000bf05270 */
        /* <DEDUP_REMOVED lines=23> */
.L_x_3322:
[----:B------:R-:W-:-:S05]  /*efc0*/  IADD3 R2, P0, R2, c[0x0][0x550], RZ ;  /* 0x0001540002027a10 */ /* 0x000fca0007f1e0ff */
[----:B------:R-:W-:-:S05]  /*efd0*/  IMAD.X R3, RZ, RZ, c[0x0][0x554], P0 ;  /* 0x00015500ff037624 */ /* 0x000fca00000e06ff */
[----:B------:R-:W-:Y:S01]  /*efe0*/  STG.E.64 [R2.64], R16 ;  /* 0x0000001002007986 */ /* 0x000fe2000c101b24 */
[----:B------:R-:W-:Y:S05]  /*eff0*/  EXIT ;  /* 0x000000000000794d */ /* 0x000fea0003800000 */
.L_x_3321:
        /* <DEDUP_REMOVED lines=20> */
        .weak           $__internal_24_$__cuda_sm20_div_u64
        .type           $__internal_24_$__cuda_sm20_div_u64,@function
        .size           $__internal_24_$__cuda_sm20_div_u64,($__internal_25_$__cuda_sm20_rem_u64 - $__internal_24_$__cuda_sm20_div_u64)
$__internal_24_$__cuda_sm20_div_u64:
        /* <DEDUP_REMOVED lines=16> */
[----:B------:R-:W-:Y:S01]  /*f240*/  IMAD.HI.U32 R14, P1, R13, R19, R14 ;  /* 0x000000130d0e7227 */ /* 0x000fe2000782000e */
[----:B------:R-:W-:-:S04]  /*f250*/  IADD3.X R16, R21, R13, RZ, P0, !PT ;  /* 0x0000000d15107210 */ /* 0x000fc800007fe4ff */
        /* <DEDUP_REMOVED lines=34> */
[----:B------:R-:W-:Y:S02]  /*f480*/  IADD3.X R15, RZ, R14, RZ, P3, !PT ;  /* 0x0000000eff0f7210 */ /* 0x000fe40001ffe4ff */
[----:B------:R-:W-:Y:S02]  /*f490*/  SEL R4, R4, R18, P0 ;  /* 0x0000001204047207 */ /* 0x000fe40000000000 */
[----:B------:R-:W-:-:S02]  /*f4a0*/  SEL R13, R13, R16, P0 ;  /* 0x000000100d0d7207 */ /* 0x000fc40000000000 */
[----:B------:R-:W-:Y:S02]  /*f4b0*/  SEL R12, R12, R6, P0 ;  /* 0x000000060c0c7207 */ /* 0x000fe40000000000 */
[----:B------:R-:W-:Y:S02]  /*f4c0*/  SEL R14, R15, R14, P0 ;  /* 0x0000000e0f0e7207 */ /* 0x000fe40000000000 */
[----:B------:R-:W-:Y:S02]  /*f4d0*/  ISETP.GE.U32.AND P0, PT, R4, R7, PT ;  /* 0x000000070400720c */ /* 0x000fe40003f06070 */
[----:B------:R-:W-:Y:S02]  /*f4e0*/  IADD3 R6, P3, R13, 0x1, RZ ;  /* 0x000000010d067810 */ /* 0x000fe40007f7e0ff */
[----:B------:R-:W-:Y:S01]  /*f4f0*/  ISETP.GE.U32.AND.EX P0, PT, R12, R9, PT, P0 ;  /* 0x000000090c00720c */ /* 0x000fe20003f06100 */
[----:B------:R-:W-:Y:S01]  /*f500*/  IMAD.MOV.U32 R12, RZ, RZ, R3 ;  /* 0x000000ffff0c7224 */ /* 0x000fe200078e0003 */
[----:B------:R-:W-:Y:S01]  /*f510*/  ISETP.NE.U32.AND P1, PT, R7, RZ, PT ;  /* 0x000000ff0700720c */ /* 0x000fe20003f25070 */
[----:B------:R-:W-:Y:S01]  /*f520*/  IMAD.X R15, RZ, RZ, R14, P3 ;  /* 0x000000ffff0f7224 */ /* 0x000fe200018e060e */
[----:B------:R-:W-:Y:S01]  /*f530*/  SEL R6, R6, R13, P0 ;  /* 0x0000000d06067207 */ /* 0x000fe20000000000 */
[----:B------:R-:W-:Y:S01]  /*f540*/  IMAD.MOV.U32 R13, RZ, RZ, 0x0 ;  /* 0x00000000ff0d7424 */ /* 0x000fe200078e00ff */
[----:B------:R-:W-:-:S02]  /*f550*/  ISETP.NE.AND.EX P1, PT, R9, RZ, PT, P1 ;  /* 0x000000ff0900720c */ /* 0x000fc40003f25310 */
[----:B------:R-:W-:Y:S02]  /*f560*/  SEL R15, R15, R14, P0 ;  /* 0x0000000e0f0f7207 */ /* 0x000fe40000000000 */
[----:B------:R-:W-:Y:S02]  /*f570*/  SEL R6, R6, 0xffffffff, P1 ;  /* 0xffffffff06067807 */ /* 0x000fe40000800000 */
[----:B------:R-:W-:Y:S01]  /*f580*/  SEL R15, R15, 0xffffffff, P1 ;  /* 0xffffffff0f0f7807 */ /* 0x000fe20000800000 */
[----:B------:R-:W-:Y:S06]  /*f590*/  RET.REL.NODEC R12 `(_ZN2at6native13reduce_kernelILi512ELi1ENS0_8ReduceOpIiNS0_9ArgMinOpsIiEEjlLi4ELi4EEEEEvT1_) ;  /* 0xffff0a600c007950 */ /* 0x000fec0003c3ffff */
        .weak           $__internal_25_$__cuda_sm20_rem_u64
        .type           $__internal_25_$__cuda_sm20_rem_u64,@function
        .size           $__internal_25_$__cuda_sm20_rem_u64,(.L_x_6827 - $__internal_25_$__cuda_sm20_rem_u64)
$__internal_25_$__cuda_sm20_rem_u64:
        /* <DEDUP_REMOVED lines=48> */
[----:B------:R-:W-:Y:S01]  /*f8a0*/  IADD3 R11, P1, -R14, R3, RZ ;  /* 0x000000030e0b7210 */ /* 0x000fe20007f3e1ff */
[----:B------:R-:W-:-:S03]  /*f8b0*/  IMAD.MOV.U32 R10, RZ, RZ, R4 ;  /* 0x000000ffff0a7224 */ /* 0x000fc600078e0004 */
[C---:B------:R-:W-:Y:S01]  /*f8c0*/  ISETP.GE.U32.AND.EX P0, PT, R15.reuse, R6, PT, P0 ;  /* 0x000000060f00720c */ /* 0x040fe20003f06100 */
[----:B------:R-:W-:Y:S01]  /*f8d0*/  IMAD.X R13, R15, 0x1, ~R6, P1 ;  /* 0x000000010f0d7824 */ /* 0x000fe200008e0e06 */
[C---:B------:R-:W-:Y:S02]  /*f8e0*/  ISETP.NE.U32.AND P1, PT, R14.reuse, RZ, PT ;  /* 0x000000ff0e00720c */ /* 0x040fe40003f25070 */
[----:B------:R-:W-:Y:S02]  /*f8f0*/  SEL R11, R11, R3, P0 ;  /* 0x000000030b0b7207 */ /* 0x000fe40000000000 */
[----:B------:R-:W-:Y:S02]  /*f900*/  SEL R13, R13, R15, P0 ;  /* 0x0000000f0d0d7207 */ /* 0x000fe40000000000 */
[----:B------:R-:W-:Y:S02]  /*f910*/  ISETP.GE.U32.AND P0, PT, R11, R14, PT ;  /* 0x0000000e0b00720c */ /* 0x000fe40003f06070 */
[----:B------:R-:W-:-:S02]  /*f920*/  IADD3 R3, P2, -R14, R11, RZ ;  /* 0x0000000b0e037210 */ /* 0x000fc40007f5e1ff */
[----:B------:R-:W-:Y:S02]  /*f930*/  ISETP.GE.U32.AND.EX P0, PT, R13, R6, PT, P0 ;  /* 0x000000060d00720c */ /* 0x000fe40003f06100 */
[C---:B------:R-:W-:Y:S02]  /*f940*/  IADD3.X R15, ~R6.reuse, R13, RZ, P2, !PT ;  /* 0x0000000d060f7210 */ /* 0x040fe400017fe5ff */
[----:B------:R-:W-:Y:S01]  /*f950*/  SEL R14, R3, R11, P0 ;  /* 0x0000000b030e7207 */ /* 0x000fe20000000000 */
[----:B------:R-:W-:Y:S01]  /*f960*/  IMAD.MOV.U32 R11, RZ, RZ, 0x0 ;  /* 0x00000000ff0b7424 */ /* 0x000fe200078e00ff */
[----:B------:R-:W-:Y:S02]  /*f970*/  ISETP.NE.AND.EX P1, PT, R6, RZ, PT, P1 ;  /* 0x000000ff0600720c */ /* 0x000fe40003f25310 */
[----:B------:R-:W-:Y:S02]  /*f980*/  SEL R15, R15, R13, P0 ;  /* 0x0000000d0f0f7207 */ /* 0x000fe40000000000 */
[----:B------:R-:W-:-:S02]  /*f990*/  SEL R14, R14, 0xffffffff, P1 ;  /* 0xffffffff0e0e7807 */ /* 0x000fc40000800000 */
[----:B------:R-:W-:Y:S01]  /*f9a0*/  SEL R15, R15, 0xffffffff, P1 ;  /* 0xffffffff0f0f7807 */ /* 0x000fe20000800000 */
[----:B------:R-:W-:Y:S06]  /*f9b0*/  RET.REL.NODEC R10 `(_ZN2at6native13reduce_kernelILi512ELi1ENS0_8ReduceOpIiNS0_9ArgMinOpsIiEEjlLi4ELi4EEEEEvT1_) ;  /* 0xffff06400a007950 */ /* 0x000fec0003c3ffff */
.L_x_3323:
        /* <DEDUP_REMOVED lines=12> */
.L_x_6827:


//--------------------- .text._ZN2at6native13reduce_kernelILi256ELi2ENS0_8ReduceOpIiNS0_9ArgMinOpsIiEEjlLi4ELi4EEEEEvT1_ --------------------------
	.section	.text._ZN2at6native13reduce_kernelILi256ELi2ENS0_8ReduceOpIiNS0_9ArgMinOpsIiEEjlLi4ELi4EEEEEvT1_,"ax",@progbits
	.sectioninfo	@"SHI_REGISTERS=52"
	.align	128
        .global         _ZN2at6native13reduce_kernelILi256ELi2ENS0_8ReduceOpIiNS0_9ArgMinOpsIiEEjlLi4ELi4EEEEEvT1_
        .type           _ZN2at6native13reduce_kernelILi256ELi2ENS0_8ReduceOpIiNS0_9ArgMinOpsIiEEjlLi4ELi4EEEEEvT1_,@function
        .size           _ZN2at6native13reduce_kernelILi256ELi2ENS0_8ReduceOpIiNS0_9ArgMinOpsIiEEjlLi4ELi4EEEEEvT1_,(.L_x_6829 - _ZN2at6native13reduce_kernelILi256ELi2ENS0_8ReduceOpIiNS0_9ArgMinOpsIiEEjlLi4ELi4EEEEEvT1_)
        .other          _ZN2at6native13reduce_kernelILi256ELi2ENS0_8ReduceOpIiNS0_9ArgMinOpsIiEEjlLi4ELi4EEEEEvT1_,@"STO_CUDA_ENTRY STV_DEFAULT"
_ZN2at6native13reduce_kernelILi256ELi2ENS0_8ReduceOpIiNS0_9ArgMinOpsIiEEjlLi4ELi4EEEEEvT1_:
.text._ZN2at6native13reduce_kernelILi256ELi2ENS0_8ReduceOpIiNS0_9ArgMinOpsIiEEjlLi4ELi4EEEEEvT1_:
        /* <DEDUP_REMOVED lines=197> */
[----:B------:R-:W-:Y:S02]  /*0c50*/  ISETP.NE.AND P0, PT, R0, 0x18, PT ;  /* 0x000000180000780c */ /* 0x000fe40003f05270 */
[----:B------:R-:W-:-:S05]  /*0c60*/  MOV R4, RZ ;  /* 0x000000ff00047202 */ /* 0x000fca0000000f00 */
        /* <DEDUP_REMOVED lines=11> */
.L_x_3324:
[----:B------:R-:W0:Y:S01]  /*0d20*/  S2R R24, SR_CTAID.Y ;  /* 0x0000000000187919 */ /* 0x000e220000002600 */
[----:B------:R-:W-:Y:S01]  /*0d30*/  IMAD R5, R17, c[0x0][0x190], RZ ;  /* 0x0000640011057a24 */ /* 0x000fe200078e02ff */
[----:B------:R-:W-:Y:S01]  /*0d40*/  ULDC.64 UR36, c[0x0][0x118] ;  /* 0x0000460000247ab9 */ /* 0x000fe20000000a00 */
[----:B------:R-:W-:Y:S01]  /*0d50*/  BSSY B6, `(.L_x_3325) ;  /* 0x0000ba6000067945 */ /* 0x000fe20003800000 */
[----:B------:R-:W-:Y:S01]  /*0d60*/  CS2R R12, SRZ ;  /* 0x00000000000c7805 */ /* 0x000fe2000001ff00 */
[----:B------:R-:W-:Y:S02]  /*0d70*/  IMAD R5, R2, c[0x0][0x194], R5 ;  /* 0x0000650002057a24 */ /* 0x000fe400078e0205 */
[----:B------:R-:W-:Y:S02]  /*0d80*/  IMAD.MOV.U32 R0, RZ, RZ, RZ ;  /* 0x000000ffff007224 */ /* 0x000fe400078e00ff */
[----:B------:R-:W-:Y:S02]  /*0d90*/  IMAD.MOV.U32 R9, RZ, RZ, RZ ;  /* 0x000000ffff097224 */ /* 0x000fe400078e00ff */
[----:B------:R-:W-:-:S02]  /*0da0*/  IMAD.MOV.U32 R43, RZ, RZ, RZ ;  /* 0x000000ffff2b7224 */ /* 0x000fc400078e00ff */
[----:B0-----:R-:W-:-:S05]  /*0db0*/  IMAD R5, R24, c[0x0][0x198], R5 ;  /* 0x0000660018057a24 */ /* 0x001fca00078e0205 */
        /* <DEDUP_REMOVED lines=51> */
.L_x_3333:
[----:B------:R-:W-:Y:S05]  /*10f0*/  BSYNC B2 ;  /* 0x0000000000027941 */ /* 0x000fea0003800000 */
.L_x_3332:
        /* <DEDUP_REMOVED lines=8> */
[----:B------:R-:W-:-:S05]  /*1180*/  IMAD.IADD R0, R17, 0x1, -R6 ;  /* 0x0000000111007824 */ /* 0x000fca00078e0a06 */
        /* <DEDUP_REMOVED lines=11> */
.L_x_3331:
[----:B------:R-:W-:Y:S05]  /*1240*/  BSYNC B1 ;  /* 0x0000000000017941 */ /* 0x000fea0003800000 */
.L_x_3330:
[C---:B------:R-:W-:Y:S02]  /*1250*/  IADD3 R5, P0, -R6.reuse, 0x4, RZ ;  /* 0x0000000406057810 */ /* 0x040fe40007f1e1ff */
[C---:B------:R-:W-:Y:S02]  /*1260*/  IADD3 R16, R6.reuse, c[0x0][0x17c], RZ ;  /* 0x00005f0006107a10 */ /* 0x040fe40007ffe0ff */
[----:B------:R-:W-:Y:S01]  /*1270*/  LEA R18, P1, R5, R18, 0x2 ;  /* 0x0000001205127211 */ /* 0x000fe200078210ff */
[----:B------:R-:W-:Y:S01]  /*1280*/  IMAD.X R4, RZ, RZ, -0x1, P0 ;  /* 0xffffffffff047424 */ /* 0x000fe200000e06ff */
[----:B------:R-:W-:-:S02]  /*1290*/  IADD3 R25, -R6, 0x4, RZ ;  /* 0x0000000406197810 */ /* 0x000fc40007ffe1ff */
[----:B------:R-:W-:Y:S02]  /*12a0*/  IADD3 R16, R16, -0x4, RZ ;  /* 0xfffffffc10107810 */ /* 0x000fe40007ffe0ff */
[----:B------:R-:W-:Y:S02]  /*12b0*/  LEA.HI.X R19, R5, R19, R4, 0x2, P1 ;  /* 0x0000001305137211 */ /* 0x000fe400008f1404 */
.L_x_3329:
[----:B------:R-:W-:Y:S05]  /*12c0*/  BSYNC B0 ;  /* 0x0000000000007941 */ /* 0x000fea0003800000 */
.L_x_3328:
        /* <DEDUP_REMOVED lines=9> */
[----:B------:R-:W-:Y:S01]  /*1360*/  IMAD.MOV.U32 R11, RZ, RZ, c[0x0][0x170] ;  /* 0x00005c00ff0b7624 */ /* 0x000fe200078e00ff */
[----:B------:R-:W-:Y:S01]  /*1370*/  SHF.L.U32 R4, R29, 0x2, RZ ;  /* 0x000000021d047819 */ /* 0x000fe200000006ff */
[----:B------:R-:W-:Y:S02]  /*1380*/  IMAD.MOV.U32 R13, RZ, RZ, c[0x0][0x174] ;  /* 0x00005d00ff0d7624 */ /* 0x000fe400078e00ff */
[----:B------:R-:W-:Y:S01]  /*1390*/  IMAD.MOV.U32 R15, RZ, RZ, c[0x0][0x168] ;  /* 0x00005a00ff0f7624 */ /* 0x000fe200078e00ff */
[----:B------:R-:W-:Y:S01]  /*13a0*/  IADD3 R5, R4, 0x3, RZ ;  /* 0x0000000304057810 */ /* 0x000fe20007ffe0ff */
[----:B------:R-:W-:Y:S02]  /*13b0*/  IMAD.MOV.U32 R27, RZ, RZ, c[0x0][0x170] ;  /* 0x00005c00ff1b7624 */ /* 0x000fe400078e00ff */
[----:B------:R-:W-:Y:S01]  /*13c0*/  IMAD.MOV.U32 R21, RZ, RZ, c[0x0][0x174] ;  /* 0x00005d00ff157624 */ /* 0x000fe200078e00ff */
[----:B------:R-:W-:Y:S01]  /*13d0*/  ISETP.GE.U32.AND P0, PT, R5, R16, PT ;  /* 0x000000100500720c */ /* 0x000fe20003f06070 */
[----:B------:R-:W-:-:S12]  /*13e0*/  IMAD.MOV.U32 R14, RZ, RZ, c[0x0][0x168] ;  /* 0x00005a00ff0e7624 */ /* 0x000fd800078e00ff */
[----:B------:R-:W-:Y:S05]  /*13f0*/  @P0 BRA `(.L_x_3335) ;  /* 0x000003e000000947 */ /* 0x000fea0003800000 */
[----:B------:R-:W-:Y:S01]  /*1400*/  IMAD.MOV.U32 R20, RZ, RZ, R4 ;  /* 0x000000ffff147224 */ /* 0x000fe200078e0004 */
[----:B------:R-:W-:Y:S01]  /*1410*/  MOV R15, c[0x0][0x168] ;  /* 0x00005a00000f7a02 */ /* 0x000fe20000000f00 */
[----:B------:R-:W-:Y:S02]  /*1420*/  IMAD.MOV.U32 R11, RZ, RZ, c[0x0][0x170] ;  /* 0x00005c00ff0b7624 */ /* 0x000fe400078e00ff */
[----:B------:R-:W-:Y:S02]  /*1430*/  IMAD.MOV.U32 R13, RZ, RZ, c[0x0][0x174] ;  /* 0x00005d00ff0d7624 */ /* 0x000fe400078e00ff */
[----:B------:R-:W-:Y:S02]  /*1440*/  IMAD.MOV.U32 R27, RZ, RZ, c[0x0][0x170] ;  /* 0x00005c00ff1b7624 */ /* 0x000fe400078e00ff */
[----:B------:R-:W-:Y:S02]  /*1450*/  IMAD.MOV.U32 R21, RZ, RZ, c[0x0][0x174] ;  /* 0x00005d00ff157624 */ /* 0x000fe400078e00ff */
[----:B------:R-:W-:-:S02]  /*1460*/  IMAD.MOV.U32 R14, RZ, RZ, c[0x0][0x168] ;  /* 0x00005a00ff0e7624 */ /* 0x000fc400078e00ff */
.L_x_3336:
[----:B------:R-:W-:-:S06]  /*1470*/  IMAD.WIDE.U32 R4, R29, 0x10, R18 ;  /* 0x000000101d047825 */ /* 0x000fcc00078e0012 */
[----:B------:R-:W2:Y:S01]  /*1480*/  LDG.E.128 R4, [R4.64] ;  /* 0x0000002404047981 */ /* 0x000ea2000c1e1d00 */
        /* <DEDUP_REMOVED lines=8> */
[----:B------:R-:W-:-:S02]  /*1510*/  SEL R26, RZ, 0xffffffff, P0 ;  /* 0xffffffffff1a7807 */ /* 0x000fc40000000000 */
[----:B------:R-:W-:Y:S02]  /*1520*/  SEL R30, RZ, 0xffffffff, P5 ;  /* 0xffffffffff1e7807 */ /* 0x000fe40002800000 */
[C---:B------:R-:W-:Y:S02]  /*1530*/  IADD3 R32, R31.reuse, 0x2, RZ ;  /* 0x000000021f207810 */ /* 0x040fe40007ffe0ff */
[----:B------:R-:W-:Y:S02]  /*1540*/  IADD3 R35, R31, 0x3, RZ ;  /* 0x000000031f237810 */ /* 0x000fe40007ffe0ff */
[----:B------:R-:W-:Y:S02]  /*1550*/  ISETP.GE.U32.AND P0, PT, R11, R32, PT ;  /* 0x000000200b00720c */ /* 0x000fe40003f06070 */
[----:B------:R-:W-:Y:S02]  /*1560*/  IADD3 R37, R20, 0x3, RZ ;  /* 0x0000000314257810 */ /* 0x000fe40007ffe0ff */
[----:B------:R-:W-:-:S04]  /*1570*/  ISETP.GE.AND.EX P0, PT, R13, RZ, PT, P0 ;  /* 0x000000ff0d00720c */ /* 0x000fc80003f06300 */
[----:B------:R-:W-:Y:S02]  /*1580*/  SEL R33, RZ, 0xffffffff, P0 ;  /* 0xffffffffff217807 */ /* 0x000fe40000000000 */
[CC--:B--2---:R-:W-:Y:S02]  /*1590*/  ISETP.NE.AND P1, PT, R3.reuse, R4.reuse, PT ;  /* 0x000000040300720c */ /* 0x0c4fe40003f25270 */
[CC--:B------:R-:W-:Y:S02]  /*15a0*/  ISETP.NE.AND P4, PT, R14.reuse, R5.reuse, PT ;  /* 0x000000050e00720c */ /* 0x0c0fe40003f85270 */
[----:B------:R-:W-:Y:S02]  /*15b0*/  ISETP.GE.AND P6, PT, R3, R4, PT ;  /* 0x000000040300720c */ /* 0x000fe40003fc6270 */
[----:B------:R-:W-:Y:S02]  /*15c0*/  ISETP.GE.AND P5, PT, R14, R5, PT ;  /* 0x000000050e00720c */ /* 0x000fe40003fa6270 */
[----:B------:R-:W-:-:S05]  /*15d0*/  ISETP.GE.AND P0, PT, R10, R7, PT ;  /* 0x000000070a00720c */ /* 0x000fca0003f06270 */
[----:B------:R-:W-:Y:S02]  /*15e0*/  @P1 SEL R26, RZ, 0xffffffff, P6 ;  /* 0xffffffffff1a1807 */ /* 0x000fe40003000000 */
[CC--:B------:R-:W-:Y:S02]  /*15f0*/  ISETP.NE.AND P6, PT, R15.reuse, R6.reuse, PT ;  /* 0x000000060f00720c */ /* 0x0c0fe40003fc5270 */
[----:B------:R-:W-:Y:S02]  /*1600*/  @P4 SEL R30, RZ, 0xffffffff, P5 ;  /* 0xffffffffff1e4807 */ /* 0x000fe40002800000 */
[----:B------:R-:W-:Y:S02]  /*1610*/  ISETP.NE.AND P4, PT, R10, R7, PT ;  /* 0x000000070a00720c */ /* 0x000fe40003f85270 */
[----:B------:R-:W-:Y:S02]  /*1620*/  ISETP.GE.U32.AND P1, PT, R12, R35, PT ;  /* 0x000000230c00720c */ /* 0x000fe40003f26070 */
[----:B------:R-:W-:-:S02]  /*1630*/  ISETP.GE.AND P5, PT, R15, R6, PT ;  /* 0x000000060f00720c */ /* 0x000fc40003fa6270 */
[----:B------:R-:W-:Y:S02]  /*1640*/  ISETP.GE.AND.EX P1, PT, R9, RZ, PT, P1 ;  /* 0x000000ff0900720c */ /* 0x000fe40003f26310 */
[----:B------:R-:W-:Y:S02]  /*1650*/  LOP3.LUT R26, R26, 0x1, RZ, 0xc0, !PT ;  /* 0x000000011a1a7812 */ /* 0x000fe400078ec0ff */
[----:B------:R-:W-:Y:S02]  /*1660*/  @P6 SEL R33, RZ, 0xffffffff, P5 ;  /* 0xffffffffff216807 */ /* 0x000fe40002800000 */
[----:B------:R-:W-:Y:S02]  /*1670*/  ISETP.GE.U32.AND P5, PT, R37, R16, PT ;  /* 0x000000102500720c */ /* 0x000fe40003fa6070 */
[----:B------:R-:W-:Y:S02]  /*1680*/  SEL R34, RZ, 0xffffffff, P1 ;  /* 0xffffffffff227807 */ /* 0x000fe40000800000 */
[----:B------:R-:W-:-:S02]  /*1690*/  @P4 SEL R34, RZ, 0xffffffff, P0 ;  /* 0xffffffffff224807 */ /* 0x000fc40000000000 */
        /* <DEDUP_REMOVED lines=17> */
[----:B------:R-:W-:-:S02]  /*17b0*/  SEL R13, R13, RZ, !P4 ;  /* 0x000000ff0d0d7207 */ /* 0x000fc40006000000 */
[----:B------:R-:W-:Y:S01]  /*17c0*/  SEL R9, R9, RZ, !P6 ;  /* 0x000000ff09097207 */ /* 0x000fe20007000000 */
[----:B------:R-:W-:Y:S05]  /*17d0*/  @!P5 BRA `(.L_x_3336) ;  /* 0xfffffc900000d947 */ /* 0x000fea000383ffff */
.L_x_3335:
[----:B------:R-:W-:Y:S05]  /*17e0*/  BSYNC B0 ;  /* 0x0000000000007941 */ /* 0x000fea0003800000 */
.L_x_3334:
        /* <DEDUP_REMOVED lines=8> */
.L_x_3338:
[----:B------:R-:W-:Y:S05]  /*1870*/  BSYNC B0 ;  /* 0x0000000000007941 */ /* 0x000fea0003800000 */
.L_x_3337:
        /* <DEDUP_REMOVED lines=23> */
.L_x_3340:
[----:B------:R-:W-:Y:S05]  /*19f0*/  BSYNC B0 ;  /* 0x0000000000007941 */ /* 0x000fea0003800000 */
.L_x_3339:
[CC--:B------:R-:W-:Y:S01]  /*1a00*/  ISETP.NE.AND P2, PT, R3.reuse, R14.reuse, PT ;  /* 0x0000000e0300720c */ /* 0x0c0fe20003f45270 */
[----:B------:R-:W-:Y:S01]  /*1a10*/  IMAD.MOV.U32 R7, RZ, RZ, RZ ;  /* 0x000000ffff077224 */ /* 0x000fe200078e00ff */
        /* <DEDUP_REMOVED lines=30> */
[----:B------:R-:W-:Y:S01]  /*1c00*/  SEL R9, R4, R9, !P0 ;  /* 0x0000000904097207 */ /* 0x000fe20004000000 */
[----:B------:R-:W-:Y:S01]  /*1c10*/  CS2R R12, SRZ ;  /* 0x00000000000c7805 */ /* 0x000fe2000001ff00 */
[----:B------:R-:W-:Y:S01]  /*1c20*/  SEL R43, R15, R10, !P0 ;  /* 0x0000000a0f2b7207 */ /* 0x000fe20004000000 */
[----:B------:R-:W-:Y:S05]  /*1c30*/  BRA `(.L_x_3326) ;  /* 0x0000ab7000007947 */ /* 0x000fea0003800000 */
.L_x_3327:
[----:B------:R-:W-:Y:S02]  /*1c40*/  IMAD.MOV.U32 R36, RZ, RZ, c[0x0][0x2e8] ;  /* 0x0000ba00ff247624 */ /* 0x000fe400078e00ff */
[----:B------:R-:W-:-:S03]  /*1c50*/  IMAD.MOV.U32 R0, RZ, RZ, 0x1 ;  /* 0x00000001ff007424 */ /* 0x000fc600078e00ff */
[----:B------:R-:W-:Y:S02]  /*1c60*/  SHF.R.U32.HI R36, RZ, 0x2, R36 ;  /* 0x00000002ff247819 */ /* 0x000fe40000011624 */
[----:B------:R-:W-:Y:S02]  /*1c70*/  ISETP.EQ.AND P2, PT, R0, c[0x0][0x1b8], PT ;  /* 0x00006e0000007a0c */ /* 0x000fe40003f42270 */
[----:B------:R-:W-:Y:S02]  /*1c80*/  ISETP.NE.AND P0, PT, R36, 0x1, PT ;  /* 0x000000012400780c */ /* 0x000fe40003f05270 */
[----:B------:R-:W-:-:S11]  /*1c90*/  ISETP.NE.AND P1, PT, R0, c[0x0][0x1b8], PT ;  /* 0x00006e0000007a0c */ /* 0x000fd60003f25270 */
[----:B------:R-:W-:Y:S05]  /*1ca0*/  @!P0 BRA P2, `(.L_x_3341) ;  /* 0x0000951000008947 */ /* 0x000fea0001000000 */
[----:B------:R-:W-:Y:S01]  /*1cb0*/  IMAD.MOV.U32 R38, RZ, RZ, c[0x0][0x184] ;  /* 0x00006100ff267624 */ /* 0x000fe200078e00ff */
[----:B------:R-:W-:Y:S01]  /*1cc0*/  MOV R45, R5 ;  /* 0x00000005002d7202 */ /* 0x000fe20000000f00 */
[----:B------:R-:W-:Y:S02]  /*1cd0*/  IMAD.MOV.U32 R43, RZ, RZ, c[0x0][0x168] ;  /* 0x00005a00ff2b7624 */ /* 0x000fe400078e00ff */
[----:B------:R-:W-:Y:S02]  /*1ce0*/  IMAD.MOV.U32 R41, RZ, RZ, c[0x0][0x170] ;  /* 0x00005c00ff297624 */ /* 0x000fe400078e00ff */
[----:B------:R-:W-:Y:S02]  /*1cf0*/  IMAD.MOV.U32 R40, RZ, RZ, c[0x0][0x174] ;  /* 0x00005d00ff287624 */ /* 0x000fe400078e00ff */
[----:B------:R-:W-:Y:S01]  /*1d00*/  IMAD R0, R38, 0x3, R5 ;  /* 0x0000000326007824 */ /* 0x000fe200078e0205 */
        /* <DEDUP_REMOVED lines=48> */
.L_x_3350:
        /* <DEDUP_REMOVED lines=224> */
.L_x_3345:
        /* <DEDUP_REMOVED lines=216> */
.L_x_3346:
[----:B------:R-:W-:-:S04]  /*3b90*/  LOP3.LUT R27, R27, 0xfffffff8, RZ, 0xc0, !PT ;  /* 0xfffffff81b1b7812 */ /* 0x000fc800078ec0ff */
[----:B------:R-:W-:-:S05]  /*3ba0*/  IADD3 R30, P0, R18, R27, RZ ;  /* 0x0000001b121e7210 */ /* 0x000fca0007f1e0ff */
[----:B------:R-:W-:-:S06]  /*3bb0*/  IMAD.X R31, RZ, RZ, R19, P0 ;  /* 0x000000ffff1f7224 */ /* 0x000fcc00000e0613 */
[----:B------:R-:W5:Y:S01]  /*3bc0*/  LDG.E.64 R30, [R30.64] ;  /* 0x000000241e1e7981 */ /* 0x000f62000c1e1b00 */
[----:B------:R-:W-:Y:S02]  /*3bd0*/  IMAD.MOV.U32 R29, RZ, RZ, RZ ;  /* 0x000000ffff1d7224 */ /* 0x000fe400078e00ff */
[----:B------:R-:W-:Y:S01]  /*3be0*/  IMAD.MOV.U32 R27, RZ, RZ, RZ ;  /* 0x000000ffff1b7224 */ /* 0x000fe200078e00ff */
[----:B------:R-:W-:Y:S05]  /*3bf0*/  @!P2 BRA `(.L_x_3347) ;  /* 0x00000d400000a947 */ /* 0x000fea0003800000 */
[----:B------:R-:W-:Y:S02]  /*3c00*/  IMAD.MOV.U32 R24, RZ, RZ, c[0x0][0x184] ;  /* 0x00006100ff187624 */ /* 0x000fe400078e00ff */
[----:B------:R-:W-:Y:S02]  /*3c10*/  IMAD.MOV.U32 R26, RZ, RZ, c[0x0][0x1b8] ;  /* 0x00006e00ff1a7624 */ /* 0x000fe400078e00ff */
        /* <DEDUP_REMOVED lines=210> */
.L_x_3347:
        /* <DEDUP_REMOVED lines=10> */
[----:B------:R-:W-:-:S10]  /*49e0*/  HFMA2.MMA R26, -RZ, RZ, 0, 0 ;  /* 0x00000000ff1a7435 */ /* 0x000fd400000001ff */
        /* <DEDUP_REMOVED lines=207> */
.L_x_3348:
[----:B------:R-:W-:-:S04]  /*56e0*/  LOP3.LUT R29, R29, 0xfffffff8, RZ, 0xc0, !PT ;  /* 0xfffffff81d1d7812 */ /* 0x000fc800078ec0ff */
[----:B------:R-:W-:-:S05]  /*56f0*/  IADD3 R28, P0, R18, R29, RZ ;  /* 0x0000001d121c7210 */ /* 0x000fca0007f1e0ff */
[----:B------:R-:W-:-:S06]  /*5700*/  IMAD.X R29, RZ, RZ, R19, P0 ;  /* 0x000000ffff1d7224 */ /* 0x000fcc00000e0613 */
[----:B------:R-:W2:Y:S01]  /*5710*/  LDG.E.64 R28, [R28.64] ;  /* 0x000000241c1c7981 */ /* 0x000ea2000c1e1b00 */
[-C--:B-----5:R-:W-:Y:S02]  /*5720*/  ISETP.NE.AND P6, PT, R0, R32.reuse, PT ;  /* 0x000000200000720c */ /* 0x0a0fe40003fc5270 */
[----:B------:R-:W-:Y:S02]  /*5730*/  ISETP.GE.U32.AND P3, PT, R4, R45, PT ;  /* 0x0000002d0400720c */ /* 0x000fe40003f66070 */
[----:B------:R-:W-:Y:S02]  /*5740*/  ISETP.GE.AND P1, PT, R0, R32, PT ;  /* 0x000000200000720c */ /* 0x000fe40003f26270 */
[----:B------:R-:W-:Y:S02]  /*5750*/  ISETP.GE.AND.EX P3, PT, R3, RZ, PT, P3 ;  /* 0x000000ff0300720c */ /* 0x000fe40003f66330 */
[----:B------:R-:W-:Y:S02]  /*5760*/  SEL R27, RZ, 0xffffffff, P1 ;  /* 0xffffffffff1b7807 */ /* 0x000fe40000800000 */
[----:B------:R-:W-:-:S02]  /*5770*/  ISETP.NE.AND P4, PT, R5, R33, PT ;  /* 0x000000210500720c */ /* 0x000fc40003f85270 */
[----:B------:R-:W-:Y:S02]  /*5780*/  ISETP.GE.AND P1, PT, R5, R33, PT ;  /* 0x000000210500720c */ /* 0x000fe40003f26270 */
[----:B------:R-:W-:Y:S02]  /*5790*/  @!P6 SEL R27, RZ, 0xffffffff, P3 ;  /* 0xffffffffff1be807 */ /* 0x000fe40001800000 */
[CC--:B------:R-:W-:Y:S02]  /*57a0*/  ISETP.NE.AND P5, PT, R9.reuse, R30.reuse, PT ;  /* 0x0000001e0900720c */ /* 0x0c0fe40003fa5270 */
[----:B------:R-:W-:Y:S02]  /*57b0*/  ISETP.GE.AND P6, PT, R9, R30, PT ;  /* 0x0000001e0900720c */ /* 0x000fe40003fc6270 */
[----:B------:R-:W-:Y:S02]  /*57c0*/  IADD3 R26, R45, c[0x0][0x184], RZ ;  /* 0x000061002d1a7a10 */ /* 0x000fe40007ffe0ff */
[----:B------:R-:W-:-:S02]  /*57d0*/  SEL R35, RZ, 0xffffffff, P1 ;  /* 0xffffffffff237807 */ /* 0x000fc40000800000 */
[----:B------:R-:W-:Y:S02]  /*57e0*/  SEL R42, RZ, 0xffffffff, P6 ;  /* 0xffffffffff2a7807 */ /* 0x000fe40003000000 */
[----:B------:R-:W-:Y:S02]  /*57f0*/  ISETP.GE.U32.AND P0, PT, R7, R45, PT ;  /* 0x0000002d0700720c */ /* 0x000fe40003f06070 */
[CC--:B------:R-:W-:Y:S02]  /*5800*/  ISETP.GE.AND P3, PT, R10.reuse, R31.reuse, PT ;  /* 0x0000001f0a00720c */ /* 0x0c0fe40003f66270 */
[----:B------:R-:W-:Y:S02]  /*5810*/  ISETP.GE.U32.AND P1, PT, R11, R26, PT ;  /* 0x0000001a0b00720c */ /* 0x000fe40003f26070 */
[----:B------:R-:W-:Y:S02]  /*5820*/  ISETP.NE.AND P6, PT, R10, R31, PT ;  /* 0x0000001f0a00720c */ /* 0x000fe40003fc5270 */
[----:B------:R-:W-:-:S02]  /*5830*/  ISETP.GE.AND.EX P0, PT, R6, RZ, PT, P0 ;  /* 0x000000ff0600720c */ /* 0x000fc40003f06300 */
[----:B------:R-:W-:Y:S02]  /*5840*/  ISETP.GE.AND.EX P1, PT, R8, RZ, PT, P1 ;  /* 0x000000ff0800720c */ /* 0x000fe40003f26310 */
[----:B------:R-:W-:Y:S02]  /*5850*/  SEL R44, RZ, 0xffffffff, P3 ;  /* 0xffffffffff2c7807 */ /* 0x000fe40001800000 */
[----:B------:R-:W-:Y:S02]  /*5860*/  ISETP.GE.U32.AND P3, PT, R12, R26, PT ;  /* 0x0000001a0c00720c */ /* 0x000fe40003f66070 */
[----:B------:R-:W-:Y:S02]  /*5870*/  @!P4 SEL R35, RZ, 0xffffffff, P0 ;  /* 0xffffffffff23c807 */ /* 0x000fe40000000000 */
[----:B------:R-:W-:Y:S02]  /*5880*/  @!P5 SEL R42, RZ, 0xffffffff, P1 ;  /* 0xffffffffff2ad807 */ /* 0x000fe40000800000 */
[----:B------:R-:W-:-:S02]  /*5890*/  ISETP.NE.AND P0, PT, R14, R24, PT ;  /* 0x000000180e00720c */ /* 0x000fc40003f05270 */
[CC--:B------:R-:W-:Y:S02]  /*58a0*/  ISETP.GE.AND P5, PT, R36.reuse, R25.reuse, PT ;  /* 0x000000192400720c */ /* 0x0c0fe40003fa6270 */
[----:B------:R-:W-:Y:S02]  /*58b0*/  ISETP.NE.AND P1, PT, R36, R25, PT ;  /* 0x000000192400720c */ /* 0x000fe40003f25270 */
[----:B------:R-:W-:Y:S02]  /*58c0*/  ISETP.GE.AND.EX P3, PT, R13, RZ, PT, P3 ;  /* 0x000000ff0d00720c */ /* 0x000fe40003f66330 */
[----:B------:R-:W-:Y:S02]  /*58d0*/  IADD3 R34, R26, c[0x0][0x184], RZ ;  /* 0x000061001a227a10 */ /* 0x000fe40007ffe0ff */
[----:B------:R-:W-:Y:S02]  /*58e0*/  ISETP.GE.AND P4, PT, R14, R24, PT ;  /* 0x000000180e00720c */ /* 0x000fe40003f86270 */
[----:B------:R-:W-:-:S02]  /*58f0*/  SEL R47, RZ, 0xffffffff, P5 ;  /* 0xffffffffff2f7807 */ /* 0x000fc40002800000 */
[----:B------:R-:W-:Y:S02]  /*5900*/  @!P6 SEL R44, RZ, 0xffffffff, P3 ;  /* 0xffffffffff2ce807 */ /* 0x000fe40001800000 */
[----:B------:R-:W-:Y:S02]  /*5910*/  LOP3.LUT R27, R27, 0x1, RZ, 0xc0, !PT ;  /* 0x000000011b1b7812 */ /* 0x000fe400078ec0ff */
[-C--:B------:R-:W-:Y:S02]  /*5920*/  ISETP.GE.U32.AND P5, PT, R21, R34.reuse, PT ;  /* 0x000000221500720c */ /* 0x080fe40003fa6070 */
[----:B------:R-:W-:Y:S02]  /*5930*/  ISETP.GE.U32.AND P3, PT, R39, R34, PT ;  /* 0x000000222700720c */ /* 0x000fe40003f66070 */
[----:B------:R-:W-:Y:S02]  /*5940*/  SEL R46, RZ, 0xffffffff, P4 ;  /* 0xffffffffff2e7807 */ /* 0x000fe40002000000 */
[----:B------:R-:W-:-:S02]  /*5950*/  ISETP.NE.U32.AND P4, PT, R27, 0x1, PT ;  /* 0x000000011b00780c */ /* 0x000fc40003f85070 */
[----:B------:R-:W-:Y:S02]  /*5960*/  ISETP.GE.AND.EX P6, PT, R20, RZ, PT, P5 ;  /* 0x000000ff1400720c */ /* 0x000fe40003fc6350 */
[----:B------:R-:W-:Y:S02]  /*5970*/  ISETP.GE.AND.EX P3, PT, R37, RZ, PT, P3 ;  /* 0x000000ff2500720c */ /* 0x000fe40003f66330 */
[----:B------:R-:W-:Y:S02]  /*5980*/  IADD3 R27, R34, c[0x0][0x184], RZ ;  /* 0x00006100221b7a10 */ /* 0x000fe40007ffe0ff */
[----:B------:R-:W-:Y:S02]  /*5990*/  @!P0 SEL R46, RZ, 0xffffffff, P6 ;  /* 0xffffffffff2e8807 */ /* 0x000fe40003000000 */
[----:B------:R-:W-:Y:S02]  /*59a0*/  @!P1 SEL R47, RZ, 0xffffffff, P3 ;  /* 0xffffffffff2f9807 */ /* 0x000fe40001800000 */
[----:B------:R-:W-:-:S02]  /*59b0*/  ISETP.GE.U32.AND P0, PT, R41, R27, PT ;  /* 0x0000001b2900720c */ /* 0x000fc40003f06070 */
[----:B------:R-:W-:Y:S02]  /*59c0*/  LOP3.LUT R35, R35, 0x1, RZ, 0xc0, !PT ;  /* 0x0000000123237812 */ /* 0x000fe400078ec0ff */
[----:B------:R-:W-:Y:S02]  /*59d0*/  ISETP.GE.AND.EX P0, PT, R40, RZ, PT, P0 ;  /* 0x000000ff2800720c */ /* 0x000fe40003f06300 */
[----:B------:R-:W-:Y:S02]  /*59e0*/  ISETP.GE.U32.AND P1, PT, R16, R27, PT ;  /* 0x0000001b1000720c */ /* 0x000fe40003f26070 */
[----:B------:R-:W-:Y:S02]  /*59f0*/  ISETP.NE.U32.AND P5, PT, R35, 0x1, PT ;  /* 0x000000012300780c */ /* 0x000fe40003fa5070 */
[----:B------:R-:W-:Y:S02]  /*5a00*/  SEL R35, RZ, 0xffffffff, P0 ;  /* 0xffffffffff237807 */ /* 0x000fe40000000000 */
[----:B------:R-:W-:-:S02]  /*5a10*/  ISETP.GE.AND.EX P1, PT, R15, RZ, PT, P1 ;  /* 0x000000ff0f00720c */ /* 0x000fc40003f26310 */
[----:B------:R-:W-:Y:S02]  /*5a20*/  LOP3.LUT R42, R42, 0x1, RZ, 0xc0, !PT ;  /* 0x000000012a2a7812 */ /* 0x000fe400078ec0ff */
[----:B------:R-:W-:Y:S02]  /*5a30*/  LOP3.LUT R44, R44, 0x1, RZ, 0xc0, !PT ;  /* 0x000000012c2c7812 */ /* 0x000fe400078ec0ff */
[----:B------:R-:W-:Y:S02]  /*5a40*/  SEL R48, RZ, 0xffffffff, P1 ;  /* 0xffffffffff307807 */ /* 0x000fe40000800000 */
[----:B------:R-:W-:Y:S02]  /*5a50*/  ISETP.NE.U32.AND P1, PT, R42, 0x1, PT ;  /* 0x000000012a00780c */ /* 0x000fe40003f25070 */
[-C--:B------:R-:W-:Y:S02]  /*5a60*/  SEL R4, R4, R45.reuse, !P4 ;  /* 0x0000002d04047207 */ /* 0x080fe40006000000 */
[----:B------:R-:W-:-:S02]  /*5a70*/  SEL R7, R7, R45, !P5 ;  /* 0x0000002d07077207 */ /* 0x000fc40006800000 */
[----:B------:R-:W-:Y:S02]  /*5a80*/  SEL R11, R11, R26, !P1 ;  /* 0x0000001a0b0b7207 */ /* 0x000fe40004800000 */
[----:B------:R-:W-:Y:S02]  /*5a90*/  IADD3 R45, R27, c[0x0][0x184], RZ ;  /* 0x000061001b2d7a10 */ /* 0x000fe40007ffe0ff */
[----:B------:R-:W-:Y:S02]  /*5aa0*/  SEL R9, R9, R30, !P1 ;  /* 0x0000001e09097207 */ /* 0x000fe40004800000 */
[----:B------:R-:W-:Y:S02]  /*5ab0*/  SEL R8, R8, RZ, !P1 ;  /* 0x000000ff08087207 */ /* 0x000fe40004800000 */
[----:B------:R-:W-:Y:S02]  /*5ac0*/  LOP3.LUT R46, R46, 0x1, RZ, 0xc0, !PT ;  /* 0x000000012e2e7812 */ /* 0x000fe400078ec0ff */
[----:B------:R-:W-:-:S02]  /*5ad0*/  LOP3.LUT R47, R47, 0x1, RZ, 0xc0, !PT ;  /* 0x000000012f2f7812 */ /* 0x000fc400078ec0ff */
[----:B------:R-:W-:Y:S02]  /*5ae0*/  SEL R0, R0, R32, !P4 ;  /* 0x0000002000007207 */ /* 0x000fe40006000000 */
[----:B------:R-:W-:Y:S02]  /*5af0*/  SEL R3, R3, RZ, !P4 ;  /* 0x000000ff03037207 */ /* 0x000fe40006000000 */
[----:B------:R-:W-:Y:S02]  /*5b00*/  SEL R5, R5, R33, !P5 ;  /* 0x0000002105057207 */ /* 0x000fe40006800000 */
[----:B------:R-:W-:Y:S02]  /*5b10*/  SEL R6, R6, RZ, !P5 ;  /* 0x000000ff06067207 */ /* 0x000fe40006800000 */
[CC--:B--2---:R-:W-:Y:S02]  /*5b20*/  ISETP.NE.AND P3, PT, R43.reuse, R28.reuse, PT ;  /* 0x0000001c2b00720c */ /* 0x0c4fe40003f65270 */
[----:B------:R-:W-:-:S02]  /*5b30*/  ISETP.GE.AND P0, PT, R43, R28, PT ;  /* 0x0000001c2b00720c */ /* 0x000fc40003f06270 */
[----:B------:R-:W-:-:S09]  /*5b40*/  ISETP.NE.AND P6, PT, R38, R29, PT ;  /* 0x0000001d2600720c */ /* 0x000fd20003fc5270 */
[----:B------:R-:W-:Y:S02]  /*5b50*/  @P3 SEL R35, RZ, 0xffffffff, P0 ;  /* 0xffffffffff233807 */ /* 0x000fe40000000000 */
[----:B------:R-:W-:Y:S02]  /*5b60*/  ISETP.NE.U32.AND P0, PT, R44, 0x1, PT ;  /* 0x000000012c00780c */ /* 0x000fe40003f05070 */
[----:B------:R-:W-:Y:S02]  /*5b70*/  ISETP.GE.AND P3, PT, R38, R29, PT ;  /* 0x0000001d2600720c */ /* 0x000fe40003f66270 */
[----:B------:R-:W-:Y:S01]  /*5b80*/  SEL R12, R12, R26, !P0 ;  /* 0x0000001a0c0c7207 */ /* 0x000fe20004000000 */
[----:B------:R-:W-:Y:S01]  /*5b90*/  IMAD.MOV.U32 R26, RZ, RZ, c[0x0][0x184] ;  /* 0x00006100ff1a7624 */ /* 0x000fe200078e00ff */
[----:B------:R-:W-:Y:S02]  /*5ba0*/  @P6 SEL R48, RZ, 0xffffffff, P3 ;  /* 0xffffffffff306807 */ /* 0x000fe40001800000 */
[----:B------:R-:W-:Y:S01]  /*5bb0*/  LOP3.LUT R35, R35, 0x1, RZ, 0xc0, !PT ;  /* 0x0000000123237812 */ /* 0x000fe200078ec0ff */
[----:B------:R-:W-:Y:S01]  /*5bc0*/  IMAD R26, R26, 0x3, R45 ;  /* 0x000000031a1a7824 */ /* 0x000fe200078e022d */
[----:B------:R-:W-:-:S02]  /*5bd0*/  LOP3.LUT R48, R48, 0x1, RZ, 0xc0, !PT ;  /* 0x0000000130307812 */ /* 0x000fc400078ec0ff */
[----:B------:R-:W-:Y:S02]  /*5be0*/  ISETP.NE.U32.AND P6, PT, R46, 0x1, PT ;  /* 0x000000012e00780c */ /* 0x000fe40003fc5070 */
[----:B------:R-:W-:Y:S02]  /*5bf0*/  ISETP.GE.U32.AND P1, PT, R26, c[0x0][0x17c], PT ;  /* 0x00005f001a007a0c */ /* 0x000fe40003f26070 */
[----:B------:R-:W-:Y:S02]  /*5c00*/  ISETP.NE.U32.AND P3, PT, R47, 0x1, PT ;  /* 0x000000012f00780c */ /* 0x000fe40003f65070 */
[----:B------:R-:W-:Y:S02]  /*5c10*/  ISETP.NE.U32.AND P4, PT, R35, 0x1, PT ;  /* 0x000000012300780c */ /* 0x000fe40003f85070 */
[----:B------:R-:W-:Y:S02]  /*5c20*/  ISETP.NE.U32.AND P5, PT, R48, 0x1, PT ;  /* 0x000000013000780c */ /* 0x000fe40003fa5070 */
[----:B------:R-:W-:-:S02]  /*5c30*/  SEL R21, R21, R34, !P6 ;  /* 0x0000002215157207 */ /* 0x000fc40007000000 */
[----:B------:R-:W-:Y:S02]  /*5c40*/  SEL R39, R39, R34, !P3 ;  /* 0x0000002227277207 */ /* 0x000fe40005800000 */
[-C--:B------:R-:W-:Y:S02]  /*5c50*/  SEL R41, R41, R27.reuse, !P4 ;  /* 0x0000001b29297207 */ /* 0x080fe40006000000 */
[----:B------:R-:W-:Y:S02]  /*5c60*/  SEL R16, R16, R27, !P5 ;  /* 0x0000001b10107207 */ /* 0x000fe40006800000 */
[----:B------:R-:W-:Y:S02]  /*5c70*/  SEL R10, R10, R31, !P0 ;  /* 0x0000001f0a0a7207 */ /* 0x000fe40004000000 */
[----:B------:R-:W-:Y:S02]  /*5c80*/  SEL R13, R13, RZ, !P0 ;  /* 0x000000ff0d0d7207 */ /* 0x000fe40004000000 */
[----:B------:R-:W-:-:S02]  /*5c90*/  SEL R14, R14, R24, !P6 ;  /* 0x000000180e0e7207 */ /* 0x000fc40007000000 */
[----:B------:R-:W-:Y:S02]  /*5ca0*/  SEL R20, R20, RZ, !P6 ;  /* 0x000000ff14147207 */ /* 0x000fe40007000000 */
[----:B------:R-:W-:Y:S02]  /*5cb0*/  SEL R36, R36, R25, !P3 ;  /* 0x0000001924247207 */ /* 0x000fe40005800000 */
[----:B------:R-:W-:Y:S02]  /*5cc0*/  SEL R37, R37, RZ, !P3 ;  /* 0x000000ff25257207 */ /* 0x000fe40005800000 */
[----:B------:R-:W-:Y:S02]  /*5cd0*/  SEL R43, R43, R28, !P4 ;  /* 0x0000001c2b2b7207 */ /* 0x000fe40006000000 */
[----:B------:R-:W-:Y:S02]  /*5ce0*/  SEL R40, R40, RZ, !P4 ;  /* 0x000000ff28287207 */ /* 0x000fe40006000000 */
[----:B------:R-:W-:-:S02]  /*5cf0*/  SEL R38, R38, R29, !P5 ;  /* 0x0000001d26267207 */ /* 0x000fc40006800000 */
[----:B------:R-:W-:Y:S01]  /*5d00*/  SEL R15, R15, RZ, !P5 ;  /* 0x000000ff0f0f7207 */ /* 0x000fe20006800000 */
[----:B------:R-:W-:Y:S01]  /*5d10*/  @P1 CALL.REL.NOINC `(.L_x_3349) ;  /* 0x0000001000001944 */ /* 0x000fe20003c00000 */
[----:B------:R-:W-:Y:S05]  /*5d20*/  BRA `(.L_x_3350) ;  /* 0xffffc2e000007947 */ /* 0x000fea000383ffff */
.L_x_3349:
[----:B------:R-:W-:Y:S05]  /*5d30*/  BSYNC B1 ;  /* 0x0000000000017941 */ /* 0x000fea0003800000 */
.L_x_3344:
[----:B------:R-:W-:Y:S05]  /*5d40*/  BSYNC B0 ;  /* 0x0000000000007941 */ /* 0x000fea0003800000 */
.L_x_3343:
        /* <DEDUP_REMOVED lines=204> */
.L_x_3353:
        /* <DEDUP_REMOVED lines=198> */
[----:B------:R-:W-:Y:S01]  /*7670*/  @P2 IMAD.MOV.U32 R34, RZ, RZ, RZ ;  /* 0x000000ffff222224 */ /* 0x000fe200078e00ff */
[----:B------:R-:W-:-:S03]  /*7680*/  IADD3 R47, -R35, RZ, RZ ;  /* 0x000000ff232f7210 */ /* 0x000fc60007ffe1ff */
[----:B------:R-:W-:-:S04]  /*7690*/  @P2 IMAD.HI.U32 R30, R35, c[0x0][0x2e0], R34 ;  /* 0x0000b800231e2a27 */ /* 0x000fc800078e0022 */
[----:B------:R-:W-:Y:S01]  /*76a0*/  IMAD R31, R47, c[0x0][0x2d0], R31 ;  /* 0x0000b4002f1f7a24 */ /* 0x000fe200078e021f */
[----:B------:R-:W-:-:S03]  /*76b0*/  @P2 SHF.R.U32.HI R30, RZ, c[0x0][0x2e4], R30 ;  /* 0x0000b900ff1e2a19 */ /* 0x000fc6000001161e */
[----:B------:R-:W-:Y:S02]  /*76c0*/  IMAD R44, R31, c[0x0][0x344], R44 ;  /* 0x0000d1001f2c7a24 */ /* 0x000fe400078e022c */
[----:B------:R-:W-:-:S04]  /*76d0*/  @P2 IMAD.MOV R34, RZ, RZ, -R30 ;  /* 0x000000ffff222224 */ /* 0x000fc800078e0a1e */
[----:B------:R-:W-:-:S04]  /*76e0*/  @P2 IMAD R35, R34, c[0x0][0x2dc], R35 ;  /* 0x0000b70022232a24 */ /* 0x000fc800078e0223 */
[----:B------:R-:W-:-:S05]  /*76f0*/  @P2 IMAD R44, R35, c[0x0][0x348], R44 ;  /* 0x0000d200232c2a24 */ /* 0x000fca00078e022c */
.L_x_3354:
        /* <DEDUP_REMOVED lines=207> */
.L_x_3355:
        /* <DEDUP_REMOVED lines=207> */
.L_x_3356:
[----:B------:R-:W-:-:S04]  /*90e0*/  LOP3.LUT R29, R35, 0xfffffff8, RZ, 0xc0, !PT ;  /* 0xfffffff8231d7812 */ /* 0x000fc800078ec0ff */
[----:B------:R-:W-:-:S04]  /*90f0*/  IADD3 R28, P1, R18, R29, RZ ;  /* 0x0000001d121c7210 */ /* 0x000fc80007f3e0ff */
[----:B------:R-:W-:-:S06]  /*9100*/  IADD3.X R29, RZ, R19, RZ, P1, !PT ;  /* 0x00000013ff1d7210 */ /* 0x000fcc0000ffe4ff */
[----:B------:R-:W5:Y:S03]  /*9110*/  LDG.E.64 R28, [R28.64] ;  /* 0x000000241c1c7981 */ /* 0x000f66000c1e1b00 */
.L_x_3352:
[----:B------:R-:W-:Y:S05]  /*9120*/  BSYNC B0 ;  /* 0x0000000000007941 */ /* 0x000fea0003800000 */
.L_x_3351:
[----:B------:R-:W-:Y:S01]  /*9130*/  BSSY B0, `(.L_x_3357) ;  /* 0x0000063000007945 */ /* 0x000fe20003800000 */
[----:B------:R-:W-:Y:S05]  /*9140*/  @P0 BRA `(.L_x_3358) ;  /* 0x0000061000000947 */ /* 0x000fea0003800000 */
[----:B-----5:R-:W-:Y:S02]  /*9150*/  ISETP.NE.AND P2, PT, R5, R33, PT ;  /* 0x000000210500720c */ /* 0x020fe40003f45270 */
[----:B------:R-:W-:Y:S02]  /*9160*/  ISETP.NE.AND P3, PT, R0, R32, PT ;  /* 0x000000200000720c */ /* 0x000fe40003f65270 */
[----:B------:R-:W-:Y:S02]  /*9170*/  ISETP.GE.U32.AND P1, PT, R7, R45, PT ;  /* 0x0000002d0700720c */ /* 0x000fe40003f26070 */
[----:B------:R-:W-:Y:S02]  /*9180*/  ISETP.GE.AND P5, PT, R5, R33, PT ;  /* 0x000000210500720c */ /* 0x000fe40003fa6270 */
[----:B------:R-:W-:Y:S02]  /*9190*/  ISETP.GE.U32.AND P0, PT, R4, R45, PT ;  /* 0x0000002d0400720c */ /* 0x000fe40003f06070 */
[----:B------:R-:W-:-:S02]  /*91a0*/  ISETP.GE.AND.EX P1, PT, R6, RZ, PT, P1 ;  /* 0x000000ff0600720c */ /* 0x000fc40003f26310 */
[----:B------:R-:W-:Y:S02]  /*91b0*/  IADD3 R27, R45, c[0x0][0x184], RZ ;  /* 0x000061002d1b7a10 */ /* 0x000fe40007ffe0ff */
[----:B------:R-:W-:Y:S02]  /*91c0*/  ISETP.GE.AND P4, PT, R0, R32, PT ;  /* 0x000000200000720c */ /* 0x000fe40003f86270 */
        /* <DEDUP_REMOVED lines=17> */
[----:B------:R-:W-:Y:S02]  /*92e0*/  ISETP.NE.AND P2, PT, R10, R31, PT ;  /* 0x0000001f0a00720c */ /* 0x000fe40003f45270 */
[----:B------:R-:W-:-:S02]  /*92f0*/  ISETP.NE.AND P3, PT, R9, R30, PT ;  /* 0x0000001e0900720c */ /* 0x000fc40003f65270 */
[----:B------:R-:W-:Y:S02]  /*9300*/  ISETP.GE.U32.AND P1, PT, R12, R27, PT ;  /* 0x0000001b0c00720c */ /* 0x000fe40003f26070 */
[----:B------:R-:W-:Y:S02]  /*9310*/  ISETP.GE.AND P5, PT, R10, R31, PT ;  /* 0x0000001f0a00720c */ /* 0x000fe40003fa6270 */
[----:B------:R-:W-:Y:S02]  /*9320*/  ISETP.GE.U32.AND P0, PT, R11, R27, PT ;  /* 0x0000001b0b00720c */ /* 0x000fe40003f06070 */
[----:B------:R-:W-:Y:S02]  /*9330*/  ISETP.GE.AND.EX P1, PT, R13, RZ, PT, P1 ;  /* 0x000000ff0d00720c */ /* 0x000fe40003f26310 */
[----:B------:R-:W-:Y:S02]  /*9340*/  IADD3 R26, R27, c[0x0][0x184], RZ ;  /* 0x000061001b1a7a10 */ /* 0x000fe40007ffe0ff */
[----:B------:R-:W-:-:S02]  /*9350*/  ISETP.GE.AND P4, PT, R9, R30, PT ;  /* 0x0000001e0900720c */ /* 0x000fc40003f86270 */
        /* <DEDUP_REMOVED lines=17> */
[----:B------:R-:W-:Y:S02]  /*9470*/  ISETP.NE.AND P2, PT, R36, R25, PT ;  /* 0x000000192400720c */ /* 0x000fe40003f45270 */
[----:B------:R-:W-:Y:S02]  /*9480*/  ISETP.NE.AND P3, PT, R14, R24, PT ;  /* 0x000000180e00720c */ /* 0x000fe40003f65270 */
[----:B------:R-:W-:-:S02]  /*9490*/  ISETP.GE.U32.AND P1, PT, R39, R26, PT ;  /* 0x0000001a2700720c */ /* 0x000fc40003f26070 */
[----:B------:R-:W-:Y:S02]  /*94a0*/  ISETP.GE.AND P5, PT, R36, R25, PT ;  /* 0x000000192400720c */ /* 0x000fe40003fa6270 */
[----:B------:R-:W-:Y:S02]  /*94b0*/  ISETP.GE.U32.AND P0, PT, R21, R26, PT ;  /* 0x0000001a1500720c */ /* 0x000fe40003f06070 */
[----:B------:R-:W-:Y:S02]  /*94c0*/  ISETP.GE.AND.EX P1, PT, R37, RZ, PT, P1 ;  /* 0x000000ff2500720c */ /* 0x000fe40003f26310 */
[----:B------:R-:W-:Y:S02]  /*94d0*/  IADD3 R27, R26, c[0x0][0x184], RZ ;  /* 0x000061001a1b7a10 */ /* 0x000fe40007ffe0ff */
[----:B------:R-:W-:Y:S02]  /*94e0*/  ISETP.GE.AND P4, PT, R14, R24, PT ;  /* 0x000000180e00720c */ /* 0x000fe40003f86270 */
[----:B------:R-:W-:-:S02]  /*94f0*/  SEL R19, RZ, 0xffffffff, P5 ;  /* 0xffffffffff137807 */ /* 0x000fc40002800000 */
[----:B------:R-:W-:Y:S02]  /*9500*/  ISETP.GE.AND.EX P0, PT, R20, RZ, PT, P0 ;  /* 0x000000ff1400720c */ /* 0x000fe40003f06300 */
        /* <DEDUP_REMOVED lines=13> */
[----:B------:R-:W-:Y:S01]  /*95e0*/  SEL R37, R37, RZ, !P1 ;  /* 0x000000ff25257207 */ /* 0x000fe20004800000 */
[----:B------:R-:W-:Y:S05]  /*95f0*/  @P2 BRA `(.L_x_3358) ;  /* 0x0000016000002947 */ /* 0x000fea0003800000 */
        /* <DEDUP_REMOVED lines=22> */
.L_x_3358:
[----:B------:R-:W-:Y:S05]  /*9760*/  BSYNC B0 ;  /* 0x0000000000007941 */ /* 0x000fea0003800000 */
.L_x_3357:
[----:B------:R-:W-:Y:S02]  /*9770*/  ISETP.NE.AND P3, PT, R0, R9, PT ;  /* 0x000000090000720c */ /* 0x000fe40003f65270 */
[----:B------:R-:W-:-:S02]  /*9780*/  ISETP.NE.AND P2, PT, R5, R10, PT ;  /* 0x0000000a0500720c */ /* 0x000fc40003f45270 */
        /* <DEDUP_REMOVED lines=38> */
[----:B------:R-:W-:Y:S02]  /*99f0*/  ISETP.NE.AND P2, PT, R5, R38, PT ;  /* 0x000000260500720c */ /* 0x000fe40003f45270 */
[----:B------:R-:W-:Y:S02]  /*9a00*/  ISETP.NE.AND P3, PT, R14, R43, PT ;  /* 0x0000002b0e00720c */ /* 0x000fe40003f65270 */
[----:B------:R-:W-:Y:S02]  /*9a10*/  SEL R6, R10, R21, !P0 ;  /* 0x000000150a067207 */ /* 0x000fe40004000000 */
[----:B------:R-:W-:-:S02]  /*9a20*/  SEL R39, R12, R39, !P1 ;  /* 0x000000270c277207 */ /* 0x000fc40004800000 */
[----:B------:R-:W-:Y:S02]  /*9a30*/  SEL R9, R11, R20, !P0 ;  /* 0x000000140b097207 */ /* 0x000fe40004000000 */
[----:B------:R-:W-:Y:S02]  /*9a40*/  SEL R4, R4, R37, !P1 ;  /* 0x0000002504047207 */ /* 0x000fe40004800000 */
        /* <DEDUP_REMOVED lines=20> */
[----:B------:R-:W-:Y:S05]  /*9b90*/  BRA `(.L_x_3326) ;  /* 0x00002c1000007947 */ /* 0x000fea0003800000 */
.L_x_3342:
        /* <DEDUP_REMOVED lines=46> */
.L_x_3361:
[----:B------:R-:W-:Y:S01]  /*9e80*/  IMAD R20, R36, R45, RZ ;  /* 0x0000002d24147224 */ /* 0x000fe200078e02ff */
[----:B------:R-:W-:-:S04]  /*9e90*/  IADD3 R37, R45, c[0x0][0x184], RZ ;  /* 0x000061002d257a10 */ /* 0x000fc80007ffe0ff */
[----:B------:R-:W-:Y:S01]  /*9ea0*/  SHF.R.U32.HI R21, RZ, 0x1, R20 ;  /* 0x00000001ff157819 */ /* 0x000fe20000011614 */
[----:B------:R-:W-:-:S04]  /*9eb0*/  IMAD R24, R36, R37, RZ ;  /* 0x0000002524187224 */ /* 0x000fc800078e02ff */
[----:B------:R-:W-:Y:S01]  /*9ec0*/  IMAD.WIDE.U32 R20, R21, 0x8, R18 ;  /* 0x0000000815147825 */ /* 0x000fe200078e0012 */
[----:B------:R-:W-:Y:S02]  /*9ed0*/  SHF.R.U32.HI R25, RZ, 0x1, R24 ;  /* 0x00000001ff197819 */ /* 0x000fe40000011618 */
[----:B------:R-:W-:-:S03]  /*9ee0*/  IADD3 R39, R37, c[0x0][0x184], RZ ;  /* 0x0000610025277a10 */ /* 0x000fc60007ffe0ff */
[----:B------:R-:W2:Y:S01]  /*9ef0*/  LDG.E.64 R20, [R20.64] ;  /* 0x0000002414147981 */ /* 0x000ea2000c1e1b00 */
[----:B------:R-:W-:-:S04]  /*9f00*/  IMAD.WIDE.U32 R24, R25, 0x8, R18 ;  /* 0x0000000819187825 */ /* 0x000fc800078e0012 */
[C---:B------:R-:W-:Y:S01]  /*9f10*/  IMAD R26, R36.reuse, R39, RZ ;  /* 0x00000027241a7224 */ /* 0x040fe200078e02ff */
[----:B------:R-:W-:Y:S01]  /*9f20*/  IADD3 R47, R39, c[0x0][0x184], RZ ;  /* 0x00006100272f7a10 */ /* 0x000fe20007ffe0ff */
[----:B------:R-:W3:Y:S03]  /*9f30*/  LDG.E.64 R24, [R24.64] ;  /* 0x0000002418187981 */ /* 0x000ee6000c1e1b00 */
[----:B------:R-:W-:Y:S01]  /*9f40*/  SHF.R.U32.HI R29, RZ, 0x1, R26 ;  /* 0x00000001ff1d7819 */ /* 0x000fe2000001161a */
[----:B------:R-:W-:-:S04]  /*9f50*/  IMAD R26, R36, R47, RZ ;  /* 0x0000002f241a7224 */ /* 0x000fc800078e02ff */
[----:B------:R-:W-:Y:S01]  /*9f60*/  IMAD.WIDE.U32 R28, R29, 0x8, R18 ;  /* 0x000000081d1c7825 */ /* 0x000fe200078e0012 */
[----:B------:R-:W-:-:S05]  /*9f70*/  SHF.R.U32.HI R27, RZ, 0x1, R26 ;  /* 0x00000001ff1b7819 */ /* 0x000fca000001161a */
[----:B------:R-:W4:Y:S01]  /*9f80*/  LDG.E.64 R28, [R28.64] ;  /* 0x000000241c1c7981 */ /* 0x000f22000c1e1b00 */
[----:B------:R-:W-:-:S06]  /*9f90*/  IMAD.WIDE.U32 R26, R27, 0x8, R18 ;  /* 0x000000081b1a7825 */ /* 0x000fcc00078e0012 */
[----:B------:R-:W5:Y:S01]  /*9fa0*/  LDG.E.64 R26, [R26.64] ;  /* 0x000000241a1a7981 */ /* 0x000f62000c1e1b00 */
[-C--:B------:R-:W-:Y:S02]  /*9fb0*/  ISETP.GE.U32.AND P1, PT, R16, R45.reuse, PT ;  /* 0x0000002d1000720c */ /* 0x080fe40003f26070 */
[----:B------:R-:W-:Y:S02]  /*9fc0*/  ISETP.GE.U32.AND P0, PT, R32, R45, PT ;  /* 0x0000002d2000720c */ /* 0x000fe40003f06070 */
[----:B------:R-:W-:Y:S02]  /*9fd0*/  ISETP.GE.AND.EX P1, PT, R33, RZ, PT, P1 ;  /* 0x000000ff2100720c */ /* 0x000fe40003f26310 */
[----:B------:R-:W-:Y:S02]  /*9fe0*/  ISETP.GE.AND.EX P0, PT, R34, RZ, PT, P0 ;  /* 0x000000ff2200720c */ /* 0x000fe40003f06300 */
[----:B------:R-:W-:Y:S02]  /*9ff0*/  SEL R44, RZ, 0xffffffff, P1 ;  /* 0xffffffffff2c7807 */ /* 0x000fe40000800000 */
[----:B------:R-:W-:-:S02]  /*a000*/  SEL R42, RZ, 0xffffffff, P0 ;  /* 0xffffffffff2a7807 */ /* 0x000fc40000000000 */
[----:B------:R-:W-:Y:S02]  /*a010*/  ISETP.GE.U32.AND P5, PT, R11, R37, PT ;  /* 0x000000250b00720c */ /* 0x000fe40003fa6070 */
[----:B------:R-:W-:Y:S02]  /*a020*/  ISETP.GE.U32.AND P6, PT, R6, R39, PT ;  /* 0x000000270600720c */ /* 0x000fe40003fc6070 */
[----:B------:R-:W-:Y:S02]  /*a030*/  ISETP.GE.AND.EX P5, PT, R12, RZ, PT, P5 ;  /* 0x000000ff0c00720c */ /* 0x000fe40003fa6350 */
[----:B------:R-:W-:Y:S02]  /*a040*/  ISETP.GE.AND.EX P6, PT, R7, RZ, PT, P6 ;  /* 0x000000ff0700720c */ /* 0x000fe40003fc6360 */
[----:B------:R-:W-:Y:S02]  /*a050*/  SEL R48, RZ, 0xffffffff, P5 ;  /* 0xffffffffff307807 */ /* 0x000fe40002800000 */
[----:B------:R-:W-:-:S02]  /*a060*/  SEL R49, RZ, 0xffffffff, P6 ;  /* 0xffffffffff317807 */ /* 0x000fc40003000000 */
[CC--:B--2---:R-:W-:Y:S02]  /*a070*/  ISETP.NE.AND P2, PT, R30.reuse, R21.reuse, PT ;  /* 0x000000151e00720c */ /* 0x0c4fe40003f45270 */
[CC--:B------:R-:W-:Y:S02]  /*a080*/  ISETP.NE.AND P3, PT, R35.reuse, R20.reuse, PT ;  /* 0x000000142300720c */ /* 0x0c0fe40003f65270 */
[----:B------:R-:W-:Y:S02]  /*a090*/  ISETP.GE.AND P1, PT, R30, R21, PT ;  /* 0x000000151e00720c */ /* 0x000fe40003f26270 */
[----:B------:R-:W-:Y:S02]  /*a0a0*/  ISETP.GE.AND P0, PT, R35, R20, PT ;  /* 0x000000142300720c */ /* 0x000fe40003f06270 */
[----:B---3--:R-:W-:Y:S02]  /*a0b0*/  ISETP.NE.AND P4, PT, R13, R25, PT ;  /* 0x000000190d00720c */ /* 0x008fe40003f85270 */
[----:B------:R-:W-:-:S03]  /*a0c0*/  ISETP.GE.AND P5, PT, R31, R24, PT ;  /* 0x000000181f00720c */ /* 0x000fc60003fa6270 */
[----:B------:R-:W-:Y:S02]  /*a0d0*/  @P2 SEL R44, RZ, 0xffffffff, P1 ;  /* 0xffffffffff2c2807 */ /* 0x000fe40000800000 */
[----:B------:R-:W-:Y:S02]  /*a0e0*/  ISETP.NE.AND P1, PT, R31, R24, PT ;  /* 0x000000181f00720c */ /* 0x000fe40003f25270 */
[----:B------:R-:W-:Y:S02]  /*a0f0*/  @P3 SEL R42, RZ, 0xffffffff, P0 ;  /* 0xffffffffff2a3807 */ /* 0x000fe40000000000 */
[----:B------:R-:W-:Y:S02]  /*a100*/  ISETP.GE.U32.AND P0, PT, R14, R37, PT ;  /* 0x000000250e00720c */ /* 0x000fe40003f06070 */
[----:B------:R-:W-:Y:S02]  /*a110*/  LOP3.LUT R42, R42, 0x1, RZ, 0xc0, !PT ;  /* 0x000000012a2a7812 */ /* 0x000fe400078ec0ff */
[----:B------:R-:W-:-:S02]  /*a120*/  ISETP.GE.AND.EX P0, PT, R15, RZ, PT, P0 ;  /* 0x000000ff0f00720c */ /* 0x000fc40003f06300 */
[----:B------:R-:W-:Y:S02]  /*a130*/  LOP3.LUT R44, R44, 0x1, RZ, 0xc0, !PT ;  /* 0x000000012c2c7812 */ /* 0x000fe400078ec0ff */
[----:B------:R-:W-:Y:S02]  /*a140*/  SEL R46, RZ, 0xffffffff, P0 ;  /* 0xffffffffff2e7807 */ /* 0x000fe40000000000 */
[----:B----4-:R-:W-:Y:S02]  /*a150*/  ISETP.NE.AND P6, PT, R10, R28, PT ;  /* 0x0000001c0a00720c */ /* 0x010fe40003fc5270 */
[----:B------:R-:W-:Y:S02]  /*a160*/  ISETP.GE.U32.AND P0, PT, R0, R39, PT ;  /* 0x000000270000720c */ /* 0x000fe40003f06070 */
[----:B------:R-:W-:Y:S02]  /*a170*/  ISETP.NE.U32.AND P3, PT, R42, 0x1, PT ;  /* 0x000000012a00780c */ /* 0x000fe40003f65070 */
[----:B------:R-:W-:-:S02]  /*a180*/  ISETP.NE.U32.AND P2, PT, R44, 0x1, PT ;  /* 0x000000012c00780c */ /* 0x000fc40003f45070 */
[----:B------:R-:W-:Y:S02]  /*a190*/  @P1 SEL R46, RZ, 0xffffffff, P5 ;  /* 0xffffffffff2e1807 */ /* 0x000fe40002800000 */
[----:B------:R-:W-:Y:S02]  /*a1a0*/  ISETP.GE.AND P5, PT, R13, R25, PT ;  /* 0x000000190d00720c */ /* 0x000fe40003fa6270 */
[----:B------:R-:W-:Y:S02]  /*a1b0*/  ISETP.GE.AND.EX P0, PT, R3, RZ, PT, P0 ;  /* 0x000000ff0300720c */ /* 0x000fe40003f06300 */
[----:B------:R-:W-:Y:S02]  /*a1c0*/  ISETP.NE.AND P1, PT, R5, R29, PT ;  /* 0x0000001d0500720c */ /* 0x000fe40003f25270 */
[-C--:B------:R-:W-:Y:S02]  /*a1d0*/  SEL R32, R32, R45.reuse, !P3 ;  /* 0x0000002d20207207 */ /* 0x080fe40005800000 */
[----:B------:R-:W-:-:S02]  /*a1e0*/  SEL R16, R16, R45, !P2 ;  /* 0x0000002d10107207 */ /* 0x000fc40005000000 */
[----:B------:R-:W-:Y:S02]  /*a1f0*/  IADD3 R45, R47, c[0x0][0x184], RZ ;  /* 0x000061002f2d7a10 */ /* 0x000fe40007ffe0ff */
[----:B------:R-:W-:Y:S02]  /*a200*/  @P4 SEL R48, RZ, 0xffffffff, P5 ;  /* 0xffffffffff304807 */ /* 0x000fe40002800000 */
[----:B------:R-:W-:Y:S01]  /*a210*/  SEL R44, RZ, 0xffffffff, P0 ;  /* 0xffffffffff2c7807 */ /* 0x000fe20000000000 */
[----:B------:R-:W-:Y:S01]  /*a220*/  IMAD R42, R38, 0x3, R45 ;  /* 0x00000003262a7824 */ /* 0x000fe200078e022d */
[----:B------:R-:W-:Y:S02]  /*a230*/  ISETP.GE.AND P5, PT, R10, R28, PT ;  /* 0x0000001c0a00720c */ /* 0x000fe40003fa6270 */
[----:B------:R-:W-:Y:S02]  /*a240*/  ISETP.GE.U32.AND P0, PT, R41, R47, PT ;  /* 0x0000002f2900720c */ /* 0x000fe40003f06070 */
[----:B-----5:R-:W-:-:S02]  /*a250*/  ISETP.NE.AND P4, PT, R43, R26, PT ;  /* 0x0000001a2b00720c */ /* 0x020fc40003f85270 */
[----:B------:R-:W-:Y:S02]  /*a260*/  @P6 SEL R49, RZ, 0xffffffff, P5 ;  /* 0xffffffffff316807 */ /* 0x000fe40002800000 */
[----:B------:R-:W-:Y:S02]  /*a270*/  ISETP.GE.AND.EX P0, PT, R40, RZ, PT, P0 ;  /* 0x000000ff2800720c */ /* 0x000fe40003f06300 */
[----:B------:R-:W-:Y:S02]  /*a280*/  ISETP.GE.AND P6, PT, R5, R29, PT ;  /* 0x0000001d0500720c */ /* 0x000fe40003fc6270 */
[----:B------:R-:W-:Y:S02]  /*a290*/  ISETP.GE.U32.AND P5, PT, R42, c[0x0][0x17c], PT ;  /* 0x00005f002a007a0c */ /* 0x000fe40003fa6070 */
[----:B------:R-:W-:Y:S02]  /*a2a0*/  SEL R42, RZ, 0xffffffff, P0 ;  /* 0xffffffffff2a7807 */ /* 0x000fe40000000000 */
[----:B------:R-:W-:-:S02]  /*a2b0*/  @P1 SEL R44, RZ, 0xffffffff, P6 ;  /* 0xffffffffff2c1807 */ /* 0x000fc40003000000 */
[----:B------:R-:W-:Y:S02]  /*a2c0*/  ISETP.GE.U32.AND P0, PT, R8, R47, PT ;  /* 0x0000002f0800720c */ /* 0x000fe40003f06070 */
[----:B------:R-:W-:Y:S02]  /*a2d0*/  ISETP.NE.AND P1, PT, R4, R27, PT ;  /* 0x0000001b0400720c */ /* 0x000fe40003f25270 */
[----:B------:R-:W-:Y:S02]  /*a2e0*/  ISETP.GE.AND P6, PT, R43, R26, PT ;  /* 0x0000001a2b00720c */ /* 0x000fe40003fc6270 */
[----:B------:R-:W-:Y:S02]  /*a2f0*/  LOP3.LUT R46, R46, 0x1, RZ, 0xc0, !PT ;  /* 0x000000012e2e7812 */ /* 0x000fe400078ec0ff */
[----:B------:R-:W-:Y:S02]  /*a300*/  ISETP.GE.AND.EX P0, PT, R9, RZ, PT, P0 ;  /* 0x000000ff0900720c */ /* 0x000fe40003f06300 */
[----:B------:R-:W-:-:S02]  /*a310*/  @P4 SEL R42, RZ, 0xffffffff, P6 ;  /* 0xffffffffff2a4807 */ /* 0x000fc40003000000 */
[----:B------:R-:W-:Y:S02]  /*a320*/  ISETP.NE.U32.AND P4, PT, R46, 0x1, PT ;  /* 0x000000012e00780c */ /* 0x000fe40003f85070 */
[----:B------:R-:W-:Y:S02]  /*a330*/  SEL R46, RZ, 0xffffffff, P0 ;  /* 0xffffffffff2e7807 */ /* 0x000fe40000000000 */
[----:B------:R-:W-:Y:S02]  /*a340*/  ISETP.GE.AND P0, PT, R4, R27, PT ;  /* 0x0000001b0400720c */ /* 0x000fe40003f06270 */
[----:B------:R-:W-:Y:S02]  /*a350*/  LOP3.LUT R48, R48, 0x1, RZ, 0xc0, !PT ;  /* 0x0000000130307812 */ /* 0x000fe400078ec0ff */
[----:B------:R-:W-:Y:S02]  /*a360*/  @P1 SEL R46, RZ, 0xffffffff, P0 ;  /* 0xffffffffff2e1807 */ /* 0x000fe40000000000 */
[----:B------:R-:W-:-:S02]  /*a370*/  LOP3.LUT R49, R49, 0x1, RZ, 0xc0, !PT ;  /* 0x0000000131317812 */ /* 0x000fc400078ec0ff */
[----:B------:R-:W-:Y:S02]  /*a380*/  LOP3.LUT R44, R44, 0x1, RZ, 0xc0, !PT ;  /* 0x000000012c2c7812 */ /* 0x000fe400078ec0ff */
[----:B------:R-:W-:Y:S02]  /*a390*/  LOP3.LUT R42, R42, 0x1, RZ, 0xc0, !PT ;  /* 0x000000012a2a7812 */ /* 0x000fe400078ec0ff */
[----:B------:R-:W-:Y:S02]  /*a3a0*/  LOP3.LUT R46, R46, 0x1, RZ, 0xc0, !PT ;  /* 0x000000012e2e7812 */ /* 0x000fe400078ec0ff */
[----:B------:R-:W-:Y:S02]  /*a3b0*/  SEL R35, R35, R20, !P3 ;  /* 0x0000001423237207 */ /* 0x000fe40005800000 */
[----:B------:R-:W-:Y:S02]  /*a3c0*/  SEL R34, R34, RZ, !P3 ;  /* 0x000000ff22227207 */ /* 0x000fe40005800000 */
[----:B------:R-:W-:-:S02]  /*a3d0*/  SEL R30, R30, R21, !P2 ;  /* 0x000000151e1e7207 */ /* 0x000fc40005000000 */
[----:B------:R-:W-:Y:S02]  /*a3e0*/  SEL R33, R33, RZ, !P2 ;  /* 0x000000ff21217207 */ /* 0x000fe40005000000 */
        /* <DEDUP_REMOVED lines=8> */
[----:B------:R-:W-:Y:S02]  /*a470*/  SEL R0, R0, R39, !P0 ;  /* 0x0000002700007207 */ /* 0x000fe40004000000 */
[-C--:B------:R-:W-:Y:S02]  /*a480*/  SEL R41, R41, R47.reuse, !P3 ;  /* 0x0000002f29297207 */ /* 0x080fe40005800000 */
[----:B------:R-:W-:-:S02]  /*a490*/  SEL R8, R8, R47, !P2 ;  /* 0x0000002f08087207 */ /* 0x000fc40005000000 */
[----:B------:R-:W-:Y:S02]  /*a4a0*/  SEL R31, R31, R24, !P4 ;  /* 0x000000181f1f7207 */ /* 0x000fe40006000000 */
[----:B------:R-:W-:Y:S02]  /*a4b0*/  SEL R15, R15, RZ, !P4 ;  /* 0x000000ff0f0f7207 */ /* 0x000fe40006000000 */
[----:B------:R-:W-:Y:S02]  /*a4c0*/  SEL R13, R13, R25, !P6 ;  /* 0x000000190d0d7207 */ /* 0x000fe40007000000 */
[----:B------:R-:W-:Y:S02]  /*a4d0*/  SEL R12, R12, RZ, !P6 ;  /* 0x000000ff0c0c7207 */ /* 0x000fe40007000000 */
[----:B------:R-:W-:Y:S02]  /*a4e0*/  SEL R10, R10, R28, !P1 ;  /* 0x0000001c0a0a7207 */ /* 0x000fe40004800000 */
[----:B------:R-:W-:-:S02]  /*a4f0*/  SEL R7, R7, RZ, !P1 ;  /* 0x000000ff07077207 */ /* 0x000fc40004800000 */
[----:B------:R-:W-:Y:S02]  /*a500*/  SEL R5, R5, R29, !P0 ;  /* 0x0000001d05057207 */ /* 0x000fe40004000000 */
[----:B------:R-:W-:Y:S02]  /*a510*/  SEL R3, R3, RZ, !P0 ;  /* 0x000000ff03037207 */ /* 0x000fe40004000000 */
[----:B------:R-:W-:Y:S02]  /*a520*/  SEL R43, R43, R26, !P3 ;  /* 0x0000001a2b2b7207 */ /* 0x000fe40005800000 */
[----:B------:R-:W-:Y:S02]  /*a530*/  SEL R40, R40, RZ, !P3 ;  /* 0x000000ff28287207 */ /* 0x000fe40005800000 */
[----:B------:R-:W-:Y:S02]  /*a540*/  SEL R4, R4, R27, !P2 ;  /* 0x0000001b04047207 */ /* 0x000fe40005000000 */
[----:B------:R-:W-:Y:S01]  /*a550*/  SEL R9, R9, RZ, !P2 ;  /* 0x000000ff09097207 */ /* 0x000fe20005000000 */
[----:B------:R-:W-:Y:S05]  /*a560*/  @!P5 BRA `(.L_x_3361) ;  /* 0xfffff9100000d947 */ /* 0x000fea000383ffff */
[----:B------:R-:W-:Y:S05]  /*a570*/  BSYNC B1 ;  /* 0x0000000000017941 */ /* 0x000fea0003800000 */
.L_x_3360:
[----:B------:R-:W-:Y:S05]  /*a580*/  BSYNC B0 ;  /* 0x0000000000007941 */ /* 0x000fea0003800000 */
.L_x_3359:
        /* <DEDUP_REMOVED lines=27> */
.L_x_3363:
[----:B------:R-:W-:Y:S05]  /*a740*/  BSYNC B0 ;  /* 0x0000000000007941 */ /* 0x000fea0003800000 */
.L_x_3362:
[----:B------:R-:W-:Y:S01]  /*a750*/  BSSY B0, `(.L_x_3364) ;  /* 0x0000063000007945 */ /* 0x000fe20003800000 */
[----:B------:R-:W-:Y:S05]  /*a760*/  @P1 BRA `(.L_x_3365) ;  /* 0x0000061000001947 */ /* 0x000fea0003800000 */
[----:B-----5:R-:W-:Y:S02]  /*a770*/  ISETP.NE.AND P2, PT, R30, R21, PT ;  /* 0x000000151e00720c */ /* 0x020fe40003f45270 */
[----:B------:R-:W-:Y:S02]  /*a780*/  ISETP.NE.AND P3, PT, R35, R20, PT ;  /* 0x000000142300720c */ /* 0x000fe40003f65270 */
[----:B------:R-:W-:-:S02]  /*a790*/  ISETP.GE.U32.AND P1, PT, R16, R45, PT ;  /* 0x0000002d1000720c */ /* 0x000fc40003f26070 */
[----:B------:R-:W-:Y:S02]  /*a7a0*/  ISETP.GE.AND P5, PT, R30, R21, PT ;  /* 0x000000151e00720c */ /* 0x000fe40003fa6270 */
[----:B------:R-:W-:Y:S02]  /*a7b0*/  ISETP.GE.U32.AND P0, PT, R32, R45, PT ;  /* 0x0000002d2000720c */ /* 0x000fe40003f06070 */
[----:B------:R-:W-:Y:S02]  /*a7c0*/  ISETP.GE.AND.EX P1, PT, R33, RZ, PT, P1 ;  /* 0x000000ff2100720c */ /* 0x000fe40003f26310 */
[----:B------:R-:W-:Y:S02]  /*a7d0*/  IADD3 R36, R45, c[0x0][0x184], RZ ;  /* 0x000061002d247a10 */ /* 0x000fe40007ffe0ff */
[----:B------:R-:W-:Y:S02]  /*a7e0*/  ISETP.GE.AND P4, PT, R35, R20, PT ;  /* 0x000000142300720c */ /* 0x000fe40003f86270 */
[----:B0-----:R-:W-:-:S02]  /*a7f0*/  SEL R19, RZ, 0xffffffff, P5 ;  /* 0xffffffffff137807 */ /* 0x001fc40002800000 */
        /* <DEDUP_REMOVED lines=16> */
[-C--:B------:R-:W-:Y:S02]  /*a900*/  ISETP.NE.AND P2, PT, R13, R25.reuse, PT ;  /* 0x000000190d00720c */ /* 0x080fe40003f45270 */
        /* <DEDUP_REMOVED lines=24> */
[C---:B------:R-:W-:Y:S02]  /*aa90*/  ISETP.NE.AND P2, PT, R5.reuse, R29, PT ;  /* 0x0000001d0500720c */ /* 0x040fe40003f45270 */
[----:B------:R-:W-:Y:S02]  /*aaa0*/  ISETP.NE.AND P3, PT, R10, R28, PT ;  /* 0x0000001c0a00720c */ /* 0x000fe40003f65270 */
[----:B------:R-:W-:Y:S02]  /*aab0*/  ISETP.GE.U32.AND P1, PT, R0, R21, PT ;  /* 0x000000150000720c */ /* 0x000fe40003f26070 */
[----:B------:R-:W-:Y:S02]  /*aac0*/  ISETP.GE.AND P5, PT, R5, R29, PT ;  /* 0x0000001d0500720c */ /* 0x000fe40003fa6270 */
[----:B------:R-:W-:-:S02]  /*aad0*/  ISETP.GE.U32.AND P0, PT, R6, R21, PT ;  /* 0x000000150600720c */ /* 0x000fc40003f06070 */
[----:B------:R-:W-:Y:S02]  /*aae0*/  ISETP.GE.AND.EX P1, PT, R3, RZ, PT, P1 ;  /* 0x000000ff0300720c */ /* 0x000fe40003f26310 */
[----:B------:R-:W-:Y:S02]  /*aaf0*/  IADD3 R20, R21, c[0x0][0x184], RZ ;  /* 0x0000610015147a10 */ /* 0x000fe40007ffe0ff */
[----:B------:R-:W-:Y:S02]  /*ab00*/  ISETP.GE.AND P4, PT, R10, R28, PT ;  /* 0x0000001c0a00720c */ /* 0x000fe40003f86270 */
        /* <DEDUP_REMOVED lines=17> */
[----:B------:R-:W-:Y:S02]  /*ac20*/  ISETP.NE.AND P3, PT, R43, R26, PT ;  /* 0x0000001a2b00720c */ /* 0x000fe40003f65270 */
[-C--:B------:R-:W-:Y:S02]  /*ac30*/  ISETP.NE.AND P2, PT, R4, R27.reuse, PT ;  /* 0x0000001b0400720c */ /* 0x080fe40003f45270 */
[-C--:B------:R-:W-:Y:S02]  /*ac40*/  ISETP.GE.U32.AND P0, PT, R41, R20.reuse, PT ;  /* 0x000000142900720c */ /* 0x080fe40003f06070 */
[----:B------:R-:W-:Y:S02]  /*ac50*/  ISETP.GE.U32.AND P1, PT, R8, R20, PT ;  /* 0x000000140800720c */ /* 0x000fe40003f26070 */
[----:B------:R-:W-:Y:S02]  /*ac60*/  ISETP.GE.AND P4, PT, R43, R26, PT ;  /* 0x0000001a2b00720c */ /* 0x000fe40003f86270 */
[----:B------:R-:W-:-:S02]  /*ac70*/  ISETP.GE.AND P5, PT, R4, R27, PT ;  /* 0x0000001b0400720c */ /* 0x000fc40003fa6270 */
        /* <DEDUP_REMOVED lines=15> */
[----:B------:R-:W-:Y:S02]  /*ad70*/  SEL R9, R9, RZ, !P1 ;  /* 0x000000ff09097207 */ /* 0x000fe40004800000 */
.L_x_3365:
[----:B------:R-:W-:Y:S05]  /*ad80*/  BSYNC B0 ;  /* 0x0000000000007941 */ /* 0x000fea0003800000 */
.L_x_3364:
[----:B------:R-:W-:Y:S02]  /*ad90*/  ISETP.NE.AND P2, PT, R30, R13, PT ;  /* 0x0000000d1e00720c */ /* 0x000fe40003f45270 */
[----:B------:R-:W-:Y:S02]  /*ada0*/  ISETP.NE.AND P3, PT, R35, R31, PT ;  /* 0x0000001f2300720c */ /* 0x000fe40003f65270 */
[----:B------:R-:W-:-:S02]  /*adb0*/  ISETP.GE.U32.AND P1, PT, R16, R11, PT ;  /* 0x0000000b1000720c */ /* 0x000fc40003f26070 */
[----:B------:R-:W-:Y:S02]  /*adc0*/  ISETP.GE.U32.AND P0, PT, R32, R14, PT ;  /* 0x0000000e2000720c */ /* 0x000fe40003f06070 */
[----:B------:R-:W-:Y:S02]  /*add0*/  ISETP.GE.AND P5, PT, R30, R13, PT ;  /* 0x0000000d1e00720c */ /* 0x000fe40003fa6270 */
[----:B------:R-:W-:Y:S02]  /*ade0*/  ISETP.GE.AND P4, PT, R35, R31, PT ;  /* 0x0000001f2300720c */ /* 0x000fe40003f86270 */
[----:B------:R-:W-:Y:S02]  /*adf0*/  ISETP.GE.AND.EX P1, PT, R33, R12, PT, P1 ;  /* 0x0000000c2100720c */ /* 0x000fe40003f26310 */
[----:B------:R-:W-:Y:S02]  /*ae00*/  ISETP.GE.AND.EX P0, PT, R34, R15, PT, P0 ;  /* 0x0000000f2200720c */ /* 0x000fe40003f06300 */
[----:B0-----:R-:W-:-:S02]  /*ae10*/  SEL R19, RZ, 0xffffffff, P5 ;  /* 0xffffffffff137807 */ /* 0x001fc40002800000 */
        /* <DEDUP_REMOVED lines=9> */
[----:B------:R-:W-:Y:S02]  /*aeb0*/  ISETP.NE.AND P3, PT, R30, R5, PT ;  /* 0x000000051e00720c */ /* 0x000fe40003f65270 */
[----:B------:R-:W-:Y:S02]  /*aec0*/  SEL R13, R16, R11, !P1 ;  /* 0x0000000b100d7207 */ /* 0x000fe40004800000 */
[----:B------:R-:W-:-:S02]  /*aed0*/  ISETP.NE.AND P2, PT, R31, R10, PT ;  /* 0x0000000a1f00720c */ /* 0x000fc40003f45270 */
[----:B------:R-:W-:Y:S02]  /*aee0*/  SEL R19, R32, R14, !P0 ;  /* 0x0000000e20137207 */ /* 0x000fe40004000000 */
[----:B------:R-:W-:Y:S02]  /*aef0*/  SEL R16, R33, R12, !P1 ;  /* 0x0000000c21107207 */ /* 0x000fe40004800000 */
[----:B------:R-:W-:Y:S02]  /*af00*/  SEL R34, R34, R15, !P0 ;  /* 0x0000000f22227207 */ /* 0x000fe40004000000 */
[----:B------:R-:W-:Y:S02]  /*af10*/  ISETP.GE.U32.AND P1, PT, R13, R0, PT ;  /* 0x000000000d00720c */ /* 0x000fe40003f26070 */
[----:B------:R-:W-:Y:S02]  /*af20*/  ISETP.GE.U32.AND P0, PT, R19, R6, PT ;  /* 0x000000061300720c */ /* 0x000fe40003f06070 */
        /* <DEDUP_REMOVED lines=14> */
[----:B------:R-:W-:Y:S02]  /*b010*/  ISETP.NE.AND P2, PT, R5, R4, PT ;  /* 0x000000040500720c */ /* 0x000fe40003f45270 */
[----:B------:R-:W-:Y:S02]  /*b020*/  SEL R11, R13, R0, !P1 ;  /* 0x000000000d0b7207 */ /* 0x000fe40004800000 */
[----:B------:R-:W-:Y:S02]  /*b030*/  ISETP.NE.AND P3, PT, R10, R43, PT ;  /* 0x0000002b0a00720c */ /* 0x000fe40003f65270 */
[----:B------:R-:W-:Y:S02]  /*b040*/  SEL R14, R19, R6, !P0 ;  /* 0x00000006130e7207 */ /* 0x000fe40004000000 */
[----:B------:R-:W-:-:S02]  /*b050*/  SEL R6, R16, R3, !P1 ;  /* 0x0000000310067207 */ /* 0x000fc40004800000 */
[----:B------:R-:W-:Y:S02]  /*b060*/  SEL R15, R34, R7, !P0 ;  /* 0x00000007220f7207 */ /* 0x000fe40004000000 */
[----:B------:R-:W-:Y:S02]  /*b070*/  ISETP.GE.U32.AND P1, PT, R11, R8, PT ;  /* 0x000000080b00720c */ /* 0x000fe40003f26070 */
[----:B------:R-:W-:Y:S02]  /*b080*/  ISETP.GE.U32.AND P0, PT, R14, R41, PT ;  /* 0x000000290e00720c */ /* 0x000fe40003f06070 */
[----:B------:R-:W-:Y:S02]  /*b090*/  ISETP.GE.AND P5, PT, R5, R4, PT ;  /* 0x000000040500720c */ /* 0x000fe40003fa6270 */
[----:B------:R-:W-:Y:S02]  /*b0a0*/  ISETP.GE.AND P4, PT, R10, R43, PT ;  /* 0x0000002b0a00720c */ /* 0x000fe40003f86270 */
        /* <DEDUP_REMOVED lines=16> */
[----:B------:R-:W-:Y:S05]  /*b1b0*/  BRA `(.L_x_3326) ;  /* 0x000015f000007947 */ /* 0x000fea0003800000 */
.L_x_3341:
        /* <DEDUP_REMOVED lines=52> */
.L_x_3368:
[----:B------:R-:W-:-:S05]  /*b500*/  SHF.R.U32.HI R25, RZ, 0x1, R0 ;  /* 0x00000001ff197819 */ /* 0x000fca0000011600 */
[----:B------:R-:W-:Y:S01]  /*b510*/  IMAD.WIDE.U32 R24, R25, 0x8, R18 ;  /* 0x0000000819187825 */ /* 0x000fe200078e0012 */
[----:B------:R-:W-:-:S05]  /*b520*/  IADD3 R36, R0, c[0x0][0x184], RZ ;  /* 0x0000610000247a10 */ /* 0x000fca0007ffe0ff */
[----:B------:R-:W2:Y:S01]  /*b530*/  LDG.E.64 R24, [R24.64] ;  /* 0x0000002418187981 */ /* 0x000ea2000c1e1b00 */
[----:B------:R-:W-:Y:S02]  /*b540*/  SHF.R.U32.HI R27, RZ, 0x1, R36 ;  /* 0x00000001ff1b7819 */ /* 0x000fe40000011624 */
[----:B------:R-:W-:-:S03]  /*b550*/  IADD3 R47, R36, c[0x0][0x184], RZ ;  /* 0x00006100242f7a10 */ /* 0x000fc60007ffe0ff */
[----:B------:R-:W-:Y:S01]  /*b560*/  IMAD.WIDE.U32 R26, R27, 0x8, R18 ;  /* 0x000000081b1a7825 */ /* 0x000fe200078e0012 */
[----:B------:R-:W-:-:S05]  /*b570*/  SHF.R.U32.HI R31, RZ, 0x1, R47 ;  /* 0x00000001ff1f7819 */ /* 0x000fca000001162f */
[----:B------:R-:W3:Y:S01]  /*b580*/  LDG.E.64 R26, [R26.64] ;  /* 0x000000241a1a7981 */ /* 0x000ee2000c1e1b00 */
[----:B------:R-:W-:Y:S01]  /*b590*/  IMAD.WIDE.U32 R30, R31, 0x8, R18 ;  /* 0x000000081f1e7825 */ /* 0x000fe200078e0012 */
[----:B------:R-:W-:-:S04]  /*b5a0*/  IADD3 R49, R47, c[0x0][0x184], RZ ;  /* 0x000061002f317a10 */ /* 0x000fc80007ffe0ff */
[----:B------:R-:W-:Y:S01]  /*b5b0*/  SHF.R.U32.HI R29, RZ, 0x1, R49 ;  /* 0x00000001ff1d7819 */ /* 0x000fe20000011631 */
[----:B------:R-:W4:Y:S04]  /*b5c0*/  LDG.E.64 R30, [R30.64] ;  /* 0x000000241e1e7981 */ /* 0x000f28000c1e1b00 */
        /* <DEDUP_REMOVED lines=11> */
[----:B------:R-:W-:-:S04]  /*b680*/  ISETP.GE.AND.EX P6, PT, R11, RZ, PT, P6 ;  /* 0x000000ff0b00720c */ /* 0x000fc80003fc6360 */
[----:B------:R-:W-:Y:S02]  /*b690*/  SEL R42, RZ, 0xffffffff, P6 ;  /* 0xffffffffff2a7807 */ /* 0x000fe40003000000 */
[CC--:B--2---:R-:W-:Y:S02]  /*b6a0*/  ISETP.NE.AND P2, PT, R34.reuse, R25.reuse, PT ;  /* 0x000000192200720c */ /* 0x0c4fe40003f45270 */
[CC--:B------:R-:W-:Y:S02]  /*b6b0*/  ISETP.NE.AND P3, PT, R43.reuse, R24.reuse, PT ;  /* 0x000000182b00720c */ /* 0x0c0fe40003f65270 */
[----:B------:R-:W-:Y:S02]  /*b6c0*/  ISETP.GE.AND P1, PT, R34, R25, PT ;  /* 0x000000192200720c */ /* 0x000fe40003f26270 */
[----:B------:R-:W-:Y:S02]  /*b6d0*/  ISETP.GE.AND P0, PT, R43, R24, PT ;  /* 0x000000182b00720c */ /* 0x000fe40003f06270 */
[----:B---3--:R-:W-:-:S05]  /*b6e0*/  ISETP.NE.AND P4, PT, R20, R27, PT ;  /* 0x0000001b1400720c */ /* 0x008fca0003f85270 */
[----:B------:R-:W-:Y:S02]  /*b6f0*/  @P2 SEL R40, RZ, 0xffffffff, P1 ;  /* 0xffffffffff282807 */ /* 0x000fe40000800000 */
[----:B------:R-:W-:Y:S02]  /*b700*/  ISETP.NE.AND P1, PT, R33, R26, PT ;  /* 0x0000001a2100720c */ /* 0x000fe40003f25270 */
[----:B------:R-:W-:Y:S02]  /*b710*/  @P3 SEL R38, RZ, 0xffffffff, P0 ;  /* 0xffffffffff263807 */ /* 0x000fe40000000000 */
[----:B------:R-:W-:Y:S02]  /*b720*/  ISETP.GE.U32.AND P0, PT, R21, R36, PT ;  /* 0x000000241500720c */ /* 0x000fe40003f06070 */
[----:B------:R-:W-:Y:S02]  /*b730*/  LOP3.LUT R40, R40, 0x1, RZ, 0xc0, !PT ;  /* 0x0000000128287812 */ /* 0x000fe400078ec0ff */
[----:B------:R-:W-:-:S02]  /*b740*/  LOP3.LUT R38, R38, 0x1, RZ, 0xc0, !PT ;  /* 0x0000000126267812 */ /* 0x000fc400078ec0ff */
[----:B------:R-:W-:Y:S02]  /*b750*/  ISETP.GE.AND.EX P0, PT, R32, RZ, PT, P0 ;  /* 0x000000ff2000720c */ /* 0x000fe40003f06300 */
[----:B------:R-:W-:Y:S02]  /*b760*/  ISETP.NE.U32.AND P2, PT, R40, 0x1, PT ;  /* 0x000000012800780c */ /* 0x000fe40003f45070 */
[----:B------:R-:W-:Y:S02]  /*b770*/  SEL R40, RZ, 0xffffffff, P5 ;  /* 0xffffffffff287807 */ /* 0x000fe40002800000 */
[----:B------:R-:W-:Y:S02]  /*b780*/  ISETP.NE.U32.AND P3, PT, R38, 0x1, PT ;  /* 0x000000012600780c */ /* 0x000fe40003f65070 */
[----:B------:R-:W-:Y:S02]  /*b790*/  ISETP.GE.AND P5, PT, R33, R26, PT ;  /* 0x0000001a2100720c */ /* 0x000fe40003fa6270 */
[----:B------:R-:W-:-:S02]  /*b7a0*/  SEL R38, RZ, 0xffffffff, P0 ;  /* 0xffffffffff267807 */ /* 0x000fc40000000000 */
[----:B----4-:R-:W-:Y:S02]  /*b7b0*/  ISETP.NE.AND P6, PT, R14, R30, PT ;  /* 0x0000001e0e00720c */ /* 0x010fe40003fc5270 */
[----:B------:R-:W-:Y:S02]  /*b7c0*/  ISETP.GE.U32.AND P0, PT, R6, R47, PT ;  /* 0x0000002f0600720c */ /* 0x000fe40003f06070 */
[----:B------:R-:W-:Y:S02]  /*b7d0*/  @P1 SEL R38, RZ, 0xffffffff, P5 ;  /* 0xffffffffff261807 */ /* 0x000fe40002800000 */
[----:B------:R-:W-:Y:S02]  /*b7e0*/  ISETP.GE.AND P5, PT, R20, R27, PT ;  /* 0x0000001b1400720c */ /* 0x000fe40003fa6270 */
[----:B------:R-:W-:Y:S02]  /*b7f0*/  ISETP.GE.AND.EX P0, PT, R7, RZ, PT, P0 ;  /* 0x000000ff0700720c */ /* 0x000fe40003f06300 */
[----:B------:R-:W-:-:S02]  /*b800*/  ISETP.NE.AND P1, PT, R9, R31, PT ;  /* 0x0000001f0900720c */ /* 0x000fc40003f25270 */
[-C--:B------:R-:W-:Y:S02]  /*b810*/  SEL R39, R39, R0.reuse, !P3 ;  /* 0x0000000027277207 */ /* 0x080fe40005800000 */
[----:B------:R-:W-:Y:S02]  /*b820*/  SEL R35, R35, R0, !P2 ;  /* 0x0000000023237207 */ /* 0x000fe40005000000 */
[----:B------:R-:W-:Y:S02]  /*b830*/  IADD3 R0, R49, c[0x0][0x184], RZ ;  /* 0x0000610031007a10 */ /* 0x000fe40007ffe0ff */
[----:B------:R-:W-:Y:S02]  /*b840*/  @P4 SEL R40, RZ, 0xffffffff, P5 ;  /* 0xffffffffff284807 */ /* 0x000fe40002800000 */
[----:B------:R-:W-:Y:S01]  /*b850*/  SEL R44, RZ, 0xffffffff, P0 ;  /* 0xffffffffff2c7807 */ /* 0x000fe20000000000 */
[----:B------:R-:W-:Y:S01]  /*b860*/  IMAD R46, R45, 0x3, R0 ;  /* 0x000000032d2e7824 */ /* 0x000fe200078e0200 */
[----:B------:R-:W-:-:S02]  /*b870*/  ISETP.GE.AND P5, PT, R14, R30, PT ;  /* 0x0000001e0e00720c */ /* 0x000fc40003fa6270 */
[----:B------:R-:W-:Y:S02]  /*b880*/  ISETP.GE.U32.AND P0, PT, R4, R49, PT ;  /* 0x000000310400720c */ /* 0x000fe40003f06070 */
[----:B-----5:R-:W-:Y:S02]  /*b890*/  ISETP.NE.AND P4, PT, R3, R28, PT ;  /* 0x0000001c0300720c */ /* 0x020fe40003f85270 */
[----:B------:R-:W-:Y:S02]  /*b8a0*/  @P6 SEL R42, RZ, 0xffffffff, P5 ;  /* 0xffffffffff2a6807 */ /* 0x000fe40002800000 */
[----:B------:R-:W-:Y:S02]  /*b8b0*/  ISETP.GE.AND.EX P0, PT, R5, RZ, PT, P0 ;  /* 0x000000ff0500720c */ /* 0x000fe40003f06300 */
[----:B------:R-:W-:Y:S02]  /*b8c0*/  ISETP.GE.AND P6, PT, R9, R31, PT ;  /* 0x0000001f0900720c */ /* 0x000fe40003fc6270 */
[----:B------:R-:W-:-:S02]  /*b8d0*/  ISETP.GE.U32.AND P5, PT, R46, c[0x0][0x17c], PT ;  /* 0x00005f002e007a0c */ /* 0x000fc40003fa6070 */
[----:B------:R-:W-:Y:S02]  /*b8e0*/  SEL R46, RZ, 0xffffffff, P0 ;  /* 0xffffffffff2e7807 */ /* 0x000fe40000000000 */
[----:B------:R-:W-:Y:S02]  /*b8f0*/  @P1 SEL R44, RZ, 0xffffffff, P6 ;  /* 0xffffffffff2c1807 */ /* 0x000fe40003000000 */
[----:B------:R-:W-:Y:S02]  /*b900*/  ISETP.GE.U32.AND P0, PT, R12, R49, PT ;  /* 0x000000310c00720c */ /* 0x000fe40003f06070 */
[----:B------:R-:W-:Y:S02]  /*b910*/  ISETP.NE.AND P1, PT, R8, R29, PT ;  /* 0x0000001d0800720c */ /* 0x000fe40003f25270 */
[----:B------:R-:W-:Y:S02]  /*b920*/  ISETP.GE.AND P6, PT, R3, R28, PT ;  /* 0x0000001c0300720c */ /* 0x000fe40003fc6270 */
[----:B------:R-:W-:-:S02]  /*b930*/  LOP3.LUT R38, R38, 0x1, RZ, 0xc0, !PT ;  /* 0x0000000126267812 */ /* 0x000fc400078ec0ff */
[----:B------:R-:W-:Y:S02]  /*b940*/  ISETP.GE.AND.EX P0, PT, R13, RZ, PT, P0 ;  /* 0x000000ff0d00720c */ /* 0x000fe40003f06300 */
[----:B------:R-:W-:Y:S02]  /*b950*/  @P4 SEL R46, RZ, 0xffffffff, P6 ;  /* 0xffffffffff2e4807 */ /* 0x000fe40003000000 */
[----:B------:R-:W-:Y:S02]  /*b960*/  ISETP.NE.U32.AND P4, PT, R38, 0x1, PT ;  /* 0x000000012600780c */ /* 0x000fe40003f85070 */
[----:B------:R-:W-:Y:S02]  /*b970*/  SEL R38, RZ, 0xffffffff, P0 ;  /* 0xffffffffff267807 */ /* 0x000fe40000000000 */
[----:B------:R-:W-:Y:S02]  /*b980*/  ISETP.GE.AND P0, PT, R8, R29, PT ;  /* 0x0000001d0800720c */ /* 0x000fe40003f06270 */
[----:B------:R-:W-:-:S02]  /*b990*/  LOP3.LUT R40, R40, 0x1, RZ, 0xc0, !PT ;  /* 0x0000000128287812 */ /* 0x000fc400078ec0ff */
[----:B------:R-:W-:Y:S02]  /*b9a0*/  @P1 SEL R38, RZ, 0xffffffff, P0 ;  /* 0xffffffffff261807 */ /* 0x000fe40000000000 */
[----:B------:R-:W-:Y:S02]  /*b9b0*/  LOP3.LUT R42, R42, 0x1, RZ, 0xc0, !PT ;  /* 0x000000012a2a7812 */ /* 0x000fe400078ec0ff */
[----:B------:R-:W-:Y:S02]  /*b9c0*/  LOP3.LUT R44, R44, 0x1, RZ, 0xc0, !PT ;  /* 0x000000012c2c7812 */ /* 0x000fe400078ec0ff */
[----:B------:R-:W-:Y:S02]  /*b9d0*/  LOP3.LUT R46, R46, 0x1, RZ, 0xc0, !PT ;  /* 0x000000012e2e7812 */ /* 0x000fe400078ec0ff */
[----:B------:R-:W-:Y:S02]  /*b9e0*/  LOP3.LUT R38, R38, 0x1, RZ, 0xc0, !PT ;  /* 0x0000000126267812 */ /* 0x000fe400078ec0ff */
[----:B------:R-:W-:-:S02]  /*b9f0*/  SEL R43, R43, R24, !P3 ;  /* 0x000000182b2b7207 */ /* 0x000fc40005800000 */
[----:B------:R-:W-:Y:S02]  /*ba00*/  SEL R41, R41, RZ, !P3 ;  /* 0x000000ff29297207 */ /* 0x000fe40005800000 */
[----:B------:R-:W-:Y:S02]  /*ba10*/  SEL R34, R34, R25, !P2 ;  /* 0x0000001922227207 */ /* 0x000fe40005000000 */
[----:B------:R-:W-:Y:S02]  /*ba20*/  SEL R37, R37, RZ, !P2 ;  /* 0x000000ff25257207 */ /* 0x000fe40005000000 */
[----:B------:R-:W-:Y:S02]  /*ba30*/  ISETP.NE.U32.AND P6, PT, R40, 0x1, PT ;  /* 0x000000012800780c */ /* 0x000fe40003fc5070 */
[----:B------:R-:W-:Y:S02]  /*ba40*/  ISETP.NE.U32.AND P1, PT, R42, 0x1, PT ;  /* 0x000000012a00780c */ /* 0x000fe40003f25070 */
[----:B------:R-:W-:-:S02]  /*ba50*/  ISETP.NE.U32.AND P0, PT, R44, 0x1, PT ;  /* 0x000000012c00780c */ /* 0x000fc40003f05070 */
[----:B------:R-:W-:Y:S02]  /*ba60*/  ISETP.NE.U32.AND P3, PT, R46, 0x1, PT ;  /* 0x000000012e00780c */ /* 0x000fe40003f65070 */
[----:B------:R-:W-:Y:S02]  /*ba70*/  ISETP.NE.U32.AND P2, PT, R38, 0x1, PT ;  /* 0x000000012600780c */ /* 0x000fe40003f45070 */
[-C--:B------:R-:W-:Y:S02]  /*ba80*/  SEL R21, R21, R36.reuse, !P4 ;  /* 0x0000002415157207 */ /* 0x080fe40006000000 */
[----:B------:R-:W-:Y:S02]  /*ba90*/  SEL R15, R15, R36, !P6 ;  /* 0x000000240f0f7207 */ /* 0x000fe40007000000 */
[-C--:B------:R-:W-:Y:S02]  /*baa0*/  SEL R10, R10, R47.reuse, !P1 ;  /* 0x0000002f0a0a7207 */ /* 0x080fe40004800000 */
[----:B------:R-:W-:-:S02]  /*bab0*/  SEL R6, R6, R47, !P0 ;  /* 0x0000002f06067207 */ /* 0x000fc40004000000 */
[-C--:B------:R-:W-:Y:S02]  /*bac0*/  SEL R4, R4, R49.reuse, !P3 ;  /* 0x0000003104047207 */ /* 0x080fe40005800000 */
[----:B------:R-:W-:Y:S02]  /*bad0*/  SEL R12, R12, R49, !P2 ;  /* 0x000000310c0c7207 */ /* 0x000fe40005000000 */
        /* <DEDUP_REMOVED lines=9> */
[----:B------:R-:W-:-:S02]  /*bb70*/  SEL R5, R5, RZ, !P3 ;  /* 0x000000ff05057207 */ /* 0x000fc40005800000 */
[----:B------:R-:W-:Y:S02]  /*bb80*/  SEL R8, R8, R29, !P2 ;  /* 0x0000001d08087207 */ /* 0x000fe40005000000 */
[----:B------:R-:W-:Y:S01]  /*bb90*/  SEL R13, R13, RZ, !P2 ;  /* 0x000000ff0d0d7207 */ /* 0x000fe20005000000 */
[----:B------:R-:W-:Y:S05]  /*bba0*/  @!P5 BRA `(.L_x_3368) ;  /* 0xfffff9500000d947 */ /* 0x000fea000383ffff */
[----:B------:R-:W-:Y:S05]  /*bbb0*/  BSYNC B1 ;  /* 0x0000000000017941 */ /* 0x000fea0003800000 */
.L_x_3367:
[----:B------:R-:W-:Y:S05]  /*bbc0*/  BSYNC B0 ;  /* 0x0000000000007941 */ /* 0x000fea0003800000 */
.L_x_3366:
        /* <DEDUP_REMOVED lines=23> */
.L_x_3370:
[----:B------:R-:W-:Y:S05]  /*bd40*/  BSYNC B0 ;  /* 0x0000000000007941 */ /* 0x000fea0003800000 */
.L_x_3369:
[----:B------:R-:W-:Y:S01]  /*bd50*/  BSSY B0, `(.L_x_3371) ;  /* 0x0000063000007945 */ /* 0x000fe20003800000 */
[----:B------:R-:W-:Y:S05]  /*bd60*/  @P1 BRA `(.L_x_3372) ;  /* 0x0000061000001947 */ /* 0x000fea0003800000 */
[CC--:B-----5:R-:W-:Y:S02]  /*bd70*/  ISETP.NE.AND P2, PT, R34.reuse, R25.reuse, PT ;  /* 0x000000192200720c */ /* 0x0e0fe40003f45270 */
[----:B------:R-:W-:Y:S02]  /*bd80*/  ISETP.NE.AND P3, PT, R43, R24, PT ;  /* 0x000000182b00720c */ /* 0x000fe40003f65270 */
[-C--:B------:R-:W-:Y:S02]  /*bd90*/  ISETP.GE.U32.AND P1, PT, R35, R0.reuse, PT ;  /* 0x000000002300720c */ /* 0x080fe40003f26070 */
[----:B------:R-:W-:Y:S02]  /*bda0*/  ISETP.GE.AND P5, PT, R34, R25, PT ;  /* 0x000000192200720c */ /* 0x000fe40003fa6270 */
[----:B------:R-:W-:Y:S02]  /*bdb0*/  ISETP.GE.U32.AND P0, PT, R39, R0, PT ;  /* 0x000000002700720c */ /* 0x000fe40003f06070 */
[----:B------:R-:W-:-:S02]  /*bdc0*/  ISETP.GE.AND.EX P1, PT, R37, RZ, PT, P1 ;  /* 0x000000ff2500720c */ /* 0x000fc40003f26310 */
[----:B------:R-:W-:Y:S02]  /*bdd0*/  IADD3 R36, R0, c[0x0][0x184], RZ ;  /* 0x0000610000247a10 */ /* 0x000fe40007ffe0ff */
[----:B------:R-:W-:Y:S02]  /*bde0*/  ISETP.GE.AND P4, PT, R43, R24, PT ;  /* 0x000000182b00720c */ /* 0x000fe40003f86270 */
[----:B0-----:R-:W-:Y:S02]  /*bdf0*/  SEL R19, RZ, 0xffffffff, P5 ;  /* 0xffffffffff137807 */ /* 0x001fe40002800000 */
        /* <DEDUP_REMOVED lines=18> */
[-C--:B------:R-:W-:Y:S02]  /*bf20*/  ISETP.GE.U32.AND P1, PT, R15, R36.reuse, PT ;  /* 0x000000240f00720c */ /* 0x080fe40003f26070 */
        /* <DEDUP_REMOVED lines=69> */
.L_x_3372:
[----:B------:R-:W-:Y:S05]  /*c380*/  BSYNC B0 ;  /* 0x0000000000007941 */ /* 0x000fea0003800000 */
.L_x_3371:
        /* <DEDUP_REMOVED lines=8> */
[----:B0-----:R-:W-:Y:S02]  /*c410*/  SEL R18, RZ, 0xffffffff, P5 ;  /* 0xffffffffff127807 */ /* 0x001fe40002800000 */
        /* <DEDUP_REMOVED lines=10> */
[----:B------:R-:W-:-:S02]  /*c4c0*/  SEL R35, R35, R15, !P1 ;  /* 0x0000000f23237207 */ /* 0x000fc40004800000 */
[----:B------:R-:W-:Y:S02]  /*c4d0*/  ISETP.NE.AND P2, PT, R33, R14, PT ;  /* 0x0000000e2100720c */ /* 0x000fe40003f45270 */
        /* <DEDUP_REMOVED lines=20> */
[----:B------:R-:W-:Y:S02]  /*c620*/  SEL R15, R35, R6, !P1 ;  /* 0x00000006230f7207 */ /* 0x000fe40004800000 */
[----:B------:R-:W-:Y:S02]  /*c630*/  ISETP.NE.AND P3, PT, R14, R3, PT ;  /* 0x000000030e00720c */ /* 0x000fe40003f65270 */
        /* <DEDUP_REMOVED lines=23> */
.L_x_3326:
[----:B------:R-:W-:Y:S05]  /*c7b0*/  BSYNC B6 ;  /* 0x0000000000067941 */ /* 0x000fea0003800000 */
.L_x_3325:
        /* <DEDUP_REMOVED lines=15> */
.L_x_3376:
        /* <DEDUP_REMOVED lines=9> */
[----:B------:R-:W-:-:S04]  /*c940*/  IMAD R4, R4, c[0x0][0x0], R17 ;  /* 0x0000000004047a24 */ /* 0x000fc800078e0211 */
[----:B------:R-:W-:-:S05]  /*c950*/  IMAD.SHL.U32 R18, R4, 0x20, RZ ;  /* 0x0000002004127824 */ /* 0x000fca00078e00ff */
[----:B------:R-:W0:Y:S04]  /*c960*/  LDS R6, [R18+0x10] ;  /* 0x0000100012067984 */ /* 0x000e280000000800 */
[----:B------:R-:W1:Y:S04]  /*c970*/  LDS R14, [R18+0x20] ;  /* 0x00002000120e7984 */ /* 0x000e680000000800 */
[----:B------:R-:W2:Y:S04]  /*c980*/  LDS.64 R4, [R18+0x18] ;  /* 0x0000180012047984 */ /* 0x000ea80000000a00 */
[----:B------:R-:W3:Y:S01]  /*c990*/  LDS.64 R10, [R18+0x28] ;  /* 0x00002800120a7984 */ /* 0x000ee20000000a00 */
[----:B0-----:R-:W-:-:S02]  /*c9a0*/  ISETP.NE.AND P3, PT, R43, R6, PT ;  /* 0x000000062b00720c */ /* 0x001fc40003f65270 */
[----:B------:R-:W-:Y:S02]  /*c9b0*/  ISETP.GE.AND P5, PT, R43, R6, PT ;  /* 0x000000062b00720c */ /* 0x000fe40003fa6270 */
[C---:B-1----:R-:W-:Y:S02]  /*c9c0*/  ISETP.NE.AND P4, PT, R7.reuse, R14, PT ;  /* 0x0000000e0700720c */ /* 0x042fe40003f85270 */
[----:B------:R-:W-:Y:S02]  /*c9d0*/  SEL R8, RZ, 0xffffffff, P5 ;  /* 0xffffffffff087807 */ /* 0x000fe40002800000 */
[----:B--2---:R-:W-:Y:S02]  /*c9e0*/  ISETP.GE.U32.AND P0, PT, R0, R4, PT ;  /* 0x000000040000720c */ /* 0x004fe40003f06070 */
[----:B------:R-:W-:Y:S02]  /*c9f0*/  ISETP.GE.AND P6, PT, R7, R14, PT ;  /* 0x0000000e0700720c */ /* 0x000fe40003fc6270 */
[----:B------:R-:W-:-:S02]  /*ca00*/  ISETP.GE.AND.EX P0, PT, R9, R5, PT, P0 ;  /* 0x000000050900720c */ /* 0x000fc40003f06300 */
[----:B---3--:R-:W-:Y:S02]  /*ca10*/  ISETP.GE.U32.AND P1, PT, R12, R10, PT ;  /* 0x0000000a0c00720c */ /* 0x008fe40003f26070 */
[----:B------:R-:W-:Y:S02]  /*ca20*/  @!P3 SEL R8, RZ, 0xffffffff, P0 ;  /* 0xffffffffff08b807 */ /* 0x000fe40000000000 */
[----:B------:R-:W-:Y:S02]  /*ca30*/  ISETP.GE.AND.EX P1, PT, R13, R11, PT, P1 ;  /* 0x0000000b0d00720c */ /* 0x000fe40003f26310 */
[----:B------:R-:W-:Y:S02]  /*ca40*/  SEL R15, RZ, 0xffffffff, P6 ;  /* 0xffffffffff0f7807 */ /* 0x000fe40003000000 */
[----:B------:R-:W-:Y:S02]  /*ca50*/  LOP3.LUT R8, R8, 0x1, RZ, 0xc0, !PT ;  /* 0x0000000108087812 */ /* 0x000fe400078ec0ff */
[----:B------:R-:W-:-:S02]  /*ca60*/  @!P4 SEL R15, RZ, 0xffffffff, P1 ;  /* 0xffffffffff0fc807 */ /* 0x000fc40000800000 */
[----:B------:R-:W-:Y:S02]  /*ca70*/  ISETP.NE.U32.AND P0, PT, R8, 0x1, PT ;  /* 0x000000010800780c */ /* 0x000fe40003f05070 */
[----:B------:R-:W-:Y:S02]  /*ca80*/  LOP3.LUT R15, R15, 0x1, RZ, 0xc0, !PT ;  /* 0x000000010f0f7812 */ /* 0x000fe400078ec0ff */
[----:B------:R-:W-:Y:S02]  /*ca90*/  SEL R0, R0, R4, !P0 ;  /* 0x0000000400007207 */ /* 0x000fe40004000000 */
[----:B------:R-:W-:Y:S02]  /*caa0*/  ISETP.NE.U32.AND P1, PT, R15, 0x1, PT ;  /* 0x000000010f00780c */ /* 0x000fe40003f25070 */
[----:B------:R-:W-:Y:S01]  /*cab0*/  SEL R9, R9, R5, !P0 ;  /* 0x0000000509097207 */ /* 0x000fe20004000000 */
[----:B------:R-:W-:Y:S01]  /*cac0*/  IMAD.MOV.U32 R8, RZ, RZ, R0 ;  /* 0x000000ffff087224 */ /* 0x000fe200078e0000 */
[----:B------:R-:W-:-:S02]  /*cad0*/  SEL R12, R12, R10, !P1 ;  /* 0x0000000a0c0c7207 */ /* 0x000fc40004800000 */
[----:B------:R-:W-:Y:S02]  /*cae0*/  SEL R13, R13, R11, !P1 ;  /* 0x0000000b0d0d7207 */ /* 0x000fe40004800000 */
[----:B------:R-:W-:Y:S01]  /*caf0*/  SEL R43, R43, R6, !P0 ;  /* 0x000000062b2b7207 */ /* 0x000fe20004000000 */
[----:B------:R0:W-:Y:S01]  /*cb00*/  STS.64 [R3+0x8], R8 ;  /* 0x0000080803007388 */ /* 0x0001e20000000a00 */
[----:B------:R-:W-:-:S03]  /*cb10*/  SEL R7, R7, R14, !P1 ;  /* 0x0000000e07077207 */ /* 0x000fc60004800000 */
[----:B------:R0:W-:Y:S04]  /*cb20*/  STS.64 [R3+0x18], R12 ;  /* 0x0000180c03007388 */ /* 0x0001e80000000a00 */
[----:B------:R0:W-:Y:S04]  /*cb30*/  STS [R3], R43 ;  /* 0x0000002b03007388 */ /* 0x0001e80000000800 */
[----:B------:R0:W-:Y:S02]  /*cb40*/  STS [R3+0x10], R7 ;  /* 0x0000100703007388 */ /* 0x0001e40000000800 */
.L_x_3375:
[----:B------:R-:W-:Y:S05]  /*cb50*/  BSYNC B0 ;  /* 0x0000000000007941 */ /* 0x000fea0003800000 */
.L_x_3374:
[----:B------:R-:W-:Y:S01]  /*cb60*/  MOV R5, R16 ;  /* 0x0000001000057202 */ /* 0x000fe20000000f00 */
[----:B------:R-:W-:Y:S05]  /*cb70*/  @P2 BRA `(.L_x_3376) ;  /* 0xfffffd3000002947 */ /* 0x000fea000383ffff */
.L_x_3373:
        /* <DEDUP_REMOVED lines=12> */
[----:B------:R-:W-:Y:S02]  /*cc40*/  LEA R19, R5, 0x10, 0x5 ;  /* 0x0000001005137811 */ /* 0x000fe400078e28ff */
[----:B------:R0:W-:Y:S01]  /*cc50*/  STS.64 [R6+0x18], R8 ;  /* 0x0000180806007388 */ /* 0x0001e20000000a00 */
[----:B------:R-:W-:-:S03]  /*cc60*/  ISETP.GE.AND P0, PT, R4, 0x20, PT ;  /* 0x000000200400780c */ /* 0x000fc60003f06270 */
[----:B------:R0:W-:Y:S04]  /*cc70*/  STS.64 [R6+0x28], R12 ;  /* 0x0000280c06007388 */ /* 0x0001e80000000a00 */
[----:B------:R0:W-:Y:S04]  /*cc80*/  STS [R6+0x10], R43 ;  /* 0x0000102b06007388 */ /* 0x0001e80000000800 */
[----:B------:R0:W-:Y:S02]  /*cc90*/  STS [R6+0x20], R7 ;  /* 0x0000200706007388 */ /* 0x0001e40000000800 */
[----:B------:R-:W-:Y:S05]  /*cca0*/  @!P0 BRA `(.L_x_3378) ;  /* 0x000002d000008947 */ /* 0x000fea0003800000 */
[----:B0-----:R-:W-:-:S04]  /*ccb0*/  IMAD.MOV.U32 R6, RZ, RZ, R4 ;  /* 0x000000ffff067224 */ /* 0x001fc800078e0004 */
.L_x_3381:
[----:B------:R-:W-:Y:S01]  /*ccc0*/  IMAD.IADD R3, R17, 0x1, R6 ;  /* 0x0000000111037824 */ /* 0x000fe200078e0206 */
[----:B------:R-:W-:Y:S01]  /*ccd0*/  WARPSYNC 0xffffffff ;  /* 0xffffffff00007948 */ /* 0x000fe20003800000 */
[----:B------:R-:W-:Y:S03]  /*cce0*/  BAR.SYNC.DEFER_BLOCKING 0x0 ;  /* 0x0000000000007b1d */ /* 0x000fe60000010000 */
[----:B------:R-:W-:-:S03]  /*ccf0*/  ISETP.GE.U32.AND P0, PT, R3, c[0x0][0x0], PT ;  /* 0x0000000003007a0c */ /* 0x000fc60003f06070 */
[----:B------:R-:W-:Y:S01]  /*cd00*/  BSSY B0, `(.L_x_3379) ;  /* 0x0000023000007945 */ /* 0x000fe20003800000 */
[----:B------:R-:W-:-:S13]  /*cd10*/  ISETP.GE.U32.OR P0, PT, R17, R6, P0 ;  /* 0x000000061100720c */ /* 0x000fda0000706470 */
[----:B0-----:R-:W-:Y:S05]  /*cd20*/  @P0 BRA `(.L_x_3380) ;  /* 0x0000020000000947 */ /* 0x001fea0003800000 */
[----:B------:R-:W-:-:S05]  /*cd30*/  IMAD R3, R6, 0x20, R19 ;  /* 0x0000002006037824 */ /* 0x000fca00078e0213 */
[----:B------:R-:W0:Y:S04]  /*cd40*/  LDS R8, [R3] ;  /* 0x0000000003087984 */ /* 0x000e280000000800 */
        /* <DEDUP_REMOVED lines=23> */
[----:B------:R-:W-:Y:S01]  /*cec0*/  SEL R12, R12, R10, !P1 ;  /* 0x0000000a0c0c7207 */ /* 0x000fe20004800000 */
[----:B------:R0:W-:Y:S01]  /*ced0*/  STS [R19], R43 ;  /* 0x0000002b13007388 */ /* 0x0001e20000000800 */
[----:B------:R-:W-:Y:S02]  /*cee0*/  SEL R13, R13, R11, !P1 ;  /* 0x0000000b0d0d7207 */ /* 0x000fe40004800000 */
[----:B------:R-:W-:Y:S01]  /*cef0*/  SEL R7, R7, R16, !P1 ;  /* 0x0000001007077207 */ /* 0x000fe20004800000 */
[----:B------:R0:W-:Y:S04]  /*cf00*/  STS.64 [R19+0x8], R8 ;  /* 0x0000080813007388 */ /* 0x0001e80000000a00 */
[----:B------:R0:W-:Y:S04]  /*cf10*/  STS.64 [R19+0x18], R12 ;  /* 0x0000180c13007388 */ /* 0x0001e80000000a00 */
[----:B------:R0:W-:Y:S02]  /*cf20*/  STS [R19+0x10], R7 ;  /* 0x0000100713007388 */ /* 0x0001e40000000800 */
.L_x_3380:
[----:B------:R-:W-:Y:S05]  /*cf30*/  BSYNC B0 ;  /* 0x0000000000007941 */ /* 0x000fea0003800000 */
.L_x_3379:
[----:B------:R-:W-:-:S04]  /*cf40*/  SHF.R.S32.HI R6, RZ, 0x1, R6 ;  /* 0x00000001ff067819 */ /* 0x000fc80000011406 */
[----:B------:R-:W-:-:S13]  /*cf50*/  ISETP.GE.AND P0, PT, R6, 0x20, PT ;  /* 0x000000200600780c */ /* 0x000fda0003f06270 */
[----:B------:R-:W-:Y:S05]  /*cf60*/  @P0 BRA `(.L_x_3381) ;  /* 0xfffffd5000000947 */ /* 0x000fea000383ffff */
[----:B------:R-:W-:-:S05]  /*cf70*/  IMAD.MOV.U32 R3, RZ, RZ, 0x20 ;  /* 0x00000020ff037424 */ /* 0x000fca00078e00ff */
.L_x_3378:
[----:B------:R-:W-:Y:S01]  /*cf80*/  ISETP.GE.AND P0, PT, R3, 0x2, PT ;  /* 0x000000020300780c */ /* 0x000fe20003f06270 */
[----:B------:R-:W-:Y:S01]  /*cf90*/  WARPSYNC 0xffffffff ;  /* 0xffffffff00007948 */ /* 0x000fe20003800000 */
[----:B------:R-:W-:Y:S11]  /*cfa0*/  BAR.SYNC.DEFER_BLOCKING 0x0 ;  /* 0x0000000000007b1d */ /* 0x000ff60000010000 */
[----:B------:R-:W-:Y:S05]  /*cfb0*/  @!P0 BRA `(.L_x_3377) ;  /* 0x0000020000008947 */ /* 0x000fea0003800000 */
[----:B------:R-:W-:-:S05]  /*cfc0*/  IMAD.MOV.U32 R4, RZ, RZ, 0x1 ;  /* 0x00000001ff047424 */ /* 0x000fca00078e00ff */
.L_x_3382:
[----:B------:R-:W1:Y:S04]  /*cfd0*/  SHFL.DOWN PT, R5, R0, R4, 0x1f ;  /* 0x08001f0400057589 */ /* 0x000e6800000e0000 */
[----:B------:R-:W2:Y:S04]  /*cfe0*/  SHFL.DOWN PT, R14, R7, R4, 0x1f ;  /* 0x08001f04070e7589 */ /* 0x000ea800000e0000 */
[----:B0-----:R-:W0:Y:S04]  /*cff0*/  SHFL.DOWN PT, R6, R43, R4, 0x1f ;  /* 0x08001f042b067589 */ /* 0x001e2800000e0000 */
[----:B------:R-:W3:Y:S04]  /*d000*/  SHFL.DOWN PT, R11, R12, R4, 0x1f ;  /* 0x08001f040c0b7589 */ /* 0x000ee800000e0000 */
[----:B------:R-:W4:Y:S04]  /*d010*/  SHFL.DOWN PT, R8, R9, R4, 0x1f ;  /* 0x08001f0409087589 */ /* 0x000f2800000e0000 */
[----:B------:R0:W4:Y:S01]  /*d020*/  SHFL.DOWN PT, R16, R13, R4, 0x1f ;  /* 0x08001f040d107589 */ /* 0x00012200000e0000 */
[----:B-1----:R-:W-:-:S02]  /*d030*/  ISETP.GE.U32.AND P0, PT, R0, R5, PT ;  /* 0x000000050000720c */ /* 0x002fc40003f06070 */
[----:B--2---:R-:W-:Y:S02]  /*d040*/  ISETP.NE.AND P2, PT, R7, R14, PT ;  /* 0x0000000e0700720c */ /* 0x004fe40003f45270 */
[----:B0-----:R-:W-:Y:S02]  /*d050*/  SHF.L.U32 R4, R4, 0x1, RZ ;  /* 0x0000000104047819 */ /* 0x001fe400000006ff */
[CC--:B------:R-:W-:Y:S02]  /*d060*/  ISETP.NE.AND P3, PT, R43.reuse, R6.reuse, PT ;  /* 0x000000062b00720c */ /* 0x0c0fe40003f65270 */
[----:B------:R-:W-:Y:S02]  /*d070*/  ISETP.GE.AND P4, PT, R43, R6, PT ;  /* 0x000000062b00720c */ /* 0x000fe40003f86270 */
[----:B---3--:R-:W-:Y:S02]  /*d080*/  ISETP.GE.U32.AND P1, PT, R12, R11, PT ;  /* 0x0000000b0c00720c */ /* 0x008fe40003f26070 */
[----:B----4-:R-:W-:-:S02]  /*d090*/  ISETP.GE.AND.EX P0, PT, R9, R8, PT, P0 ;  /* 0x000000080900720c */ /* 0x010fc40003f06300 */
[----:B------:R-:W-:Y:S02]  /*d0a0*/  ISETP.GE.AND.EX P1, PT, R13, R16, PT, P1 ;  /* 0x000000100d00720c */ /* 0x000fe40003f26310 */
[----:B------:R-:W-:Y:S02]  /*d0b0*/  SEL R10, RZ, 0xffffffff, P0 ;  /* 0xffffffffff0a7807 */ /* 0x000fe40000000000 */
[----:B------:R-:W-:Y:S02]  /*d0c0*/  ISETP.GE.AND P0, PT, R7, R14, PT ;  /* 0x0000000e0700720c */ /* 0x000fe40003f06270 */
[----:B------:R-:W-:Y:S02]  /*d0d0*/  SEL R15, RZ, 0xffffffff, P1 ;  /* 0xffffffffff0f7807 */ /* 0x000fe40000800000 */
[----:B------:R-:W-:Y:S02]  /*d0e0*/  @P2 SEL R15, RZ, 0xffffffff, P0 ;  /* 0xffffffffff0f2807 */ /* 0x000fe40000000000 */
[----:B------:R-:W-:-:S02]  /*d0f0*/  ISETP.GE.AND P2, PT, R4, R3, PT ;  /* 0x000000030400720c */ /* 0x000fc40003f46270 */
[----:B------:R-:W-:Y:S02]  /*d100*/  @P3 SEL R10, RZ, 0xffffffff, P4 ;  /* 0xffffffffff0a3807 */ /* 0x000fe40002000000 */
        /* <DEDUP_REMOVED lines=11> */
.L_x_3377:
        /* <DEDUP_REMOVED lines=203> */
.L_x_3383:
        /* <DEDUP_REMOVED lines=200> */
.L_x_3384:
[----:B------:R-:W-:Y:S01]  /*eaf0*/  ISETP.NE.U32.AND P0, PT, RZ, c[0x0][0x560], PT ;  /* 0x00015800ff007a0c */ /* 0x000fe20003f05070 */
[----:B------:R-:W-:Y:S01]  /*eb00*/  CS2R R4, SRZ ;  /* 0x0000000000047805 */ /* 0x000fe2000001ff00 */
[----:B------:R-:W-:Y:S02]  /*eb10*/  IMAD.MOV.U32 R3, RZ, RZ, RZ ;  /* 0x000000ffff037224 */ /* 0x000fe400078e00ff */
[----:B------:R-:W-:-:S13]  /*eb20*/  ISETP.NE.AND.EX P0, PT, RZ, c[0x0][0x564], PT, P0 ;  /* 0x00015900ff007a0c */ /* 0x000fda0003f05300 */
[----:B------:R-:W-:Y:S05]  /*eb30*/  @!P0 BRA `(.L_x_3385) ;  /* 0x000008e000008947 */ /* 0x000fea0003800000 */
[----:B------:R-:W-:Y:S01]  /*eb40*/  HFMA2.MMA R4, -RZ, RZ, 0, 9.5367431640625e-07 ;  /* 0x00000010ff047435 */ /* 0x000fe200000001ff */
[----:B------:R-:W-:Y:S01]  /*eb50*/  BSSY B0, `(.L_x_3386) ;  /* 0x000002a000007945 */ /* 0x000fe20003800000 */
[----:B------:R-:W-:Y:S02]  /*eb60*/  IMAD.MOV.U32 R8, RZ, RZ, 0x8 ;  /* 0x00000008ff087424 */ /* 0x000fe400078e00ff */
[----:B------:R-:W-:Y:S02]  /*eb70*/  IMAD.MOV.U32 R10, RZ, RZ, RZ ;  /* 0x000000ffff0a7224 */ /* 0x000fe400078e00ff */
[----:B------:R-:W-:-:S05]  /*eb80*/  IMAD.MOV.U32 R5, RZ, RZ, 0x0 ;  /* 0x00000000ff057424 */ /* 0x000fca00078e00ff */
.L_x_3390:
        /* <DEDUP_REMOVED lines=9> */
[----:B-----5:R-:W-:Y:S05]  /*ec20*/  CALL.REL.NOINC `($__internal_27_$__cuda_sm20_rem_u64) ;  /* 0x000054e000007944 */ /* 0x020fea0003c00000 */
[----:B------:R-:W-:Y:S02]  /*ec30*/  IMAD.MOV.U32 R4, RZ, RZ, R10 ;  /* 0x000000ffff047224 */ /* 0x000fe400078e000a */
[----:B------:R-:W-:Y:S01]  /*ec40*/  IMAD.MOV.U32 R5, RZ, RZ, R11 ;  /* 0x000000ffff057224 */ /* 0x000fe200078e000b */
[----:B------:R-:W-:Y:S05]  /*ec50*/  BRA `(.L_x_3389) ;  /* 0x0000013000007947 */ /* 0x000fea0003800000 */
.L_x_3388:
        /* <DEDUP_REMOVED lines=16> */
[-C--:B------:R-:W-:Y:S02]  /*ed60*/  @P0 IADD3 R11, R11, -R4.reuse, RZ ;  /* 0x800000040b0b0210 */ /* 0x080fe40007ffe0ff */
[----:B------:R-:W-:-:S05]  /*ed70*/  @!P1 LOP3.LUT R11, RZ, R4, RZ, 0x33, !PT ;  /* 0x00000004ff0b9212 */ /* 0x000fca00078e33ff */
[----:B------:R-:W-:Y:S02]  /*ed80*/  IMAD.MOV.U32 R4, RZ, RZ, R11 ;  /* 0x000000ffff047224 */ /* 0x000fe400078e000b */
.L_x_3389:
[----:B------:R-:W-:Y:S05]  /*ed90*/  BSYNC B1 ;  /* 0x0000000000017941 */ /* 0x000fea0003800000 */
.L_x_3387:
[----:B------:R-:W-:Y:S01]  /*eda0*/  ISETP.NE.U32.AND P0, PT, R4, RZ, PT ;  /* 0x000000ff0400720c */ /* 0x000fe20003f05070 */
[----:B------:R-:W-:Y:S02]  /*edb0*/  IMAD.MOV.U32 R8, RZ, RZ, R6 ;  /* 0x000000ffff087224 */ /* 0x000fe400078e0006 */
[----:B------:R-:W-:Y:S01]  /*edc0*/  IMAD.MOV.U32 R10, RZ, RZ, R3 ;  /* 0x000000ffff0a7224 */ /* 0x000fe200078e0003 */
[----:B------:R-:W-:-:S13]  /*edd0*/  ISETP.NE.AND.EX P0, PT, R5, RZ, PT, P0 ;  /* 0x000000ff0500720c */ /* 0x000fda0003f05300 */
[----:B------:R-:W-:Y:S05]  /*ede0*/  @P0 BRA `(.L_x_3390) ;  /* 0xfffffda000000947 */ /* 0x000fea000383ffff */
[----:B------:R-:W-:Y:S05]  /*edf0*/  BSYNC B0 ;  /* 0x0000000000007941 */ /* 0x000fea0003800000 */
.L_x_3386:
[----:B------:R-:W-:Y:S01]  /*ee00*/  ISETP.NE.U32.AND P2, PT, R3, RZ, PT ;  /* 0x000000ff0300720c */ /* 0x000fe20003f45070 */
[----:B------:R-:W-:-:S12]  /*ee10*/  BSSY B0, `(.L_x_3391) ;  /* 0x000001c000007945 */ /* 0x000fd80003800000 */
[----:B------:R-:W-:Y:S05]  /*ee20*/  @!P2 BRA `(.L_x_3392) ;  /* 0x000000700000a947 */ /* 0x000fea0003800000 */
[----:B------:R-:W-:Y:S01]  /*ee30*/  IMAD.MOV.U32 R8, RZ, RZ, 0x10 ;  /* 0x00000010ff087424 */ /* 0x000fe200078e00ff */
[----:B------:R-:W-:Y:S01]  /*ee40*/  MOV R10, 0xee70 ;  /* 0x0000ee70000a7802 */ /* 0x000fe20000000f00 */
[----:B------:R-:W-:Y:S02]  /*ee50*/  IMAD.MOV.U32 R11, RZ, RZ, RZ ;  /* 0x000000ffff0b7224 */ /* 0x000fe400078e00ff */
[----:B-----5:R-:W-:Y:S05]  /*ee60*/  CALL.REL.NOINC `($__internal_26_$__cuda_sm20_div_u64) ;  /* 0x00004e5000007944 */ /* 0x020fea0003c00000 */
[----:B------:R-:W-:Y:S02]  /*ee70*/  IMAD.MOV.U32 R4, RZ, RZ, R8 ;  /* 0x000000ffff047224 */ /* 0x000fe400078e0008 */
[----:B------:R-:W-:Y:S01]  /*ee80*/  IMAD.MOV.U32 R5, RZ, RZ, R15 ;  /* 0x000000ffff057224 */ /* 0x000fe200078e000f */
[----:B------:R-:W-:Y:S05]  /*ee90*/  BRA `(.L_x_3393) ;  /* 0x0000013000007947 */ /* 0x000fea0003800000 */
.L_x_3392:
        /* <DEDUP_REMOVED lines=15> */
[----:B------:R-:W-:Y:S01]  /*ef90*/  ISETP.GE.U32.AND P1, PT, R5, R6, PT ;  /* 0x000000060500720c */ /* 0x000fe20003f26070 */
[----:B------:R-:W-:-:S12]  /*efa0*/  IMAD.MOV.U32 R5, RZ, RZ, RZ ;  /* 0x000000ffff057224 */ /* 0x000fd800078e00ff */
[----:B------:R-:W-:Y:S02]  /*efb0*/  @P1 IADD3 R4, R4, 0x1, RZ ;  /* 0x0000000104041810 */ /* 0x000fe40007ffe0ff */
[----:B------:R-:W-:Y:S02]  /*efc0*/  @!P3 LOP3.LUT R4, RZ, R6, RZ, 0x33, !PT ;  /* 0x00000006ff04b212 */ /* 0x000fe400078e33ff */
.L_x_3393:
[----:B------:R-:W-:Y:S05]  /*efd0*/  BSYNC B0 ;  /* 0x0000000000007941 */ /* 0x000fea0003800000 */
.L_x_3391:
[----:B------:R-:W-:Y:S01]  /*efe0*/  BSSY B0, `(.L_x_3394) ;  /* 0x000001c000007945 */ /* 0x000fe20003800000 */
        /* <DEDUP_REMOVED lines=8> */
.L_x_3395:
        /* <DEDUP_REMOVED lines=19> */
.L_x_3396:
[----:B------:R-:W-:Y:S05]  /*f1a0*/  BSYNC B0 ;  /* 0x0000000000007941 */ /* 0x000fea0003800000 */
.L_x_3394:
        /* <DEDUP_REMOVED lines=11> */
[----:B-----5:R-:W-:Y:S05]  /*f260*/  CALL.REL.NOINC `($__internal_26_$__cuda_sm20_div_u64) ;  /* 0x00004a5000007944 */ /* 0x020fea0003c00000 */
[----:B------:R-:W-:Y:S02]  /*f270*/  IMAD.MOV.U32 R4, RZ, RZ, R8 ;  /* 0x000000ffff047224 */ /* 0x000fe400078e0008 */
[----:B------:R-:W-:Y:S01]  /*f280*/  IMAD.MOV.U32 R5, RZ, RZ, R15 ;  /* 0x000000ffff057224 */ /* 0x000fe200078e000f */
[----:B------:R-:W-:Y:S05]  /*f290*/  BRA `(.L_x_3399) ;  /* 0x0000014000007947 */ /* 0x000fea0003800000 */
.L_x_3398:
        /* <DEDUP_REMOVED lines=20> */
.L_x_3399:
[----:B------:R-:W-:Y:S05]  /*f3e0*/  BSYNC B0 ;  /* 0x0000000000007941 */ /* 0x000fea0003800000 */
.L_x_3397:
[----:B------:R-:W-:-:S04]  /*f3f0*/  IADD3 R4, P0, R4, c[0x0][0x560], RZ ;  /* 0x0001580004047a10 */ /* 0x000fc80007f1e0ff */
[----:B------:R-:W-:-:S04]  /*f400*/  IADD3.X R5, R5, c[0x0][0x564], RZ, P0, !PT ;  /* 0x0001590005057a10 */ /* 0x000fc800007fe4ff */
[----:B------:R-:W-:Y:S02]  /*f410*/  MOV R3, R5 ;  /* 0x0000000500037202 */ /* 0x000fe40000000f00 */
.L_x_3385:
        /* <DEDUP_REMOVED lines=21> */
[----:B-----5:R-:W-:-:S05]  /*f570*/  IMAD.HI.U32 R20, R15, c[0x0][0x360], R14 ;  /* 0x0000d8000f147a27 */ /* 0x020fca00078e000e */
        /* <DEDUP_REMOVED lines=186> */
.L_x_3401:
[----:B------:R-:W-:Y:S05]  /*10120*/  @!P0 BRA `(.L_x_3402) ;  /* 0x00000c7000008947 */ /* 0x000fea0003800000 */
[----:B------:R-:W-:Y:S01]  /*10130*/  IADD3 R15, R11, 0x1, RZ ;  /* 0x000000010b0f7810 */ /* 0x000fe20007ffe0ff */
[----:B------:R-:W-:Y:S02]  /*10140*/  IMAD.MOV.U32 R14, RZ, RZ, RZ ;  /* 0x000000ffff0e7224 */ /* 0x000fe400078e00ff */
[----:B------:R-:W-:Y:S02]  /*10150*/  IMAD.MOV.U32 R8, RZ, RZ, c[0x0][0x34c] ;  /* 0x0000d300ff087624 */ /* 0x000fe400078e00ff */
[----:B-----5:R-:W-:-:S03]  /*10160*/  IMAD.HI.U32 R20, R15, c[0x0][0x354], R14 ;  /* 0x0000d5000f147a27 */ /* 0x020fc600078e000e */
        /* <DEDUP_REMOVED lines=195> */
.L_x_3402:
        /* <DEDUP_REMOVED lines=11> */
.L_x_3404:
[----:B------:R-:W-:Y:S05]  /*10e50*/  BSYNC B0 ;  /* 0x0000000000007941 */ /* 0x000fea0003800000 */
.L_x_3403:
[----:B------:R-:W-:Y:S01]  /*10e60*/  PRMT R8, R8, 0x9910, RZ ;  /* 0x0000991008087816 */ /* 0x000fe200000000ff */
[----:B------:R-:W-:Y:S01]  /*10e70*/  BSSY B0, `(.L_x_3405) ;  /* 0x000000f000007945 */ /* 0x000fe20003800000 */
[----:B------:R-:W-:Y:S02]  /*10e80*/  LOP3.LUT P0, RZ, R17, R2, RZ, 0xfc, !PT ;  /* 0x0000000211ff7212 */ /* 0x000fe4000780fcff */
[----:B------:R-:W-:-:S13]  /*10e90*/  ISETP.NE.AND P2, PT, R8, RZ, PT ;  /* 0x000000ff0800720c */ /* 0x000fda0003f45270 */
[----:B------:R-:W-:Y:S05]  /*10ea0*/  @!P2 BRA `(.L_x_3406) ;  /* 0x000000b00000a947 */ /* 0x000fea0003800000 */
[----:B------:R-:W0:Y:S01]  /*10eb0*/  S2R R11, SR_CTAID.Y ;  /* 0x00000000000b7919 */ /* 0x000e220000002600 */
[----:B------:R-:W-:Y:S01]  /*10ec0*/  ISETP.NE.AND P1, PT, RZ, c[0x0][0x190], PT ;  /* 0x00006400ff007a0c */ /* 0x000fe20003f25270 */
[----:B------:R-:W-:Y:S02]  /*10ed0*/  IMAD.MOV.U32 R8, RZ, RZ, R0 ;  /* 0x000000ffff087224 */ /* 0x000fe400078e0000 */
[----:B0-----:R-:W-:Y:S02]  /*10ee0*/  IMAD R10, R6, c[0x0][0x10], R11 ;  /* 0x00000400060a7a24 */ /* 0x001fe400078e020b */
[----:B------:R-:W-:-:S08]  /*10ef0*/  IMAD.MOV.U32 R11, RZ, RZ, 0x20 ;  /* 0x00000020ff0b7424 */ /* 0x000fd000078e00ff */
[----:B------:R-:W-:-:S04]  /*10f00*/  @!P1 IMAD R10, R10, c[0x0][0x0], R17 ;  /* 0x000000000a0a9a24 */ /* 0x000fc800078e0211 */
[----:B------:R-:W-:-:S05]  /*10f10*/  IMAD.WIDE.U32 R10, R10, R11, c[0x0][0x568] ;  /* 0x00015a000a0a7625 */ /* 0x000fca00078e000b */
[----:B------:R0:W-:Y:S04]  /*10f20*/  STG.E.64 [R10.64+0x8], R8 ;  /* 0x000008080a007986 */ /* 0x0001e8000c101b24 */
[----:B------:R0:W-:Y:S04]  /*10f30*/  STG.E.64 [R10.64+0x18], R12 ;  /* 0x0000180c0a007986 */ /* 0x0001e8000c101b24 */
[----:B------:R0:W-:Y:S04]  /*10f40*/  STG.E [R10.64], R43 ;  /* 0x0000002b0a007986 */ /* 0x0001e8000c101924 */
[----:B------:R0:W-:Y:S02]  /*10f50*/  STG.E [R10.64+0x10], R7 ;  /* 0x000010070a007986 */ /* 0x0001e4000c101924 */
.L_x_3406:
[----:B------:R-:W-:Y:S05]  /*10f60*/  BSYNC B0 ;  /* 0x0000000000007941 */ /* 0x000fea0003800000 */
.L_x_3405:
        /* <DEDUP_REMOVED lines=27> */
[----:B0-----:R-:W-:-:S04]  /*11120*/  IADD3 R0, R0, R11, RZ ;  /* 0x0000000b00007210 */ /* 0x001fc80007ffe0ff */
[----:B------:R-:W-:-:S04]  /*11130*/  ISETP.NE.AND P0, PT, R0, UR4, PT ;  /* 0x0000000400007c0c */ /* 0x000fc8000bf05270 */
[----:B------:R-:W-:-:S05]  /*11140*/  SEL R0, RZ, 0x1, P0 ;  /* 0x00000001ff007807 */ /* 0x000fca0000000000 */
[----:B------:R0:W-:Y:S04]  /*11150*/  STS.U8 [RZ], R0 ;  /* 0x00000000ff007388 */ /* 0x0001e80000000000 */
.L_x_3408:
[----:B------:R-:W-:Y:S05]  /*11160*/  BSYNC B0 ;  /* 0x0000000000007941 */ /* 0x000fea0003800000 */
.L_x_3407:
        /* <DEDUP_REMOVED lines=17> */
[----:B-----5:R-:W-:Y:S01]  /*11280*/  IMAD R25, R2, c[0x0][0x0], R17 ;  /* 0x0000000002197a24 */ /* 0x020fe200078e0211 */
        /* <DEDUP_REMOVED lines=9> */
.L_x_3413:
[----:B------:R-:W-:Y:S02]  /*11320*/  IMAD.MOV.U32 R15, RZ, RZ, 0x20 ;  /* 0x00000020ff0f7424 */ /* 0x000fe400078e00ff */
[----:B------:R-:W-:-:S04]  /*11330*/  IMAD R14, R6, c[0x0][0x10], R25 ;  /* 0x00000400060e7a24 */ /* 0x000fc800078e0219 */
[----:B------:R-:W-:-:S05]  /*11340*/  IMAD.WIDE.U32 R14, R14, R15, c[0x0][0x568] ;  /* 0x00015a000e0e7625 */ /* 0x000fca00078e000f */
[----:B------:R-:W2:Y:S04]  /*11350*/  LDG.E R10, [R14.64] ;  /* 0x000000240e0a7981 */ /* 0x000ea8000c1e1900 */
[----:B------:R-:W3:Y:S04]  /*11360*/  LDG.E R16, [R14.64+0x10] ;  /* 0x000010240e107981 */ /* 0x000ee8000c1e1900 */
[----:B------:R-:W4:Y:S04]  /*11370*/  LDG.E.64 R20, [R14.64+0x8] ;  /* 0x000008240e147981 */ /* 0x000f28000c1e1b00 */
[----:B------:R-:W5:Y:S01]  /*11380*/  LDG.E.64 R22, [R14.64+0x18] ;  /* 0x000018240e167981 */ /* 0x000f62000c1e1b00 */
[----:B------:R-:W-:-:S04]  /*11390*/  IMAD.MOV.U32 R26, RZ, RZ, c[0x0][0x0] ;  /* 0x00000000ff1a7624 */ /* 0x000fc800078e00ff */
[----:B------:R-:W-:Y:S01]  /*113a0*/  IMAD R25, R26, c[0x0][0x4], R25 ;  /* 0x000001001a197a24 */ /* 0x000fe200078e0219 */
[CC--:B--2---:R-:W-:Y:S02]  /*113b0*/  ISETP.NE.AND P3, PT, R7.reuse, R10.reuse, PT ;  /* 0x0000000a0700720c */ /* 0x0c4fe40003f65270 */
[----:B------:R-:W-:Y:S02]  /*113c0*/  ISETP.GE.AND P5, PT, R7, R10, PT ;  /* 0x0000000a0700720c */ /* 0x000fe40003fa6270 */
[CC--:B---3--:R-:W-:Y:S02]  /*113d0*/  ISETP.NE.AND P4, PT, R9.reuse, R16.reuse, PT ;  /* 0x000000100900720c */ /* 0x0c8fe40003f85270 */
[----:B------:R-:W-:Y:S02]  /*113e0*/  ISETP.GE.AND P6, PT, R9, R16, PT ;  /* 0x000000100900720c */ /* 0x000fe40003fc6270 */
[----:B----4-:R-:W-:Y:S02]  /*113f0*/  ISETP.GE.U32.AND P0, PT, R8, R20, PT ;  /* 0x000000140800720c */ /* 0x010fe40003f06070 */
[----:B------:R-:W-:-:S02]  /*11400*/  SEL R12, RZ, 0xffffffff, P5 ;  /* 0xffffffffff0c7807 */ /* 0x000fc40002800000 */
[----:B-----5:R-:W-:Y:S02]  /*11410*/  ISETP.GE.U32.AND P1, PT, R0, R22, PT ;  /* 0x000000160000720c */ /* 0x020fe40003f26070 */
[----:B------:R-:W-:Y:S02]  /*11420*/  ISETP.GE.AND.EX P0, PT, R13, R21, PT, P0 ;  /* 0x000000150d00720c */ /* 0x000fe40003f06300 */
[----:B------:R-:W-:Y:S02]  /*11430*/  ISETP.GE.AND.EX P1, PT, R11, R23, PT, P1 ;  /* 0x000000170b00720c */ /* 0x000fe40003f26310 */
        /* <DEDUP_REMOVED lines=15> */
.L_x_3412:
[----:B------:R-:W-:Y:S05]  /*11530*/  BSYNC B1 ;  /* 0x0000000000017941 */ /* 0x000fea0003800000 */
.L_x_3411:
[----:B------:R-:W-:Y:S05]  /*11540*/  BRA `(.L_x_3414) ;  /* 0x000002a000007947 */ /* 0x000fea0003800000 */
.L_x_3410:
[----:B------:R-:W-:Y:S01]  /*11550*/  ISETP.GE.U32.AND P0, PT, R2, c[0x0][0x18c], PT ;  /* 0x0000630002007a0c */ /* 0x000fe20003f06070 */
[----:B------:R-:W-:Y:S01]  /*11560*/  IMAD.MOV.U32 R0, RZ, RZ, c[0x0][0x170] ;  /* 0x00005c00ff007624 */ /* 0x000fe200078e00ff */
[----:B------:R-:W-:Y:S01]  /*11570*/  MOV R9, c[0x0][0x168] ;  /* 0x00005a0000097a02 */ /* 0x000fe20000000f00 */
[----:B------:R-:W-:-:S10]  /*11580*/  IMAD.MOV.U32 R11, RZ, RZ, c[0x0][0x174] ;  /* 0x00005d00ff0b7624 */ /* 0x000fd400078e00ff */
[----:B------:R-:W-:Y:S05]  /*11590*/  @P0 BRA `(.L_x_3414) ;  /* 0x0000025000000947 */ /* 0x000fea0003800000 */
[----:B------:R-:W-:Y:S02]  /*115a0*/  IMAD.MOV.U32 R9, RZ, RZ, c[0x0][0x168] ;  /* 0x00005a00ff097624 */ /* 0x000fe400078e00ff */
[----:B------:R-:W-:Y:S02]  /*115b0*/  IMAD.MOV.U32 R0, RZ, RZ, c[0x0][0x170] ;  /* 0x00005c00ff007624 */ /* 0x000fe400078e00ff */
[----:B------:R-:W-:Y:S02]  /*115c0*/  IMAD.MOV.U32 R11, RZ, RZ, c[0x0][0x174] ;  /* 0x00005d00ff0b7624 */ /* 0x000fe400078e00ff */
[----:B-----5:R-:W-:-:S04]  /*115d0*/  IMAD.MOV.U32 R25, RZ, RZ, R2 ;  /* 0x000000ffff197224 */ /* 0x020fc800078e0002 */
.L_x_3415:
[----:B------:R-:W-:Y:S02]  /*115e0*/  IMAD R10, R6, c[0x0][0x10], R25 ;  /* 0x00000400060a7a24 */ /* 0x000fe400078e0219 */
[----:B------:R-:W-:Y:S02]  /*115f0*/  IMAD.MOV.U32 R15, RZ, RZ, 0x20 ;  /* 0x00000020ff0f7424 */ /* 0x000fe400078e00ff */
[----:B------:R-:W-:-:S04]  /*11600*/  IMAD R10, R10, c[0x0][0x0], R17 ;  /* 0x000000000a0a7a24 */ /* 0x000fc800078e0211 */
[----:B------:R-:W-:-:S05]  /*11610*/  IMAD.WIDE.U32 R14, R10, R15, c[0x0][0x568] ;  /* 0x00015a000a0e7625 */ /* 0x000fca00078e000f */
[----:B------:R-:W2:Y:S04]  /*11620*/  LDG.E R10, [R14.64] ;  /* 0x000000240e0a7981 */ /* 0x000ea8000c1e1900 */
[----:B------:R-:W3:Y:S04]  /*11630*/  LDG.E R16, [R14.64+0x10] ;  /* 0x000010240e107981 */ /* 0x000ee8000c1e1900 */
[----:B------:R-:W4:Y:S04]  /*11640*/  LDG.E.64 R20, [R14.64+0x8] ;  /* 0x000008240e147981 */ /* 0x000f28000c1e1b00 */
[----:B------:R-:W5:Y:S01]  /*11650*/  LDG.E.64 R22, [R14.64+0x18] ;  /* 0x000018240e167981 */ /* 0x000f62000c1e1b00 */
[----:B------:R-:W-:-:S02]  /*11660*/  IADD3 R25, R25, c[0x0][0x4], RZ ;  /* 0x0000010019197a10 */ /* 0x000fc40007ffe0ff */
        /* <DEDUP_REMOVED lines=24> */
.L_x_3414:
[----:B------:R-:W-:Y:S05]  /*117f0*/  BSYNC B0 ;  /* 0x0000000000007941 */ /* 0x000fea0003800000 */
.L_x_3409:
        /* <DEDUP_REMOVED lines=13> */
[----:B------:R-:W-:-:S05]  /*118d0*/  IMAD.U32 R15, RZ, RZ, UR4 ;  /* 0x00000004ff0f7e24 */ /* 0x000fca000f8e00ff */
.L_x_3419:
[----:B0-----:R-:W-:Y:S01]  /*118e0*/  IADD3 R10, R2, R15, RZ ;  /* 0x0000000f020a7210 */ /* 0x001fe20007ffe0ff */
        /* <DEDUP_REMOVED lines=8> */
[----:B-----5:R-:W-:-:S05]  /*11970*/  IMAD.SHL.U32 R24, R10, 0x20, RZ ;  /* 0x000000200a187824 */ /* 0x020fca00078e00ff */
        /* <DEDUP_REMOVED lines=10> */
[----:B---3--:R-:W-:-:S02]  /*11a20*/  ISETP.GE.U32.AND P0, PT, R0, R20, PT ;  /* 0x000000140000720c */ /* 0x008fc40003f06070 */
[----:B------:R-:W-:Y:S02]  /*11a30*/  ISETP.GE.AND.EX P1, PT, R13, R15, PT, P1 ;  /* 0x0000000f0d00720c */ /* 0x000fe40003f26310 */
[----:B------:R-:W-:Y:S02]  /*11a40*/  ISETP.GE.AND.EX P0, PT, R11, R21, PT, P0 ;  /* 0x000000150b00720c */ /* 0x000fe40003f06300 */
        /* <DEDUP_REMOVED lines=9> */
[----:B------:R-:W-:Y:S01]  /*11ae0*/  SEL R7, R7, R10, !P0 ;  /* 0x0000000a07077207 */ /* 0x000fe20004000000 */
[----:B------:R-:W-:Y:S01]  /*11af0*/  IMAD.MOV.U32 R12, RZ, RZ, R8 ;  /* 0x000000ffff0c7224 */ /* 0x000fe200078e0008 */
[----:B------:R-:W-:Y:S01]  /*11b00*/  SEL R13, R13, R15, !P0 ;  /* 0x0000000f0d0d7207 */ /* 0x000fe20004000000 */
[----:B------:R-:W-:Y:S01]  /*11b10*/  IMAD.MOV.U32 R10, RZ, RZ, R0 ;  /* 0x000000ffff0a7224 */ /* 0x000fe200078e0000 */
[----:B------:R-:W-:Y:S01]  /*11b20*/  SEL R11, R11, R21, !P1 ;  /* 0x000000150b0b7207 */ /* 0x000fe20004800000 */
[----:B------:R0:W-:Y:S01]  /*11b30*/  STS [R6], R7 ;  /* 0x0000000706007388 */ /* 0x0001e20000000800 */
[----:B------:R-:W-:-:S03]  /*11b40*/  SEL R9, R9, R16, !P1 ;  /* 0x0000001009097207 */ /* 0x000fc60004800000 */
[----:B------:R0:W-:Y:S04]  /*11b50*/  STS.64 [R6+0x8], R12 ;  /* 0x0000080c06007388 */ /* 0x0001e80000000a00 */
[----:B------:R0:W-:Y:S04]  /*11b60*/  STS.64 [R6+0x18], R10 ;  /* 0x0000180a06007388 */ /* 0x0001e80000000a00 */
[----:B------:R0:W-:Y:S02]  /*11b70*/  STS [R6+0x10], R9 ;  /* 0x0000100906007388 */ /* 0x0001e40000000800 */
.L_x_3418:
[----:B------:R-:W-:Y:S05]  /*11b80*/  BSYNC B0 ;  /* 0x0000000000007941 */ /* 0x000fea0003800000 */
.L_x_3417:
[----:B------:R-:W-:Y:S01]  /*11b90*/  IMAD.MOV.U32 R15, RZ, RZ, R23 ;  /* 0x000000ffff0f7224 */ /* 0x000fe200078e0017 */
[----:B------:R-:W-:Y:S05]  /*11ba0*/  @P3 BRA `(.L_x_3419) ;  /* 0xfffffd3000003947 */ /* 0x000fea000383ffff */
.L_x_3416:
[----:B------:R-:W-:-:S13]  /*11bb0*/  ISETP.NE.AND P0, PT, RZ, c[0x0][0x190], PT ;  /* 0x00006400ff007a0c */ /* 0x000fda0003f05270 */
[----:B------:R-:W-:Y:S05]  /*11bc0*/  @!P0 BRA `(.L_x_3420) ;  /* 0x0000060000008947 */ /* 0x000fea0003800000 */
[----:B------:R-:W-:-:S05]  /*11bd0*/  IMAD.MOV.U32 R2, RZ, RZ, 0x20 ;  /* 0x00000020ff027424 */ /* 0x000fca00078e00ff */
[----:B------:R-:W-:Y:S01]  /*11be0*/  ISETP.LT.AND P0, PT, R2, c[0x0][0x0], PT ;  /* 0x0000000002007a0c */ /* 0x000fe20003f01270 */
[----:B------:R-:W-:-:S12]  /*11bf0*/  IMAD.MOV.U32 R2, RZ, RZ, c[0x0][0x0] ;  /* 0x00000000ff027624 */ /* 0x000fd800078e00ff */
[----:B------:R-:W-:Y:S05]  /*11c00*/  @!P0 BRA `(.L_x_3421) ;  /* 0x0000039000008947 */ /* 0x000fea0003800000 */
[----:B------:R-:W-:Y:S01]  /*11c10*/  IMAD.MOV.U32 R2, RZ, RZ, c[0x0][0x0] ;  /* 0x00000000ff027624 */ /* 0x000fe200078e00ff */
[----:B------:R1:W-:Y:S01]  /*11c20*/  STS [R6], R7 ;  /* 0x0000000706007388 */ /* 0x0003e20000000800 */
[----:B0-----:R-:W-:Y:S02]  /*11c30*/  IMAD.MOV.U32 R12, RZ, RZ, R8 ;  /* 0x000000ffff0c7224 */ /* 0x001fe400078e0008 */
        /* <DEDUP_REMOVED lines=8> */
[----:B------:R-:W-:Y:S05]  /*11cc0*/  @!P0 BRA `(.L_x_3421) ;  /* 0x000002d000008947 */ /* 0x000fea0003800000 */
[----:B-1----:R-:W-:-:S05]  /*11cd0*/  IMAD.MOV.U32 R2, RZ, RZ, R14 ;  /* 0x000000ffff027224 */ /* 0x002fca00078e000e */
.L_x_3424:
[----:B0-----:R-:W-:Y:S01]  /*11ce0*/  IADD3 R10, R17, R2, RZ ;  /* 0x00000002110a7210 */ /* 0x001fe20007ffe0ff */
[----:B------:R-:W-:Y:S03]  /*11cf0*/  BAR.SYNC.DEFER_BLOCKING 0x0 ;  /* 0x0000000000007b1d */ /* 0x000fe60000010000 */
[----:B------:R-:W-:-:S03]  /*11d00*/  ISETP.GE.U32.AND P0, PT, R10, c[0x0][0x0], PT ;  /* 0x000000000a007a0c */ /* 0x000fc60003f06070 */
[----:B------:R-:W-:Y:S01]  /*11d10*/  BSSY B0, `(.L_x_3422) ;  /* 0x0000024000007945 */ /* 0x000fe20003800000 */
[----:B------:R-:W-:-:S13]  /*11d20*/  ISETP.GE.U32.OR P0, PT, R17, R2, P0 ;  /* 0x000000021100720c */ /* 0x000fda0000706470 */
[----:B------:R-:W-:Y:S05]  /*11d30*/  @P0 BRA `(.L_x_3423) ;  /* 0x0000021000000947 */ /* 0x000fea0003800000 */
[----:B------:R-:W-:-:S05]  /*11d40*/  IMAD R10, R2, 0x20, R6 ;  /* 0x00000020020a7824 */ /* 0x000fca00078e0206 */
[----:B------:R-:W0:Y:S04]  /*11d50*/  LDS R12, [R10] ;  /* 0x000000000a0c7984 */ /* 0x000e280000000800 */
[----:B------:R-:W1:Y:S04]  /*11d60*/  LDS R22, [R10+0x10] ;  /* 0x000010000a167984 */ /* 0x000e680000000800 */
[----:B------:R-:W2:Y:S04]  /*11d70*/  LDS.64 R14, [R10+0x8] ;  /* 0x000008000a0e7984 */ /* 0x000ea80000000a00 */
[----:B-----5:R-:W3:Y:S01]  /*11d80*/  LDS.64 R20, [R10+0x18] ;  /* 0x000018000a147984 */ /* 0x020ee20000000a00 */
[----:B0-----:R-:W-:-:S02]  /*11d90*/  ISETP.NE.AND P3, PT, R7, R12, PT ;  /* 0x0000000c0700720c */ /* 0x001fc40003f65270 */
[----:B------:R-:W-:Y:S02]  /*11da0*/  ISETP.GE.AND P5, PT, R7, R12, PT ;  /* 0x0000000c0700720c */ /* 0x000fe40003fa6270 */
[CC--:B-1----:R-:W-:Y:S02]  /*11db0*/  ISETP.NE.AND P4, PT, R9.reuse, R22.reuse, PT ;  /* 0x000000160900720c */ /* 0x0c2fe40003f85270 */
[----:B------:R-:W-:Y:S02]  /*11dc0*/  ISETP.GE.AND P6, PT, R9, R22, PT ;  /* 0x000000160900720c */ /* 0x000fe40003fc6270 */
[----:B--2---:R-:W-:Y:S02]  /*11dd0*/  ISETP.GE.U32.AND P0, PT, R8, R14, PT ;  /* 0x0000000e0800720c */ /* 0x004fe40003f06070 */
[----:B------:R-:W-:Y:S02]  /*11de0*/  SEL R16, RZ, 0xffffffff, P5 ;  /* 0xffffffffff107807 */ /* 0x000fe40002800000 */
        /* <DEDUP_REMOVED lines=22> */
.L_x_3423:
[----:B------:R-:W-:Y:S05]  /*11f50*/  BSYNC B0 ;  /* 0x0000000000007941 */ /* 0x000fea0003800000 */
.L_x_3422:
[----:B------:R-:W-:-:S04]  /*11f60*/  SHF.R.S32.HI R2, RZ, 0x1, R2 ;  /* 0x00000001ff027819 */ /* 0x000fc80000011402 */
[----:B------:R-:W-:-:S13]  /*11f70*/  ISETP.GE.AND P0, PT, R2, 0x20, PT ;  /* 0x000000200200780c */ /* 0x000fda0003f06270 */
[----:B------:R-:W-:Y:S05]  /*11f80*/  @P0 BRA `(.L_x_3424) ;  /* 0xfffffd5000000947 */ /* 0x000fea000383ffff */
[----:B------:R-:W-:-:S04]  /*11f90*/  IMAD.MOV.U32 R2, RZ, RZ, 0x20 ;  /* 0x00000020ff027424 */ /* 0x000fc800078e00ff */
.L_x_3421:
[----:B-1----:R-:W-:Y:S01]  /*11fa0*/  BAR.SYNC.DEFER_BLOCKING 0x0 ;  /* 0x0000000000007b1d */ /* 0x002fe20000010000 */
[----:B------:R-:W-:-:S13]  /*11fb0*/  ISETP.GE.AND P0, PT, R2, 0x2, PT ;  /* 0x000000020200780c */ /* 0x000fda0003f06270 */
[----:B------:R-:W-:Y:S05]  /*11fc0*/  @!P0 BRA `(.L_x_3420) ;  /* 0x0000020000008947 */ /* 0x000fea0003800000 */
[----:B0-----:R-:W-:-:S05]  /*11fd0*/  IMAD.MOV.U32 R6, RZ, RZ, 0x1 ;  /* 0x00000001ff067424 */ /* 0x001fca00078e00ff */
.L_x_3425:
[----:B------:R-:W0:Y:S04]  /*11fe0*/  SHFL.DOWN PT, R15, R8, R6, 0x1f ;  /* 0x08001f06080f7589 */ /* 0x000e2800000e0000 */
[----:B------:R-:W1:Y:S04]  /*11ff0*/  SHFL.DOWN PT, R16, R9, R6, 0x1f ;  /* 0x08001f0609107589 */ /* 0x000e6800000e0000 */
[----:B------:R-:W2:Y:S04]  /*12000*/  SHFL.DOWN PT, R10, R7, R6, 0x1f ;  /* 0x08001f06070a7589 */ /* 0x000ea800000e0000 */
[----:B------:R-:W3:Y:S04]  /*12010*/  SHFL.DOWN PT, R17, R0, R6, 0x1f ;  /* 0x08001f0600117589 */ /* 0x000ee800000e0000 */
[----:B------:R-:W4:Y:S04]  /*12020*/  SHFL.DOWN PT, R12, R13, R6, 0x1f ;  /* 0x08001f060d0c7589 */ /* 0x000f2800000e0000 */
[----:B-----5:R1:W4:Y:S01]  /*12030*/  SHFL.DOWN PT, R20, R11, R6, 0x1f ;  /* 0x08001f060b147589 */ /* 0x02032200000e0000 */
[----:B0-----:R-:W-:-:S02]  /*12040*/  ISETP.GE.U32.AND P0, PT, R8, R15, PT ;  /* 0x0000000f0800720c */ /* 0x001fc40003f06070 */
[----:B-1----:R-:W-:Y:S01]  /*12050*/  ISETP.NE.AND P3, PT, R9, R16, PT ;  /* 0x000000100900720c */ /* 0x002fe20003f65270 */
[----:B------:R-:W-:Y:S01]  /*12060*/  IMAD.SHL.U32 R6, R6, 0x2, RZ ;  /* 0x0000000206067824 */ /* 0x000fe200078e00ff */
[CC--:B--2---:R-:W-:Y:S02]  /*12070*/  ISETP.NE.AND P4, PT, R7.reuse, R10.reuse, PT ;  /* 0x0000000a0700720c */ /* 0x0c4fe40003f85270 */
[----:B------:R-:W-:Y:S02]  /*12080*/  ISETP.GE.AND P5, PT, R7, R10, PT ;  /* 0x0000000a0700720c */ /* 0x000fe40003fa6270 */
[----:B---3--:R-:W-:Y:S02]  /*12090*/  ISETP.GE.U32.AND P1, PT, R0, R17, PT ;  /* 0x000000110000720c */ /* 0x008fe40003f26070 */
[----:B----4-:R-:W-:Y:S02]  /*120a0*/  ISETP.GE.AND.EX P0, PT, R13, R12, PT, P0 ;  /* 0x0000000c0d00720c */ /* 0x010fe40003f06300 */
[----:B------:R-:W-:-:S02]  /*120b0*/  ISETP.GE.AND.EX P1, PT, R11, R20, PT, P1 ;  /* 0x000000140b00720c */ /* 0x000fc40003f26310 */
[----:B------:R-:W-:Y:S02]  /*120c0*/  SEL R14, RZ, 0xffffffff, P0 ;  /* 0xffffffffff0e7807 */ /* 0x000fe40000000000 */
[----:B------:R-:W-:Y:S02]  /*120d0*/  ISETP.GE.AND P0, PT, R9, R16, PT ;  /* 0x000000100900720c */ /* 0x000fe40003f06270 */
[----:B------:R-:W-:Y:S02]  /*120e0*/  SEL R21, RZ, 0xffffffff, P1 ;  /* 0xffffffffff157807 */ /* 0x000fe40000800000 */
[----:B------:R-:W-:Y:S02]  /*120f0*/  @P3 SEL R21, RZ, 0xffffffff, P0 ;  /* 0xffffffffff153807 */ /* 0x000fe40000000000 */
[----:B------:R-:W-:Y:S02]  /*12100*/  ISETP.GE.AND P3, PT, R6, R2, PT ;  /* 0x000000020600720c */ /* 0x000fe40003f66270 */
[----:B------:R-:W-:-:S02]  /*12110*/  @P4 SEL R14, RZ, 0xffffffff, P5 ;  /* 0xffffffffff0e4807 */ /* 0x000fc40002800000 */
        /* <DEDUP_REMOVED lines=10> */
[----:B------:R-:W-:Y:S05]  /*121c0*/  @!P3 BRA `(.L_x_3425) ;  /* 0xfffffe100000b947 */ /* 0x000fea000383ffff */
.L_x_3420:
[----:B------:R-:W-:Y:S05]  /*121d0*/  @!P2 EXIT ;  /* 0x000000000000a94d */ /* 0x000fea0003800000 */
[----:B------:R-:W-:Y:S01]  /*121e0*/  ISETP.NE.U32.AND P0, PT, R4, RZ, PT ;  /* 0x000000ff0400720c */ /* 0x000fe20003f05070 */
[----:B------:R-:W-:Y:S02]  /*121f0*/  ULDC.U8 UR4, c[0x0][0x580] ;  /* 0x0001600000047ab9 */ /* 0x000fe40000000000 */
[----:B------:R-:W-:-:S02]  /*12200*/  ISETP.NE.AND P1, PT, RZ, UR4, PT ;  /* 0x00000004ff007c0c */ /* 0x000fc4000bf25270 */
[----:B------:R-:W-:Y:S02]  /*12210*/  ISETP.NE.AND.EX P0, PT, R3, RZ, PT, P0 ;  /* 0x000000ff0300720c */ /* 0x000fe40003f05300 */
[----:B------:R-:W-:-:S04]  /*12220*/  SEL R15, RZ, c[0x0][0x578], !P1 ;  /* 0x00015e00ff0f7a07 */ /* 0x000fc80004800000 */
[-C--:B------:R-:W-:Y:S02]  /*12230*/  IADD3 R16, P3, R0, R15.reuse, RZ ;  /* 0x0000000f00107210 */ /* 0x080fe40007f7e0ff */
[----:B------:R-:W-:Y:S02]  /*12240*/  IADD3 R22, P2, R8, R15, RZ ;  /* 0x0000000f08167210 */ /* 0x000fe40007f5e0ff */
[----:B------:R-:W-:-:S05]  /*12250*/  SEL R0, RZ, c[0x0][0x57c], !P1 ;  /* 0x00015f00ff007a07 */ /* 0x000fca0004800000 */
        /* <DEDUP_REMOVED lines=9> */
[----:B0-----:R-:W4:Y:S01]  /*122f0*/  LDG.E.64 R10, [R4.64+0x18] ;  /* 0x00001824040a7981 */ /* 0x001f22000c1e1b00 */
[----:B--2---:R-:W-:-:S02]  /*12300*/  ISETP.NE.AND P4, PT, R0, R7, PT ;  /* 0x000000070000720c */ /* 0x004fc40003f85270 */
[----:B------:R-:W-:Y:S02]  /*12310*/  ISETP.GE.AND P6, PT, R0, R7, PT ;  /* 0x000000070000720c */ /* 0x000fe40003fc6270 */
[CC--:B---3--:R-:W-:Y:S02]  /*12320*/  ISETP.NE.AND P3, PT, R8.reuse, R9.reuse, PT ;  /* 0x000000090800720c */ /* 0x0c8fe40003f65270 */
[----:B------:R-:W-:Y:S02]  /*12330*/  ISETP.GE.AND P5, PT, R8, R9, PT ;  /* 0x000000090800720c */ /* 0x000fe40003fa6270 */
[----:B----4-:R-:W-:Y:S02]  /*12340*/  ISETP.GE.U32.AND P0, PT, R2, R22, PT ;  /* 0x000000160200720c */ /* 0x010fe40003f06070 */
[----:B------:R-:W-:Y:S02]  /*12350*/  SEL R6, RZ, 0xffffffff, P6 ;  /* 0xffffffffff067807 */ /* 0x000fe40003000000 */
[----:B------:R-:W-:-:S02]  /*12360*/  ISETP.GE.U32.AND P1, PT, R10, R16, PT ;  /* 0x000000100a00720c */ /* 0x000fc40003f26070 */
        /* <DEDUP_REMOVED lines=15> */
.L_x_3427:
[----:B------:R-:W-:Y:S05]  /*12460*/  @!P2 BRA `(.L_x_3428) ;  /* 0x000003300000a947 */ /* 0x000fea0003800000 */
[----:B-----5:R-:W-:-:S05]  /*12470*/  IMAD.MOV.U32 R24, RZ, RZ, 0x1 ;  /* 0x00000001ff187424 */ /* 0x020fca00078e00ff */
[----:B------:R-:W-:-:S04]  /*12480*/  ISETP.NE.AND P0, PT, R24, c[0x0][0x584], PT ;  /* 0x0001610018007a0c */ /* 0x000fc80003f05270 */
[----:B------:R-:W-:-:S09]  /*12490*/  P2R R0, PR, RZ, 0x1 ;  /* 0x00000001ff007803 */ /* 0x000fd20000000000 */
[----:B------:R-:W-:Y:S05]  /*124a0*/  @!P0 BRA `(.L_x_3429) ;  /* 0x0000013000008947 */ /* 0x000fea0003800000 */
[----:B------:R-:W-:Y:S01]  /*124b0*/  MOV R0, 0x0 ;  /* 0x0000000000007802 */ /* 0x000fe20000000f00 */
[----:B------:R-:W-:Y:S01]  /*124c0*/  IMAD.MOV.U32 R4, RZ, RZ, c[0x4][0x3d8] ;  /* 0x0100f600ff047624 */ /* 0x000fe200078e00ff */
[----:B0-----:R-:W-:Y:S01]  /*124d0*/  MOV R6, c[0x4][0x3c0] ;  /* 0x0100f00000067a02 */ /* 0x001fe20000000f00 */
[----:B------:R-:W-:Y:S01]  /*124e0*/  IMAD.MOV.U32 R5, RZ, RZ, c[0x4][0x3dc] ;  /* 0x0100f700ff057624 */ /* 0x000fe200078e00ff */
[----:B------:R0:W1:Y:S01]  /*124f0*/  LDC.64 R2, c[0x4][R0] ;  /* 0x0100000000027b82 */ /* 0x0000620000000a00 */
        /* <DEDUP_REMOVED lines=14> */
.L_x_3429:
[----:B------:R-:W-:Y:S02]  /*125e0*/  IADD3 R2, P0, R19, c[0x0][0x550], RZ ;  /* 0x0001540013027a10 */ /* 0x000fe40007f1e0ff */
[----:B------:R-:W-:-:S03]  /*125f0*/  ISETP.NE.AND P6, PT, R24, c[0x0][0x584], PT ;  /* 0x0001610018007a0c */ /* 0x000fc60003fc5270 */
[----:B------:R-:W-:-:S05]  /*12600*/  IMAD.X R3, RZ, RZ, c[0x0][0x554], P0 ;  /* 0x00015500ff037624 */ /* 0x000fca00000e06ff */
[----:B------:R1:W-:Y:S05]  /*12610*/  STG.E.64 [R2.64], R22 ;  /* 0x0000001602007986 */ /* 0x0003ea000c101b24 */
[----:B------:R-:W-:Y:S05]  /*12620*/  @!P6 BRA `(.L_x_3430) ;  /* 0x000001300000e947 */ /* 0x000fea0003800000 */
[----:B------:R-:W-:Y:S01]  /*12630*/  MOV R0, 0x0 ;  /* 0x0000000000007802 */ /* 0x000fe20000000f00 */
[----:B------:R-:W-:Y:S01]  /*12640*/  HFMA2.MMA R8, -RZ, RZ, 0, 4.4763088226318359375e-05 ;  /* 0x000002efff087435 */ /* 0x000fe200000001ff */
[----:B------:R-:W-:Y:S02]  /*12650*/  IMAD.MOV.U32 R4, RZ, RZ, c[0x4][0x3d8] ;  /* 0x0100f600ff047624 */ /* 0x000fe400078e00ff */
[----:B-1----:R1:W2:Y:S01]  /*12660*/  LDC.64 R2, c[0x4][R0] ;  /* 0x0100000000027b82 */ /* 0x0022a20000000a00 */
[----:B------:R-:W-:-:S02]  /*12670*/  IMAD.MOV.U32 R5, RZ, RZ, c[0x4][0x3dc] ;  /* 0x0100f700ff057624 */ /* 0x000fc400078e00ff */
[----:B0-----:R-:W-:Y:S02]  /*12680*/  IMAD.MOV.U32 R6, RZ, RZ, c[0x4][0x3c0] ;  /* 0x0100f000ff067624 */ /* 0x001fe400078e00ff */
[----:B------:R-:W-:Y:S02]  /*12690*/  IMAD.MOV.U32 R7, RZ, RZ, c[0x4][0x3c4] ;  /* 0x0100f100ff077624 */ /* 0x000fe400078e00ff */
        /* <DEDUP_REMOVED lines=11> */
[----:B--2---:R-:W-:Y:S05]  /*12750*/  CALL.ABS.NOINC R2 ;  /* 0x0000000002007343 */ /* 0x004fea0003c00000 */
.L_x_3430:
[----:B------:R-:W-:-:S05]  /*12760*/  IADD3 R18, P0, R18, c[0x0][0x550], RZ ;  /* 0x0001540012127a10 */ /* 0x000fca0007f1e0ff */
[----:B------:R-:W-:-:S05]  /*12770*/  IMAD.X R19, RZ, RZ, c[0x0][0x554], P0 ;  /* 0x00015500ff137624 */ /* 0x000fca00000e06ff */
[----:B------:R-:W-:Y:S01]  /*12780*/  STG.E.64 [R18.64], R16 ;  /* 0x0000001012007986 */ /* 0x000fe2000c101b24 */
[----:B------:R-:W-:Y:S05]  /*12790*/  EXIT ;  /* 0x000000000000794d */ /* 0x000fea0003800000 */
.L_x_3428:
[----:B------:R-:W-:Y:S04]  /*127a0*/  STG.E.64 [R4.64+0x8], R22 ;  /* 0x0000081604007986 */ /* 0x000fe8000c101b24 */
[----:B------:R-:W-:Y:S04]  /*127b0*/  STG.E.64 [R4.64+0x18], R16 ;  /* 0x0000181004007986 */ /* 0x000fe8000c101b24 */
[----:B------:R-:W-:Y:S04]  /*127c0*/  STG.E [R4.64], R7 ;  /* 0x0000000704007986 */ /* 0x000fe8000c101924 */
[----:B------:R-:W-:Y:S01]  /*127d0*/  STG.E [R4.64+0x10], R9 ;  /* 0x0000100904007986 */ /* 0x000fe2000c101924 */
[----:B------:R-:W-:Y:S05]  /*127e0*/  EXIT ;  /* 0x000000000000794d */ /* 0x000fea0003800000 */
.L_x_3426:
[----:B------:R-:W-:Y:S05]  /*127f0*/  @!P1 BRA `(.L_x_3431) ;  /* 0x0000015000009947 */ /* 0x000fea0003800000 */
[----:B------:R-:W-:Y:S01]  /*12800*/  MOV R0, 0x0 ;  /* 0x0000000000007802 */ /* 0x000fe20000000f00 */
[----:B------:R-:W-:Y:S01]  /*12810*/  IMAD.MOV.U32 R4, RZ, RZ, c[0x4][0x3c8] ;  /* 0x0100f200ff047624 */ /* 0x000fe200078e00ff */
[----:B0-----:R-:W-:Y:S01]  /*12820*/  MOV R11, c[0x4][0x17c] ;  /* 0x01005f00000b7a02 */ /* 0x001fe20000000f00 */
[----:B------:R-:W-:Y:S01]  /*12830*/  IMAD.MOV.U32 R5, RZ, RZ, c[0x4][0x3cc] ;  /* 0x0100f300ff057624 */ /* 0x000fe200078e00ff */
[----:B------:R0:W1:Y:S01]  /*12840*/  LDC.64 R2, c[0x4][R0] ;  /* 0x0100000000027b82 */ /* 0x0000620000000a00 */
[----:B------:R-:W-:-:S02]  /*12850*/  IMAD.MOV.U32 R6, RZ, RZ, c[0x4][0x3c0] ;  /* 0x0100f000ff067624 */ /* 0x000fc400078e00ff */
[----:B------:R-:W-:Y:S02]  /*12860*/  IMAD.MOV.U32 R7, RZ, RZ, c[0x4][0x3c4] ;  /* 0x0100f100ff077624 */ /* 0x000fe400078e00ff */
[----:B------:R-:W-:Y:S02]  /*12870*/  IMAD.MOV.U32 R8, RZ, RZ, 0x2dd ;  /* 0x000002ddff087424 */ /* 0x000fe400078e00ff */
[----:B------:R-:W-:Y:S02]  /*12880*/  IMAD.MOV.U32 R10, RZ, RZ, c[0x4][0x178] ;  /* 0x01005e00ff0a7624 */ /* 0x000fe400078e00ff */
[----:B------:R-:W-:Y:S02]  /*12890*/  IMAD.MOV.U32 R12, RZ, RZ, 0x1 ;  /* 0x00000001ff0c7424 */ /* 0x000fe400078e00ff */
[----:B------:R-:W-:Y:S02]  /*128a0*/  IMAD.MOV.U32 R13, RZ, RZ, RZ ;  /* 0x000000ffff0d7224 */ /* 0x000fe400078e00ff */
[----:B0-----:R-:W-:Y:S01]  /*128b0*/  LEPC R14 ;  /* 0x00000000000e734e */ /* 0x001fe20000000000 */
[----:B------:R-:W-:Y:S02]  /*128c0*/  MOV R9, 0x12930 ;  /* 0x0001293000097802 */ /* 0x000fe40000000f00 */
[----:B-----5:R-:W-:-:S02]  /*128d0*/  MOV R20, 0x128b0 ;  /* 0x000128b000147802 */ /* 0x020fc40000000f00 */
[----:B------:R-:W-:Y:S02]  /*128e0*/  MOV R21, 0x0 ;  /* 0x0000000000157802 */ /* 0x000fe40000000f00 */
[----:B------:R-:W-:Y:S02]  /*128f0*/  MOV R0, 0x0 ;  /* 0x0000000000007802 */ /* 0x000fe40000000f00 */
[----:B------:R-:W-:-:S04]  /*12900*/  IADD3 R20, P0, P1, -R20, R9, R14 ;  /* 0x0000000914147210 */ /* 0x000fc8000791e10e */
[----:B------:R-:W-:-:S04]  /*12910*/  IADD3.X R21, ~R0, R21, R15, P0, P1 ;  /* 0x0000001500157210 */ /* 0x000fc800007e250f */
[----:B-1----:R-:W-:Y:S05]  /*12920*/  CALL.ABS.NOINC R2 ;  /* 0x0000000002007343 */ /* 0x002fea0003c00000 */
[----:B------:R-:W-:Y:S01]  /*12930*/  CS2R R22, SRZ ;  /* 0x0000000000167805 */ /* 0x000fe2000001ff00 */
[----:B------:R-:W-:Y:S02]  /*12940*/  CS2R R16, SRZ ;  /* 0x0000000000107805 */ /* 0x000fe4000001ff00 */
.L_x_3431:
[----:B------:R-:W-:Y:S02]  /*12950*/  ULDC.U8 UR4, c[0x0][0x581] ;  /* 0x0001604000047ab9 */ /* 0x000fe40000000000 */
[----:B------:R-:W-:-:S13]  /*12960*/  ISETP.NE.AND P0, PT, RZ, UR4, PT ;  /* 0x00000004ff007c0c */ /* 0x000fda000bf05270 */
[----:B------:R-:W-:Y:S05]  /*12970*/  @!P0 BRA `(.L_x_3432) ;  /* 0x0000033000008947 */ /* 0x000fea0003800000 */
[----:B-----5:R-:W-:-:S05]  /*12980*/  IMAD.MOV.U32 R24, RZ, RZ, 0x1 ;  /* 0x00000001ff187424 */ /* 0x020fca00078e00ff */
[----:B------:R-:W-:-:S04]  /*12990*/  ISETP.NE.AND P0, PT, R24, c[0x0][0x584], PT ;  /* 0x0001610018007a0c */ /* 0x000fc80003f05270 */
[----:B------:R-:W-:-:S09]  /*129a0*/  P2R R0, PR, RZ, 0x1 ;  /* 0x00000001ff007803 */ /* 0x000fd20000000000 */
[----:B------:R-:W-:Y:S05]  /*129b0*/  @!P0 BRA `(.L_x_3433) ;  /* 0x0000013000008947 */ /* 0x000fea0003800000 */
[----:B------:R-:W-:Y:S01]  /*129c0*/  MOV R0, 0x0 ;  /* 0x0000000000007802 */ /* 0x000fe20000000f00 */
[----:B0-----:R-:W-:Y:S01]  /*129d0*/  HFMA2.MMA R13, -RZ, RZ, 0, 0 ;  /* 0x00000000ff0d7435 */ /* 0x001fe200000001ff */
[----:B------:R-:W-:Y:S02]  /*129e0*/  IMAD.MOV.U32 R4, RZ, RZ, c[0x4][0x3d8] ;  /* 0x0100f600ff047624 */ /* 0x000fe400078e00ff */
[----:B------:R0:W1:Y:S01]  /*129f0*/  LDC.64 R2, c[0x4][R0] ;  /* 0x0100000000027b82 */ /* 0x0000620000000a00 */
[----:B------:R-:W-:Y:S02]  /*12a00*/  IMAD.MOV.U32 R5, RZ, RZ, c[0x4][0x3dc] ;  /* 0x0100f700ff057624 */ /* 0x000fe400078e00ff */
[----:B------:R-:W-:Y:S02]  /*12a10*/  IMAD.MOV.U32 R6, RZ, RZ, c[0x4][0x3c0] ;  /* 0x0100f000ff067624 */ /* 0x000fe400078e00ff */
[----:B------:R-:W-:Y:S02]  /*12a20*/  IMAD.MOV.U32 R7, RZ, RZ, c[0x4][0x3c4] ;  /* 0x0100f100ff077624 */ /* 0x000fe400078e00ff */
[----:B------:R-:W-:-:S02]  /*12a30*/  IMAD.MOV.U32 R8, RZ, RZ, 0x2ef ;  /* 0x000002efff087424 */ /* 0x000fc400078e00ff */
[----:B------:R-:W-:Y:S02]  /*12a40*/  IMAD.MOV.U32 R10, RZ, RZ, c[0x4][0x160] ;  /* 0x01005800ff0a7624 */ /* 0x000fe400078e00ff */
[----:B------:R-:W-:Y:S02]  /*12a50*/  IMAD.MOV.U32 R11, RZ, RZ, c[0x4][0x164] ;  /* 0x01005900ff0b7624 */ /* 0x000fe400078e00ff */
[----:B------:R-:W-:Y:S02]  /*12a60*/  IMAD.MOV.U32 R12, RZ, RZ, 0x1 ;  /* 0x00000001ff0c7424 */ /* 0x000fe400078e00ff */
        /* <DEDUP_REMOVED lines=8> */
.L_x_3433:
        /* <DEDUP_REMOVED lines=9> */
[----:B0-----:R-:W-:-:S02]  /*12b80*/  IMAD.MOV.U32 R6, RZ, RZ, c[0x4][0x3c0] ;  /* 0x0100f000ff067624 */ /* 0x001fc400078e00ff */
        /* <DEDUP_REMOVED lines=14> */
.L_x_3434:
[----:B------:R-:W-:-:S05]  /*12c70*/  IADD3 R18, P0, R18, c[0x0][0x550], RZ ;  /* 0x0001540012127a10 */ /* 0x000fca0007f1e0ff */
[----:B------:R-:W-:-:S05]  /*12c80*/  IMAD.X R19, RZ, RZ, c[0x0][0x554], P0 ;  /* 0x00015500ff137624 */ /* 0x000fca00000e06ff */
[----:B------:R-:W-:Y:S01]  /*12c90*/  STG.E.64 [R18.64], R16 ;  /* 0x0000001012007986 */ /* 0x000fe2000c101b24 */
[----:B------:R-:W-:Y:S05]  /*12ca0*/  EXIT ;  /* 0x000000000000794d */ /* 0x000fea0003800000 */
.L_x_3432:
[----:B------:R-:W-:Y:S01]  /*12cb0*/  MOV R2, 0x0 ;  /* 0x0000000000027802 */ /* 0x000fe20000000f00 */
[----:B------:R-:W-:Y:S01]  /*12cc0*/  IMAD.MOV.U32 R5, RZ, RZ, c[0x4][0x3cc] ;  /* 0x0100f300ff057624 */ /* 0x000fe200078e00ff */
[----:B------:R-:W-:Y:S01]  /*12cd0*/  MOV R4, c[0x4][0x3c8] ;  /* 0x0100f20000047a02 */ /* 0x000fe20000000f00 */
[----:B0-----:R-:W-:Y:S01]  /*12ce0*/  IMAD.MOV.U32 R6, RZ, RZ, c[0x4][0x3c0] ;  /* 0x0100f000ff067624 */ /* 0x001fe200078e00ff */
[----:B------:R0:W1:Y:S01]  /*12cf0*/  LDC.64 R14, c[0x4][R2] ;  /* 0x01000000020e7b82 */ /* 0x0000620000000a00 */
        /* <DEDUP_REMOVED lines=8> */
[----:B-----5:R-:W-:Y:S02]  /*12d80*/  MOV R20, 0x12d60 ;  /* 0x00012d6000147802 */ /* 0x020fe40000000f00 */
[----:B------:R-:W-:Y:S02]  /*12d90*/  MOV R21, 0x0 ;  /* 0x0000000000157802 */ /* 0x000fe40000000f00 */
[----:B------:R-:W-:-:S02]  /*12da0*/  MOV R0, 0x0 ;  /* 0x0000000000007802 */ /* 0x000fc40000000f00 */
        /* <DEDUP_REMOVED lines=22> */
.L_x_3400:
        /* <DEDUP_REMOVED lines=25> */
[----:B------:R-:W4:Y:S01]  /*130a0*/  LDG.E.64 R8, [R4.64+0x18] ;  /* 0x0000182404087981 */ /* 0x000f22000c1e1b00 */
        /* <DEDUP_REMOVED lines=22> */
.L_x_3436:
[----:B------:R-:W-:Y:S05]  /*13210*/  @!P2 BRA `(.L_x_3437) ;  /* 0x000003300000a947 */ /* 0x000fea0003800000 */
[----:B-----5:R-:W-:-:S05]  /*13220*/  IMAD.MOV.U32 R24, RZ, RZ, 0x1 ;  /* 0x00000001ff187424 */ /* 0x020fca00078e00ff */
        /* <DEDUP_REMOVED lines=22> */
.L_x_3438:
[----:B------:R-:W-:Y:S02]  /*13390*/  IADD3 R2, P0, R19, c[0x0][0x550], RZ ;  /* 0x0001540013027a10 */ /* 0x000fe40007f1e0ff */
[----:B------:R-:W-:-:S03]  /*133a0*/  ISETP.NE.AND P6, PT, R24, c[0x0][0x584], PT ;  /* 0x0001610018007a0c */ /* 0x000fc60003fc5270 */
[----:B------:R-:W-:-:S05]  /*133b0*/  IMAD.X R3, RZ, RZ, c[0x0][0x554], P0 ;  /* 0x00015500ff037624 */ /* 0x000fca00000e06ff */
[----:B------:R0:W-:Y:S05]  /*133c0*/  STG.E.64 [R2.64], R22 ;  /* 0x0000001602007986 */ /* 0x0001ea000c101b24 */
[----:B------:R-:W-:Y:S05]  /*133d0*/  @!P6 BRA `(.L_x_3439) ;  /* 0x000001300000e947 */ /* 0x000fea0003800000 */
[----:B------:R-:W-:Y:S01]  /*133e0*/  MOV R0, 0x0 ;  /* 0x0000000000007802 */ /* 0x000fe20000000f00 */
[----:B------:R-:W-:Y:S01]  /*133f0*/  IMAD.MOV.U32 R4, RZ, RZ, c[0x4][0x3d8] ;  /* 0x0100f600ff047624 */ /* 0x000fe200078e00ff */
[----:B------:R-:W-:Y:S01]  /*13400*/  MOV R10, c[0x4][0x160] ;  /* 0x01005800000a7a02 */ /* 0x000fe20000000f00 */
[----:B------:R-:W-:Y:S01]  /*13410*/  IMAD.MOV.U32 R5, RZ, RZ, c[0x4][0x3dc] ;  /* 0x0100f700ff057624 */ /* 0x000fe200078e00ff */
[----:B0-----:R0:W1:Y:S01]  /*13420*/  LDC.64 R2, c[0x4][R0] ;  /* 0x0100000000027b82 */ /* 0x0010620000000a00 */
        /* <DEDUP_REMOVED lines=8> */
[----:B------:R-:W-:-:S02]  /*134b0*/  MOV R20, 0x13490 ;  /* 0x0001349000147802 */ /* 0x000fc40000000f00 */
[----:B------:R-:W-:Y:S02]  /*134c0*/  MOV R21, 0x0 ;  /* 0x0000000000157802 */ /* 0x000fe40000000f00 */
[----:B------:R-:W-:Y:S02]  /*134d0*/  MOV R0, 0x0 ;  /* 0x0000000000007802 */ /* 0x000fe40000000f00 */
[----:B------:R-:W-:-:S04]  /*134e0*/  IADD3 R20, P0, P1, -R20, R9, R14 ;  /* 0x0000000914147210 */ /* 0x000fc8000791e10e */
[----:B------:R-:W-:-:S04]  /*134f0*/  IADD3.X R21, ~R0, R21, R15, P0, P1 ;  /* 0x0000001500157210 */ /* 0x000fc800007e250f */
[----:B-1----:R-:W-:Y:S05]  /*13500*/  CALL.ABS.NOINC R2 ;  /* 0x0000000002007343 */ /* 0x002fea0003c00000 */
.L_x_3439:
[----:B------:R-:W-:-:S05]  /*13510*/  IADD3 R18, P0, R18, c[0x0][0x550], RZ ;  /* 0x0001540012127a10 */ /* 0x000fca0007f1e0ff */
[----:B------:R-:W-:-:S05]  /*13520*/  IMAD.X R19, RZ, RZ, c[0x0][0x554], P0 ;  /* 0x00015500ff137624 */ /* 0x000fca00000e06ff */
[----:B------:R-:W-:Y:S01]  /*13530*/  STG.E.64 [R18.64], R16 ;  /* 0x0000001012007986 */ /* 0x000fe2000c101b24 */
[----:B------:R-:W-:Y:S05]  /*13540*/  EXIT ;  /* 0x000000000000794d */ /* 0x000fea0003800000 */
.L_x_3437:
[----:B------:R-:W-:Y:S04]  /*13550*/  STG.E.64 [R4.64+0x8], R22 ;  /* 0x0000081604007986 */ /* 0x000fe8000c101b24 */
[----:B------:R-:W-:Y:S04]  /*13560*/  STG.E.64 [R4.64+0x18], R16 ;  /* 0x0000181004007986 */ /* 0x000fe8000c101b24 */
[----:B------:R-:W-:Y:S04]  /*13570*/  STG.E [R4.64], R43 ;  /* 0x0000002b04007986 */ /* 0x000fe8000c101924 */
[----:B------:R-:W-:Y:S01]  /*13580*/  STG.E [R4.64+0x10], R7 ;  /* 0x0000100704007986 */ /* 0x000fe2000c101924 */
[----:B------:R-:W-:Y:S05]  /*13590*/  EXIT ;  /* 0x000000000000794d */ /* 0x000fea0003800000 */
.L_x_3435:
[----:B------:R-:W-:Y:S05]  /*135a0*/  @!P3 BRA `(.L_x_3440) ;  /* 0x000001500000b947 */ /* 0x000fea0003800000 */
[----:B------:R-:W-:Y:S01]  /*135b0*/  MOV R0, 0x0 ;  /* 0x0000000000007802 */ /* 0x000fe20000000f00 */
[----:B------:R-:W-:Y:S01]  /*135c0*/  HFMA2.MMA R12, -RZ, RZ, 0, 5.9604644775390625e-08 ;  /* 0x00000001ff0c7435 */ /* 0x000fe200000001ff */
[----:B------:R-:W-:-:S02]  /*135d0*/  IMAD.MOV.U32 R4, RZ, RZ, c[0x4][0x3c8] ;  /* 0x0100f200ff047624 */ /* 0x000fc400078e00ff */
[----:B------:R0:W1:Y:S01]  /*135e0*/  LDC.64 R2, c[0x4][R0] ;  /* 0x0100000000027b82 */ /* 0x0000620000000a00 */
[----:B------:R-:W-:Y:S02]  /*135f0*/  IMAD.MOV.U32 R5, RZ, RZ, c[0x4][0x3cc] ;  /* 0x0100f300ff057624 */ /* 0x000fe400078e00ff */
[----:B------:R-:W-:Y:S02]  /*13600*/  IMAD.MOV.U32 R6, RZ, RZ, c[0x4][0x3c0] ;  /* 0x0100f000ff067624 */ /* 0x000fe400078e00ff */
[----:B------:R-:W-:Y:S02]  /*13610*/  IMAD.MOV.U32 R7, RZ, RZ, c[0x4][0x3c4] ;  /* 0x0100f100ff077624 */ /* 0x000fe400078e00ff */
[----:B------:R-:W-:Y:S02]  /*13620*/  IMAD.MOV.U32 R8, RZ, RZ, 0x2dd ;  /* 0x000002ddff087424 */ /* 0x000fe400078e00ff */
[----:B------:R-:W-:Y:S02]  /*13630*/  IMAD.MOV.U32 R10, RZ, RZ, c[0x4][0x178] ;  /* 0x01005e00ff0a7624 */ /* 0x000fe400078e00ff */
[----:B------:R-:W-:-:S02]  /*13640*/  IMAD.MOV.U32 R11, RZ, RZ, c[0x4][0x17c] ;  /* 0x01005f00ff0b7624 */ /* 0x000fc400078e00ff */
[----:B------:R-:W-:Y:S02]  /*13650*/  IMAD.MOV.U32 R13, RZ, RZ, RZ ;  /* 0x000000ffff0d7224 */ /* 0x000fe400078e00ff */
[----:B0-----:R-:W-:Y:S01]  /*13660*/  LEPC R14 ;  /* 0x00000000000e734e */ /* 0x001fe20000000000 */
[----:B------:R-:W-:Y:S02]  /*13670*/  MOV R9, 0x136e0 ;  /* 0x000136e000097802 */ /* 0x000fe40000000f00 */
[----:B-----5:R-:W-:Y:S02]  /*13680*/  MOV R20, 0x13660 ;  /* 0x0001366000147802 */ /* 0x020fe40000000f00 */
[----:B------:R-:W-:Y:S02]  /*13690*/  MOV R21, 0x0 ;  /* 0x0000000000157802 */ /* 0x000fe40000000f00 */
[----:B------:R-:W-:Y:S02]  /*136a0*/  MOV R0, 0x0 ;  /* 0x0000000000007802 */ /* 0x000fe40000000f00 */
[----:B------:R-:W-:-:S04]  /*136b0*/  IADD3 R20, P0, P1, -R20, R9, R14 ;  /* 0x0000000914147210 */ /* 0x000fc8000791e10e */
[----:B------:R-:W-:-:S04]  /*136c0*/  IADD3.X R21, ~R0, R21, R15, P0, P1 ;  /* 0x0000001500157210 */ /* 0x000fc800007e250f */
[----:B-1----:R-:W-:Y:S05]  /*136d0*/  CALL.ABS.NOINC R2 ;  /* 0x0000000002007343 */ /* 0x002fea0003c00000 */
[----:B------:R-:W-:Y:S01]  /*136e0*/  CS2R R16, SRZ ;  /* 0x0000000000107805 */ /* 0x000fe2000001ff00 */
[----:B------:R-:W-:Y:S02]  /*136f0*/  CS2R R22, SRZ ;  /* 0x0000000000167805 */ /* 0x000fe4000001ff00 */
.L_x_3440:
        /* <DEDUP_REMOVED lines=26> */
.L_x_3442:
        /* <DEDUP_REMOVED lines=24> */
.L_x_3443:
[----:B------:R-:W-:-:S05]  /*13a20*/  IADD3 R18, P0, R18, c[0x0][0x550], RZ ;  /* 0x0001540012127a10 */ /* 0x000fca0007f1e0ff */
[----:B------:R-:W-:-:S05]  /*13a30*/  IMAD.X R19, RZ, RZ, c[0x0][0x554], P0 ;  /* 0x00015500ff137624 */ /* 0x000fca00000e06ff */
[----:B------:R-:W-:Y:S01]  /*13a40*/  STG.E.64 [R18.64], R16 ;  /* 0x0000001012007986 */ /* 0x000fe2000c101b24 */
[----:B------:R-:W-:Y:S05]  /*13a50*/  EXIT ;  /* 0x000000000000794d */ /* 0x000fea0003800000 */
.L_x_3441:
[----:B------:R-:W-:Y:S01]  /*13a60*/  MOV R2, 0x0 ;  /* 0x0000000000027802 */ /* 0x000fe20000000f00 */
[----:B------:R-:W-:Y:S01]  /*13a70*/  IMAD.MOV.U32 R4, RZ, RZ, c[0x4][0x3c8] ;  /* 0x0100f200ff047624 */ /* 0x000fe200078e00ff */
[----:B------:R-:W-:Y:S01]  /*13a80*/  MOV R5, c[0x4][0x3cc] ;  /* 0x0100f30000057a02 */ /* 0x000fe20000000f00 */
[----:B------:R-:W-:Y:S01]  /*13a90*/  IMAD.MOV.U32 R6, RZ, RZ, c[0x4][0x3c0] ;  /* 0x0100f000ff067624 */ /* 0x000fe200078e00ff */
        /* <DEDUP_REMOVED lines=16> */
[----:B------:R-:W-:Y:S01]  /*13ba0*/  HFMA2.MMA R8, -RZ, RZ, 0, 4.4405460357666015625e-05 ;  /* 0x000002e9ff087435 */ /* 0x000fe200000001ff */
[----:B------:R-:W-:Y:S02]  /*13bb0*/  IMAD.MOV.U32 R4, RZ, RZ, c[0x4][0x3c8] ;  /* 0x0100f200ff047624 */ /* 0x000fe400078e00ff */
[----:B------:R-:W-:Y:S02]  /*13bc0*/  IMAD.MOV.U32 R5, RZ, RZ, c[0x4][0x3cc] ;  /* 0x0100f300ff057624 */ /* 0x000fe400078e00ff */
        /* <DEDUP_REMOVED lines=15> */
        .weak           $__internal_26_$__cuda_sm20_div_u64
        .type           $__internal_26_$__cuda_sm20_div_u64,@function
        .size           $__internal_26_$__cuda_sm20_div_u64,($__internal_27_$__cuda_sm20_rem_u64 - $__internal_26_$__cuda_sm20_div_u64)
$__internal_26_$__cuda_sm20_div_u64:
        /* <DEDUP_REMOVED lines=25> */
[----:B------:R-:W-:Y:S01]  /*13e50*/  IMAD.X R14, RZ, RZ, ~R15, P0 ;  /* 0x000000ffff0e7224 */ /* 0x000fe200000e0e0f */
[----:B------:R-:W-:-:S03]  /*13e60*/  MOV R15, RZ ;  /* 0x000000ff000f7202 */ /* 0x000fc60000000f00 */
        /* <DEDUP_REMOVED lines=41> */
[----:B------:R-:W-:Y:S06]  /*14100*/  RET.REL.NODEC R10 `(_ZN2at6native13reduce_kernelILi256ELi2ENS0_8ReduceOpIiNS0_9ArgMinOpsIiEEjlLi4ELi4EEEEEvT1_) ;  /* 0xfffebef00a007950 */ /* 0x000fec0003c3ffff */
        .weak           $__internal_27_$__cuda_sm20_rem_u64
        .type           $__internal_27_$__cuda_sm20_rem_u64,@function
        .size           $__internal_27_$__cuda_sm20_rem_u64,(.L_x_6829 - $__internal_27_$__cuda_sm20_rem_u64)
$__internal_27_$__cuda_sm20_rem_u64:
        /* <DEDUP_REMOVED lines=65> */
[----:B------:R-:W-:Y:S06]  /*14520*/  RET.REL.NODEC R4 `(_ZN2at6native13reduce_kernelILi256ELi2ENS0_8ReduceOpIiNS0_9ArgMinOpsIiEEjlLi4ELi4EEEEEvT1_) ;  /* 0xfffebad004007950 */ /* 0x000fec0003c3ffff */
.L_x_3444:
        /* <DEDUP_REMOVED lines=13> */
.L_x_6829:


//--------------------- .text._ZN2at6native13reduce_kernelILi128ELi4ENS0_8ReduceOpIiNS0_9ArgMinOpsIiEEjlLi4ELi4EEEEEvT1_ --------------------------
	.section	.text._ZN2at6native13reduce_kernelILi128ELi4ENS0_8ReduceOpIiNS0_9ArgMinOpsIiEEjlLi4ELi4EEEEEvT1_,"ax",@progbits
	.sectioninfo	@"SHI_REGISTERS=92"
	.align	128
        .global         _ZN2at6native13reduce_kernelILi128ELi4ENS0_8ReduceOpIiNS0_9ArgMinOpsIiEEjlLi4ELi4EEEEEvT1_
        .type           _ZN2at6native13reduce_kernelILi128ELi4ENS0_8ReduceOpIiNS0_9ArgMinOpsIiEEjlLi4ELi4EEEEEvT1_,@function
        .size           _ZN2at6native13reduce_kernelILi128ELi4ENS0_8ReduceOpIiNS0_9ArgMinOpsIiEEjlLi4ELi4EEEEEvT1_,(.L_x_6831 - _ZN2at6native13reduce_kernelILi128ELi4ENS0_8ReduceOpIiNS0_9ArgMinOpsIiEEjlLi4ELi4EEEEEvT1_)
        .other          _ZN2at6native13reduce_kernelILi128ELi4ENS0_8ReduceOpIiNS0_9ArgMinOpsIiEEjlLi4ELi4EEEEEvT1_,@"STO_CUDA_ENTRY STV_DEFAULT"
_ZN2at6native13reduce_kernelILi128ELi4ENS0_8ReduceOpIiNS0_9ArgMinOpsIiEEjlLi4ELi4EEEEEvT1_:
.text._ZN2at6native13reduce_kernelILi128ELi4ENS0_8ReduceOpIiNS0_9ArgMinOpsIiEEjlLi4ELi4EEEEEvT1_:
[----:B------:R-:W-:Y:S02]  /*0000*/  IMAD.MOV.U32 R1, RZ, RZ, c[0x0][0x28] ;  /* 0x00000a00ff017624 */ /* 0x000fe400078e00ff */
[----:B------:R-:W0:Y:S01]  /*0010*/  S2R R17, SR_TID.X ;  /* 0x0000000000117919 */ /* 0x000e220000002100 */
[----:B------:R-:W-:Y:S01]  /*0020*/  ISETP.NE.AND P0, PT, RZ, c[0x0][0x34c], PT ;  /* 0x0000d300ff007a0c */ /* 0x000fe20003f05270 */
[----:B------:R-:W-:Y:S02]  /*0030*/  IMAD.MOV.U32 R13, RZ, RZ, RZ ;  /* 0x000000ffff0d7224 */ /* 0x000fe400078e00ff */
[----:B------:R-:W1:Y:S01]  /*0040*/  S2R R2, SR_TID.Y ;  /* 0x0000000000027919 */ /* 0x000e620000002200 */
[----:B------:R-:W-:-:S03]  /*0050*/  IMAD.MOV.U32 R4, RZ, RZ, RZ ;  /* 0x000000ffff047224 */ /* 0x000fc600078e00ff */
        /* <DEDUP_REMOVED lines=204> */
.L_x_3445:
[----:B------:R-:W0:Y:S01]  /*0d20*/  S2R R24, SR_CTAID.Y ;  /* 0x0000000000187919 */ /* 0x000e220000002600 */
[----:B------:R-:W-:Y:S01]  /*0d30*/  IMAD R3, R17, c[0x0][0x190], RZ ;  /* 0x0000640011037a24 */ /* 0x000fe200078e02ff */
[----:B------:R-:W-:Y:S01]  /*0d40*/  ULDC.64 UR36, c[0x0][0x118] ;  /* 0x0000460000247ab9 */ /* 0x000fe20000000a00 */
[----:B------:R-:W-:Y:S01]  /*0d50*/  BSSY B6, `(.L_x_3446) ;  /* 0x0000f14000067945 */ /* 0x000fe20003800000 */
[----:B------:R-:W-:Y:S01]  /*0d60*/  CS2R R18, SRZ ;  /* 0x0000000000127805 */ /* 0x000fe2000001ff00 */
[----:B------:R-:W-:Y:S01]  /*0d70*/  IMAD R3, R2, c[0x0][0x194], R3 ;  /* 0x0000650002037a24 */ /* 0x000fe200078e0203 */
[----:B------:R-:W-:Y:S01]  /*0d80*/  CS2R R8, SRZ ;  /* 0x0000000000087805 */ /* 0x000fe2000001ff00 */
[----:B------:R-:W-:Y:S01]  /*0d90*/  IMAD.MOV.U32 R15, RZ, RZ, RZ ;  /* 0x000000ffff0f7224 */ /* 0x000fe200078e00ff */
[----:B------:R-:W-:Y:S01]  /*0da0*/  CS2R R6, SRZ ;  /* 0x0000000000067805 */ /* 0x000fe2000001ff00 */
[----:B------:R-:W-:Y:S02]  /*0db0*/  IMAD.MOV.U32 R73, RZ, RZ, RZ ;  /* 0x000000ffff497224 */ /* 0x000fe400078e00ff */
[----:B------:R-:W-:-:S02]  /*0dc0*/  IMAD.MOV.U32 R0, RZ, RZ, RZ ;  /* 0x000000ffff007224 */ /* 0x000fc400078e00ff */
        /* <DEDUP_REMOVED lines=54> */
.L_x_3454:
[----:B------:R-:W-:Y:S05]  /*1130*/  BSYNC B2 ;  /* 0x0000000000027941 */ /* 0x000fea0003800000 */
.L_x_3453:
        /* <DEDUP_REMOVED lines=20> */
.L_x_3452:
[----:B------:R-:W-:Y:S05]  /*1280*/  BSYNC B1 ;  /* 0x0000000000017941 */ /* 0x000fea0003800000 */
.L_x_3451:
[C---:B------:R-:W-:Y:S02]  /*1290*/  IADD3 R5, P0, -R6.reuse, 0x4, RZ ;  /* 0x0000000406057810 */ /* 0x040fe40007f1e1ff */
[C---:B------:R-:W-:Y:S02]  /*12a0*/  IADD3 R0, R6.reuse, c[0x0][0x17c], RZ ;  /* 0x00005f0006007a10 */ /* 0x040fe40007ffe0ff */
[----:B------:R-:W-:Y:S01]  /*12b0*/  LEA R18, P1, R5, R18, 0x2 ;  /* 0x0000001205127211 */ /* 0x000fe200078210ff */
[----:B------:R-:W-:Y:S01]  /*12c0*/  IMAD.X R4, RZ, RZ, -0x1, P0 ;  /* 0xffffffffff047424 */ /* 0x000fe200000e06ff */
[----:B------:R-:W-:-:S02]  /*12d0*/  IADD3 R25, -R6, 0x4, RZ ;  /* 0x0000000406197810 */ /* 0x000fc40007ffe1ff */
[----:B------:R-:W-:Y:S02]  /*12e0*/  IADD3 R0, R0, -0x4, RZ ;  /* 0xfffffffc00007810 */ /* 0x000fe40007ffe0ff */
[----:B------:R-:W-:Y:S02]  /*12f0*/  LEA.HI.X R19, R5, R19, R4, 0x2, P1 ;  /* 0x0000001305137211 */ /* 0x000fe400008f1404 */
.L_x_3450:
[----:B------:R-:W-:Y:S05]  /*1300*/  BSYNC B0 ;  /* 0x0000000000007941 */ /* 0x000fea0003800000 */
.L_x_3449:
        /* <DEDUP_REMOVED lines=26> */
.L_x_3457:
        /* <DEDUP_REMOVED lines=24> */
[----:B------:R-:W-:Y:S02]  /*1630*/  ISETP.NE.AND P6, PT, R11, R6, PT ;  /* 0x000000060b00720c */ /* 0x000fe40003fc5270 */
        /* <DEDUP_REMOVED lines=30> */
.L_x_3456:
[----:B------:R-:W-:Y:S05]  /*1820*/  BSYNC B0 ;  /* 0x0000000000007941 */ /* 0x000fea0003800000 */
.L_x_3455:
        /* <DEDUP_REMOVED lines=8> */
.L_x_3459:
[----:B------:R-:W-:Y:S05]  /*18b0*/  BSYNC B0 ;  /* 0x0000000000007941 */ /* 0x000fea0003800000 */
.L_x_3458:
        /* <DEDUP_REMOVED lines=23> */
.L_x_3461:
[----:B------:R-:W-:Y:S05]  /*1a30*/  BSYNC B0 ;  /* 0x0000000000007941 */ /* 0x000fea0003800000 */
.L_x_3460:
[C---:B------:R-:W-:Y:S01]  /*1a40*/  ISETP.NE.AND P2, PT, R3.reuse, R12, PT ;  /* 0x0000000c0300720c */ /* 0x040fe20003f45270 */
[----:B------:R-:W-:Y:S01]  /*1a50*/  IMAD.MOV.U32 R73, RZ, RZ, RZ ;  /* 0x000000ffff497224 */ /* 0x000fe200078e00ff */
[----:B------:R-:W-:Y:S01]  /*1a60*/  ISETP.GE.U32.AND P0, PT, R36, R28, PT ;  /* 0x0000001c2400720c */ /* 0x000fe20003f06070 */
[----:B------:R-:W-:Y:S01]  /*1a70*/  IMAD.MOV.U32 R15, RZ, RZ, RZ ;  /* 0x000000ffff0f7224 */ /* 0x000fe200078e00ff */
[----:B------:R-:W-:Y:S01]  /*1a80*/  ISETP.GE.AND P1, PT, R3, R12, PT ;  /* 0x0000000c0300720c */ /* 0x000fe20003f26270 */
[----:B------:R-:W-:Y:S01]  /*1a90*/  IMAD.MOV.U32 R13, RZ, RZ, RZ ;  /* 0x000000ffff0d7224 */ /* 0x000fe200078e00ff */
[----:B------:R-:W-:Y:S01]  /*1aa0*/  ISETP.GE.AND.EX P0, PT, R35, R30, PT, P0 ;  /* 0x0000001e2300720c */ /* 0x000fe20003f06300 */
[----:B------:R-:W-:Y:S01]  /*1ab0*/  CS2R R18, SRZ ;  /* 0x0000000000127805 */ /* 0x000fe2000001ff00 */
[----:B------:R-:W-:-:S05]  /*1ac0*/  SEL R0, RZ, 0xffffffff, P1 ;  /* 0xffffffffff007807 */ /* 0x000fca0000800000 */
[----:B------:R-:W-:-:S04]  /*1ad0*/  @!P2 SEL R0, RZ, 0xffffffff, P0 ;  /* 0xffffffffff00a807 */ /* 0x000fc80000000000 */
[----:B------:R-:W-:-:S04]  /*1ae0*/  LOP3.LUT R0, R0, 0x1, RZ, 0xc0, !PT ;  /* 0x0000000100007812 */ /* 0x000fc800078ec0ff */
[----:B------:R-:W-:-:S04]  /*1af0*/  ISETP.NE.U32.AND P0, PT, R0, 0x1, PT ;  /* 0x000000010000780c */ /* 0x000fc80003f05070 */
[----:B------:R-:W-:Y:S01]  /*1b00*/  SEL R12, R3, R12, !P0 ;  /* 0x0000000c030c7207 */ /* 0x000fe20004000000 */
[----:B------:R-:W-:Y:S01]  /*1b10*/  IMAD.MOV.U32 R3, RZ, RZ, RZ ;  /* 0x000000ffff037224 */ /* 0x000fe200078e00ff */
        /* <DEDUP_REMOVED lines=20> */
[----:B------:R-:W-:Y:S01]  /*1c60*/  ISETP.NE.U32.AND P0, PT, R0, 0x1, PT ;  /* 0x000000010000780c */ /* 0x000fe20003f05070 */
[----:B------:R-:W-:-:S03]  /*1c70*/  IMAD.MOV.U32 R0, RZ, RZ, RZ ;  /* 0x000000ffff007224 */ /* 0x000fc600078e00ff */
[----:B------:R-:W-:Y:S02]  /*1c80*/  SEL R61, R11, R8, !P0 ;  /* 0x000000080b3d7207 */ /* 0x000fe40004000000 */
[----:B------:R-:W-:Y:S01]  /*1c90*/  SEL R6, R6, R33, !P0 ;  /* 0x0000002106067207 */ /* 0x000fe20004000000 */
[----:B------:R-:W-:Y:S01]  /*1ca0*/  CS2R R8, SRZ ;  /* 0x0000000000087805 */ /* 0x000fe2000001ff00 */
[----:B------:R-:W-:Y:S01]  /*1cb0*/  SEL R7, R7, R34, !P0 ;  /* 0x0000002207077207 */ /* 0x000fe20004000000 */
[----:B------:R-:W-:Y:S05]  /*1cc0*/  BRA `(.L_x_3447) ;  /* 0x0000e1c000007947 */ /* 0x000fea0003800000 */
.L_x_3448:
[----:B------:R-:W-:Y:S02]  /*1cd0*/  IMAD.MOV.U32 R74, RZ, RZ, c[0x0][0x2e8] ;  /* 0x0000ba00ff4a7624 */ /* 0x000fe400078e00ff */
[----:B------:R-:W-:-:S03]  /*1ce0*/  IMAD.MOV.U32 R0, RZ, RZ, 0x1 ;  /* 0x00000001ff007424 */ /* 0x000fc600078e00ff */
[----:B------:R-:W-:Y:S02]  /*1cf0*/  SHF.R.U32.HI R74, RZ, 0x2, R74 ;  /* 0x00000002ff4a7819 */ /* 0x000fe4000001164a */
[----:B------:R-:W-:Y:S02]  /*1d00*/  ISETP.EQ.AND P2, PT, R0, c[0x0][0x1b8], PT ;  /* 0x00006e0000007a0c */ /* 0x000fe40003f42270 */
[----:B------:R-:W-:Y:S02]  /*1d10*/  ISETP.NE.AND P0, PT, R74, 0x1, PT ;  /* 0x000000014a00780c */ /* 0x000fe40003f05270 */
[----:B------:R-:W-:-:S11]  /*1d20*/  ISETP.NE.AND P1, PT, R0, c[0x0][0x1b8], PT ;  /* 0x00006e0000007a0c */ /* 0x000fd60003f25270 */
[----:B------:R-:W-:Y:S05]  /*1d30*/  @!P0 BRA P2, `(.L_x_3462) ;  /* 0x0000b94000008947 */ /* 0x000fea0001000000 */
        /* <DEDUP_REMOVED lines=54> */
[----:B------:R-:W-:Y:S01]  /*20a0*/  BSSY B1, `(.L_x_3465) ;  /* 0x0000459000017945 */ /* 0x000fe20003800000 */
        /* <DEDUP_REMOVED lines=46> */
.L_x_3471:
        /* <DEDUP_REMOVED lines=224> */
.L_x_3466:
        /* <DEDUP_REMOVED lines=216> */
.L_x_3467:
        /* <DEDUP_REMOVED lines=219> */
.L_x_3468:
        /* <DEDUP_REMOVED lines=218> */
.L_x_3469:
[----:B------:R-:W-:-:S04]  /*5a60*/  LOP3.LUT R37, R39, 0xfffffff0, RZ, 0xc0, !PT ;  /* 0xfffffff027257812 */ /* 0x000fc800078ec0ff */
[----:B------:R-:W-:-:S05]  /*5a70*/  IADD3 R36, P0, R18, R37, RZ ;  /* 0x0000002512247210 */ /* 0x000fca0007f1e0ff */
[----:B------:R-:W-:-:S06]  /*5a80*/  IMAD.X R37, RZ, RZ, R19, P0 ;  /* 0x000000ffff257224 */ /* 0x000fcc00000e0613 */
[----:B------:R-:W2:Y:S01]  /*5a90*/  LDG.E.128 R36, [R36.64] ;  /* 0x0000002424247981 */ /* 0x000ea2000c1e1d00 */
[CC--:B-----5:R-:W-:Y:S02]  /*5aa0*/  ISETP.NE.AND P5, PT, R5.reuse, R33.reuse, PT ;  /* 0x000000210500720c */ /* 0x0e0fe40003fa5270 */
[CC--:B------:R-:W-:Y:S02]  /*5ab0*/  ISETP.NE.AND P2, PT, R0.reuse, R32.reuse, PT ;  /* 0x000000200000720c */ /* 0x0c0fe40003f45270 */
[----:B------:R-:W-:Y:S02]  /*5ac0*/  ISETP.GE.AND P6, PT, R5, R33, PT ;  /* 0x000000210500720c */ /* 0x000fe40003fc6270 */
[----:B------:R-:W-:Y:S02]  /*5ad0*/  ISETP.GE.AND P4, PT, R0, R32, PT ;  /* 0x000000200000720c */ /* 0x000fe40003f86270 */
[----:B------:R-:W-:Y:S02]  /*5ae0*/  ISETP.GE.U32.AND P1, PT, R7, R75, PT ;  /* 0x0000004b0700720c */ /* 0x000fe40003f26070 */
[----:B------:R-:W-:-:S02]  /*5af0*/  SEL R84, RZ, 0xffffffff, P6 ;  /* 0xffffffffff547807 */ /* 0x000fc40003000000 */
[-C--:B------:R-:W-:Y:S02]  /*5b00*/  ISETP.GE.U32.AND P0, PT, R4, R75.reuse, PT ;  /* 0x0000004b0400720c */ /* 0x080fe40003f06070 */
[----:B------:R-:W-:Y:S02]  /*5b10*/  SEL R83, RZ, 0xffffffff, P4 ;  /* 0xffffffffff537807 */ /* 0x000fe40002000000 */
[----:B------:R-:W-:Y:S02]  /*5b20*/  ISETP.NE.AND P6, PT, R8, R34, PT ;  /* 0x000000220800720c */ /* 0x000fe40003fc5270 */
[----:B------:R-:W-:Y:S02]  /*5b30*/  ISETP.GE.AND.EX P1, PT, R6, RZ, PT, P1 ;  /* 0x000000ff0600720c */ /* 0x000fe40003f26310 */
[----:B------:R-:W-:Y:S02]  /*5b40*/  ISETP.GE.U32.AND P4, PT, R10, R75, PT ;  /* 0x0000004b0a00720c */ /* 0x000fe40003f86070 */
[----:B------:R-:W-:-:S02]  /*5b50*/  ISETP.GE.AND.EX P0, PT, R3, RZ, PT, P0 ;  /* 0x000000ff0300720c */ /* 0x000fc40003f06300 */
[----:B------:R-:W-:Y:S02]  /*5b60*/  @!P5 SEL R84, RZ, 0xffffffff, P1 ;  /* 0xffffffffff54d807 */ /* 0x000fe40000800000 */
[----:B------:R-:W-:Y:S02]  /*5b70*/  ISETP.GE.AND.EX P4, PT, R9, RZ, PT, P4 ;  /* 0x000000ff0900720c */ /* 0x000fe40003f86340 */
[----:B------:R-:W-:Y:S02]  /*5b80*/  ISETP.NE.AND P1, PT, R11, R35, PT ;  /* 0x000000230b00720c */ /* 0x000fe40003f25270 */
[----:B------:R-:W-:Y:S02]  /*5b90*/  @!P2 SEL R83, RZ, 0xffffffff, P0 ;  /* 0xffffffffff53a807 */ /* 0x000fe40000000000 */
[----:B------:R-:W-:Y:S02]  /*5ba0*/  ISETP.GE.AND P0, PT, R8, R34, PT ;  /* 0x000000220800720c */ /* 0x000fe40003f06270 */
[----:B------:R-:W-:-:S02]  /*5bb0*/  ISETP.GE.U32.AND P2, PT, R13, R75, PT ;  /* 0x0000004b0d00720c */ /* 0x000fc40003f46070 */
[----:B------:R-:W-:Y:S02]  /*5bc0*/  SEL R86, RZ, 0xffffffff, P4 ;  /* 0xffffffffff567807 */ /* 0x000fe40002000000 */
[----:B------:R-:W-:Y:S02]  /*5bd0*/  ISETP.NE.AND P4, PT, R15, R28, PT ;  /* 0x0000001c0f00720c */ /* 0x000fe40003f85270 */
[----:B------:R-:W-:Y:S02]  /*5be0*/  IADD3 R72, R75, c[0x0][0x184], RZ ;  /* 0x000061004b487a10 */ /* 0x000fe40007ffe0ff */
[----:B------:R-:W-:Y:S02]  /*5bf0*/  ISETP.GE.AND.EX P2, PT, R12, RZ, PT, P2 ;  /* 0x000000ff0c00720c */ /* 0x000fe40003f46320 */
[----:B------:R-:W-:Y:S02]  /*5c00*/  @P6 SEL R86, RZ, 0xffffffff, P0 ;  /* 0xffffffffff566807 */ /* 0x000fe40000000000 */
[----:B------:R-:W-:-:S02]  /*5c10*/  ISETP.GE.AND P5, PT, R11, R35, PT ;  /* 0x000000230b00720c */ /* 0x000fc40003fa6270 */
[----:B------:R-:W-:Y:S02]  /*5c20*/  ISETP.GE.AND P6, PT, R15, R28, PT ;  /* 0x0000001c0f00720c */ /* 0x000fe40003fc6270 */
[----:B------:R-:W-:Y:S02]  /*5c30*/  ISETP.GE.U32.AND P0, PT, R21, R72, PT ;  /* 0x000000481500720c */ /* 0x000fe40003f06070 */
[----:B------:R-:W-:Y:S02]  /*5c40*/  SEL R88, RZ, 0xffffffff, P2 ;  /* 0xffffffffff587807 */ /* 0x000fe40001000000 */
[----:B------:R-:W-:Y:S02]  /*5c50*/  SEL R82, RZ, 0xffffffff, P6 ;  /* 0xffffffffff527807 */ /* 0x000fe40003000000 */
[----:B------:R-:W-:Y:S02]  /*5c60*/  @P1 SEL R88, RZ, 0xffffffff, P5 ;  /* 0xffffffffff581807 */ /* 0x000fe40002800000 */
[----:B------:R-:W-:-:S02]  /*5c70*/  ISETP.GE.AND P2, PT, R16, R29, PT ;  /* 0x0000001d1000720c */ /* 0x000fc40003f46270 */
[----:B------:R-:W-:Y:S02]  /*5c80*/  ISETP.NE.AND P6, PT, R16, R29, PT ;  /* 0x0000001d1000720c */ /* 0x000fe40003fc5270 */
[----:B------:R-:W-:Y:S02]  /*5c90*/  ISETP.GE.AND.EX P0, PT, R14, RZ, PT, P0 ;  /* 0x000000ff0e00720c */ /* 0x000fe40003f06300 */
[CC--:B------:R-:W-:Y:S02]  /*5ca0*/  ISETP.NE.AND P5, PT, R43.reuse, R30.reuse, PT ;  /* 0x0000001e2b00720c */ /* 0x0c0fe40003fa5270 */
[----:B------:R-:W-:Y:S02]  /*5cb0*/  ISETP.GE.AND P1, PT, R43, R30, PT ;  /* 0x0000001e2b00720c */ /* 0x000fe40003f26270 */
[----:B------:R-:W-:Y:S02]  /*5cc0*/  @!P4 SEL R82, RZ, 0xffffffff, P0 ;  /* 0xffffffffff52c807 */ /* 0x000fe40000000000 */
[----:B------:R-:W-:-:S02]  /*5cd0*/  SEL R81, RZ, 0xffffffff, P2 ;  /* 0xffffffffff517807 */ /* 0x000fc40001000000 */
[-C--:B------:R-:W-:Y:S02]  /*5ce0*/  ISETP.GE.U32.AND P0, PT, R20, R72.reuse, PT ;  /* 0x000000481400720c */ /* 0x080fe40003f06070 */
[----:B------:R-:W-:Y:S02]  /*5cf0*/  ISETP.NE.AND P4, PT, R42, R31, PT ;  /* 0x0000001f2a00720c */ /* 0x000fe40003f85270 */
[-C--:B------:R-:W-:Y:S02]  /*5d00*/  ISETP.GE.U32.AND P2, PT, R45, R72.reuse, PT ;  /* 0x000000482d00720c */ /* 0x080fe40003f46070 */
[----:B------:R-:W-:Y:S02]  /*5d10*/  SEL R80, RZ, 0xffffffff, P1 ;  /* 0xffffffffff507807 */ /* 0x000fe40000800000 */
[----:B------:R-:W-:Y:S02]  /*5d20*/  ISETP.GE.AND.EX P0, PT, R41, RZ, PT, P0 ;  /* 0x000000ff2900720c */ /* 0x000fe40003f06300 */
[----:B------:R-:W-:-:S02]  /*5d30*/  ISETP.GE.U32.AND P1, PT, R44, R72, PT ;  /* 0x000000482c00720c */ /* 0x000fc40003f26070 */
[----:B------:R-:W-:Y:S02]  /*5d40*/  ISETP.GE.AND.EX P2, PT, R40, RZ, PT, P2 ;  /* 0x000000ff2800720c */ /* 0x000fe40003f46320 */
[----:B------:R-:W-:Y:S02]  /*5d50*/  @!P6 SEL R81, RZ, 0xffffffff, P0 ;  /* 0xffffffffff51e807 */ /* 0x000fe40000000000 */
[----:B------:R-:W-:Y:S02]  /*5d60*/  ISETP.GE.AND.EX P1, PT, R47, RZ, PT, P1 ;  /* 0x000000ff2f00720c */ /* 0x000fe40003f26310 */
[----:B------:R-:W-:Y:S02]  /*5d70*/  @!P5 SEL R80, RZ, 0xffffffff, P2 ;  /* 0xffffffffff50d807 */ /* 0x000fe40001000000 */
[----:B------:R-:W-:Y:S02]  /*5d80*/  ISETP.GE.AND P0, PT, R42, R31, PT ;  /* 0x0000001f2a00720c */ /* 0x000fe40003f06270 */
[----:B------:R-:W-:-:S02]  /*5d90*/  ISETP.GE.AND P5, PT, R50, R25, PT ;  /* 0x000000193200720c */ /* 0x000fc40003fa6270 */
[CC--:B------:R-:W-:Y:S02]  /*5da0*/  ISETP.GE.AND P6, PT, R49.reuse, R24.reuse, PT ;  /* 0x000000183100720c */ /* 0x0c0fe40003fc6270 */
[----:B------:R-:W-:Y:S02]  /*5db0*/  ISETP.NE.AND P2, PT, R49, R24, PT ;  /* 0x000000183100720c */ /* 0x000fe40003f45270 */
[----:B------:R-:W-:Y:S02]  /*5dc0*/  IADD3 R57, R72, c[0x0][0x184], RZ ;  /* 0x0000610048397a10 */ /* 0x000fe40007ffe0ff */
[----:B------:R-:W-:Y:S02]  /*5dd0*/  SEL R76, RZ, 0xffffffff, P1 ;  /* 0xffffffffff4c7807 */ /* 0x000fe40000800000 */
[----:B------:R-:W-:Y:S02]  /*5de0*/  @P4 SEL R76, RZ, 0xffffffff, P0 ;  /* 0xffffffffff4c4807 */ /* 0x000fe40000000000 */
[----:B------:R-:W-:-:S02]  /*5df0*/  SEL R74, RZ, 0xffffffff, P5 ;  /* 0xffffffffff4a7807 */ /* 0x000fc40002800000 */
[----:B------:R-:W-:Y:S02]  /*5e00*/  ISETP.NE.AND P1, PT, R50, R25, PT ;  /* 0x000000193200720c */ /* 0x000fe40003f25270 */
[----:B------:R-:W-:Y:S02]  /*5e10*/  ISETP.GE.AND P4, PT, R53, R26, PT ;  /* 0x0000001a3500720c */ /* 0x000fe40003f86270 */
[----:B------:R-:W-:Y:S02]  /*5e20*/  SEL R79, RZ, 0xffffffff, P6 ;  /* 0xffffffffff4f7807 */ /* 0x000fe40003000000 */
[----:B------:R-:W-:Y:S02]  /*5e30*/  ISETP.GE.AND P5, PT, R58, R27, PT ;  /* 0x0000001b3a00720c */ /* 0x000fe40003fa6270 */
[----:B------:R-:W-:Y:S02]  /*5e40*/  ISETP.GE.U32.AND P6, PT, R48, R57, PT ;  /* 0x000000393000720c */ /* 0x000fe40003fc6070 */
[----:B------:R-:W-:-:S02]  /*5e50*/  SEL R78, RZ, 0xffffffff, P4 ;  /* 0xffffffffff4e7807 */ /* 0x000fc40002000000 */
[----:B------:R-:W-:Y:S02]  /*5e60*/  SEL R77, RZ, 0xffffffff, P5 ;  /* 0xffffffffff4d7807 */ /* 0x000fe40002800000 */
[----:B------:R-:W-:Y:S02]  /*5e70*/  ISETP.NE.AND P0, PT, R53, R26, PT ;  /* 0x0000001a3500720c */ /* 0x000fe40003f05270 */
[----:B------:R-:W-:Y:S02]  /*5e80*/  ISETP.GE.AND.EX P6, PT, R46, RZ, PT, P6 ;  /* 0x000000ff2e00720c */ /* 0x000fe40003fc6360 */
[----:B------:R-:W-:Y:S02]  /*5e90*/  ISETP.NE.AND P4, PT, R58, R27, PT ;  /* 0x0000001b3a00720c */ /* 0x000fe40003f85270 */
[----:B------:R-:W-:Y:S02]  /*5ea0*/  ISETP.GE.U32.AND P5, PT, R52, R57, PT ;  /* 0x000000393400720c */ /* 0x000fe40003fa6070 */
[----:B------:R-:W-:-:S02]  /*5eb0*/  @!P2 SEL R79, RZ, 0xffffffff, P6 ;  /* 0xffffffffff4fa807 */ /* 0x000fc40003000000 */
[----:B------:R-:W-:Y:S02]  /*5ec0*/  ISETP.GE.AND.EX P5, PT, R51, RZ, PT, P5 ;  /* 0x000000ff3300720c */ /* 0x000fe40003fa6350 */
[-C--:B------:R-:W-:Y:S02]  /*5ed0*/  ISETP.GE.U32.AND P6, PT, R55, R57.reuse, PT ;  /* 0x000000393700720c */ /* 0x080fe40003fc6070 */
[----:B------:R-:W-:Y:S02]  /*5ee0*/  ISETP.GE.U32.AND P2, PT, R60, R57, PT ;  /* 0x000000393c00720c */ /* 0x000fe40003f46070 */
[----:B------:R-:W-:Y:S02]  /*5ef0*/  IADD3 R56, R57, c[0x0][0x184], RZ ;  /* 0x0000610039387a10 */ /* 0x000fe40007ffe0ff */
[----:B------:R-:W-:Y:S02]  /*5f00*/  @!P1 SEL R74, RZ, 0xffffffff, P5 ;  /* 0xffffffffff4a9807 */ /* 0x000fe40002800000 */
[----:B------:R-:W-:-:S02]  /*5f10*/  ISETP.GE.AND.EX P6, PT, R54, RZ, PT, P6 ;  /* 0x000000ff3600720c */ /* 0x000fc40003fc6360 */
[----:B------:R-:W-:Y:S02]  /*5f20*/  ISETP.GE.AND.EX P2, PT, R59, RZ, PT, P2 ;  /* 0x000000ff3b00720c */ /* 0x000fe40003f46320 */
[-C--:B------:R-:W-:Y:S02]  /*5f30*/  ISETP.GE.U32.AND P1, PT, R65, R56.reuse, PT ;  /* 0x000000384100720c */ /* 0x080fe40003f26070 */
[----:B------:R-:W-:Y:S02]  /*5f40*/  @!P0 SEL R78, RZ, 0xffffffff, P6 ;  /* 0xffffffffff4e8807 */ /* 0x000fe40003000000 */
[----:B------:R-:W-:Y:S02]  /*5f50*/  @!P4 SEL R77, RZ, 0xffffffff, P2 ;  /* 0xffffffffff4dc807 */ /* 0x000fe40001000000 */
[----:B------:R-:W-:Y:S02]  /*5f60*/  ISETP.GE.AND.EX P1, PT, R64, RZ, PT, P1 ;  /* 0x000000ff4000720c */ /* 0x000fe40003f26310 */
[----:B------:R-:W-:-:S02]  /*5f70*/  ISETP.GE.U32.AND P0, PT, R69, R56, PT ;  /* 0x000000384500720c */ /* 0x000fc40003f06070 */
[----:B------:R-:W-:Y:S02]  /*5f80*/  LOP3.LUT R85, R84, 0x1, RZ, 0xc0, !PT ;  /* 0x0000000154557812 */ /* 0x000fe400078ec0ff */
[----:B------:R-:W-:Y:S02]  /*5f90*/  LOP3.LUT R83, R83, 0x1, RZ, 0xc0, !PT ;  /* 0x0000000153537812 */ /* 0x000fe400078ec0ff */
[----:B------:R-:W-:Y:S02]  /*5fa0*/  SEL R84, RZ, 0xffffffff, P1 ;  /* 0xffffffffff547807 */ /* 0x000fe40000800000 */
[----:B------:R-:W-:Y:S02]  /*5fb0*/  ISETP.GE.AND.EX P6, PT, R67, RZ, PT, P0 ;  /* 0x000000ff4300720c */ /* 0x000fe40003fc6300 */
[----:B------:R-:W-:Y:S02]  /*5fc0*/  ISETP.NE.U32.AND P4, PT, R83, 0x1, PT ;  /* 0x000000015300780c */ /* 0x000fe40003f85070 */
[----:B------:R-:W-:-:S02]  /*5fd0*/  SEL R83, RZ, 0xffffffff, P6 ;  /* 0xffffffffff537807 */ /* 0x000fc40003000000 */
[----:B------:R-:W-:Y:S02]  /*5fe0*/  ISETP.GE.U32.AND P0, PT, R71, R56, PT ;  /* 0x000000384700720c */ /* 0x000fe40003f06070 */
[----:B------:R-:W-:Y:S02]  /*5ff0*/  LOP3.LUT R87, R86, 0x1, RZ, 0xc0, !PT ;  /* 0x0000000156577812 */ /* 0x000fe400078ec0ff */
[----:B------:R-:W-:Y:S02]  /*6000*/  ISETP.GE.AND.EX P0, PT, R70, RZ, PT, P0 ;  /* 0x000000ff4600720c */ /* 0x000fe40003f06300 */
[----:B------:R-:W-:Y:S02]  /*6010*/  LOP3.LUT R88, R88, 0x1, RZ, 0xc0, !PT ;  /* 0x0000000158587812 */ /* 0x000fe400078ec0ff */
[----:B------:R-:W-:Y:S02]  /*6020*/  SEL R86, RZ, 0xffffffff, P0 ;  /* 0xffffffffff567807 */ /* 0x000fe40000000000 */
[----:B------:R-:W-:-:S02]  /*6030*/  LOP3.LUT R82, R82, 0x1, RZ, 0xc0, !PT ;  /* 0x0000000152527812 */ /* 0x000fc400078ec0ff */
[----:B------:R-:W-:Y:S02]  /*6040*/  LOP3.LUT R81, R81, 0x1, RZ, 0xc0, !PT ;  /* 0x0000000151517812 */ /* 0x000fe400078ec0ff */
[----:B------:R-:W-:Y:S02]  /*6050*/  LOP3.LUT R80, R80, 0x1, RZ, 0xc0, !PT ;  /* 0x0000000150507812 */ /* 0x000fe400078ec0ff */
[----:B------:R-:W-:Y:S02]  /*6060*/  LOP3.LUT R76, R76, 0x1, RZ, 0xc0, !PT ;  /* 0x000000014c4c7812 */ /* 0x000fe400078ec0ff */
[----:B------:R-:W-:Y:S02]  /*6070*/  LOP3.LUT R74, R74, 0x1, RZ, 0xc0, !PT ;  /* 0x000000014a4a7812 */ /* 0x000fe400078ec0ff */
[----:B------:R-:W-:Y:S02]  /*6080*/  SEL R0, R0, R32, !P4 ;  /* 0x0000002000007207 */ /* 0x000fe40006000000 */
[----:B------:R-:W-:-:S02]  /*6090*/  SEL R4, R4, R75, !P4 ;  /* 0x0000004b04047207 */ /* 0x000fc40006000000 */
[----:B------:R-:W-:Y:S02]  /*60a0*/  SEL R3, R3, RZ, !P4 ;  /* 0x000000ff03037207 */ /* 0x000fe40006000000 */
[----:B------:R-:W-:Y:S02]  /*60b0*/  ISETP.NE.U32.AND P4, PT, R80, 0x1, PT ;  /* 0x000000015000780c */ /* 0x000fe40003f85070 */
[----:B------:R-:W-:Y:S02]  /*60c0*/  LOP3.LUT R79, R79, 0x1, RZ, 0xc0, !PT ;  /* 0x000000014f4f7812 */ /* 0x000fe400078ec0ff */
[----:B------:R-:W-:Y:S02]  /*60d0*/  SEL R45, R45, R72, !P4 ;  /* 0x000000482d2d7207 */ /* 0x000fe40006000000 */
[----:B------:R-:W-:Y:S02]  /*60e0*/  SEL R43, R43, R30, !P4 ;  /* 0x0000001e2b2b7207 */ /* 0x000fe40006000000 */
[----:B------:R-:W-:-:S02]  /*60f0*/  SEL R40, R40, RZ, !P4 ;  /* 0x000000ff28287207 */ /* 0x000fc40006000000 */
[----:B------:R-:W-:Y:S02]  /*6100*/  LOP3.LUT R78, R78, 0x1, RZ, 0xc0, !PT ;  /* 0x000000014e4e7812 */ /* 0x000fe400078ec0ff */
[----:B------:R-:W-:Y:S02]  /*6110*/  LOP3.LUT R77, R77, 0x1, RZ, 0xc0, !PT ;  /* 0x000000014d4d7812 */ /* 0x000fe400078ec0ff */
[CC--:B--2---:R-:W-:Y:S02]  /*6120*/  ISETP.NE.AND P5, PT, R61.reuse, R36.reuse, PT ;  /* 0x000000243d00720c */ /* 0x0c4fe40003fa5270 */
[CC--:B------:R-:W-:Y:S02]  /*6130*/  ISETP.NE.AND P2, PT, R66.reuse, R37.reuse, PT ;  /* 0x000000254200720c */ /* 0x0c0fe40003f45270 */
[----:B------:R-:W-:Y:S02]  /*6140*/  ISETP.GE.AND P1, PT, R61, R36, PT ;  /* 0x000000243d00720c */ /* 0x000fe40003f26270 */
[----:B------:R-:W-:-:S02]  /*6150*/  ISETP.GE.AND P6, PT, R66, R37, PT ;  /* 0x000000254200720c */ /* 0x000fc40003fc6270 */
[----:B------:R-:W-:-:S05]  /*6160*/  ISETP.GE.AND P0, PT, R73, R38, PT ;  /* 0x000000264900720c */ /* 0x000fca0003f06270 */
[----:B------:R-:W-:Y:S02]  /*6170*/  @P5 SEL R84, RZ, 0xffffffff, P1 ;  /* 0xffffffffff545807 */ /* 0x000fe40000800000 */
[----:B------:R-:W-:Y:S02]  /*6180*/  ISETP.NE.AND P5, PT, R73, R38, PT ;  /* 0x000000264900720c */ /* 0x000fe40003fa5270 */
[----:B------:R-:W-:Y:S02]  /*6190*/  @P2 SEL R83, RZ, 0xffffffff, P6 ;  /* 0xffffffffff532807 */ /* 0x000fe40003000000 */
[----:B------:R-:W-:Y:S02]  /*61a0*/  ISETP.GE.U32.AND P1, PT, R63, R56, PT ;  /* 0x000000383f00720c */ /* 0x000fe40003f26070 */
[----:B------:R-:W-:Y:S02]  /*61b0*/  ISETP.NE.AND P6, PT, R68, R39, PT ;  /* 0x000000274400720c */ /* 0x000fe40003fc5270 */
[----:B------:R-:W-:-:S02]  /*61c0*/  ISETP.GE.AND.EX P1, PT, R62, RZ, PT, P1 ;  /* 0x000000ff3e00720c */ /* 0x000fc40003f26310 */
[----:B------:R-:W-:Y:S02]  /*61d0*/  ISETP.NE.U32.AND P2, PT, R85, 0x1, PT ;  /* 0x000000015500780c */ /* 0x000fe40003f45070 */
[----:B------:R-:W-:Y:S02]  /*61e0*/  SEL R85, RZ, 0xffffffff, P1 ;  /* 0xffffffffff557807 */ /* 0x000fe40000800000 */
[----:B------:R-:W-:Y:S02]  /*61f0*/  @P5 SEL R86, RZ, 0xffffffff, P0 ;  /* 0xffffffffff565807 */ /* 0x000fe40000000000 */
[----:B------:R-:W-:Y:S02]  /*6200*/  ISETP.NE.U32.AND P1, PT, R87, 0x1, PT ;  /* 0x000000015700780c */ /* 0x000fe40003f25070 */
[----:B------:R-:W-:Y:S02]  /*6210*/  ISETP.GE.AND P5, PT, R68, R39, PT ;  /* 0x000000274400720c */ /* 0x000fe40003fa6270 */
[----:B------:R-:W-:-:S02]  /*6220*/  ISETP.NE.U32.AND P0, PT, R88, 0x1, PT ;  /* 0x000000015800780c */ /* 0x000fc40003f05070 */
[----:B------:R-:W-:Y:S02]  /*6230*/  @P6 SEL R85, RZ, 0xffffffff, P5 ;  /* 0xffffffffff556807 */ /* 0x000fe40002800000 */
[-C--:B------:R-:W-:Y:S02]  /*6240*/  SEL R7, R7, R75.reuse, !P2 ;  /* 0x0000004b07077207 */ /* 0x080fe40005000000 */
[-C--:B------:R-:W-:Y:S02]  /*6250*/  SEL R10, R10, R75.reuse, !P1 ;  /* 0x0000004b0a0a7207 */ /* 0x080fe40004800000 */
[----:B------:R-:W-:Y:S02]  /*6260*/  SEL R13, R13, R75, !P0 ;  /* 0x0000004b0d0d7207 */ /* 0x000fe40004000000 */
[----:B------:R-:W-:Y:S02]  /*6270*/  SEL R5, R5, R33, !P2 ;  /* 0x0000002105057207 */ /* 0x000fe40005000000 */
[----:B------:R-:W-:-:S02]  /*6280*/  SEL R6, R6, RZ, !P2 ;  /* 0x000000ff06067207 */ /* 0x000fc40005000000 */
        /* <DEDUP_REMOVED lines=14> */
[----:B------:R-:W-:-:S02]  /*6370*/  ISETP.GE.U32.AND P4, PT, R72, c[0x0][0x17c], PT ;  /* 0x00005f0048007a0c */ /* 0x000fc40003f86070 */
[----:B------:R-:W-:Y:S02]  /*6380*/  SEL R15, R15, R28, !P6 ;  /* 0x0000001c0f0f7207 */ /* 0x000fe40007000000 */
[----:B------:R-:W-:Y:S02]  /*6390*/  SEL R14, R14, RZ, !P6 ;  /* 0x000000ff0e0e7207 */ /* 0x000fe40007000000 */
[----:B------:R-:W-:Y:S02]  /*63a0*/  ISETP.NE.U32.AND P1, PT, R79, 0x1, PT ;  /* 0x000000014f00780c */ /* 0x000fe40003f25070 */
[----:B------:R-:W-:Y:S02]  /*63b0*/  ISETP.NE.U32.AND P6, PT, R78, 0x1, PT ;  /* 0x000000014e00780c */ /* 0x000fe40003fc5070 */
[----:B------:R-:W-:Y:S02]  /*63c0*/  LOP3.LUT R84, R84, 0x1, RZ, 0xc0, !PT ;  /* 0x0000000154547812 */ /* 0x000fe400078ec0ff */
[----:B------:R-:W-:-:S02]  /*63d0*/  LOP3.LUT R83, R83, 0x1, RZ, 0xc0, !PT ;  /* 0x0000000153537812 */ /* 0x000fc400078ec0ff */
[----:B------:R-:W-:Y:S02]  /*63e0*/  LOP3.LUT R86, R86, 0x1, RZ, 0xc0, !PT ;  /* 0x0000000156567812 */ /* 0x000fe400078ec0ff */
[----:B------:R-:W-:Y:S02]  /*63f0*/  LOP3.LUT R85, R85, 0x1, RZ, 0xc0, !PT ;  /* 0x0000000155557812 */ /* 0x000fe400078ec0ff */
        /* <DEDUP_REMOVED lines=8> */
[----:B------:R-:W-:Y:S02]  /*6480*/  SEL R46, R46, RZ, !P1 ;  /* 0x000000ff2e2e7207 */ /* 0x000fe40004800000 */
        /* <DEDUP_REMOVED lines=9> */
[----:B------:R-:W-:Y:S02]  /*6520*/  SEL R60, R60, R57, !P5 ;  /* 0x000000393c3c7207 */ /* 0x000fe40006800000 */
[-C--:B------:R-:W-:Y:S02]  /*6530*/  SEL R65, R65, R56.reuse, !P2 ;  /* 0x0000003841417207 */ /* 0x080fe40005000000 */
        /* <DEDUP_REMOVED lines=11> */
[----:B------:R-:W-:Y:S02]  /*65f0*/  SEL R68, R68, R39, !P6 ;  /* 0x0000002744447207 */ /* 0x000fe40007000000 */
[----:B------:R-:W-:Y:S01]  /*6600*/  SEL R62, R62, RZ, !P6 ;  /* 0x000000ff3e3e7207 */ /* 0x000fe20007000000 */
[----:B------:R-:W-:Y:S01]  /*6610*/  @P4 CALL.REL.NOINC `(.L_x_3470) ;  /* 0x0000001000004944 */ /* 0x000fe20003c00000 */
[----:B------:R-:W-:Y:S05]  /*6620*/  BRA `(.L_x_3471) ;  /* 0xffffbd6000007947 */ /* 0x000fea000383ffff */
.L_x_3470:
[----:B------:R-:W-:Y:S05]  /*6630*/  BSYNC B1 ;  /* 0x0000000000017941 */ /* 0x000fea0003800000 */
.L_x_3465:
[----:B------:R-:W-:Y:S05]  /*6640*/  BSYNC B0 ;  /* 0x0000000000007941 */ /* 0x000fea0003800000 */
.L_x_3464:
        /* <DEDUP_REMOVED lines=204> */
.L_x_3474:
        /* <DEDUP_REMOVED lines=207> */
.L_x_3475:
        /* <DEDUP_REMOVED lines=207> */
.L_x_3476:
        /* <DEDUP_REMOVED lines=207> */
.L_x_3477:
[----:B------:R-:W-:-:S04]  /*99e0*/  LOP3.LUT R37, R72, 0xfffffff0, RZ, 0xc0, !PT ;  /* 0xfffffff048257812 */ /* 0x000fc800078ec0ff */
[----:B------:R-:W-:-:S05]  /*99f0*/  IADD3 R36, P1, R18, R37, RZ ;  /* 0x0000002512247210 */ /* 0x000fca0007f3e0ff */
[----:B------:R-:W-:-:S06]  /*9a00*/  IMAD.X R37, RZ, RZ, R19, P1 ;  /* 0x000000ffff257224 */ /* 0x000fcc00008e0613 */
[----:B------:R-:W5:Y:S02]  /*9a10*/  LDG.E.128 R36, [R36.64] ;  /* 0x0000002424247981 */ /* 0x000f64000c1e1d00 */
.L_x_3473:
[----:B------:R-:W-:Y:S05]  /*9a20*/  BSYNC B0 ;  /* 0x0000000000007941 */ /* 0x000fea0003800000 */
.L_x_3472:
[----:B------:R-:W-:Y:S01]  /*9a30*/  BSSY B0, `(.L_x_3478) ;  /* 0x00000bb000007945 */ /* 0x000fe20003800000 */
[----:B------:R-:W-:Y:S05]  /*9a40*/  @P0 BRA `(.L_x_3479) ;  /* 0x00000b9000000947 */ /* 0x000fea0003800000 */
[-C--:B-----5:R-:W-:Y:S02]  /*9a50*/  ISETP.NE.AND P5, PT, R0, R32.reuse, PT ;  /* 0x000000200000720c */ /* 0x0a0fe40003fa5270 */
[----:B------:R-:W-:Y:S02]  /*9a60*/  ISETP.GE.U32.AND P0, PT, R4, R75, PT ;  /* 0x0000004b0400720c */ /* 0x000fe40003f06070 */
[----:B------:R-:W-:Y:S02]  /*9a70*/  ISETP.GE.AND P3, PT, R0, R32, PT ;  /* 0x000000200000720c */ /* 0x000fe40003f66270 */
[----:B------:R-:W-:Y:S02]  /*9a80*/  ISETP.GE.AND.EX P0, PT, R3, RZ, PT, P0 ;  /* 0x000000ff0300720c */ /* 0x000fe40003f06300 */
[----:B------:R-:W-:Y:S02]  /*9a90*/  ISETP.NE.AND P4, PT, R8, R34, PT ;  /* 0x000000220800720c */ /* 0x000fe40003f85270 */
[----:B------:R-:W-:-:S02]  /*9aa0*/  SEL R18, RZ, 0xffffffff, P3 ;  /* 0xffffffffff127807 */ /* 0x000fc40001800000 */
[----:B------:R-:W-:Y:S02]  /*9ab0*/  ISETP.NE.AND P3, PT, R5, R33, PT ;  /* 0x000000210500720c */ /* 0x000fe40003f65270 */
[----:B------:R-:W-:Y:S02]  /*9ac0*/  @!P5 SEL R18, RZ, 0xffffffff, P0 ;  /* 0xffffffffff12d807 */ /* 0x000fe40000000000 */
[-C--:B------:R-:W-:Y:S02]  /*9ad0*/  ISETP.GE.U32.AND P0, PT, R10, R75.reuse, PT ;  /* 0x0000004b0a00720c */ /* 0x080fe40003f06070 */
[----:B------:R-:W-:Y:S02]  /*9ae0*/  ISETP.GE.AND P6, PT, R8, R34, PT ;  /* 0x000000220800720c */ /* 0x000fe40003fc6270 */
[----:B------:R-:W-:Y:S02]  /*9af0*/  ISETP.GE.AND.EX P0, PT, R9, RZ, PT, P0 ;  /* 0x000000ff0900720c */ /* 0x000fe40003f06300 */
[----:B------:R-:W-:-:S02]  /*9b00*/  ISETP.GE.U32.AND P2, PT, R7, R75, PT ;  /* 0x0000004b0700720c */ /* 0x000fc40003f46070 */
[----:B------:R-:W-:Y:S02]  /*9b10*/  SEL R56, RZ, 0xffffffff, P6 ;  /* 0xffffffffff387807 */ /* 0x000fe40003000000 */
[----:B------:R-:W-:Y:S02]  /*9b20*/  @!P4 SEL R56, RZ, 0xffffffff, P0 ;  /* 0xffffffffff38c807 */ /* 0x000fe40000000000 */
[----:B------:R-:W-:Y:S02]  /*9b30*/  ISETP.GE.AND P1, PT, R5, R33, PT ;  /* 0x000000210500720c */ /* 0x000fe40003f26270 */
[----:B------:R-:W-:Y:S02]  /*9b40*/  ISETP.NE.AND P5, PT, R11, R35, PT ;  /* 0x000000230b00720c */ /* 0x000fe40003fa5270 */
[----:B------:R-:W-:Y:S02]  /*9b50*/  ISETP.GE.AND.EX P2, PT, R6, RZ, PT, P2 ;  /* 0x000000ff0600720c */ /* 0x000fe40003f46320 */
[----:B------:R-:W-:-:S02]  /*9b60*/  LOP3.LUT R56, R56, 0x1, RZ, 0xc0, !PT ;  /* 0x0000000138387812 */ /* 0x000fc400078ec0ff */
[----:B------:R-:W-:Y:S02]  /*9b70*/  SEL R19, RZ, 0xffffffff, P1 ;  /* 0xffffffffff137807 */ /* 0x000fe40000800000 */
[----:B------:R-:W-:Y:S02]  /*9b80*/  @!P3 SEL R19, RZ, 0xffffffff, P2 ;  /* 0xffffffffff13b807 */ /* 0x000fe40001000000 */
[----:B------:R-:W-:Y:S02]  /*9b90*/  ISETP.GE.U32.AND P1, PT, R13, R75, PT ;  /* 0x0000004b0d00720c */ /* 0x000fe40003f26070 */
[----:B------:R-:W-:Y:S02]  /*9ba0*/  ISETP.NE.U32.AND P2, PT, R56, 0x1, PT ;  /* 0x000000013800780c */ /* 0x000fe40003f45070 */
[----:B------:R-:W-:Y:S02]  /*9bb0*/  IADD3 R56, R75, c[0x0][0x184], RZ ;  /* 0x000061004b387a10 */ /* 0x000fe40007ffe0ff */
[----:B------:R-:W-:-:S02]  /*9bc0*/  ISETP.GE.AND P6, PT, R11, R35, PT ;  /* 0x000000230b00720c */ /* 0x000fc40003fc6270 */
[----:B------:R-:W-:Y:S02]  /*9bd0*/  ISETP.GE.AND.EX P1, PT, R12, RZ, PT, P1 ;  /* 0x000000ff0c00720c */ /* 0x000fe40003f26310 */
[----:B------:R-:W-:Y:S02]  /*9be0*/  ISETP.GE.U32.AND P4, PT, R56, c[0x0][0x17c], PT ;  /* 0x00005f0038007a0c */ /* 0x000fe40003f86070 */
[----:B------:R-:W-:Y:S02]  /*9bf0*/  SEL R57, RZ, 0xffffffff, P6 ;  /* 0xffffffffff397807 */ /* 0x000fe40003000000 */
        /* <DEDUP_REMOVED lines=20> */
[----:B------:R-:W-:Y:S02]  /*9d40*/  ISETP.NE.AND P5, PT, R15, R28, PT ;  /* 0x0000001c0f00720c */ /* 0x000fe40003fa5270 */
[----:B------:R-:W-:Y:S02]  /*9d50*/  ISETP.GE.U32.AND P0, PT, R21, R56, PT ;  /* 0x000000381500720c */ /* 0x000fe40003f06070 */
[----:B------:R-:W-:-:S02]  /*9d60*/  ISETP.GE.AND P3, PT, R15, R28, PT ;  /* 0x0000001c0f00720c */ /* 0x000fc40003f66270 */
[----:B------:R-:W-:Y:S02]  /*9d70*/  ISETP.GE.AND.EX P0, PT, R14, RZ, PT, P0 ;  /* 0x000000ff0e00720c */ /* 0x000fe40003f06300 */
[----:B------:R-:W-:Y:S02]  /*9d80*/  SEL R18, RZ, 0xffffffff, P3 ;  /* 0xffffffffff127807 */ /* 0x000fe40001800000 */
[----:B------:R-:W-:Y:S02]  /*9d90*/  ISETP.GE.AND P1, PT, R16, R29, PT ;  /* 0x0000001d1000720c */ /* 0x000fe40003f26270 */
[----:B------:R-:W-:Y:S02]  /*9da0*/  ISETP.GE.AND P6, PT, R43, R30, PT ;  /* 0x0000001e2b00720c */ /* 0x000fe40003fc6270 */
[----:B------:R-:W-:Y:S02]  /*9db0*/  @!P5 SEL R18, RZ, 0xffffffff, P0 ;  /* 0xffffffffff12d807 */ /* 0x000fe40000000000 */
[----:B------:R-:W-:-:S02]  /*9dc0*/  ISETP.NE.AND P5, PT, R42, R31, PT ;  /* 0x0000001f2a00720c */ /* 0x000fc40003fa5270 */
[----:B------:R-:W-:Y:S02]  /*9dd0*/  SEL R19, RZ, 0xffffffff, P1 ;  /* 0xffffffffff137807 */ /* 0x000fe40000800000 */
[----:B------:R-:W-:Y:S02]  /*9de0*/  ISETP.GE.U32.AND P1, PT, R44, R56, PT ;  /* 0x000000382c00720c */ /* 0x000fe40003f26070 */
[----:B------:R-:W-:Y:S02]  /*9df0*/  ISETP.NE.AND P3, PT, R16, R29, PT ;  /* 0x0000001d1000720c */ /* 0x000fe40003f65270 */
[----:B------:R-:W-:Y:S02]  /*9e00*/  SEL R32, RZ, 0xffffffff, P6 ;  /* 0xffffffffff207807 */ /* 0x000fe40003000000 */
[----:B------:R-:W-:Y:S02]  /*9e10*/  ISETP.GE.AND P6, PT, R42, R31, PT ;  /* 0x0000001f2a00720c */ /* 0x000fe40003fc6270 */
[----:B------:R-:W-:-:S02]  /*9e20*/  ISETP.GE.AND.EX P1, PT, R47, RZ, PT, P1 ;  /* 0x000000ff2f00720c */ /* 0x000fc40003f26310 */
[----:B------:R-:W-:Y:S02]  /*9e30*/  ISETP.GE.U32.AND P2, PT, R20, R56, PT ;  /* 0x000000381400720c */ /* 0x000fe40003f46070 */
[----:B------:R-:W-:Y:S02]  /*9e40*/  ISETP.NE.AND P4, PT, R43, R30, PT ;  /* 0x0000001e2b00720c */ /* 0x000fe40003f85270 */
[----:B------:R-:W-:Y:S02]  /*9e50*/  SEL R33, RZ, 0xffffffff, P6 ;  /* 0xffffffffff217807 */ /* 0x000fe40003000000 */
[----:B------:R-:W-:Y:S02]  /*9e60*/  @!P5 SEL R33, RZ, 0xffffffff, P1 ;  /* 0xffffffffff21d807 */ /* 0x000fe40000800000 */
[----:B------:R-:W-:Y:S02]  /*9e70*/  ISETP.GE.AND.EX P2, PT, R41, RZ, PT, P2 ;  /* 0x000000ff2900720c */ /* 0x000fe40003f46320 */
[----:B------:R-:W-:-:S02]  /*9e80*/  ISETP.GE.U32.AND P0, PT, R45, R56, PT ;  /* 0x000000382d00720c */ /* 0x000fc40003f06070 */
[----:B------:R-:W-:Y:S02]  /*9e90*/  LOP3.LUT R33, R33, 0x1, RZ, 0xc0, !PT ;  /* 0x0000000121217812 */ /* 0x000fe400078ec0ff */
[----:B------:R-:W-:Y:S02]  /*9ea0*/  @!P3 SEL R19, RZ, 0xffffffff, P2 ;  /* 0xffffffffff13b807 */ /* 0x000fe40001000000 */
[----:B------:R-:W-:Y:S02]  /*9eb0*/  ISETP.GE.AND.EX P0, PT, R40, RZ, PT, P0 ;  /* 0x000000ff2800720c */ /* 0x000fe40003f06300 */
[----:B------:R-:W-:Y:S02]  /*9ec0*/  ISETP.NE.U32.AND P3, PT, R33, 0x1, PT ;  /* 0x000000012100780c */ /* 0x000fe40003f65070 */
[----:B------:R-:W-:Y:S02]  /*9ed0*/  IADD3 R33, R56, c[0x0][0x184], RZ ;  /* 0x0000610038217a10 */ /* 0x000fe40007ffe0ff */
[----:B------:R-:W-:-:S02]  /*9ee0*/  @!P4 SEL R32, RZ, 0xffffffff, P0 ;  /* 0xffffffffff20c807 */ /* 0x000fc40000000000 */
[----:B------:R-:W-:Y:S02]  /*9ef0*/  ISETP.GE.U32.AND P4, PT, R33, c[0x0][0x17c], PT ;  /* 0x00005f0021007a0c */ /* 0x000fe40003f86070 */
        /* <DEDUP_REMOVED lines=11> */
[-C--:B------:R-:W-:Y:S02]  /*9fb0*/  SEL R20, R20, R56.reuse, !P1 ;  /* 0x0000003814147207 */ /* 0x080fe40004800000 */
[-C--:B------:R-:W-:Y:S02]  /*9fc0*/  SEL R45, R45, R56.reuse, !P2 ;  /* 0x000000382d2d7207 */ /* 0x080fe40005000000 */
[----:B------:R-:W-:Y:S02]  /*9fd0*/  SEL R44, R44, R56, !P3 ;  /* 0x000000382c2c7207 */ /* 0x000fe40005800000 */
[----:B------:R-:W-:Y:S02]  /*9fe0*/  SEL R14, R14, RZ, !P0 ;  /* 0x000000ff0e0e7207 */ /* 0x000fe40004000000 */
[----:B------:R-:W-:Y:S02]  /*9ff0*/  SEL R41, R41, RZ, !P1 ;  /* 0x000000ff29297207 */ /* 0x000fe40004800000 */
[----:B------:R-:W-:-:S02]  /*a000*/  SEL R40, R40, RZ, !P2 ;  /* 0x000000ff28287207 */ /* 0x000fc40005000000 */
[----:B------:R-:W-:Y:S01]  /*a010*/  SEL R47, R47, RZ, !P3 ;  /* 0x000000ff2f2f7207 */ /* 0x000fe20005800000 */
[----:B------:R-:W-:Y:S05]  /*a020*/  @P4 BRA `(.L_x_3479) ;  /* 0x000005b000004947 */ /* 0x000fea0003800000 */
[CC--:B------:R-:W-:Y:S02]  /*a030*/  ISETP.NE.AND P5, PT, R49.reuse, R24.reuse, PT ;  /* 0x000000183100720c */ /* 0x0c0fe40003fa5270 */
        /* <DEDUP_REMOVED lines=51> */
[CC--:B------:R-:W-:Y:S02]  /*a370*/  ISETP.GE.AND P1, PT, R66.reuse, R37.reuse, PT ;  /* 0x000000254200720c */ /* 0x0c0fe40003f26270 */
[----:B------:R-:W-:Y:S02]  /*a380*/  ISETP.NE.AND P3, PT, R66, R37, PT ;  /* 0x000000254200720c */ /* 0x000fe40003f65270 */
        /* <DEDUP_REMOVED lines=37> */
.L_x_3479:
[----:B------:R-:W-:Y:S05]  /*a5e0*/  BSYNC B0 ;  /* 0x0000000000007941 */ /* 0x000fea0003800000 */
.L_x_3478:
[----:B------:R-:W-:Y:S02]  /*a5f0*/  ISETP.NE.AND P5, PT, R0, R15, PT ;  /* 0x0000000f0000720c */ /* 0x000fe40003fa5270 */
[----:B------:R-:W-:-:S02]  /*a600*/  ISETP.GE.U32.AND P0, PT, R4, R21, PT ;  /* 0x000000150400720c */ /* 0x000fc40003f06070 */
[----:B------:R-:W-:Y:S02]  /*a610*/  ISETP.GE.AND P3, PT, R0, R15, PT ;  /* 0x0000000f0000720c */ /* 0x000fe40003f66270 */
[----:B------:R-:W-:Y:S02]  /*a620*/  ISETP.GE.AND.EX P0, PT, R3, R14, PT, P0 ;  /* 0x0000000e0300720c */ /* 0x000fe40003f06300 */
[----:B------:R-:W-:Y:S02]  /*a630*/  SEL R18, RZ, 0xffffffff, P3 ;  /* 0xffffffffff127807 */ /* 0x000fe40001800000 */
[CC--:B------:R-:W-:Y:S02]  /*a640*/  ISETP.NE.AND P3, PT, R5.reuse, R16.reuse, PT ;  /* 0x000000100500720c */ /* 0x0c0fe40003f65270 */
[----:B------:R-:W-:Y:S02]  /*a650*/  ISETP.GE.AND P1, PT, R5, R16, PT ;  /* 0x000000100500720c */ /* 0x000fe40003f26270 */
[----:B------:R-:W-:-:S02]  /*a660*/  @!P5 SEL R18, RZ, 0xffffffff, P0 ;  /* 0xffffffffff12d807 */ /* 0x000fc40000000000 */
[CC--:B------:R-:W-:Y:S02]  /*a670*/  ISETP.NE.AND P4, PT, R8.reuse, R43.reuse, PT ;  /* 0x0000002b0800720c */ /* 0x0c0fe40003f85270 */
[----:B------:R-:W-:Y:S02]  /*a680*/  ISETP.NE.AND P5, PT, R11, R42, PT ;  /* 0x0000002a0b00720c */ /* 0x000fe40003fa5270 */
[----:B------:R-:W-:Y:S02]  /*a690*/  ISETP.GE.U32.AND P2, PT, R7, R20, PT ;  /* 0x000000140700720c */ /* 0x000fe40003f46070 */
[----:B------:R-:W-:Y:S02]  /*a6a0*/  ISETP.GE.AND P6, PT, R8, R43, PT ;  /* 0x0000002b0800720c */ /* 0x000fe40003fc6270 */
[----:B------:R-:W-:Y:S02]  /*a6b0*/  SEL R19, RZ, 0xffffffff, P1 ;  /* 0xffffffffff137807 */ /* 0x000fe40000800000 */
[----:B------:R-:W-:-:S02]  /*a6c0*/  ISETP.GE.U32.AND P0, PT, R10, R45, PT ;  /* 0x0000002d0a00720c */ /* 0x000fc40003f06070 */
[----:B------:R-:W-:Y:S02]  /*a6d0*/  ISETP.GE.U32.AND P1, PT, R13, R44, PT ;  /* 0x0000002c0d00720c */ /* 0x000fe40003f26070 */
[----:B------:R-:W-:Y:S02]  /*a6e0*/  ISETP.GE.AND.EX P2, PT, R6, R41, PT, P2 ;  /* 0x000000290600720c */ /* 0x000fe40003f46320 */
[----:B-----5:R-:W-:Y:S02]  /*a6f0*/  SEL R24, RZ, 0xffffffff, P6 ;  /* 0xffffffffff187807 */ /* 0x020fe40003000000 */
[----:B------:R-:W-:Y:S02]  /*a700*/  ISETP.GE.AND P6, PT, R11, R42, PT ;  /* 0x0000002a0b00720c */ /* 0x000fe40003fc6270 */
[----:B------:R-:W-:Y:S02]  /*a710*/  ISETP.GE.AND.EX P0, PT, R9, R40, PT, P0 ;  /* 0x000000280900720c */ /* 0x000fe40003f06300 */
[----:B------:R-:W-:-:S02]  /*a720*/  ISETP.GE.AND.EX P1, PT, R12, R47, PT, P1 ;  /* 0x0000002f0c00720c */ /* 0x000fc40003f26310 */
[----:B------:R-:W-:Y:S02]  /*a730*/  @!P3 SEL R19, RZ, 0xffffffff, P2 ;  /* 0xffffffffff13b807 */ /* 0x000fe40001000000 */
[----:B------:R-:W-:Y:S02]  /*a740*/  LOP3.LUT R18, R18, 0x1, RZ, 0xc0, !PT ;  /* 0x0000000112127812 */ /* 0x000fe400078ec0ff */
[----:B------:R-:W-:Y:S02]  /*a750*/  SEL R25, RZ, 0xffffffff, P6 ;  /* 0xffffffffff197807 */ /* 0x000fe40003000000 */
[----:B------:R-:W-:Y:S02]  /*a760*/  @!P4 SEL R24, RZ, 0xffffffff, P0 ;  /* 0xffffffffff18c807 */ /* 0x000fe40000000000 */
[----:B------:R-:W-:Y:S02]  /*a770*/  @!P5 SEL R25, RZ, 0xffffffff, P1 ;  /* 0xffffffffff19d807 */ /* 0x000fe40000800000 */
[----:B------:R-:W-:-:S02]  /*a780*/  LOP3.LUT R19, R19, 0x1, RZ, 0xc0, !PT ;  /* 0x0000000113137812 */ /* 0x000fc400078ec0ff */
[----:B------:R-:W-:Y:S02]  /*a790*/  ISETP.NE.U32.AND P0, PT, R18, 0x1, PT ;  /* 0x000000011200780c */ /* 0x000fe40003f05070 */
[----:B------:R-:W-:Y:S02]  /*a7a0*/  LOP3.LUT R25, R25, 0x1, RZ, 0xc0, !PT ;  /* 0x0000000119197812 */ /* 0x000fe400078ec0ff */
[----:B------:R-:W-:Y:S02]  /*a7b0*/  ISETP.NE.U32.AND P1, PT, R19, 0x1, PT ;  /* 0x000000011300780c */ /* 0x000fe40003f25070 */
[----:B------:R-:W-:Y:S02]  /*a7c0*/  SEL R0, R0, R15, !P0 ;  /* 0x0000000f00007207 */ /* 0x000fe40004000000 */
[----:B------:R-:W-:Y:S02]  /*a7d0*/  LOP3.LUT R24, R24, 0x1, RZ, 0xc0, !PT ;  /* 0x0000000118187812 */ /* 0x000fe400078ec0ff */
[----:B------:R-:W-:-:S02]  /*a7e0*/  ISETP.NE.U32.AND P3, PT, R25, 0x1, PT ;  /* 0x000000011900780c */ /* 0x000fc40003f65070 */
[----:B------:R-:W-:Y:S02]  /*a7f0*/  SEL R5, R5, R16, !P1 ;  /* 0x0000001005057207 */ /* 0x000fe40004800000 */
[----:B------:R-:W-:Y:S02]  /*a800*/  ISETP.NE.AND P6, PT, R0, R49, PT ;  /* 0x000000310000720c */ /* 0x000fe40003fc5270 */
        /* <DEDUP_REMOVED lines=8> */
[----:B------:R-:W-:Y:S02]  /*a890*/  ISETP.GE.AND P3, PT, R5, R50, PT ;  /* 0x000000320500720c */ /* 0x000fe40003f66270 */
[----:B------:R-:W-:-:S02]  /*a8a0*/  ISETP.GE.U32.AND P1, PT, R21, R48, PT ;  /* 0x000000301500720c */ /* 0x000fc40003f26070 */
[----:B------:R-:W-:Y:S02]  /*a8b0*/  SEL R8, R8, R43, !P2 ;  /* 0x0000002b08087207 */ /* 0x000fe40005000000 */
[----:B------:R-:W-:Y:S02]  /*a8c0*/  SEL R10, R10, R45, !P2 ;  /* 0x0000002d0a0a7207 */ /* 0x000fe40005000000 */
[----:B------:R-:W-:Y:S02]  /*a8d0*/  SEL R9, R9, R40, !P2 ;  /* 0x0000002809097207 */ /* 0x000fe40005000000 */
[----:B------:R-:W-:Y:S02]  /*a8e0*/  ISETP.GE.AND P2, PT, R0, R49, PT ;  /* 0x000000310000720c */ /* 0x000fe40003f46270 */
[----:B------:R-:W-:Y:S02]  /*a8f0*/  SEL R4, RZ, 0xffffffff, P3 ;  /* 0xffffffffff047807 */ /* 0x000fe40001800000 */
[----:B------:R-:W-:-:S02]  /*a900*/  ISETP.NE.AND P3, PT, R11, R58, PT ;  /* 0x0000003a0b00720c */ /* 0x000fc40003f65270 */
[----:B------:R-:W-:Y:S02]  /*a910*/  ISETP.GE.AND.EX P1, PT, R19, R46, PT, P1 ;  /* 0x0000002e1300720c */ /* 0x000fe40003f26310 */
[----:B------:R-:W-:Y:S02]  /*a920*/  SEL R3, RZ, 0xffffffff, P2 ;  /* 0xffffffffff037807 */ /* 0x000fe40001000000 */
[----:B------:R-:W-:Y:S02]  /*a930*/  @!P6 SEL R3, RZ, 0xffffffff, P1 ;  /* 0xffffffffff03e807 */ /* 0x000fe40000800000 */
[----:B------:R-:W-:Y:S02]  /*a940*/  ISETP.GE.U32.AND P1, PT, R13, R60, PT ;  /* 0x0000003c0d00720c */ /* 0x000fe40003f26070 */
[----:B------:R-:W-:Y:S02]  /*a950*/  ISETP.NE.AND P4, PT, R5, R50, PT ;  /* 0x000000320500720c */ /* 0x000fe40003f85270 */
[----:B------:R-:W-:-:S02]  /*a960*/  ISETP.GE.AND P0, PT, R8, R53, PT ;  /* 0x000000350800720c */ /* 0x000fc40003f06270 */
[----:B------:R-:W-:Y:S02]  /*a970*/  ISETP.NE.AND P5, PT, R8, R53, PT ;  /* 0x000000350800720c */ /* 0x000fe40003fa5270 */
[----:B------:R-:W-:Y:S02]  /*a980*/  ISETP.GE.AND P6, PT, R11, R58, PT ;  /* 0x0000003a0b00720c */ /* 0x000fe40003fc6270 */
[----:B------:R-:W-:Y:S02]  /*a990*/  ISETP.GE.AND.EX P1, PT, R14, R59, PT, P1 ;  /* 0x0000003b0e00720c */ /* 0x000fe40003f26310 */
[----:B------:R-:W-:Y:S02]  /*a9a0*/  SEL R6, RZ, 0xffffffff, P0 ;  /* 0xffffffffff067807 */ /* 0x000fe40000000000 */
[----:B------:R-:W-:Y:S02]  /*a9b0*/  ISETP.GE.U32.AND P2, PT, R15, R52, PT ;  /* 0x000000340f00720c */ /* 0x000fe40003f46070 */
[----:B------:R-:W-:-:S02]  /*a9c0*/  SEL R7, RZ, 0xffffffff, P6 ;  /* 0xffffffffff077807 */ /* 0x000fc40003000000 */
[----:B------:R-:W-:Y:S02]  /*a9d0*/  ISETP.GE.U32.AND P0, PT, R10, R55, PT ;  /* 0x000000370a00720c */ /* 0x000fe40003f06070 */
[----:B------:R-:W-:Y:S02]  /*a9e0*/  @!P3 SEL R7, RZ, 0xffffffff, P1 ;  /* 0xffffffffff07b807 */ /* 0x000fe40000800000 */
[----:B------:R-:W-:Y:S02]  /*a9f0*/  ISETP.GE.AND.EX P2, PT, R16, R51, PT, P2 ;  /* 0x000000331000720c */ /* 0x000fe40003f46320 */
[----:B------:R-:W-:Y:S02]  /*aa00*/  ISETP.GE.AND.EX P0, PT, R9, R54, PT, P0 ;  /* 0x000000360900720c */ /* 0x000fe40003f06300 */
[----:B------:R-:W-:Y:S02]  /*aa10*/  LOP3.LUT R7, R7, 0x1, RZ, 0xc0, !PT ;  /* 0x0000000107077812 */ /* 0x000fe400078ec0ff */
[----:B------:R-:W-:-:S02]  /*aa20*/  LOP3.LUT R3, R3, 0x1, RZ, 0xc0, !PT ;  /* 0x0000000103037812 */ /* 0x000fc400078ec0ff */
[----:B------:R-:W-:Y:S02]  /*aa30*/  @!P4 SEL R4, RZ, 0xffffffff, P2 ;  /* 0xffffffffff04c807 */ /* 0x000fe40001000000 */
[----:B------:R-:W-:Y:S02]  /*aa40*/  @!P5 SEL R6, RZ, 0xffffffff, P0 ;  /* 0xffffffffff06d807 */ /* 0x000fe40000000000 */
[----:B------:R-:W-:Y:S02]  /*aa50*/  ISETP.NE.U32.AND P3, PT, R7, 0x1, PT ;  /* 0x000000010700780c */ /* 0x000fe40003f65070 */
[----:B------:R-:W-:Y:S02]  /*aa60*/  ISETP.NE.U32.AND P0, PT, R3, 0x1, PT ;  /* 0x000000010300780c */ /* 0x000fe40003f05070 */
[----:B------:R-:W-:Y:S02]  /*aa70*/  LOP3.LUT R4, R4, 0x1, RZ, 0xc0, !PT ;  /* 0x0000000104047812 */ /* 0x000fe400078ec0ff */
[----:B------:R-:W-:-:S02]  /*aa80*/  SEL R11, R11, R58, !P3 ;  /* 0x0000003a0b0b7207 */ /* 0x000fc40005800000 */
[----:B------:R-:W-:Y:S02]  /*aa90*/  LOP3.LUT R6, R6, 0x1, RZ, 0xc0, !PT ;  /* 0x0000000106067812 */ /* 0x000fe400078ec0ff */
[----:B------:R-:W-:Y:S02]  /*aaa0*/  SEL R48, R21, R48, !P0 ;  /* 0x0000003015307207 */ /* 0x000fe40004000000 */
[----:B------:R-:W-:Y:S02]  /*aab0*/  SEL R21, R19, R46, !P0 ;  /* 0x0000002e13157207 */ /* 0x000fe40004000000 */
[----:B------:R-:W-:Y:S02]  /*aac0*/  ISETP.NE.U32.AND P1, PT, R4, 0x1, PT ;  /* 0x000000010400780c */ /* 0x000fe40003f25070 */
[----:B------:R-:W-:Y:S02]  /*aad0*/  SEL R18, R13, R60, !P3 ;  /* 0x0000003c0d127207 */ /* 0x000fe40005800000 */
[----:B------:R-:W-:-:S02]  /*aae0*/  SEL R19, R14, R59, !P3 ;  /* 0x0000003b0e137207 */ /* 0x000fc40005800000 */
[----:B------:R-:W-:Y:S02]  /*aaf0*/  SEL R4, R0, R49, !P0 ;  /* 0x0000003100047207 */ /* 0x000fe40004000000 */
[----:B------:R-:W-:Y:S02]  /*ab00*/  ISETP.NE.AND P3, PT, R11, R68, PT ;  /* 0x000000440b00720c */ /* 0x000fe40003f65270 */
[----:B------:R-:W-:Y:S02]  /*ab10*/  ISETP.NE.U32.AND P2, PT, R6, 0x1, PT ;  /* 0x000000010600780c */ /* 0x000fe40003f45070 */
[----:B------:R-:W-:Y:S02]  /*ab20*/  ISETP.GE.AND P4, PT, R4, R61, PT ;  /* 0x0000003d0400720c */ /* 0x000fe40003f86270 */
[----:B------:R-:W-:Y:S02]  /*ab30*/  SEL R6, R8, R53, !P2 ;  /* 0x0000003508067207 */ /* 0x000fe40005000000 */
[----:B------:R-:W-:-:S02]  /*ab40*/  ISETP.GE.U32.AND P0, PT, R18, R63, PT ;  /* 0x0000003f1200720c */ /* 0x000fc40003f06070 */
[----:B------:R-:W-:Y:S02]  /*ab50*/  SEL R5, R5, R50, !P1 ;  /* 0x0000003205057207 */ /* 0x000fe40004800000 */
[----:B------:R-:W-:Y:S02]  /*ab60*/  SEL R52, R15, R52, !P1 ;  /* 0x000000340f347207 */ /* 0x000fe40004800000 */
[----:B------:R-:W-:Y:S02]  /*ab70*/  SEL R10, R10, R55, !P2 ;  /* 0x000000370a0a7207 */ /* 0x000fe40005000000 */
[----:B------:R-:W-:Y:S02]  /*ab80*/  SEL R15, R9, R54, !P2 ;  /* 0x00000036090f7207 */ /* 0x000fe40005000000 */
[----:B------:R-:W-:Y:S02]  /*ab90*/  ISETP.GE.AND P2, PT, R11, R68, PT ;  /* 0x000000440b00720c */ /* 0x000fe40003f46270 */
[----:B------:R-:W-:-:S02]  /*aba0*/  SEL R0, RZ, 0xffffffff, P4 ;  /* 0xffffffffff007807 */ /* 0x000fc40002000000 */
[----:B------:R-:W-:Y:S02]  /*abb0*/  SEL R12, R16, R51, !P1 ;  /* 0x00000033100c7207 */ /* 0x000fe40004800000 */
[----:B------:R-:W-:Y:S02]  /*abc0*/  ISETP.NE.AND P4, PT, R6, R73, PT ;  /* 0x000000490600720c */ /* 0x000fe40003f85270 */
[----:B------:R-:W-:Y:S02]  /*abd0*/  ISETP.GE.AND.EX P0, PT, R19, R62, PT, P0 ;  /* 0x0000003e1300720c */ /* 0x000fe40003f06300 */
[----:B------:R-:W-:Y:S02]  /*abe0*/  ISETP.NE.AND P6, PT, R4, R61, PT ;  /* 0x0000003d0400720c */ /* 0x000fe40003fc5270 */
[CC--:B------:R-:W-:Y:S02]  /*abf0*/  ISETP.GE.AND P1, PT, R5.reuse, R66.reuse, PT ;  /* 0x000000420500720c */ /* 0x0c0fe40003f26270 */
[----:B------:R-:W-:-:S02]  /*ac00*/  ISETP.NE.AND P5, PT, R5, R66, PT ;  /* 0x000000420500720c */ /* 0x000fc40003fa5270 */
[----:B------:R-:W-:Y:S02]  /*ac10*/  SEL R8, RZ, 0xffffffff, P2 ;  /* 0xffffffffff087807 */ /* 0x000fe40001000000 */
[----:B------:R-:W-:Y:S02]  /*ac20*/  @!P3 SEL R8, RZ, 0xffffffff, P0 ;  /* 0xffffffffff08b807 */ /* 0x000fe40000000000 */
[----:B------:R-:W-:Y:S02]  /*ac30*/  SEL R3, RZ, 0xffffffff, P1 ;  /* 0xffffffffff037807 */ /* 0x000fe40000800000 */
        /* <DEDUP_REMOVED lines=32> */
.L_x_3463:
        /* <DEDUP_REMOVED lines=94> */
.L_x_3482:
[----:B------:R-:W-:-:S05]  /*b420*/  IMAD R12, R74, R75, RZ ;  /* 0x0000004b4a0c7224 */ /* 0x000fca00078e02ff */
[----:B------:R-:W-:-:S05]  /*b430*/  SHF.R.U32.HI R29, RZ, 0x2, R12 ;  /* 0x00000002ff1d7819 */ /* 0x000fca000001160c */
[----:B------:R-:W-:-:S06]  /*b440*/  IMAD.WIDE.U32 R28, R29, 0x10, R18 ;  /* 0x000000101d1c7825 */ /* 0x000fcc00078e0012 */
[----:B------:R-:W2:Y:S01]  /*b450*/  LDG.E.128 R28, [R28.64] ;  /* 0x000000241c1c7981 */ /* 0x000ea2000c1e1d00 */
[----:B------:R-:W-:-:S05]  /*b460*/  IADD3 R65, R75, c[0x0][0x184], RZ ;  /* 0x000061004b417a10 */ /* 0x000fca0007ffe0ff */
[----:B------:R-:W-:-:S05]  /*b470*/  IMAD R12, R74, R65, RZ ;  /* 0x000000414a0c7224 */ /* 0x000fca00078e02ff */
[----:B------:R-:W-:-:S05]  /*b480*/  SHF.R.U32.HI R33, RZ, 0x2, R12 ;  /* 0x00000002ff217819 */ /* 0x000fca000001160c */
[----:B------:R-:W-:Y:S01]  /*b490*/  IMAD.WIDE.U32 R32, R33, 0x10, R18 ;  /* 0x0000001021207825 */ /* 0x000fe200078e0012 */
[----:B------:R-:W-:-:S05]  /*b4a0*/  IADD3 R78, R65, c[0x0][0x184], RZ ;  /* 0x00006100414e7a10 */ /* 0x000fca0007ffe0ff */
[----:B------:R-:W3:Y:S01]  /*b4b0*/  LDG.E.128 R32, [R32.64] ;  /* 0x0000002420207981 */ /* 0x000ee2000c1e1d00 */
[----:B------:R-:W-:Y:S01]  /*b4c0*/  IMAD R12, R74, R78, RZ ;  /* 0x0000004e4a0c7224 */ /* 0x000fe200078e02ff */
[----:B------:R-:W-:-:S04]  /*b4d0*/  IADD3 R67, R78, c[0x0][0x184], RZ ;  /* 0x000061004e437a10 */ /* 0x000fc80007ffe0ff */
[----:B------:R-:W-:-:S05]  /*b4e0*/  SHF.R.U32.HI R13, RZ, 0x2, R12 ;  /* 0x00000002ff0d7819 */ /* 0x000fca000001160c */
[----:B------:R-:W-:-:S06]  /*b4f0*/  IMAD.WIDE.U32 R12, R13, 0x10, R18 ;  /* 0x000000100d0c7825 */ /* 0x000fcc00078e0012 */
[----:B------:R-:W4:Y:S01]  /*b500*/  LDG.E.128 R12, [R12.64] ;  /* 0x000000240c0c7981 */ /* 0x000f22000c1e1d00 */
[----:B------:R-:W-:-:S05]  /*b510*/  IMAD R24, R74, R67, RZ ;  /* 0x000000434a187224 */ /* 0x000fca00078e02ff */
[----:B------:R-:W-:-:S05]  /*b520*/  SHF.R.U32.HI R25, RZ, 0x2, R24 ;  /* 0x00000002ff197819 */ /* 0x000fca0000011618 */
[----:B------:R-:W-:-:S06]  /*b530*/  IMAD.WIDE.U32 R24, R25, 0x10, R18 ;  /* 0x0000001019187825 */ /* 0x000fcc00078e0012 */
[----:B------:R-:W5:Y:S01]  /*b540*/  LDG.E.128 R24, [R24.64] ;  /* 0x0000002418187981 */ /* 0x000f62000c1e1d00 */
[-C--:B------:R-:W-:Y:S02]  /*b550*/  ISETP.GE.U32.AND P0, PT, R72, R75.reuse, PT ;  /* 0x0000004b4800720c */ /* 0x080fe40003f06070 */
[-C--:B------:R-:W-:Y:S02]  /*b560*/  ISETP.GE.U32.AND P2, PT, R56, R75.reuse, PT ;  /* 0x0000004b3800720c */ /* 0x080fe40003f46070 */
[----:B------:R-:W-:Y:S02]  /*b570*/  ISETP.GE.AND.EX P0, PT, R61, RZ, PT, P0 ;  /* 0x000000ff3d00720c */ /* 0x000fe40003f06300 */
[----:B------:R-:W-:Y:S02]  /*b580*/  ISETP.GE.U32.AND P4, PT, R62, R75, PT ;  /* 0x0000004b3e00720c */ /* 0x000fe40003f86070 */
[----:B------:R-:W-:Y:S02]  /*b590*/  SEL R69, RZ, 0xffffffff, P0 ;  /* 0xffffffffff457807 */ /* 0x000fe40000000000 */
[----:B------:R-:W-:-:S02]  /*b5a0*/  ISETP.GE.AND.EX P2, PT, R58, RZ, PT, P2 ;  /* 0x000000ff3a00720c */ /* 0x000fc40003f46320 */
[----:B------:R-:W-:Y:S02]  /*b5b0*/  ISETP.GE.AND.EX P4, PT, R57, RZ, PT, P4 ;  /* 0x000000ff3900720c */ /* 0x000fe40003f86340 */
[----:B------:R-:W-:Y:S02]  /*b5c0*/  SEL R87, RZ, 0xffffffff, P2 ;  /* 0xffffffffff577807 */ /* 0x000fe40001000000 */
[----:B------:R-:W-:Y:S02]  /*b5d0*/  SEL R86, RZ, 0xffffffff, P4 ;  /* 0xffffffffff567807 */ /* 0x000fe40002000000 */
[----:B------:R-:W-:-:S04]  /*b5e0*/  ISETP.GE.U32.AND P4, PT, R53, R65, PT ;  /* 0x000000413500720c */ /* 0x000fc80003f86070 */
[----:B------:R-:W-:Y:S02]  /*b5f0*/  ISETP.GE.AND.EX P4, PT, R54, RZ, PT, P4 ;  /* 0x000000ff3600720c */ /* 0x000fe40003f86340 */
[CC--:B--2---:R-:W-:Y:S02]  /*b600*/  ISETP.NE.AND P1, PT, R63.reuse, R28.reuse, PT ;  /* 0x0000001c3f00720c */ /* 0x0c4fe40003f25270 */
[----:B------:R-:W-:Y:S02]  /*b610*/  ISETP.GE.AND P0, PT, R63, R28, PT ;  /* 0x0000001c3f00720c */ /* 0x000fe40003f06270 */
[CC--:B------:R-:W-:Y:S02]  /*b620*/  ISETP.NE.AND P3, PT, R68.reuse, R29.reuse, PT ;  /* 0x0000001d4400720c */ /* 0x0c0fe40003f65270 */
[----:B------:R-:W-:Y:S02]  /*b630*/  ISETP.GE.AND P6, PT, R68, R29, PT ;  /* 0x0000001d4400720c */ /* 0x000fe40003fc6270 */
[----:B------:R-:W-:-:S05]  /*b640*/  ISETP.GE.AND P2, PT, R60, R31, PT ;  /* 0x0000001f3c00720c */ /* 0x000fca0003f46270 */
[----:B------:R-:W-:Y:S02]  /*b650*/  @P1 SEL R69, RZ, 0xffffffff, P0 ;  /* 0xffffffffff451807 */ /* 0x000fe40000000000 */
[----:B------:R-:W-:Y:S02]  /*b660*/  ISETP.GE.U32.AND P0, PT, R64, R75, PT ;  /* 0x0000004b4000720c */ /* 0x000fe40003f06070 */
[----:B------:R-:W-:Y:S02]  /*b670*/  ISETP.NE.AND P1, PT, R59, R30, PT ;  /* 0x0000001e3b00720c */ /* 0x000fe40003f25270 */
[----:B------:R-:W-:Y:S02]  /*b680*/  ISETP.GE.AND.EX P0, PT, R66, RZ, PT, P0 ;  /* 0x000000ff4200720c */ /* 0x000fe40003f06300 */
[----:B------:R-:W-:Y:S02]  /*b690*/  LOP3.LUT R69, R69, 0x1, RZ, 0xc0, !PT ;  /* 0x0000000145457812 */ /* 0x000fe400078ec0ff */
[----:B------:R-:W-:-:S02]  /*b6a0*/  SEL R85, RZ, 0xffffffff, P0 ;  /* 0xffffffffff557807 */ /* 0x000fc40000000000 */
[----:B------:R-:W-:Y:S02]  /*b6b0*/  ISETP.NE.AND P0, PT, R60, R31, PT ;  /* 0x0000001f3c00720c */ /* 0x000fe40003f05270 */
[----:B------:R-:W-:Y:S02]  /*b6c0*/  @P3 SEL R85, RZ, 0xffffffff, P6 ;  /* 0xffffffffff553807 */ /* 0x000fe40003000000 */
[----:B------:R-:W-:Y:S02]  /*b6d0*/  ISETP.GE.AND P3, PT, R59, R30, PT ;  /* 0x0000001e3b00720c */ /* 0x000fe40003f66270 */
[----:B------:R-:W-:Y:S02]  /*b6e0*/  ISETP.GE.U32.AND P6, PT, R50, R65, PT ;  /* 0x000000413200720c */ /* 0x000fe40003fc6070 */
[----:B------:R-:W-:Y:S02]  /*b6f0*/  @P1 SEL R86, RZ, 0xffffffff, P3 ;  /* 0xffffffffff561807 */ /* 0x000fe40001800000 */
[----:B---3--:R-:W-:-:S02]  /*b700*/  ISETP.NE.AND P1, PT, R55, R32, PT ;  /* 0x000000203700720c */ /* 0x008fc40003f25270 */
[----:B------:R-:W-:Y:S02]  /*b710*/  ISETP.GE.AND.EX P6, PT, R51, RZ, PT, P6 ;  /* 0x000000ff3300720c */ /* 0x000fe40003fc6360 */
[----:B------:R-:W-:Y:S02]  /*b720*/  @P0 SEL R87, RZ, 0xffffffff, P2 ;  /* 0xffffffffff570807 */ /* 0x000fe40001000000 */
[----:B------:R-:W-:Y:S02]  /*b730*/  ISETP.NE.AND P2, PT, R52, R33, PT ;  /* 0x000000213400720c */ /* 0x000fe40003f45270 */
[----:B------:R-:W-:Y:S02]  /*b740*/  ISETP.NE.U32.AND P5, PT, R69, 0x1, PT ;  /* 0x000000014500780c */ /* 0x000fe40003fa5070 */
[----:B------:R-:W-:Y:S02]  /*b750*/  SEL R69, RZ, 0xffffffff, P4 ;  /* 0xffffffffff457807 */ /* 0x000fe40002000000 */
[----:B------:R-:W-:-:S02]  /*b760*/  SEL R77, RZ, 0xffffffff, P6 ;  /* 0xffffffffff4d7807 */ /* 0x000fc40003000000 */
[----:B------:R-:W-:Y:S02]  /*b770*/  ISETP.GE.AND P4, PT, R55, R32, PT ;  /* 0x000000203700720c */ /* 0x000fe40003f86270 */
[----:B------:R-:W-:Y:S02]  /*b780*/  ISETP.GE.AND P6, PT, R52, R33, PT ;  /* 0x000000213400720c */ /* 0x000fe40003fc6270 */
[----:B------:R-:W-:Y:S02]  /*b790*/  ISETP.GE.U32.AND P0, PT, R44, R65, PT ;  /* 0x000000412c00720c */ /* 0x000fe40003f06070 */
[----:B------:R-:W-:Y:S02]  /*b7a0*/  @P1 SEL R69, RZ, 0xffffffff, P4 ;  /* 0xffffffffff451807 */ /* 0x000fe40002000000 */
[----:B------:R-:W-:Y:S02]  /*b7b0*/  @P2 SEL R77, RZ, 0xffffffff, P6 ;  /* 0xffffffffff4d2807 */ /* 0x000fe40003000000 */
[----:B------:R-:W-:-:S02]  /*b7c0*/  ISETP.GE.AND.EX P0, PT, R45, RZ, PT, P0 ;  /* 0x000000ff2d00720c */ /* 0x000fc40003f06300 */
[----:B------:R-:W-:Y:S02]  /*b7d0*/  ISETP.GE.U32.AND P4, PT, R41, R78, PT ;  /* 0x0000004e2900720c */ /* 0x000fe40003f86070 */
[----:B------:R-:W-:Y:S02]  /*b7e0*/  ISETP.NE.AND P6, PT, R49, R34, PT ;  /* 0x000000223100720c */ /* 0x000fe40003fc5270 */
[----:B------:R-:W-:Y:S02]  /*b7f0*/  ISETP.GE.U32.AND P1, PT, R38, R78, PT ;  /* 0x0000004e2600720c */ /* 0x000fe40003f26070 */
[----:B------:R-:W-:Y:S02]  /*b800*/  ISETP.GE.U32.AND P3, PT, R47, R65, PT ;  /* 0x000000412f00720c */ /* 0x000fe40003f66070 */
[----:B------:R-:W-:Y:S02]  /*b810*/  ISETP.GE.AND.EX P4, PT, R42, RZ, PT, P4 ;  /* 0x000000ff2a00720c */ /* 0x000fe40003f86340 */
[----:B------:R-:W-:-:S02]  /*b820*/  SEL R83, RZ, 0xffffffff, P0 ;  /* 0xffffffffff537807 */ /* 0x000fc40000000000 */
[----:B------:R-:W-:Y:S02]  /*b830*/  ISETP.NE.AND P0, PT, R46, R35, PT ;  /* 0x000000232e00720c */ /* 0x000fe40003f05270 */
[----:B------:R-:W-:Y:S02]  /*b840*/  ISETP.GE.AND.EX P1, PT, R39, RZ, PT, P1 ;  /* 0x000000ff2700720c */ /* 0x000fe40003f26310 */
[----:B------:R-:W-:Y:S02]  /*b850*/  ISETP.GE.AND.EX P3, PT, R48, RZ, PT, P3 ;  /* 0x000000ff3000720c */ /* 0x000fe40003f66330 */
[----:B------:R-:W-:Y:S02]  /*b860*/  SEL R79, RZ, 0xffffffff, P4 ;  /* 0xffffffffff4f7807 */ /* 0x000fe40002000000 */
[----:B------:R-:W-:Y:S02]  /*b870*/  ISETP.GE.AND P4, PT, R49, R34, PT ;  /* 0x000000223100720c */ /* 0x000fe40003f86270 */
[----:B------:R-:W-:-:S02]  /*b880*/  SEL R82, RZ, 0xffffffff, P1 ;  /* 0xffffffffff527807 */ /* 0x000fc40000800000 */
[----:B----4-:R-:W-:Y:S02]  /*b890*/  ISETP.NE.AND P1, PT, R43, R12, PT ;  /* 0x0000000c2b00720c */ /* 0x010fe40003f25270 */
[----:B------:R-:W-:Y:S02]  /*b8a0*/  SEL R81, RZ, 0xffffffff, P3 ;  /* 0xffffffffff517807 */ /* 0x000fe40001800000 */
[----:B------:R-:W-:Y:S02]  /*b8b0*/  @P6 SEL R81, RZ, 0xffffffff, P4 ;  /* 0xffffffffff516807 */ /* 0x000fe40002000000 */
[----:B------:R-:W-:Y:S02]  /*b8c0*/  ISETP.GE.U32.AND P3, PT, R11, R78, PT ;  /* 0x0000004e0b00720c */ /* 0x000fe40003f66070 */
[----:B------:R-:W-:Y:S02]  /*b8d0*/  ISETP.GE.AND P6, PT, R46, R35, PT ;  /* 0x000000232e00720c */ /* 0x000fe40003fc6270 */
[----:B------:R-:W-:-:S02]  /*b8e0*/  ISETP.NE.AND P4, PT, R40, R13, PT ;  /* 0x0000000d2800720c */ /* 0x000fc40003f85270 */
[----:B------:R-:W-:Y:S02]  /*b8f0*/  ISETP.GE.U32.AND P2, PT, R21, R78, PT ;  /* 0x0000004e1500720c */ /* 0x000fe40003f46070 */
[----:B------:R-:W-:Y:S02]  /*b900*/  ISETP.GE.AND.EX P3, PT, R16, RZ, PT, P3 ;  /* 0x000000ff1000720c */ /* 0x000fe40003f66330 */
[----:B------:R-:W-:Y:S02]  /*b910*/  @P0 SEL R83, RZ, 0xffffffff, P6 ;  /* 0xffffffffff530807 */ /* 0x000fe40003000000 */
[----:B------:R-:W-:Y:S02]  /*b920*/  ISETP.GE.AND P6, PT, R43, R12, PT ;  /* 0x0000000c2b00720c */ /* 0x000fe40003fc6270 */
[----:B------:R-:W-:Y:S02]  /*b930*/  ISETP.NE.AND P0, PT, R37, R14, PT ;  /* 0x0000000e2500720c */ /* 0x000fe40003f05270 */
[----:B------:R-:W-:-:S02]  /*b940*/  ISETP.GE.AND.EX P2, PT, R36, RZ, PT, P2 ;  /* 0x000000ff2400720c */ /* 0x000fc40003f46320 */
[----:B------:R-:W-:Y:S02]  /*b950*/  SEL R80, RZ, 0xffffffff, P3 ;  /* 0xffffffffff507807 */ /* 0x000fe40001800000 */
[----:B------:R-:W-:Y:S02]  /*b960*/  ISETP.GE.AND P3, PT, R40, R13, PT ;  /* 0x0000000d2800720c */ /* 0x000fe40003f66270 */
[----:B------:R-:W-:Y:S02]  /*b970*/  @P1 SEL R79, RZ, 0xffffffff, P6 ;  /* 0xffffffffff4f1807 */ /* 0x000fe40003000000 */
[----:B------:R-:W-:Y:S02]  /*b980*/  ISETP.NE.AND P6, PT, R20, R15, PT ;  /* 0x0000000f1400720c */ /* 0x000fe40003fc5270 */
[----:B------:R-:W-:Y:S02]  /*b990*/  SEL R84, RZ, 0xffffffff, P2 ;  /* 0xffffffffff547807 */ /* 0x000fe40001000000 */
[----:B------:R-:W-:-:S02]  /*b9a0*/  ISETP.GE.U32.AND P2, PT, R6, R67, PT ;  /* 0x000000430600720c */ /* 0x000fc40003f46070 */
[----:B------:R-:W-:Y:S02]  /*b9b0*/  @P4 SEL R82, RZ, 0xffffffff, P3 ;  /* 0xffffffffff524807 */ /* 0x000fe40001800000 */
[----:B------:R-:W-:Y:S02]  /*b9c0*/  ISETP.GE.AND P4, PT, R37, R14, PT ;  /* 0x0000000e2500720c */ /* 0x000fe40003f86270 */
[----:B------:R-:W-:Y:S02]  /*b9d0*/  LOP3.LUT R85, R85, 0x1, RZ, 0xc0, !PT ;  /* 0x0000000155557812 */ /* 0x000fe400078ec0ff */
[----:B-----5:R-:W-:Y:S02]  /*b9e0*/  ISETP.NE.AND P3, PT, R10, R24, PT ;  /* 0x000000180a00720c */ /* 0x020fe40003f65270 */
[----:B------:R-:W-:Y:S02]  /*b9f0*/  ISETP.GE.AND.EX P2, PT, R7, RZ, PT, P2 ;  /* 0x000000ff0700720c */ /* 0x000fe40003f46320 */
[----:B------:R-:W-:-:S02]  /*ba00*/  @P0 SEL R84, RZ, 0xffffffff, P4 ;  /* 0xffffffffff540807 */ /* 0x000fc40002000000 */
[----:B------:R-:W-:Y:S02]  /*ba10*/  ISETP.NE.U32.AND P1, PT, R85, 0x1, PT ;  /* 0x000000015500780c */ /* 0x000fe40003f25070 */
[----:B------:R-:W-:Y:S02]  /*ba20*/  ISETP.GE.AND P4, PT, R20, R15, PT ;  /* 0x0000000f1400720c */ /* 0x000fe40003f86270 */
[----:B------:R-:W-:Y:S02]  /*ba30*/  SEL R85, RZ, 0xffffffff, P2 ;  /* 0xffffffffff557807 */ /* 0x000fe40001000000 */
[----:B------:R-:W-:Y:S02]  /*ba40*/  ISETP.NE.AND P0, PT, R5, R25, PT ;  /* 0x000000190500720c */ /* 0x000fe40003f05270 */
[----:B------:R-:W-:Y:S02]  /*ba50*/  ISETP.GE.U32.AND P2, PT, R0, R67, PT ;  /* 0x000000430000720c */ /* 0x000fe40003f46070 */
[----:B------:R-:W-:-:S02]  /*ba60*/  @P6 SEL R80, RZ, 0xffffffff, P4 ;  /* 0xffffffffff506807 */ /* 0x000fc40002000000 */
[----:B------:R-:W-:Y:S02]  /*ba70*/  LOP3.LUT R86, R86, 0x1, RZ, 0xc0, !PT ;  /* 0x0000000156567812 */ /* 0x000fe400078ec0ff */
[----:B------:R-:W-:Y:S02]  /*ba80*/  ISETP.GE.AND P6, PT, R10, R24, PT ;  /* 0x000000180a00720c */ /* 0x000fe40003fc6270 */
[----:B------:R-:W-:Y:S02]  /*ba90*/  ISETP.GE.AND.EX P2, PT, R3, RZ, PT, P2 ;  /* 0x000000ff0300720c */ /* 0x000fe40003f46320 */
[----:B------:R-:W-:Y:S02]  /*baa0*/  ISETP.NE.U32.AND P4, PT, R86, 0x1, PT ;  /* 0x000000015600780c */ /* 0x000fe40003f85070 */
[----:B------:R-:W-:Y:S02]  /*bab0*/  @P3 SEL R85, RZ, 0xffffffff, P6 ;  /* 0xffffffffff553807 */ /* 0x000fe40003000000 */
[----:B------:R-:W-:-:S02]  /*bac0*/  SEL R86, RZ, 0xffffffff, P2 ;  /* 0xffffffffff567807 */ /* 0x000fc40001000000 */
[----:B------:R-:W-:Y:S02]  /*bad0*/  ISETP.GE.AND P6, PT, R5, R25, PT ;  /* 0x000000190500720c */ /* 0x000fe40003fc6270 */
[-C--:B------:R-:W-:Y:S02]  /*bae0*/  ISETP.GE.U32.AND P2, PT, R71, R67.reuse, PT ;  /* 0x000000434700720c */ /* 0x080fe40003f46070 */
[----:B------:R-:W-:Y:S02]  /*baf0*/  LOP3.LUT R87, R87, 0x1, RZ, 0xc0, !PT ;  /* 0x0000000157577812 */ /* 0x000fe400078ec0ff */
[----:B------:R-:W-:Y:S02]  /*bb00*/  @P0 SEL R86, RZ, 0xffffffff, P6 ;  /* 0xffffffffff560807 */ /* 0x000fe40003000000 */
[----:B------:R-:W-:Y:S02]  /*bb10*/  ISETP.GE.U32.AND P3, PT, R8, R67, PT ;  /* 0x000000430800720c */ /* 0x000fe40003f66070 */
[----:B------:R-:W-:-:S02]  /*bb20*/  ISETP.GE.AND.EX P2, PT, R70, RZ, PT, P2 ;  /* 0x000000ff4600720c */ /* 0x000fc40003f46320 */
[----:B------:R-:W-:Y:S02]  /*bb30*/  ISETP.NE.U32.AND P0, PT, R87, 0x1, PT ;  /* 0x000000015700780c */ /* 0x000fe40003f05070 */
[----:B------:R-:W-:Y:S02]  /*bb40*/  ISETP.NE.AND P6, PT, R73, R26, PT ;  /* 0x0000001a4900720c */ /* 0x000fe40003fc5270 */
[----:B------:R-:W-:Y:S02]  /*bb50*/  ISETP.GE.AND.EX P3, PT, R9, RZ, PT, P3 ;  /* 0x000000ff0900720c */ /* 0x000fe40003f66330 */
[----:B------:R-:W-:Y:S02]  /*bb60*/  SEL R88, RZ, 0xffffffff, P2 ;  /* 0xffffffffff587807 */ /* 0x000fe40001000000 */
[-C--:B------:R-:W-:Y:S02]  /*bb70*/  SEL R72, R72, R75.reuse, !P5 ;  /* 0x0000004b48487207 */ /* 0x080fe40006800000 */
[----:B------:R-:W-:-:S02]  /*bb80*/  SEL R64, R64, R75, !P1 ;  /* 0x0000004b40407207 */ /* 0x000fc40004800000 */
[-C--:B------:R-:W-:Y:S02]  /*bb90*/  SEL R62, R62, R75.reuse, !P4 ;  /* 0x0000004b3e3e7207 */ /* 0x080fe40006000000 */
[----:B------:R-:W-:Y:S02]  /*bba0*/  SEL R56, R56, R75, !P0 ;  /* 0x0000004b38387207 */ /* 0x000fe40004000000 */
[----:B------:R-:W-:Y:S02]  /*bbb0*/  ISETP.NE.AND P2, PT, R4, R27, PT ;  /* 0x0000001b0400720c */ /* 0x000fe40003f45270 */
[----:B------:R-:W-:Y:S02]  /*bbc0*/  IADD3 R75, R67, c[0x0][0x184], RZ ;  /* 0x00006100434b7a10 */ /* 0x000fe40007ffe0ff */
[----:B------:R-:W-:Y:S02]  /*bbd0*/  SEL R87, RZ, 0xffffffff, P3 ;  /* 0xffffffffff577807 */ /* 0x000fe40001800000 */
[----:B------:R-:W-:Y:S01]  /*bbe0*/  ISETP.GE.AND P3, PT, R73, R26, PT ;  /* 0x0000001a4900720c */ /* 0x000fe20003f66270 */
[----:B------:R-:W-:Y:S01]  /*bbf0*/  IMAD R89, R76, 0x3, R75 ;  /* 0x000000034c597824 */ /* 0x000fe200078e024b */
[----:B------:R-:W-:-:S02]  /*bc00*/  LOP3.LUT R69, R69, 0x1, RZ, 0xc0, !PT ;  /* 0x0000000145457812 */ /* 0x000fc400078ec0ff */
[----:B------:R-:W-:Y:S02]  /*bc10*/  @P6 SEL R88, RZ, 0xffffffff, P3 ;  /* 0xffffffffff586807 */ /* 0x000fe40001800000 */
[----:B------:R-:W-:Y:S02]  /*bc20*/  ISETP.GE.AND P6, PT, R4, R27, PT ;  /* 0x0000001b0400720c */ /* 0x000fe40003fc6270 */
[----:B------:R-:W-:Y:S02]  /*bc30*/  ISETP.GE.U32.AND P3, PT, R89, c[0x0][0x17c], PT ;  /* 0x00005f0059007a0c */ /* 0x000fe40003f66070 */
[----:B------:R-:W-:Y:S02]  /*bc40*/  LOP3.LUT R77, R77, 0x1, RZ, 0xc0, !PT ;  /* 0x000000014d4d7812 */ /* 0x000fe400078ec0ff */
[----:B------:R-:W-:Y:S02]  /*bc50*/  LOP3.LUT R81, R81, 0x1, RZ, 0xc0, !PT ;  /* 0x0000000151517812 */ /* 0x000fe400078ec0ff */
[----:B------:R-:W-:-:S02]  /*bc60*/  LOP3.LUT R83, R83, 0x1, RZ, 0xc0, !PT ;  /* 0x0000000153537812 */ /* 0x000fc400078ec0ff */
[----:B------:R-:W-:Y:S02]  /*bc70*/  LOP3.LUT R79, R79, 0x1, RZ, 0xc0, !PT ;  /* 0x000000014f4f7812 */ /* 0x000fe400078ec0ff */
[----:B------:R-:W-:Y:S02]  /*bc80*/  LOP3.LUT R82, R82, 0x1, RZ, 0xc0, !PT ;  /* 0x0000000152527812 */ /* 0x000fe400078ec0ff */
[----:B------:R-:W-:Y:S02]  /*bc90*/  @P2 SEL R87, RZ, 0xffffffff, P6 ;  /* 0xffffffffff572807 */ /* 0x000fe40003000000 */
        /* <DEDUP_REMOVED lines=25> */
[----:B------:R-:W-:Y:S02]  /*be30*/  SEL R54, R54, RZ, !P6 ;  /* 0x000000ff36367207 */ /* 0x000fe40007000000 */
[----:B------:R-:W-:-:S02]  /*be40*/  SEL R52, R52, R33, !P2 ;  /* 0x0000002134347207 */ /* 0x000fc40005000000 */
[----:B------:R-:W-:Y:S02]  /*be50*/  SEL R51, R51, RZ, !P2 ;  /* 0x000000ff33337207 */ /* 0x000fe40005000000 */
        /* <DEDUP_REMOVED lines=34> */
[----:B------:R-:W-:Y:S05]  /*c080*/  @!P3 BRA `(.L_x_3482) ;  /* 0xfffff3900000b947 */ /* 0x000fea000383ffff */
[----:B------:R-:W-:Y:S05]  /*c090*/  BSYNC B1 ;  /* 0x0000000000017941 */ /* 0x000fea0003800000 */
.L_x_3481:
[----:B------:R-:W-:Y:S05]  /*c0a0*/  BSYNC B0 ;  /* 0x0000000000007941 */ /* 0x000fea0003800000 */
.L_x_3480:
        /* <DEDUP_REMOVED lines=27> */
.L_x_3484:
[----:B------:R-:W-:Y:S05]  /*c260*/  BSYNC B0 ;  /* 0x0000000000007941 */ /* 0x000fea0003800000 */
.L_x_3483:
[----:B------:R-:W-:Y:S01]  /*c270*/  BSSY B0, `(.L_x_3485) ;  /* 0x00000bb000007945 */ /* 0x000fe20003800000 */
[----:B------:R-:W-:Y:S05]  /*c280*/  @P1 BRA `(.L_x_3486) ;  /* 0x00000b9000001947 */ /* 0x000fea0003800000 */
[CC--:B-----5:R-:W-:Y:S02]  /*c290*/  ISETP.NE.AND P5, PT, R63.reuse, R28.reuse, PT ;  /* 0x0000001c3f00720c */ /* 0x0e0fe40003fa5270 */
[----:B------:R-:W-:Y:S02]  /*c2a0*/  ISETP.GE.U32.AND P0, PT, R72, R75, PT ;  /* 0x0000004b4800720c */ /* 0x000fe40003f06070 */
[----:B------:R-:W-:-:S02]  /*c2b0*/  ISETP.GE.AND P3, PT, R63, R28, PT ;  /* 0x0000001c3f00720c */ /* 0x000fc40003f66270 */
[----:B------:R-:W-:Y:S02]  /*c2c0*/  ISETP.GE.AND.EX P0, PT, R61, RZ, PT, P0 ;  /* 0x000000ff3d00720c */ /* 0x000fe40003f06300 */
[----:B------:R-:W-:Y:S02]  /*c2d0*/  ISETP.NE.AND P4, PT, R59, R30, PT ;  /* 0x0000001e3b00720c */ /* 0x000fe40003f85270 */
[----:B0-----:R-:W-:Y:S02]  /*c2e0*/  SEL R18, RZ, 0xffffffff, P3 ;  /* 0xffffffffff127807 */ /* 0x001fe40001800000 */
[----:B------:R-:W-:Y:S02]  /*c2f0*/  ISETP.NE.AND P3, PT, R68, R29, PT ;  /* 0x0000001d4400720c */ /* 0x000fe40003f65270 */
[----:B------:R-:W-:Y:S02]  /*c300*/  @!P5 SEL R18, RZ, 0xffffffff, P0 ;  /* 0xffffffffff12d807 */ /* 0x000fe40000000000 */
[----:B------:R-:W-:-:S02]  /*c310*/  ISETP.GE.U32.AND P0, PT, R62, R75, PT ;  /* 0x0000004b3e00720c */ /* 0x000fc40003f06070 */
[----:B------:R-:W-:Y:S02]  /*c320*/  ISETP.GE.AND P6, PT, R59, R30, PT ;  /* 0x0000001e3b00720c */ /* 0x000fe40003fc6270 */
[----:B------:R-:W-:Y:S02]  /*c330*/  ISETP.GE.AND.EX P0, PT, R57, RZ, PT, P0 ;  /* 0x000000ff3900720c */ /* 0x000fe40003f06300 */
[----:B------:R-:W-:Y:S02]  /*c340*/  ISETP.GE.U32.AND P2, PT, R64, R75, PT ;  /* 0x0000004b4000720c */ /* 0x000fe40003f46070 */
[----:B------:R-:W-:Y:S02]  /*c350*/  SEL R65, RZ, 0xffffffff, P6 ;  /* 0xffffffffff417807 */ /* 0x000fe40003000000 */
[----:B------:R-:W-:Y:S02]  /*c360*/  @!P4 SEL R65, RZ, 0xffffffff, P0 ;  /* 0xffffffffff41c807 */ /* 0x000fe40000000000 */
[----:B------:R-:W-:-:S02]  /*c370*/  ISETP.GE.AND P1, PT, R68, R29, PT ;  /* 0x0000001d4400720c */ /* 0x000fc40003f26270 */
[----:B------:R-:W-:Y:S02]  /*c380*/  ISETP.NE.AND P5, PT, R60, R31, PT ;  /* 0x0000001f3c00720c */ /* 0x000fe40003fa5270 */
[----:B------:R-:W-:Y:S02]  /*c390*/  ISETP.GE.AND.EX P2, PT, R66, RZ, PT, P2 ;  /* 0x000000ff4200720c */ /* 0x000fe40003f46320 */
[----:B------:R-:W-:Y:S02]  /*c3a0*/  LOP3.LUT R65, R65, 0x1, RZ, 0xc0, !PT ;  /* 0x0000000141417812 */ /* 0x000fe400078ec0ff */
[----:B------:R-:W-:Y:S02]  /*c3b0*/  SEL R19, RZ, 0xffffffff, P1 ;  /* 0xffffffffff137807 */ /* 0x000fe40000800000 */
[----:B------:R-:W-:Y:S02]  /*c3c0*/  @!P3 SEL R19, RZ, 0xffffffff, P2 ;  /* 0xffffffffff13b807 */ /* 0x000fe40001000000 */
[----:B------:R-:W-:-:S02]  /*c3d0*/  ISETP.GE.U32.AND P1, PT, R56, R75, PT ;  /* 0x0000004b3800720c */ /* 0x000fc40003f26070 */
[----:B------:R-:W-:Y:S02]  /*c3e0*/  ISETP.NE.U32.AND P2, PT, R65, 0x1, PT ;  /* 0x000000014100780c */ /* 0x000fe40003f45070 */
[----:B------:R-:W-:Y:S02]  /*c3f0*/  IADD3 R65, R75, c[0x0][0x184], RZ ;  /* 0x000061004b417a10 */ /* 0x000fe40007ffe0ff */
[----:B------:R-:W-:Y:S02]  /*c400*/  ISETP.GE.AND P6, PT, R60, R31, PT ;  /* 0x0000001f3c00720c */ /* 0x000fe40003fc6270 */
[----:B------:R-:W-:Y:S02]  /*c410*/  ISETP.GE.AND.EX P1, PT, R58, RZ, PT, P1 ;  /* 0x000000ff3a00720c */ /* 0x000fe40003f26310 */
[----:B------:R-:W-:Y:S02]  /*c420*/  ISETP.GE.U32.AND P4, PT, R65, c[0x0][0x17c], PT ;  /* 0x00005f0041007a0c */ /* 0x000fe40003f86070 */
[----:B------:R-:W-:-:S02]  /*c430*/  SEL R67, RZ, 0xffffffff, P6 ;  /* 0xffffffffff437807 */ /* 0x000fc40003000000 */
        /* <DEDUP_REMOVED lines=20> */
[-C--:B------:R-:W-:Y:S02]  /*c580*/  ISETP.NE.AND P5, PT, R55, R32.reuse, PT ;  /* 0x000000203700720c */ /* 0x080fe40003fa5270 */
[----:B------:R-:W-:Y:S02]  /*c590*/  ISETP.GE.U32.AND P0, PT, R53, R65, PT ;  /* 0x000000413500720c */ /* 0x000fe40003f06070 */
[----:B------:R-:W-:Y:S02]  /*c5a0*/  ISETP.GE.AND P3, PT, R55, R32, PT ;  /* 0x000000203700720c */ /* 0x000fe40003f66270 */
[----:B------:R-:W-:Y:S02]  /*c5b0*/  ISETP.GE.AND.EX P0, PT, R54, RZ, PT, P0 ;  /* 0x000000ff3600720c */ /* 0x000fe40003f06300 */
[----:B------:R-:W-:Y:S02]  /*c5c0*/  ISETP.NE.AND P4, PT, R49, R34, PT ;  /* 0x000000223100720c */ /* 0x000fe40003f85270 */
[----:B------:R-:W-:-:S02]  /*c5d0*/  SEL R18, RZ, 0xffffffff, P3 ;  /* 0xffffffffff127807 */ /* 0x000fc40001800000 */
[CC--:B------:R-:W-:Y:S02]  /*c5e0*/  ISETP.GE.AND P1, PT, R52.reuse, R33.reuse, PT ;  /* 0x000000213400720c */ /* 0x0c0fe40003f26270 */
[----:B------:R-:W-:Y:S02]  /*c5f0*/  @!P5 SEL R18, RZ, 0xffffffff, P0 ;  /* 0xffffffffff12d807 */ /* 0x000fe40000000000 */
[----:B------:R-:W-:Y:S02]  /*c600*/  ISETP.NE.AND P3, PT, R52, R33, PT ;  /* 0x000000213400720c */ /* 0x000fe40003f65270 */
[----:B------:R-:W-:Y:S02]  /*c610*/  ISETP.NE.AND P5, PT, R46, R35, PT ;  /* 0x000000232e00720c */ /* 0x000fe40003fa5270 */
[----:B------:R-:W-:Y:S02]  /*c620*/  ISETP.GE.U32.AND P0, PT, R47, R65, PT ;  /* 0x000000412f00720c */ /* 0x000fe40003f06070 */
[----:B------:R-:W-:-:S02]  /*c630*/  ISETP.GE.AND P6, PT, R49, R34, PT ;  /* 0x000000223100720c */ /* 0x000fc40003fc6270 */
[----:B------:R-:W-:Y:S02]  /*c640*/  SEL R19, RZ, 0xffffffff, P1 ;  /* 0xffffffffff137807 */ /* 0x000fe40000800000 */
[-C--:B------:R-:W-:Y:S02]  /*c650*/  ISETP.GE.U32.AND P2, PT, R50, R65.reuse, PT ;  /* 0x000000413200720c */ /* 0x080fe40003f46070 */
[----:B------:R-:W-:Y:S02]  /*c660*/  ISETP.GE.U32.AND P1, PT, R44, R65, PT ;  /* 0x000000412c00720c */ /* 0x000fe40003f26070 */
[----:B------:R-:W-:Y:S02]  /*c670*/  ISETP.GE.AND.EX P0, PT, R48, RZ, PT, P0 ;  /* 0x000000ff3000720c */ /* 0x000fe40003f06300 */
[----:B------:R-:W-:Y:S02]  /*c680*/  IADD3 R30, R65, c[0x0][0x184], RZ ;  /* 0x00006100411e7a10 */ /* 0x000fe40007ffe0ff */
[----:B------:R-:W-:-:S02]  /*c690*/  SEL R28, RZ, 0xffffffff, P6 ;  /* 0xffffffffff1c7807 */ /* 0x000fc40003000000 */
[----:B------:R-:W-:Y:S02]  /*c6a0*/  ISETP.GE.AND P6, PT, R46, R35, PT ;  /* 0x000000232e00720c */ /* 0x000fe40003fc6270 */
        /* <DEDUP_REMOVED lines=28> */
[CC--:B------:R-:W-:Y:S02]  /*c870*/  ISETP.NE.AND P5, PT, R43.reuse, R12.reuse, PT ;  /* 0x0000000c2b00720c */ /* 0x0c0fe40003fa5270 */
[----:B------:R-:W-:Y:S02]  /*c880*/  ISETP.GE.AND P3, PT, R43, R12, PT ;  /* 0x0000000c2b00720c */ /* 0x000fe40003f66270 */
[----:B------:R-:W-:-:S02]  /*c890*/  ISETP.GE.U32.AND P0, PT, R41, R30, PT ;  /* 0x0000001e2900720c */ /* 0x000fc40003f06070 */
[----:B------:R-:W-:Y:S02]  /*c8a0*/  SEL R18, RZ, 0xffffffff, P3 ;  /* 0xffffffffff127807 */ /* 0x000fe40001800000 */
[-C--:B------:R-:W-:Y:S02]  /*c8b0*/  ISETP.NE.AND P3, PT, R40, R13.reuse, PT ;  /* 0x0000000d2800720c */ /* 0x080fe40003f65270 */
[----:B------:R-:W-:Y:S02]  /*c8c0*/  ISETP.GE.AND.EX P0, PT, R42, RZ, PT, P0 ;  /* 0x000000ff2a00720c */ /* 0x000fe40003f06300 */
[----:B------:R-:W-:Y:S02]  /*c8d0*/  ISETP.GE.U32.AND P2, PT, R38, R30, PT ;  /* 0x0000001e2600720c */ /* 0x000fe40003f46070 */
[----:B------:R-:W-:Y:S02]  /*c8e0*/  @!P5 SEL R18, RZ, 0xffffffff, P0 ;  /* 0xffffffffff12d807 */ /* 0x000fe40000000000 */
[----:B------:R-:W-:-:S02]  /*c8f0*/  ISETP.GE.AND P1, PT, R40, R13, PT ;  /* 0x0000000d2800720c */ /* 0x000fc40003f26270 */
[----:B------:R-:W-:Y:S02]  /*c900*/  ISETP.NE.AND P5, PT, R20, R15, PT ;  /* 0x0000000f1400720c */ /* 0x000fe40003fa5270 */
[----:B------:R-:W-:Y:S02]  /*c910*/  ISETP.GE.AND.EX P2, PT, R39, RZ, PT, P2 ;  /* 0x000000ff2700720c */ /* 0x000fe40003f46320 */
[CC--:B------:R-:W-:Y:S02]  /*c920*/  ISETP.GE.AND P6, PT, R37.reuse, R14.reuse, PT ;  /* 0x0000000e2500720c */ /* 0x0c0fe40003fc6270 */
[----:B------:R-:W-:Y:S02]  /*c930*/  SEL R19, RZ, 0xffffffff, P1 ;  /* 0xffffffffff137807 */ /* 0x000fe40000800000 */
[----:B------:R-:W-:Y:S02]  /*c940*/  ISETP.NE.AND P4, PT, R37, R14, PT ;  /* 0x0000000e2500720c */ /* 0x000fe40003f85270 */
[----:B------:R-:W-:-:S02]  /*c950*/  ISETP.GE.U32.AND P1, PT, R11, R30, PT ;  /* 0x0000001e0b00720c */ /* 0x000fc40003f26070 */
[----:B------:R-:W-:Y:S02]  /*c960*/  @!P3 SEL R19, RZ, 0xffffffff, P2 ;  /* 0xffffffffff13b807 */ /* 0x000fe40001000000 */
[----:B------:R-:W-:Y:S02]  /*c970*/  SEL R28, RZ, 0xffffffff, P6 ;  /* 0xffffffffff1c7807 */ /* 0x000fe40003000000 */
[----:B------:R-:W-:Y:S02]  /*c980*/  ISETP.GE.AND P6, PT, R20, R15, PT ;  /* 0x0000000f1400720c */ /* 0x000fe40003fc6270 */
[----:B------:R-:W-:Y:S02]  /*c990*/  ISETP.GE.AND.EX P1, PT, R16, RZ, PT, P1 ;  /* 0x000000ff1000720c */ /* 0x000fe40003f26310 */
[----:B------:R-:W-:Y:S02]  /*c9a0*/  ISETP.GE.U32.AND P0, PT, R21, R30, PT ;  /* 0x0000001e1500720c */ /* 0x000fe40003f06070 */
[----:B------:R-:W-:-:S02]  /*c9b0*/  LOP3.LUT R19, R19, 0x1, RZ, 0xc0, !PT ;  /* 0x0000000113137812 */ /* 0x000fc400078ec0ff */
[----:B------:R-:W-:Y:S02]  /*c9c0*/  SEL R29, RZ, 0xffffffff, P6 ;  /* 0xffffffffff1d7807 */ /* 0x000fe40003000000 */
        /* <DEDUP_REMOVED lines=29> */
[----:B------:R-:W-:Y:S02]  /*cba0*/  SEL R12, RZ, 0xffffffff, P3 ;  /* 0xffffffffff0c7807 */ /* 0x000fe40001800000 */
[----:B------:R-:W-:-:S02]  /*cbb0*/  ISETP.GE.AND P1, PT, R5, R25, PT ;  /* 0x000000190500720c */ /* 0x000fc40003f26270 */
[----:B------:R-:W-:Y:S02]  /*cbc0*/  ISETP.NE.AND P3, PT, R5, R25, PT ;  /* 0x000000190500720c */ /* 0x000fe40003f65270 */
[----:B------:R-:W-:Y:S02]  /*cbd0*/  @!P5 SEL R12, RZ, 0xffffffff, P0 ;  /* 0xffffffffff0cd807 */ /* 0x000fe40000000000 */
[CC--:B------:R-:W-:Y:S02]  /*cbe0*/  ISETP.NE.AND P4, PT, R73.reuse, R26.reuse, PT ;  /* 0x0000001a4900720c */ /* 0x0c0fe40003f85270 */
[----:B------:R-:W-:Y:S02]  /*cbf0*/  ISETP.NE.AND P5, PT, R4, R27, PT ;  /* 0x0000001b0400720c */ /* 0x000fe40003fa5270 */
[----:B------:R-:W-:Y:S02]  /*cc00*/  ISETP.GE.AND P6, PT, R73, R26, PT ;  /* 0x0000001a4900720c */ /* 0x000fe40003fc6270 */
[----:B------:R-:W-:-:S02]  /*cc10*/  SEL R13, RZ, 0xffffffff, P1 ;  /* 0xffffffffff0d7807 */ /* 0x000fc40000800000 */
[-C--:B------:R-:W-:Y:S02]  /*cc20*/  ISETP.GE.U32.AND P2, PT, R0, R19.reuse, PT ;  /* 0x000000130000720c */ /* 0x080fe40003f46070 */
[-C--:B------:R-:W-:Y:S02]  /*cc30*/  ISETP.GE.U32.AND P0, PT, R71, R19.reuse, PT ;  /* 0x000000134700720c */ /* 0x080fe40003f06070 */
[----:B------:R-:W-:Y:S02]  /*cc40*/  ISETP.GE.U32.AND P1, PT, R8, R19, PT ;  /* 0x000000130800720c */ /* 0x000fe40003f26070 */
[----:B------:R-:W-:Y:S02]  /*cc50*/  SEL R14, RZ, 0xffffffff, P6 ;  /* 0xffffffffff0e7807 */ /* 0x000fe40003000000 */
[----:B------:R-:W-:Y:S02]  /*cc60*/  ISETP.GE.AND P6, PT, R4, R27, PT ;  /* 0x0000001b0400720c */ /* 0x000fe40003fc6270 */
        /* <DEDUP_REMOVED lines=26> */
[----:B------:R-:W-:Y:S02]  /*ce10*/  SEL R9, R9, RZ, !P3 ;  /* 0x000000ff09097207 */ /* 0x000fe40005800000 */
.L_x_3486:
[----:B------:R-:W-:Y:S05]  /*ce20*/  BSYNC B0 ;  /* 0x0000000000007941 */ /* 0x000fea0003800000 */
.L_x_3485:
[C---:B------:R-:W-:Y:S02]  /*ce30*/  ISETP.NE.AND P5, PT, R63.reuse, R55, PT ;  /* 0x000000373f00720c */ /* 0x040fe40003fa5270 */
[----:B------:R-:W-:Y:S02]  /*ce40*/  ISETP.GE.U32.AND P0, PT, R72, R53, PT ;  /* 0x000000354800720c */ /* 0x000fe40003f06070 */
[----:B------:R-:W-:Y:S02]  /*ce50*/  ISETP.GE.AND P3, PT, R63, R55, PT ;  /* 0x000000373f00720c */ /* 0x000fe40003f66270 */
[----:B------:R-:W-:Y:S02]  /*ce60*/  ISETP.GE.AND.EX P0, PT, R61, R54, PT, P0 ;  /* 0x000000363d00720c */ /* 0x000fe40003f06300 */
[----:B-----5:R-:W-:-:S02]  /*ce70*/  SEL R12, RZ, 0xffffffff, P3 ;  /* 0xffffffffff0c7807 */ /* 0x020fc40001800000 */
[CC--:B------:R-:W-:Y:S02]  /*ce80*/  ISETP.NE.AND P3, PT, R68.reuse, R52.reuse, PT ;  /* 0x000000344400720c */ /* 0x0c0fe40003f65270 */
[----:B------:R-:W-:Y:S02]  /*ce90*/  ISETP.GE.AND P1, PT, R68, R52, PT ;  /* 0x000000344400720c */ /* 0x000fe40003f26270 */
[----:B------:R-:W-:Y:S02]  /*cea0*/  @!P5 SEL R12, RZ, 0xffffffff, P0 ;  /* 0xffffffffff0cd807 */ /* 0x000fe40000000000 */
[----:B------:R-:W-:Y:S02]  /*ceb0*/  ISETP.NE.AND P4, PT, R59, R49, PT ;  /* 0x000000313b00720c */ /* 0x000fe40003f85270 */
[----:B------:R-:W-:Y:S02]  /*cec0*/  ISETP.NE.AND P5, PT, R60, R46, PT ;  /* 0x0000002e3c00720c */ /* 0x000fe40003fa5270 */
[----:B------:R-:W-:-:S02]  /*ced0*/  ISETP.GE.U32.AND P2, PT, R64, R50, PT ;  /* 0x000000324000720c */ /* 0x000fc40003f46070 */
[----:B------:R-:W-:Y:S02]  /*cee0*/  ISETP.GE.AND P6, PT, R59, R49, PT ;  /* 0x000000313b00720c */ /* 0x000fe40003fc6270 */
[----:B------:R-:W-:Y:S02]  /*cef0*/  SEL R13, RZ, 0xffffffff, P1 ;  /* 0xffffffffff0d7807 */ /* 0x000fe40000800000 */
[----:B------:R-:W-:Y:S02]  /*cf00*/  ISETP.GE.U32.AND P0, PT, R62, R47, PT ;  /* 0x0000002f3e00720c */ /* 0x000fe40003f06070 */
[----:B------:R-:W-:Y:S02]  /*cf10*/  ISETP.GE.U32.AND P1, PT, R56, R44, PT ;  /* 0x0000002c3800720c */ /* 0x000fe40003f26070 */
[----:B------:R-:W-:Y:S02]  /*cf20*/  ISETP.GE.AND.EX P2, PT, R66, R51, PT, P2 ;  /* 0x000000334200720c */ /* 0x000fe40003f46320 */
[----:B------:R-:W-:-:S02]  /*cf30*/  SEL R14, RZ, 0xffffffff, P6 ;  /* 0xffffffffff0e7807 */ /* 0x000fc40003000000 */
[----:B------:R-:W-:Y:S02]  /*cf40*/  ISETP.GE.AND P6, PT, R60, R46, PT ;  /* 0x0000002e3c00720c */ /* 0x000fe40003fc6270 */
[----:B------:R-:W-:Y:S02]  /*cf50*/  ISETP.GE.AND.EX P0, PT, R57, R48, PT, P0 ;  /* 0x000000303900720c */ /* 0x000fe40003f06300 */
[----:B------:R-:W-:Y:S02]  /*cf60*/  ISETP.GE.AND.EX P1, PT, R58, R45, PT, P1 ;  /* 0x0000002d3a00720c */ /* 0x000fe40003f26310 */
[----:B------:R-:W-:Y:S02]  /*cf70*/  @!P3 SEL R13, RZ, 0xffffffff, P2 ;  /* 0xffffffffff0db807 */ /* 0x000fe40001000000 */
[----:B------:R-:W-:Y:S02]  /*cf80*/  LOP3.LUT R12, R12, 0x1, RZ, 0xc0, !PT ;  /* 0x000000010c0c7812 */ /* 0x000fe400078ec0ff */
[----:B------:R-:W-:-:S02]  /*cf90*/  SEL R15, RZ, 0xffffffff, P6 ;  /* 0xffffffffff0f7807 */ /* 0x000fc40003000000 */
[----:B------:R-:W-:Y:S02]  /*cfa0*/  @!P4 SEL R14, RZ, 0xffffffff, P0 ;  /* 0xffffffffff0ec807 */ /* 0x000fe40000000000 */
[----:B------:R-:W-:Y:S02]  /*cfb0*/  @!P5 SEL R15, RZ, 0xffffffff, P1 ;  /* 0xffffffffff0fd807 */ /* 0x000fe40000800000 */
[----:B------:R-:W-:Y:S02]  /*cfc0*/  LOP3.LUT R13, R13, 0x1, RZ, 0xc0, !PT ;  /* 0x000000010d0d7812 */ /* 0x000fe400078ec0ff */
[----:B------:R-:W-:Y:S02]  /*cfd0*/  ISETP.NE.U32.AND P0, PT, R12, 0x1, PT ;  /* 0x000000010c00780c */ /* 0x000fe40003f05070 */
[----:B------:R-:W-:Y:S02]  /*cfe0*/  LOP3.LUT R15, R15, 0x1, RZ, 0xc0, !PT ;  /* 0x000000010f0f7812 */ /* 0x000fe400078ec0ff */
[----:B------:R-:W-:-:S02]  /*cff0*/  ISETP.NE.U32.AND P1, PT, R13, 0x1, PT ;  /* 0x000000010d00780c */ /* 0x000fc40003f25070 */
[----:B------:R-:W-:Y:S02]  /*d000*/  SEL R12, R63, R55, !P0 ;  /* 0x000000373f0c7207 */ /* 0x000fe40004000000 */
[----:B------:R-:W-:Y:S02]  /*d010*/  LOP3.LUT R14, R14, 0x1, RZ, 0xc0, !PT ;  /* 0x000000010e0e7812 */ /* 0x000fe400078ec0ff */
[----:B------:R-:W-:Y:S02]  /*d020*/  ISETP.NE.U32.AND P3, PT, R15, 0x1, PT ;  /* 0x000000010f00780c */ /* 0x000fe40003f65070 */
[----:B------:R-:W-:Y:S02]  /*d030*/  SEL R15, R68, R52, !P1 ;  /* 0x00000034440f7207 */ /* 0x000fe40004800000 */
        /* <DEDUP_REMOVED lines=9> */
[----:B------:R-:W-:Y:S02]  /*d0d0*/  SEL R61, R61, R54, !P0 ;  /* 0x000000363d3d7207 */ /* 0x000fe40004000000 */
[----:B------:R-:W-:Y:S02]  /*d0e0*/  ISETP.GE.U32.AND P1, PT, R72, R41, PT ;  /* 0x000000294800720c */ /* 0x000fe40003f26070 */
[----:B0-----:R-:W-:Y:S02]  /*d0f0*/  SEL R18, R59, R49, !P2 ;  /* 0x000000313b127207 */ /* 0x001fe40005000000 */
[----:B------:R-:W-:Y:S02]  /*d100*/  SEL R62, R62, R47, !P2 ;  /* 0x0000002f3e3e7207 */ /* 0x000fe40005000000 */
[----:B------:R-:W-:-:S02]  /*d110*/  SEL R57, R57, R48, !P2 ;  /* 0x0000003039397207 */ /* 0x000fc40005000000 */
[----:B------:R-:W-:Y:S02]  /*d120*/  ISETP.GE.AND P2, PT, R12, R43, PT ;  /* 0x0000002b0c00720c */ /* 0x000fe40003f46270 */
[----:B------:R-:W-:Y:S02]  /*d130*/  SEL R14, RZ, 0xffffffff, P3 ;  /* 0xffffffffff0e7807 */ /* 0x000fe40001800000 */
[----:B------:R-:W-:Y:S02]  /*d140*/  ISETP.NE.AND P3, PT, R25, R20, PT ;  /* 0x000000141900720c */ /* 0x000fe40003f65270 */
[----:B------:R-:W-:Y:S02]  /*d150*/  ISETP.GE.AND.EX P1, PT, R61, R42, PT, P1 ;  /* 0x0000002a3d00720c */ /* 0x000fe40003f26310 */
[----:B------:R-:W-:Y:S02]  /*d160*/  SEL R13, RZ, 0xffffffff, P2 ;  /* 0xffffffffff0d7807 */ /* 0x000fe40001000000 */
[----:B------:R-:W-:-:S02]  /*d170*/  @!P6 SEL R13, RZ, 0xffffffff, P1 ;  /* 0xffffffffff0de807 */ /* 0x000fc40000800000 */
[----:B------:R-:W-:Y:S02]  /*d180*/  ISETP.GE.U32.AND P1, PT, R44, R11, PT ;  /* 0x0000000b2c00720c */ /* 0x000fe40003f26070 */
[CC--:B------:R-:W-:Y:S02]  /*d190*/  ISETP.GE.AND P0, PT, R18.reuse, R37.reuse, PT ;  /* 0x000000251200720c */ /* 0x0c0fe40003f06270 */
[----:B------:R-:W-:Y:S02]  /*d1a0*/  ISETP.NE.AND P5, PT, R18, R37, PT ;  /* 0x000000251200720c */ /* 0x000fe40003fa5270 */
[----:B------:R-:W-:Y:S02]  /*d1b0*/  ISETP.GE.AND P6, PT, R25, R20, PT ;  /* 0x000000141900720c */ /* 0x000fe40003fc6270 */
[----:B------:R-:W-:Y:S02]  /*d1c0*/  ISETP.NE.AND P4, PT, R15, R40, PT ;  /* 0x000000280f00720c */ /* 0x000fe40003f85270 */
[----:B------:R-:W-:-:S02]  /*d1d0*/  ISETP.GE.AND.EX P1, PT, R45, R16, PT, P1 ;  /* 0x000000102d00720c */ /* 0x000fc40003f26310 */
[----:B------:R-:W-:Y:S02]  /*d1e0*/  SEL R19, RZ, 0xffffffff, P0 ;  /* 0xffffffffff137807 */ /* 0x000fe40000000000 */
[----:B------:R-:W-:Y:S02]  /*d1f0*/  ISETP.GE.U32.AND P0, PT, R62, R21, PT ;  /* 0x000000153e00720c */ /* 0x000fe40003f06070 */
[----:B------:R-:W-:Y:S02]  /*d200*/  SEL R24, RZ, 0xffffffff, P6 ;  /* 0xffffffffff187807 */ /* 0x000fe40003000000 */
[----:B------:R-:W-:Y:S02]  /*d210*/  @!P3 SEL R24, RZ, 0xffffffff, P1 ;  /* 0xffffffffff18b807 */ /* 0x000fe40000800000 */
[----:B------:R-:W-:Y:S02]  /*d220*/  ISETP.GE.U32.AND P2, PT, R27, R38, PT ;  /* 0x000000261b00720c */ /* 0x000fe40003f46070 */
[----:B------:R-:W-:-:S02]  /*d230*/  ISETP.GE.AND.EX P0, PT, R57, R36, PT, P0 ;  /* 0x000000243900720c */ /* 0x000fc40003f06300 */
[----:B------:R-:W-:Y:S02]  /*d240*/  LOP3.LUT R24, R24, 0x1, RZ, 0xc0, !PT ;  /* 0x0000000118187812 */ /* 0x000fe400078ec0ff */
[----:B------:R-:W-:Y:S02]  /*d250*/  ISETP.GE.AND.EX P2, PT, R26, R39, PT, P2 ;  /* 0x000000271a00720c */ /* 0x000fe40003f46320 */
[----:B------:R-:W-:Y:S02]  /*d260*/  @!P5 SEL R19, RZ, 0xffffffff, P0 ;  /* 0xffffffffff13d807 */ /* 0x000fe40000000000 */
[----:B------:R-:W-:Y:S02]  /*d270*/  LOP3.LUT R13, R13, 0x1, RZ, 0xc0, !PT ;  /* 0x000000010d0d7812 */ /* 0x000fe400078ec0ff */
[----:B------:R-:W-:Y:S02]  /*d280*/  ISETP.NE.U32.AND P3, PT, R24, 0x1, PT ;  /* 0x000000011800780c */ /* 0x000fe40003f65070 */
[----:B------:R-:W-:-:S02]  /*d290*/  @!P4 SEL R14, RZ, 0xffffffff, P2 ;  /* 0xffffffffff0ec807 */ /* 0x000fc40001000000 */
[----:B------:R-:W-:Y:S02]  /*d2a0*/  LOP3.LUT R19, R19, 0x1, RZ, 0xc0, !PT ;  /* 0x0000000113137812 */ /* 0x000fe400078ec0ff */
[----:B------:R-:W-:Y:S02]  /*d2b0*/  ISETP.NE.U32.AND P0, PT, R13, 0x1, PT ;  /* 0x000000010d00780c */ /* 0x000fe40003f05070 */
[----:B------:R-:W-:Y:S02]  /*d2c0*/  SEL R25, R25, R20, !P3 ;  /* 0x0000001419197207 */ /* 0x000fe40005800000 */
[----:B------:R-:W-:Y:S02]  /*d2d0*/  LOP3.LUT R14, R14, 0x1, RZ, 0xc0, !PT ;  /* 0x000000010e0e7812 */ /* 0x000fe400078ec0ff */
[----:B------:R-:W-:Y:S02]  /*d2e0*/  ISETP.NE.U32.AND P2, PT, R19, 0x1, PT ;  /* 0x000000011300780c */ /* 0x000fe40003f45070 */
[----:B------:R-:W-:-:S02]  /*d2f0*/  SEL R19, R44, R11, !P3 ;  /* 0x0000000b2c137207 */ /* 0x000fc40005800000 */
[----:B------:R-:W-:Y:S02]  /*d300*/  SEL R16, R45, R16, !P3 ;  /* 0x000000102d107207 */ /* 0x000fe40005800000 */
[----:B------:R-:W-:Y:S02]  /*d310*/  SEL R43, R12, R43, !P0 ;  /* 0x0000002b0c2b7207 */ /* 0x000fe40004000000 */
[----:B------:R-:W-:Y:S02]  /*d320*/  ISETP.NE.AND P3, PT, R25, R4, PT ;  /* 0x000000041900720c */ /* 0x000fe40003f65270 */
[----:B------:R-:W-:Y:S02]  /*d330*/  ISETP.NE.U32.AND P1, PT, R14, 0x1, PT ;  /* 0x000000010e00780c */ /* 0x000fe40003f25070 */
[----:B------:R-:W-:Y:S02]  /*d340*/  SEL R41, R72, R41, !P0 ;  /* 0x0000002948297207 */ /* 0x000fe40004000000 */
[----:B------:R-:W-:-:S02]  /*d350*/  SEL R42, R61, R42, !P0 ;  /* 0x0000002a3d2a7207 */ /* 0x000fc40004000000 */
[----:B------:R-:W-:Y:S02]  /*d360*/  ISETP.GE.AND P4, PT, R43, R10, PT ;  /* 0x0000000a2b00720c */ /* 0x000fe40003f86270 */
[----:B------:R-:W-:Y:S02]  /*d370*/  SEL R40, R15, R40, !P1 ;  /* 0x000000280f287207 */ /* 0x000fe40004800000 */
[----:B------:R-:W-:Y:S02]  /*d380*/  SEL R14, R18, R37, !P2 ;  /* 0x00000025120e7207 */ /* 0x000fe40005000000 */
[----:B------:R-:W-:Y:S02]  /*d390*/  ISETP.GE.U32.AND P0, PT, R19, R8, PT ;  /* 0x000000081300720c */ /* 0x000fe40003f06070 */
[----:B------:R-:W-:Y:S02]  /*d3a0*/  SEL R24, R62, R21, !P2 ;  /* 0x000000153e187207 */ /* 0x000fe40005000000 */
[----:B------:R-:W-:-:S02]  /*d3b0*/  SEL R21, R57, R36, !P2 ;  /* 0x0000002439157207 */ /* 0x000fc40005000000 */
[----:B------:R-:W-:Y:S02]  /*d3c0*/  SEL R27, R27, R38, !P1 ;  /* 0x000000261b1b7207 */ /* 0x000fe40004800000 */
[----:B------:R-:W-:Y:S02]  /*d3d0*/  SEL R26, R26, R39, !P1 ;  /* 0x000000271a1a7207 */ /* 0x000fe40004800000 */
[----:B------:R-:W-:Y:S02]  /*d3e0*/  ISETP.GE.AND P2, PT, R25, R4, PT ;  /* 0x000000041900720c */ /* 0x000fe40003f46270 */
[----:B------:R-:W-:Y:S02]  /*d3f0*/  SEL R11, RZ, 0xffffffff, P4 ;  /* 0xffffffffff0b7807 */ /* 0x000fe40002000000 */
[----:B------:R-:W-:Y:S02]  /*d400*/  ISETP.NE.AND P6, PT, R43, R10, PT ;  /* 0x0000000a2b00720c */ /* 0x000fe40003fc5270 */
[----:B------:R-:W-:-:S02]  /*d410*/  ISETP.GE.AND P1, PT, R40, R5, PT ;  /* 0x000000052800720c */ /* 0x000fc40003f26270 */
[----:B------:R-:W-:Y:S02]  /*d420*/  ISETP.NE.AND P5, PT, R40, R5, PT ;  /* 0x000000052800720c */ /* 0x000fe40003fa5270 */
[----:B------:R-:W-:Y:S02]  /*d430*/  ISETP.NE.AND P4, PT, R14, R73, PT ;  /* 0x000000490e00720c */ /* 0x000fe40003f85270 */
[----:B------:R-:W-:Y:S02]  /*d440*/  ISETP.GE.AND.EX P0, PT, R16, R9, PT, P0 ;  /* 0x000000091000720c */ /* 0x000fe40003f06300 */
[----:B------:R-:W-:Y:S02]  /*d450*/  SEL R15, RZ, 0xffffffff, P2 ;  /* 0xffffffffff0f7807 */ /* 0x000fe40001000000 */
[----:B------:R-:W-:Y:S02]  /*d460*/  SEL R12, RZ, 0xffffffff, P1 ;  /* 0xffffffffff0c7807 */ /* 0x000fe40000800000 */
[----:B------:R-:W-:-:S02]  /*d470*/  @!P3 SEL R15, RZ, 0xffffffff, P0 ;  /* 0xffffffffff0fb807 */ /* 0x000fc40000000000 */
[----:B------:R-:W-:Y:S02]  /*d480*/  ISETP.GE.U32.AND P2, PT, R41, R6, PT ;  /* 0x000000062900720c */ /* 0x000fe40003f46070 */
[----:B------:R-:W-:Y:S02]  /*d490*/  ISETP.GE.U32.AND P1, PT, R27, R0, PT ;  /* 0x000000001b00720c */ /* 0x000fe40003f26070 */
[----:B------:R-:W-:Y:S02]  /*d4a0*/  ISETP.GE.U32.AND P0, PT, R24, R71, PT ;  /* 0x000000471800720c */ /* 0x000fe40003f06070 */
[----:B------:R-:W-:Y:S02]  /*d4b0*/  ISETP.GE.AND P3, PT, R14, R73, PT ;  /* 0x000000490e00720c */ /* 0x000fe40003f66270 */
[----:B------:R-:W-:Y:S02]  /*d4c0*/  ISETP.GE.AND.EX P2, PT, R42, R7, PT, P2 ;  /* 0x000000072a00720c */ /* 0x000fe40003f46320 */
[----:B------:R-:W-:-:S02]  /*d4d0*/  ISETP.GE.AND.EX P1, PT, R26, R3, PT, P1 ;  /* 0x000000031a00720c */ /* 0x000fc40003f26310 */
[----:B------:R-:W-:Y:S02]  /*d4e0*/  ISETP.GE.AND.EX P0, PT, R21, R70, PT, P0 ;  /* 0x000000461500720c */ /* 0x000fe40003f06300 */
[----:B------:R-:W-:Y:S02]  /*d4f0*/  SEL R13, RZ, 0xffffffff, P3 ;  /* 0xffffffffff0d7807 */ /* 0x000fe40001800000 */
[----:B------:R-:W-:Y:S02]  /*d500*/  @!P6 SEL R11, RZ, 0xffffffff, P2 ;  /* 0xffffffffff0be807 */ /* 0x000fe40001000000 */
        /* <DEDUP_REMOVED lines=22> */
[----:B------:R-:W-:Y:S05]  /*d670*/  BRA `(.L_x_3447) ;  /* 0x0000281000007947 */ /* 0x000fea0003800000 */
.L_x_3462:
[----:B------:R-:W-:Y:S01]  /*d680*/  IMAD.MOV.U32 R77, RZ, RZ, c[0x0][0x184] ;  /* 0x00006100ff4d7624 */ /* 0x000fe200078e00ff */
[----:B------:R-:W-:Y:S01]  /*d690*/  BSSY B0, `(.L_x_3487) ;  /* 0x0000127000007945 */ /* 0x000fe20003800000 */
[--C-:B------:R-:W-:Y:S02]  /*d6a0*/  IMAD.MOV.U32 R0, RZ, RZ, R75.reuse ;  /* 0x000000ffff007224 */ /* 0x100fe400078e004b */
[----:B------:R-:W-:Y:S02]  /*d6b0*/  IMAD R4, R77, 0x3, R75 ;  /* 0x000000034d047824 */ /* 0x000fe400078e024b */
[----:B------:R-:W-:Y:S02]  /*d6c0*/  IMAD.MOV.U32 R3, RZ, RZ, c[0x0][0x168] ;  /* 0x00005a00ff037624 */ /* 0x000fe400078e00ff */
        /* <DEDUP_REMOVED lines=95> */
.L_x_3489:
        /* <DEDUP_REMOVED lines=9> */
[----:B------:R-:W-:Y:S01]  /*dd50*/  IMAD.WIDE.U32 R24, R25, 0x10, R18 ;  /* 0x0000001019187825 */ /* 0x000fe200078e0012 */
[----:B------:R-:W-:-:S05]  /*dd60*/  IADD3 R79, R70, c[0x0][0x184], RZ ;  /* 0x00006100464f7a10 */ /* 0x000fca0007ffe0ff */
[----:B------:R-:W4:Y:S01]  /*dd70*/  LDG.E.128 R24, [R24.64] ;  /* 0x0000002418187981 */ /* 0x000f22000c1e1d00 */
        /* <DEDUP_REMOVED lines=13> */
[----:B------:R-:W-:-:S04]  /*de50*/  ISETP.GE.AND.EX P4, PT, R58, RZ, PT, P4 ;  /* 0x000000ff3a00720c */ /* 0x000fc80003f86340 */
[----:B------:R-:W-:Y:S02]  /*de60*/  SEL R87, RZ, 0xffffffff, P4 ;  /* 0xffffffffff577807 */ /* 0x000fe40002000000 */
        /* <DEDUP_REMOVED lines=9> */
[----:B---3--:R-:W-:Y:S02]  /*df00*/  ISETP.GE.AND P4, PT, R59, R36, PT ;  /* 0x000000243b00720c */ /* 0x008fe40003f86270 */
[----:B------:R-:W-:-:S02]  /*df10*/  SEL R83, RZ, 0xffffffff, P0 ;  /* 0xffffffffff537807 */ /* 0x000fc40000000000 */
[----:B------:R-:W-:Y:S02]  /*df20*/  ISETP.NE.AND P0, PT, R62, R35, PT ;  /* 0x000000233e00720c */ /* 0x000fe40003f05270 */
[----:B------:R-:W-:Y:S02]  /*df30*/  @P3 SEL R83, RZ, 0xffffffff, P6 ;  /* 0xffffffffff533807 */ /* 0x000fe40003000000 */
[----:B------:R-:W-:Y:S02]  /*df40*/  ISETP.GE.AND P3, PT, R67, R34, PT ;  /* 0x000000224300720c */ /* 0x000fe40003f66270 */
[----:B------:R-:W-:Y:S02]  /*df50*/  ISETP.GE.U32.AND P6, PT, R54, R68, PT ;  /* 0x000000443600720c */ /* 0x000fe40003fc6070 */
[----:B------:R-:W-:Y:S02]  /*df60*/  @P1 SEL R84, RZ, 0xffffffff, P3 ;  /* 0xffffffffff541807 */ /* 0x000fe40001800000 */
[----:B------:R-:W-:-:S02]  /*df70*/  ISETP.NE.AND P1, PT, R59, R36, PT ;  /* 0x000000243b00720c */ /* 0x000fc40003f25270 */
[----:B------:R-:W-:Y:S02]  /*df80*/  ISETP.GE.AND.EX P6, PT, R55, RZ, PT, P6 ;  /* 0x000000ff3700720c */ /* 0x000fe40003fc6360 */
[----:B------:R-:W-:Y:S02]  /*df90*/  @P0 SEL R85, RZ, 0xffffffff, P2 ;  /* 0xffffffffff550807 */ /* 0x000fe40001000000 */
[CC--:B------:R-:W-:Y:S02]  /*dfa0*/  ISETP.NE.AND P2, PT, R56.reuse, R37.reuse, PT ;  /* 0x000000253800720c */ /* 0x0c0fe40003f45270 */
[----:B------:R-:W-:Y:S02]  /*dfb0*/  SEL R82, RZ, 0xffffffff, P6 ;  /* 0xffffffffff527807 */ /* 0x000fe40003000000 */
[----:B------:R-:W-:Y:S02]  /*dfc0*/  ISETP.GE.AND P6, PT, R56, R37, PT ;  /* 0x000000253800720c */ /* 0x000fe40003fc6270 */
[----:B------:R-:W-:-:S02]  /*dfd0*/  ISETP.GE.U32.AND P0, PT, R48, R68, PT ;  /* 0x000000443000720c */ /* 0x000fc40003f06070 */
[----:B------:R-:W-:Y:S02]  /*dfe0*/  @P1 SEL R87, RZ, 0xffffffff, P4 ;  /* 0xffffffffff571807 */ /* 0x000fe40002000000 */
[----:B------:R-:W-:Y:S02]  /*dff0*/  ISETP.GE.AND.EX P0, PT, R49, RZ, PT, P0 ;  /* 0x000000ff3100720c */ /* 0x000fe40003f06300 */
[----:B------:R-:W-:Y:S02]  /*e000*/  ISETP.GE.U32.AND P4, PT, R45, R70, PT ;  /* 0x000000462d00720c */ /* 0x000fe40003f86070 */
[----:B------:R-:W-:Y:S02]  /*e010*/  @P2 SEL R82, RZ, 0xffffffff, P6 ;  /* 0xffffffffff522807 */ /* 0x000fe40003000000 */
[----:B------:R-:W-:Y:S02]  /*e020*/  ISETP.NE.AND P6, PT, R53, R38, PT ;  /* 0x000000263500720c */ /* 0x000fe40003fc5270 */
[----:B------:R-:W-:-:S02]  /*e030*/  ISETP.GE.U32.AND P1, PT, R42, R70, PT ;  /* 0x000000462a00720c */ /* 0x000fc40003f26070 */
[----:B------:R-:W-:Y:S02]  /*e040*/  LOP3.LUT R72, R72, 0x1, RZ, 0xc0, !PT ;  /* 0x0000000148487812 */ /* 0x000fe400078ec0ff */
[----:B------:R-:W-:Y:S02]  /*e050*/  ISETP.GE.U32.AND P3, PT, R51, R68, PT ;  /* 0x000000443300720c */ /* 0x000fe40003f66070 */
[----:B------:R-:W-:Y:S02]  /*e060*/  ISETP.GE.AND.EX P4, PT, R46, RZ, PT, P4 ;  /* 0x000000ff2e00720c */ /* 0x000fe40003f86340 */
[----:B------:R-:W-:Y:S02]  /*e070*/  SEL R78, RZ, 0xffffffff, P0 ;  /* 0xffffffffff4e7807 */ /* 0x000fe40000000000 */
[----:B------:R-:W-:Y:S02]  /*e080*/  ISETP.NE.AND P0, PT, R50, R39, PT ;  /* 0x000000273200720c */ /* 0x000fe40003f05270 */
[----:B------:R-:W-:-:S02]  /*e090*/  ISETP.GE.AND.EX P1, PT, R43, RZ, PT, P1 ;  /* 0x000000ff2b00720c */ /* 0x000fc40003f26310 */
[----:B------:R-:W-:Y:S02]  /*e0a0*/  ISETP.NE.U32.AND P5, PT, R72, 0x1, PT ;  /* 0x000000014800780c */ /* 0x000fe40003fa5070 */
[----:B------:R-:W-:Y:S02]  /*e0b0*/  ISETP.GE.AND.EX P3, PT, R52, RZ, PT, P3 ;  /* 0x000000ff3400720c */ /* 0x000fe40003f66330 */
[----:B------:R-:W-:Y:S02]  /*e0c0*/  SEL R72, RZ, 0xffffffff, P4 ;  /* 0xffffffffff487807 */ /* 0x000fe40002000000 */
[----:B------:R-:W-:Y:S02]  /*e0d0*/  ISETP.GE.AND P4, PT, R53, R38, PT ;  /* 0x000000263500720c */ /* 0x000fe40003f86270 */
[----:B------:R-:W-:Y:S02]  /*e0e0*/  SEL R76, RZ, 0xffffffff, P1 ;  /* 0xffffffffff4c7807 */ /* 0x000fe40000800000 */
[----:B----4-:R-:W-:-:S02]  /*e0f0*/  ISETP.NE.AND P1, PT, R47, R24, PT ;  /* 0x000000182f00720c */ /* 0x010fc40003f25270 */
[----:B------:R-:W-:Y:S02]  /*e100*/  SEL R81, RZ, 0xffffffff, P3 ;  /* 0xffffffffff517807 */ /* 0x000fe40001800000 */
[----:B------:R-:W-:Y:S02]  /*e110*/  @P6 SEL R81, RZ, 0xffffffff, P4 ;  /* 0xffffffffff516807 */ /* 0x000fe40002000000 */
[-C--:B------:R-:W-:Y:S02]  /*e120*/  ISETP.GE.U32.AND P3, PT, R15, R70.reuse, PT ;  /* 0x000000460f00720c */ /* 0x080fe40003f66070 */
[----:B------:R-:W-:Y:S02]  /*e130*/  ISETP.GE.AND P6, PT, R50, R39, PT ;  /* 0x000000273200720c */ /* 0x000fe40003fc6270 */
[----:B------:R-:W-:Y:S02]  /*e140*/  ISETP.NE.AND P4, PT, R44, R25, PT ;  /* 0x000000192c00720c */ /* 0x000fe40003f85270 */
[----:B------:R-:W-:-:S02]  /*e150*/  ISETP.GE.U32.AND P2, PT, R21, R70, PT ;  /* 0x000000461500720c */ /* 0x000fc40003f46070 */
[----:B------:R-:W-:Y:S02]  /*e160*/  ISETP.GE.AND.EX P3, PT, R16, RZ, PT, P3 ;  /* 0x000000ff1000720c */ /* 0x000fe40003f66330 */
[----:B------:R-:W-:Y:S02]  /*e170*/  @P0 SEL R78, RZ, 0xffffffff, P6 ;  /* 0xffffffffff4e0807 */ /* 0x000fe40003000000 */
[----:B------:R-:W-:Y:S02]  /*e180*/  ISETP.GE.AND P6, PT, R47, R24, PT ;  /* 0x000000182f00720c */ /* 0x000fe40003fc6270 */
[----:B------:R-:W-:Y:S02]  /*e190*/  ISETP.NE.AND P0, PT, R41, R26, PT ;  /* 0x0000001a2900720c */ /* 0x000fe40003f05270 */
[----:B------:R-:W-:Y:S02]  /*e1a0*/  ISETP.GE.AND.EX P2, PT, R40, RZ, PT, P2 ;  /* 0x000000ff2800720c */ /* 0x000fe40003f46320 */
[----:B------:R-:W-:-:S02]  /*e1b0*/  SEL R74, RZ, 0xffffffff, P3 ;  /* 0xffffffffff4a7807 */ /* 0x000fc40001800000 */
[----:B------:R-:W-:Y:S02]  /*e1c0*/  ISETP.GE.AND P3, PT, R44, R25, PT ;  /* 0x000000192c00720c */ /* 0x000fe40003f66270 */
[----:B------:R-:W-:Y:S02]  /*e1d0*/  @P1 SEL R72, RZ, 0xffffffff, P6 ;  /* 0xffffffffff481807 */ /* 0x000fe40003000000 */
[----:B------:R-:W-:Y:S02]  /*e1e0*/  ISETP.NE.AND P6, PT, R20, R27, PT ;  /* 0x0000001b1400720c */ /* 0x000fe40003fc5270 */
[----:B------:R-:W-:Y:S02]  /*e1f0*/  SEL R80, RZ, 0xffffffff, P2 ;  /* 0xffffffffff507807 */ /* 0x000fe40001000000 */
[----:B------:R-:W-:Y:S02]  /*e200*/  ISETP.GE.U32.AND P2, PT, R10, R79, PT ;  /* 0x0000004f0a00720c */ /* 0x000fe40003f46070 */
[----:B------:R-:W-:-:S02]  /*e210*/  @P4 SEL R76, RZ, 0xffffffff, P3 ;  /* 0xffffffffff4c4807 */ /* 0x000fc40001800000 */
[----:B------:R-:W-:Y:S02]  /*e220*/  ISETP.GE.AND P4, PT, R41, R26, PT ;  /* 0x0000001a2900720c */ /* 0x000fe40003f86270 */
[----:B------:R-:W-:Y:S02]  /*e230*/  LOP3.LUT R83, R83, 0x1, RZ, 0xc0, !PT ;  /* 0x0000000153537812 */ /* 0x000fe400078ec0ff */
[----:B-----5:R-:W-:Y:S02]  /*e240*/  ISETP.NE.AND P3, PT, R14, R28, PT ;  /* 0x0000001c0e00720c */ /* 0x020fe40003f65270 */
[----:B------:R-:W-:Y:S02]  /*e250*/  ISETP.GE.AND.EX P2, PT, R11, RZ, PT, P2 ;  /* 0x000000ff0b00720c */ /* 0x000fe40003f46320 */
[----:B------:R-:W-:Y:S02]  /*e260*/  @P0 SEL R80, RZ, 0xffffffff, P4 ;  /* 0xffffffffff500807 */ /* 0x000fe40002000000 */
[----:B------:R-:W-:-:S02]  /*e270*/  ISETP.NE.U32.AND P1, PT, R83, 0x1, PT ;  /* 0x000000015300780c */ /* 0x000fc40003f25070 */
[----:B------:R-:W-:Y:S02]  /*e280*/  ISETP.GE.AND P4, PT, R20, R27, PT ;  /* 0x0000001b1400720c */ /* 0x000fe40003f86270 */
[----:B------:R-:W-:Y:S02]  /*e290*/  SEL R83, RZ, 0xffffffff, P2 ;  /* 0xffffffffff537807 */ /* 0x000fe40001000000 */
[----:B------:R-:W-:Y:S02]  /*e2a0*/  ISETP.NE.AND P0, PT, R9, R29, PT ;  /* 0x0000001d0900720c */ /* 0x000fe40003f05270 */
[----:B------:R-:W-:Y:S02]  /*e2b0*/  ISETP.GE.U32.AND P2, PT, R6, R79, PT ;  /* 0x0000004f0600720c */ /* 0x000fe40003f46070 */
[----:B------:R-:W-:Y:S02]  /*e2c0*/  @P6 SEL R74, RZ, 0xffffffff, P4 ;  /* 0xffffffffff4a6807 */ /* 0x000fe40002000000 */
[----:B------:R-:W-:-:S02]  /*e2d0*/  LOP3.LUT R84, R84, 0x1, RZ, 0xc0, !PT ;  /* 0x0000000154547812 */ /* 0x000fc400078ec0ff */
[----:B------:R-:W-:Y:S02]  /*e2e0*/  ISETP.GE.AND P6, PT, R14, R28, PT ;  /* 0x0000001c0e00720c */ /* 0x000fe40003fc6270 */
[----:B------:R-:W-:Y:S02]  /*e2f0*/  ISETP.GE.AND.EX P2, PT, R7, RZ, PT, P2 ;  /* 0x000000ff0700720c */ /* 0x000fe40003f46320 */
[----:B------:R-:W-:Y:S02]  /*e300*/  ISETP.NE.U32.AND P4, PT, R84, 0x1, PT ;  /* 0x000000015400780c */ /* 0x000fe40003f85070 */
[----:B------:R-:W-:Y:S02]  /*e310*/  @P3 SEL R83, RZ, 0xffffffff, P6 ;  /* 0xffffffffff533807 */ /* 0x000fe40003000000 */
[----:B------:R-:W-:Y:S02]  /*e320*/  SEL R84, RZ, 0xffffffff, P2 ;  /* 0xffffffffff547807 */ /* 0x000fe40001000000 */
[----:B------:R-:W-:-:S02]  /*e330*/  ISETP.GE.AND P6, PT, R9, R29, PT ;  /* 0x0000001d0900720c */ /* 0x000fc40003fc6270 */
[-C--:B------:R-:W-:Y:S02]  /*e340*/  ISETP.GE.U32.AND P2, PT, R4, R79.reuse, PT ;  /* 0x0000004f0400720c */ /* 0x080fe40003f46070 */
[----:B------:R-:W-:Y:S02]  /*e350*/  LOP3.LUT R85, R85, 0x1, RZ, 0xc0, !PT ;  /* 0x0000000155557812 */ /* 0x000fe400078ec0ff */
[----:B------:R-:W-:Y:S02]  /*e360*/  @P0 SEL R84, RZ, 0xffffffff, P6 ;  /* 0xffffffffff540807 */ /* 0x000fe40003000000 */
[----:B------:R-:W-:Y:S02]  /*e370*/  ISETP.GE.U32.AND P3, PT, R12, R79, PT ;  /* 0x0000004f0c00720c */ /* 0x000fe40003f66070 */
[----:B------:R-:W-:Y:S02]  /*e380*/  ISETP.GE.AND.EX P2, PT, R5, RZ, PT, P2 ;  /* 0x000000ff0500720c */ /* 0x000fe40003f46320 */
[----:B------:R-:W-:-:S02]  /*e390*/  ISETP.NE.U32.AND P0, PT, R85, 0x1, PT ;  /* 0x000000015500780c */ /* 0x000fc40003f05070 */
[----:B------:R-:W-:Y:S02]  /*e3a0*/  ISETP.NE.AND P6, PT, R3, R30, PT ;  /* 0x0000001e0300720c */ /* 0x000fe40003fc5270 */
[----:B------:R-:W-:Y:S02]  /*e3b0*/  ISETP.GE.AND.EX P3, PT, R13, RZ, PT, P3 ;  /* 0x000000ff0d00720c */ /* 0x000fe40003f66330 */
[----:B------:R-:W-:Y:S02]  /*e3c0*/  SEL R86, RZ, 0xffffffff, P2 ;  /* 0xffffffffff567807 */ /* 0x000fe40001000000 */
[-C--:B------:R-:W-:Y:S02]  /*e3d0*/  SEL R71, R71, R0.reuse, !P5 ;  /* 0x0000000047477207 */ /* 0x080fe40006800000 */
[-C--:B------:R-:W-:Y:S02]  /*e3e0*/  SEL R69, R69, R0.reuse, !P1 ;  /* 0x0000000045457207 */ /* 0x080fe40004800000 */
[----:B------:R-:W-:-:S02]  /*e3f0*/  SEL R63, R63, R0, !P4 ;  /* 0x000000003f3f7207 */ /* 0x000fc40006000000 */
        /* <DEDUP_REMOVED lines=80> */
.L_x_3488:
[----:B------:R-:W-:Y:S05]  /*e900*/  BSYNC B0 ;  /* 0x0000000000007941 */ /* 0x000fea0003800000 */
.L_x_3487:
        /* <DEDUP_REMOVED lines=23> */
.L_x_3491:
[----:B------:R-:W-:Y:S05]  /*ea80*/  BSYNC B0 ;  /* 0x0000000000007941 */ /* 0x000fea0003800000 */
.L_x_3490:
[----:B------:R-:W-:Y:S01]  /*ea90*/  BSSY B0, `(.L_x_3492) ;  /* 0x00000bb000007945 */ /* 0x000fe20003800000 */
[----:B------:R-:W-:Y:S05]  /*eaa0*/  @P1 BRA `(.L_x_3493) ;  /* 0x00000b9000001947 */ /* 0x000fea0003800000 */
[----:B-----5:R-:W-:Y:S02]  /*eab0*/  ISETP.NE.AND P5, PT, R75, R32, PT ;  /* 0x000000204b00720c */ /* 0x020fe40003fa5270 */
        /* <DEDUP_REMOVED lines=46> */
[----:B------:R-:W-:Y:S02]  /*eda0*/  ISETP.NE.AND P5, PT, R59, R36, PT ;  /* 0x000000243b00720c */ /* 0x000fe40003fa5270 */
        /* <DEDUP_REMOVED lines=50> */
[----:B------:R-:W-:Y:S02]  /*f0d0*/  ISETP.NE.AND P4, PT, R41, R26, PT ;  /* 0x0000001a2900720c */ /* 0x000fe40003f85270 */
[----:B------:R-:W-:Y:S02]  /*f0e0*/  SEL R0, RZ, 0xffffffff, P3 ;  /* 0xffffffffff007807 */ /* 0x000fe40001800000 */
[CC--:B------:R-:W-:Y:S02]  /*f0f0*/  ISETP.GE.AND P1, PT, R44.reuse, R25.reuse, PT ;  /* 0x000000192c00720c */ /* 0x0c0fe40003f26270 */
[----:B------:R-:W-:Y:S02]  /*f100*/  @!P5 SEL R0, RZ, 0xffffffff, P0 ;  /* 0xffffffffff00d807 */ /* 0x000fe40000000000 */
[----:B------:R-:W-:-:S02]  /*f110*/  ISETP.NE.AND P3, PT, R44, R25, PT ;  /* 0x000000192c00720c */ /* 0x000fc40003f65270 */
[----:B------:R-:W-:Y:S02]  /*f120*/  ISETP.NE.AND P5, PT, R20, R27, PT ;  /* 0x0000001b1400720c */ /* 0x000fe40003fa5270 */
[----:B------:R-:W-:Y:S02]  /*f130*/  ISETP.GE.U32.AND P0, PT, R21, R34, PT ;  /* 0x000000221500720c */ /* 0x000fe40003f06070 */
[----:B------:R-:W-:Y:S02]  /*f140*/  ISETP.GE.AND P6, PT, R41, R26, PT ;  /* 0x0000001a2900720c */ /* 0x000fe40003fc6270 */
[----:B------:R-:W-:Y:S02]  /*f150*/  SEL R18, RZ, 0xffffffff, P1 ;  /* 0xffffffffff127807 */ /* 0x000fe40000800000 */
[-C--:B------:R-:W-:Y:S02]  /*f160*/  ISETP.GE.U32.AND P2, PT, R42, R34.reuse, PT ;  /* 0x000000222a00720c */ /* 0x080fe40003f46070 */
[----:B------:R-:W-:-:S02]  /*f170*/  ISETP.GE.U32.AND P1, PT, R15, R34, PT ;  /* 0x000000220f00720c */ /* 0x000fc40003f26070 */
[----:B------:R-:W-:Y:S02]  /*f180*/  ISETP.GE.AND.EX P0, PT, R40, RZ, PT, P0 ;  /* 0x000000ff2800720c */ /* 0x000fe40003f06300 */
[----:B------:R-:W-:Y:S02]  /*f190*/  IADD3 R33, R34, c[0x0][0x184], RZ ;  /* 0x0000610022217a10 */ /* 0x000fe40007ffe0ff */
[----:B------:R-:W-:Y:S02]  /*f1a0*/  SEL R19, RZ, 0xffffffff, P6 ;  /* 0xffffffffff137807 */ /* 0x000fe40003000000 */
[----:B------:R-:W-:Y:S02]  /*f1b0*/  ISETP.GE.AND P6, PT, R20, R27, PT ;  /* 0x0000001b1400720c */ /* 0x000fe40003fc6270 */
        /* <DEDUP_REMOVED lines=72> */
.L_x_3493:
[----:B------:R-:W-:Y:S05]  /*f640*/  BSYNC B0 ;  /* 0x0000000000007941 */ /* 0x000fea0003800000 */
.L_x_3492:
[----:B------:R-:W-:Y:S02]  /*f650*/  ISETP.NE.AND P5, PT, R75, R59, PT ;  /* 0x0000003b4b00720c */ /* 0x000fe40003fa5270 */
[----:B------:R-:W-:Y:S02]  /*f660*/  ISETP.GE.U32.AND P0, PT, R71, R57, PT ;  /* 0x000000394700720c */ /* 0x000fe40003f06070 */
[----:B------:R-:W-:Y:S02]  /*f670*/  ISETP.GE.AND P3, PT, R75, R59, PT ;  /* 0x0000003b4b00720c */ /* 0x000fe40003f66270 */
[----:B------:R-:W-:Y:S02]  /*f680*/  ISETP.GE.AND.EX P0, PT, R73, R58, PT, P0 ;  /* 0x0000003a4900720c */ /* 0x000fe40003f06300 */
[----:B------:R-:W-:-:S02]  /*f690*/  SEL R0, RZ, 0xffffffff, P3 ;  /* 0xffffffffff007807 */ /* 0x000fc40001800000 */
[CC--:B------:R-:W-:Y:S02]  /*f6a0*/  ISETP.NE.AND P3, PT, R66.reuse, R56.reuse, PT ;  /* 0x000000384200720c */ /* 0x0c0fe40003f65270 */
[----:B------:R-:W-:Y:S02]  /*f6b0*/  ISETP.GE.AND P1, PT, R66, R56, PT ;  /* 0x000000384200720c */ /* 0x000fe40003f26270 */
[----:B------:R-:W-:Y:S02]  /*f6c0*/  @!P5 SEL R0, RZ, 0xffffffff, P0 ;  /* 0xffffffffff00d807 */ /* 0x000fe40000000000 */
[----:B------:R-:W-:Y:S02]  /*f6d0*/  ISETP.NE.AND P4, PT, R67, R53, PT ;  /* 0x000000354300720c */ /* 0x000fe40003f85270 */
[----:B------:R-:W-:Y:S02]  /*f6e0*/  ISETP.NE.AND P5, PT, R62, R50, PT ;  /* 0x000000323e00720c */ /* 0x000fe40003fa5270 */
[----:B------:R-:W-:-:S02]  /*f6f0*/  ISETP.GE.U32.AND P2, PT, R69, R54, PT ;  /* 0x000000364500720c */ /* 0x000fc40003f46070 */
[----:B------:R-:W-:Y:S02]  /*f700*/  ISETP.GE.AND P6, PT, R67, R53, PT ;  /* 0x000000354300720c */ /* 0x000fe40003fc6270 */
[----:B0-----:R-:W-:Y:S02]  /*f710*/  SEL R18, RZ, 0xffffffff, P1 ;  /* 0xffffffffff127807 */ /* 0x001fe40000800000 */
        /* <DEDUP_REMOVED lines=9> */
[----:B-----5:R-:W-:-:S02]  /*f7b0*/  SEL R24, RZ, 0xffffffff, P6 ;  /* 0xffffffffff187807 */ /* 0x020fc40003000000 */
[----:B------:R-:W-:Y:S02]  /*f7c0*/  @!P4 SEL R19, RZ, 0xffffffff, P0 ;  /* 0xffffffffff13c807 */ /* 0x000fe40000000000 */
[----:B------:R-:W-:Y:S02]  /*f7d0*/  @!P5 SEL R24, RZ, 0xffffffff, P1 ;  /* 0xffffffffff18d807 */ /* 0x000fe40000800000 */
[----:B------:R-:W-:Y:S02]  /*f7e0*/  LOP3.LUT R18, R18, 0x1, RZ, 0xc0, !PT ;  /* 0x0000000112127812 */ /* 0x000fe400078ec0ff */
[----:B------:R-:W-:Y:S02]  /*f7f0*/  ISETP.NE.U32.AND P0, PT, R0, 0x1, PT ;  /* 0x000000010000780c */ /* 0x000fe40003f05070 */
[----:B------:R-:W-:Y:S02]  /*f800*/  LOP3.LUT R19, R19, 0x1, RZ, 0xc0, !PT ;  /* 0x0000000113137812 */ /* 0x000fe400078ec0ff */
[----:B------:R-:W-:-:S02]  /*f810*/  LOP3.LUT R24, R24, 0x1, RZ, 0xc0, !PT ;  /* 0x0000000118187812 */ /* 0x000fc400078ec0ff */
[----:B------:R-:W-:Y:S02]  /*f820*/  ISETP.NE.U32.AND P1, PT, R18, 0x1, PT ;  /* 0x000000011200780c */ /* 0x000fe40003f25070 */
[----:B------:R-:W-:Y:S02]  /*f830*/  SEL R0, R75, R59, !P0 ;  /* 0x0000003b4b007207 */ /* 0x000fe40004000000 */
[----:B------:R-:W-:Y:S02]  /*f840*/  ISETP.NE.U32.AND P2, PT, R19, 0x1, PT ;  /* 0x000000011300780c */ /* 0x000fe40003f45070 */
[----:B------:R-:W-:Y:S02]  /*f850*/  ISETP.NE.U32.AND P3, PT, R24, 0x1, PT ;  /* 0x000000011800780c */ /* 0x000fe40003f65070 */
[----:B------:R-:W-:Y:S02]  /*f860*/  SEL R19, R66, R56, !P1 ;  /* 0x0000003842137207 */ /* 0x000fe40004800000 */
[----:B------:R-:W-:-:S02]  /*f870*/  ISETP.NE.AND P6, PT, R0, R47, PT ;  /* 0x0000002f0000720c */ /* 0x000fc40003fc5270 */
[----:B------:R-:W-:Y:S02]  /*f880*/  SEL R32, R71, R57, !P0 ;  /* 0x0000003947207207 */ /* 0x000fe40004000000 */
        /* <DEDUP_REMOVED lines=8> */
[----:B------:R-:W-:Y:S02]  /*f910*/  SEL R26, R67, R53, !P2 ;  /* 0x00000035431a7207 */ /* 0x000fe40005000000 */
[----:B------:R-:W-:Y:S02]  /*f920*/  SEL R30, R63, R51, !P2 ;  /* 0x000000333f1e7207 */ /* 0x000fe40005000000 */
[----:B------:R-:W-:-:S02]  /*f930*/  SEL R65, R65, R52, !P2 ;  /* 0x0000003441417207 */ /* 0x000fc40005000000 */
[----:B------:R-:W-:Y:S02]  /*f940*/  ISETP.GE.AND P2, PT, R0, R47, PT ;  /* 0x0000002f0000720c */ /* 0x000fe40003f46270 */
[----:B------:R-:W-:Y:S02]  /*f950*/  SEL R24, RZ, 0xffffffff, P3 ;  /* 0xffffffffff187807 */ /* 0x000fe40001800000 */
[----:B------:R-:W-:Y:S02]  /*f960*/  ISETP.NE.AND P3, PT, R27, R20, PT ;  /* 0x000000141b00720c */ /* 0x000fe40003f65270 */
[----:B------:R-:W-:Y:S02]  /*f970*/  ISETP.GE.AND.EX P1, PT, R73, R46, PT, P1 ;  /* 0x0000002e4900720c */ /* 0x000fe40003f26310 */
[----:B------:R-:W-:Y:S02]  /*f980*/  ISETP.NE.AND P4, PT, R19, R44, PT ;  /* 0x0000002c1300720c */ /* 0x000fe40003f85270 */
[----:B------:R-:W-:-:S02]  /*f990*/  SEL R18, RZ, 0xffffffff, P2 ;  /* 0xffffffffff127807 */ /* 0x000fc40001000000 */
[----:B------:R-:W-:Y:S02]  /*f9a0*/  @!P6 SEL R18, RZ, 0xffffffff, P1 ;  /* 0xffffffffff12e807 */ /* 0x000fe40000800000 */
[----:B------:R-:W-:Y:S02]  /*f9b0*/  ISETP.GE.U32.AND P1, PT, R48, R15, PT ;  /* 0x0000000f3000720c */ /* 0x000fe40003f26070 */
[----:B------:R-:W-:Y:S02]  /*f9c0*/  ISETP.GE.U32.AND P2, PT, R69, R42, PT ;  /* 0x0000002a4500720c */ /* 0x000fe40003f46070 */
[----:B------:R-:W-:Y:S02]  /*f9d0*/  ISETP.GE.AND P6, PT, R27, R20, PT ;  /* 0x000000141b00720c */ /* 0x000fe40003fc6270 */
[CC--:B------:R-:W-:Y:S02]  /*f9e0*/  ISETP.GE.AND P0, PT, R26.reuse, R41.reuse, PT ;  /* 0x000000291a00720c */ /* 0x0c0fe40003f06270 */
[----:B------:R-:W-:-:S02]  /*f9f0*/  ISETP.NE.AND P5, PT, R26, R41, PT ;  /* 0x000000291a00720c */ /* 0x000fc40003fa5270 */
[----:B------:R-:W-:Y:S02]  /*fa00*/  ISETP.GE.AND.EX P1, PT, R49, R16, PT, P1 ;  /* 0x000000103100720c */ /* 0x000fe40003f26310 */
[----:B------:R-:W-:Y:S02]  /*fa10*/  ISETP.GE.AND.EX P2, PT, R64, R43, PT, P2 ;  /* 0x0000002b4000720c */ /* 0x000fe40003f46320 */
[----:B------:R-:W-:Y:S02]  /*fa20*/  SEL R28, RZ, 0xffffffff, P6 ;  /* 0xffffffffff1c7807 */ /* 0x000fe40003000000 */
[----:B------:R-:W-:Y:S02]  /*fa30*/  SEL R25, RZ, 0xffffffff, P0 ;  /* 0xffffffffff197807 */ /* 0x000fe40000000000 */
[----:B------:R-:W-:Y:S02]  /*fa40*/  @!P3 SEL R28, RZ, 0xffffffff, P1 ;  /* 0xffffffffff1cb807 */ /* 0x000fe40000800000 */
[----:B------:R-:W-:-:S02]  /*fa50*/  ISETP.GE.U32.AND P0, PT, R30, R21, PT ;  /* 0x000000151e00720c */ /* 0x000fc40003f06070 */
[----:B------:R-:W-:Y:S02]  /*fa60*/  @!P4 SEL R24, RZ, 0xffffffff, P2 ;  /* 0xffffffffff18c807 */ /* 0x000fe40001000000 */
[----:B------:R-:W-:Y:S02]  /*fa70*/  LOP3.LUT R28, R28, 0x1, RZ, 0xc0, !PT ;  /* 0x000000011c1c7812 */ /* 0x000fe400078ec0ff */
[----:B------:R-:W-:Y:S02]  /*fa80*/  ISETP.GE.AND.EX P0, PT, R65, R40, PT, P0 ;  /* 0x000000284100720c */ /* 0x000fe40003f06300 */
[----:B------:R-:W-:Y:S02]  /*fa90*/  LOP3.LUT R24, R24, 0x1, RZ, 0xc0, !PT ;  /* 0x0000000118187812 */ /* 0x000fe400078ec0ff */
[----:B------:R-:W-:Y:S02]  /*faa0*/  LOP3.LUT R18, R18, 0x1, RZ, 0xc0, !PT ;  /* 0x0000000112127812 */ /* 0x000fe400078ec0ff */
[----:B------:R-:W-:-:S02]  /*fab0*/  ISETP.NE.U32.AND P3, PT, R28, 0x1, PT ;  /* 0x000000011c00780c */ /* 0x000fc40003f65070 */
[----:B------:R-:W-:Y:S02]  /*fac0*/  @!P5 SEL R25, RZ, 0xffffffff, P0 ;  /* 0xffffffffff19d807 */ /* 0x000fe40000000000 */
[----:B------:R-:W-:Y:S02]  /*fad0*/  ISETP.NE.U32.AND P1, PT, R24, 0x1, PT ;  /* 0x000000011800780c */ /* 0x000fe40003f25070 */
[----:B------:R-:W-:Y:S02]  /*fae0*/  ISETP.NE.U32.AND P0, PT, R18, 0x1, PT ;  /* 0x000000011200780c */ /* 0x000fe40003f05070 */
[----:B------:R-:W-:Y:S02]  /*faf0*/  SEL R27, R27, R20, !P3 ;  /* 0x000000141b1b7207 */ /* 0x000fe40005800000 */
[----:B------:R-:W-:Y:S02]  /*fb00*/  LOP3.LUT R25, R25, 0x1, RZ, 0xc0, !PT ;  /* 0x0000000119197812 */ /* 0x000fe400078ec0ff */
[----:B------:R-:W-:-:S02]  /*fb10*/  SEL R44, R19, R44, !P1 ;  /* 0x0000002c132c7207 */ /* 0x000fc40004800000 */
[----:B------:R-:W-:Y:S02]  /*fb20*/  SEL R19, R48, R15, !P3 ;  /* 0x0000000f30137207 */ /* 0x000fe40005800000 */
[----:B------:R-:W-:Y:S02]  /*fb30*/  SEL R20, R49, R16, !P3 ;  /* 0x0000001031147207 */ /* 0x000fe40005800000 */
[----:B------:R-:W-:Y:S02]  /*fb40*/  SEL R47, R0, R47, !P0 ;  /* 0x0000002f002f7207 */ /* 0x000fe40004000000 */
[----:B------:R-:W-:Y:S02]  /*fb50*/  ISETP.NE.AND P3, PT, R27, R8, PT ;  /* 0x000000081b00720c */ /* 0x000fe40003f65270 */
[----:B------:R-:W-:Y:S02]  /*fb60*/  ISETP.NE.U32.AND P2, PT, R25, 0x1, PT ;  /* 0x000000011900780c */ /* 0x000fe40003f45070 */
[----:B------:R-:W-:-:S02]  /*fb70*/  SEL R45, R32, R45, !P0 ;  /* 0x0000002d202d7207 */ /* 0x000fc40004000000 */
[----:B------:R-:W-:Y:S02]  /*fb80*/  SEL R46, R73, R46, !P0 ;  /* 0x0000002e492e7207 */ /* 0x000fe40004000000 */
[----:B------:R-:W-:Y:S02]  /*fb90*/  ISETP.GE.AND P4, PT, R47, R14, PT ;  /* 0x0000000e2f00720c */ /* 0x000fe40003f86270 */
[----:B------:R-:W-:Y:S02]  /*fba0*/  SEL R26, R26, R41, !P2 ;  /* 0x000000291a1a7207 */ /* 0x000fe40005000000 */
[----:B------:R-:W-:Y:S02]  /*fbb0*/  ISETP.GE.U32.AND P0, PT, R19, R12, PT ;  /* 0x0000000c1300720c */ /* 0x000fe40003f06070 */
[----:B------:R-:W-:Y:S02]  /*fbc0*/  SEL R21, R30, R21, !P2 ;  /* 0x000000151e157207 */ /* 0x000fe40005000000 */
[----:B------:R-:W-:-:S02]  /*fbd0*/  SEL R40, R65, R40, !P2 ;  /* 0x0000002841287207 */ /* 0x000fc40005000000 */
[----:B------:R-:W-:Y:S02]  /*fbe0*/  ISETP.GE.AND P2, PT, R27, R8, PT ;  /* 0x000000081b00720c */ /* 0x000fe40003f46270 */
[----:B------:R-:W-:Y:S02]  /*fbf0*/  SEL R0, RZ, 0xffffffff, P4 ;  /* 0xffffffffff007807 */ /* 0x000fe40002000000 */
[----:B------:R-:W-:Y:S02]  /*fc00*/  SEL R25, R69, R42, !P1 ;  /* 0x0000002a45197207 */ /* 0x000fe40004800000 */
[----:B------:R-:W-:Y:S02]  /*fc10*/  SEL R24, R64, R43, !P1 ;  /* 0x0000002b40187207 */ /* 0x000fe40004800000 */
[----:B------:R-:W-:Y:S02]  /*fc20*/  ISETP.NE.AND P4, PT, R26, R3, PT ;  /* 0x000000031a00720c */ /* 0x000fe40003f85270 */
[----:B------:R-:W-:-:S02]  /*fc30*/  ISETP.GE.AND.EX P0, PT, R20, R13, PT, P0 ;  /* 0x0000000d1400720c */ /* 0x000fc40003f06300 */
[CC--:B------:R-:W-:Y:S02]  /*fc40*/  ISETP.GE.AND P1, PT, R44.reuse, R9.reuse, PT ;  /* 0x000000092c00720c */ /* 0x0c0fe40003f26270 */
[----:B------:R-:W-:Y:S02]  /*fc50*/  ISETP.NE.AND P5, PT, R44, R9, PT ;  /* 0x000000092c00720c */ /* 0x000fe40003fa5270 */
[----:B------:R-:W-:Y:S02]  /*fc60*/  ISETP.NE.AND P6, PT, R47, R14, PT ;  /* 0x0000000e2f00720c */ /* 0x000fe40003fc5270 */
[----:B------:R-:W-:Y:S02]  /*fc70*/  SEL R18, RZ, 0xffffffff, P2 ;  /* 0xffffffffff127807 */ /* 0x000fe40001000000 */
[----:B------:R-:W-:Y:S02]  /*fc80*/  @!P3 SEL R18, RZ, 0xffffffff, P0 ;  /* 0xffffffffff12b807 */ /* 0x000fe40000000000 */
[----:B------:R-:W-:-:S02]  /*fc90*/  SEL R15, RZ, 0xffffffff, P1 ;  /* 0xffffffffff0f7807 */ /* 0x000fc40000800000 */
        /* <DEDUP_REMOVED lines=31> */
.L_x_3447:
[----:B------:R-:W-:Y:S05]  /*fe90*/  BSYNC B6 ;  /* 0x0000000000067941 */ /* 0x000fea0003800000 */
.L_x_3446:
        /* <DEDUP_REMOVED lines=21> */
.L_x_3497:
        /* <DEDUP_REMOVED lines=14> */
[----:B------:R-:W3:Y:S04]  /*100d0*/  LDS.64 R4, [R29+0x18] ;  /* 0x000018001d047984 */ /* 0x000ee80000000a00 */
[----:B------:R-:W4:Y:S04]  /*100e0*/  LDS R28, [R29+0x30] ;  /* 0x000030001d1c7984 */ /* 0x000f280000000800 */
[----:B------:R-:W5:Y:S04]  /*100f0*/  LDS.64 R20, [R29+0x38] ;  /* 0x000038001d147984 */ /* 0x000f680000000a00 */
[----:B------:R-:W5:Y:S04]  /*10100*/  LDS R30, [R29+0x40] ;  /* 0x000040001d1e7984 */ /* 0x000f680000000800 */
[----:B------:R-:W5:Y:S01]  /*10110*/  LDS.64 R24, [R29+0x48] ;  /* 0x000048001d187984 */ /* 0x000f620000000a00 */
        /* <DEDUP_REMOVED lines=8> */
[----:B----4-:R-:W-:Y:S02]  /*101a0*/  ISETP.NE.AND P5, PT, R73, R28, PT ;  /* 0x0000001c4900720c */ /* 0x010fe40003fa5270 */
[----:B------:R-:W-:Y:S02]  /*101b0*/  ISETP.GE.AND.EX P2, PT, R7, R5, PT, P2 ;  /* 0x000000050700720c */ /* 0x000fe40003f46320 */
[----:B------:R-:W-:Y:S02]  /*101c0*/  SEL R16, RZ, 0xffffffff, P0 ;  /* 0xffffffffff107807 */ /* 0x000fe40000000000 */
[----:B------:R-:W-:Y:S02]  /*101d0*/  @!P4 SEL R27, RZ, 0xffffffff, P1 ;  /* 0xffffffffff1bc807 */ /* 0x000fe40000800000 */
[----:B-----5:R-:W-:-:S02]  /*101e0*/  ISETP.GE.U32.AND P0, PT, R8, R20, PT ;  /* 0x000000140800720c */ /* 0x020fc40003f06070 */
[----:B------:R-:W-:Y:S02]  /*101f0*/  ISETP.NE.AND P4, PT, R13, R30, PT ;  /* 0x0000001e0d00720c */ /* 0x000fe40003f85270 */
[----:B------:R-:W-:Y:S02]  /*10200*/  @!P6 SEL R16, RZ, 0xffffffff, P2 ;  /* 0xffffffffff10e807 */ /* 0x000fe40001000000 */
[----:B------:R-:W-:Y:S02]  /*10210*/  ISETP.GE.AND P6, PT, R73, R28, PT ;  /* 0x0000001c4900720c */ /* 0x000fe40003fc6270 */
[----:B------:R-:W-:Y:S02]  /*10220*/  ISETP.GE.AND.EX P0, PT, R15, R21, PT, P0 ;  /* 0x000000150f00720c */ /* 0x000fe40003f06300 */
[----:B------:R-:W-:Y:S02]  /*10230*/  ISETP.GE.U32.AND P1, PT, R18, R24, PT ;  /* 0x000000181200720c */ /* 0x000fe40003f26070 */
[----:B------:R-:W-:-:S02]  /*10240*/  LOP3.LUT R16, R16, 0x1, RZ, 0xc0, !PT ;  /* 0x0000000110107812 */ /* 0x000fc400078ec0ff */
[----:B------:R-:W-:Y:S02]  /*10250*/  SEL R29, RZ, 0xffffffff, P6 ;  /* 0xffffffffff1d7807 */ /* 0x000fe40003000000 */
[----:B------:R-:W-:Y:S02]  /*10260*/  ISETP.GE.AND P2, PT, R13, R30, PT ;  /* 0x0000001e0d00720c */ /* 0x000fe40003f46270 */
[----:B------:R-:W-:Y:S02]  /*10270*/  @!P5 SEL R29, RZ, 0xffffffff, P0 ;  /* 0xffffffffff1dd807 */ /* 0x000fe40000000000 */
[----:B------:R-:W-:Y:S02]  /*10280*/  ISETP.GE.AND.EX P1, PT, R19, R25, PT, P1 ;  /* 0x000000191300720c */ /* 0x000fe40003f26310 */
[----:B------:R-:W-:Y:S02]  /*10290*/  ISETP.NE.U32.AND P6, PT, R16, 0x1, PT ;  /* 0x000000011000780c */ /* 0x000fe40003fc5070 */
[----:B------:R-:W-:-:S02]  /*102a0*/  SEL R16, RZ, 0xffffffff, P2 ;  /* 0xffffffffff107807 */ /* 0x000fc40001000000 */
[----:B------:R-:W-:Y:S02]  /*102b0*/  LOP3.LUT R27, R27, 0x1, RZ, 0xc0, !PT ;  /* 0x000000011b1b7812 */ /* 0x000fe400078ec0ff */
[----:B------:R-:W-:Y:S02]  /*102c0*/  LOP3.LUT R29, R29, 0x1, RZ, 0xc0, !PT ;  /* 0x000000011d1d7812 */ /* 0x000fe400078ec0ff */
[----:B------:R-:W-:Y:S02]  /*102d0*/  @!P4 SEL R16, RZ, 0xffffffff, P1 ;  /* 0xffffffffff10c807 */ /* 0x000fe40000800000 */
[----:B------:R-:W-:Y:S02]  /*102e0*/  ISETP.NE.U32.AND P0, PT, R27, 0x1, PT ;  /* 0x000000011b00780c */ /* 0x000fe40003f05070 */
[----:B------:R-:W-:Y:S02]  /*102f0*/  ISETP.NE.U32.AND P1, PT, R29, 0x1, PT ;  /* 0x000000011d00780c */ /* 0x000fe40003f25070 */
[----:B------:R-:W-:-:S02]  /*10300*/  LOP3.LUT R16, R16, 0x1, RZ, 0xc0, !PT ;  /* 0x0000000110107812 */ /* 0x000fc400078ec0ff */
[----:B------:R-:W-:Y:S02]  /*10310*/  SEL R0, R0, R10, !P0 ;  /* 0x0000000a00007207 */ /* 0x000fe40004000000 */
[----:B------:R-:W-:Y:S02]  /*10320*/  SEL R3, R3, R11, !P0 ;  /* 0x0000000b03037207 */ /* 0x000fe40004000000 */
[----:B------:R-:W-:Y:S02]  /*10330*/  SEL R9, R9, R26, !P0 ;  /* 0x0000001a09097207 */ /* 0x000fe40004000000 */
[----:B------:R-:W-:Y:S02]  /*10340*/  SEL R8, R8, R20, !P1 ;  /* 0x0000001408087207 */ /* 0x000fe40004800000 */
[----:B------:R-:W-:Y:S01]  /*10350*/  ISETP.NE.U32.AND P0, PT, R16, 0x1, PT ;  /* 0x000000011000780c */ /* 0x000fe20003f05070 */
[----:B------:R0:W-:Y:S01]  /*10360*/  STS [R12+0x10], R9 ;  /* 0x000010090c007388 */ /* 0x0001e20000000800 */
[----:B------:R-:W-:Y:S01]  /*10370*/  SEL R6, R6, R4, !P6 ;  /* 0x0000000406067207 */ /* 0x000fe20007000000 */
[----:B------:R-:W-:Y:S01]  /*10380*/  IMAD.MOV.U32 R4, RZ, RZ, R0 ;  /* 0x000000ffff047224 */ /* 0x000fe200078e0000 */
[----:B------:R-:W-:Y:S01]  /*10390*/  SEL R7, R7, R5, !P6 ;  /* 0x0000000507077207 */ /* 0x000fe20007000000 */
[----:B------:R-:W-:Y:S01]  /*103a0*/  IMAD.MOV.U32 R5, RZ, RZ, R3 ;  /* 0x000000ffff057224 */ /* 0x000fe200078e0003 */
[----:B------:R-:W-:Y:S01]  /*103b0*/  SEL R61, R61, R14, !P6 ;  /* 0x0000000e3d3d7207 */ /* 0x000fe20007000000 */
[----:B------:R-:W-:Y:S01]  /*103c0*/  IMAD.MOV.U32 R14, RZ, RZ, R8 ;  /* 0x000000ffff0e7224 */ /* 0x000fe200078e0008 */
[----:B------:R-:W-:Y:S01]  /*103d0*/  SEL R15, R15, R21, !P1 ;  /* 0x000000150f0f7207 */ /* 0x000fe20004800000 */
[----:B------:R0:W-:Y:S01]  /*103e0*/  STS.64 [R12+0x8], R6 ;  /* 0x000008060c007388 */ /* 0x0001e20000000a00 */
[----:B------:R-:W-:-:S02]  /*103f0*/  SEL R73, R73, R28, !P1 ;  /* 0x0000001c49497207 */ /* 0x000fc40004800000 */
[----:B------:R-:W-:Y:S01]  /*10400*/  SEL R18, R18, R24, !P0 ;  /* 0x0000001812127207 */ /* 0x000fe20004000000 */
[----:B------:R0:W-:Y:S01]  /*10410*/  STS.64 [R12+0x18], R4 ;  /* 0x000018040c007388 */ /* 0x0001e20000000a00 */
[----:B------:R-:W-:Y:S02]  /*10420*/  SEL R19, R19, R25, !P0 ;  /* 0x0000001913137207 */ /* 0x000fe40004000000 */
[----:B------:R-:W-:Y:S01]  /*10430*/  SEL R13, R13, R30, !P0 ;  /* 0x0000001e0d0d7207 */ /* 0x000fe20004000000 */
[----:B------:R0:W-:Y:S04]  /*10440*/  STS.64 [R12+0x28], R14 ;  /* 0x0000280e0c007388 */ /* 0x0001e80000000a00 */
[----:B------:R0:W-:Y:S04]  /*10450*/  STS.64 [R12+0x38], R18 ;  /* 0x000038120c007388 */ /* 0x0001e80000000a00 */
[----:B------:R0:W-:Y:S04]  /*10460*/  STS [R12], R61 ;  /* 0x0000003d0c007388 */ /* 0x0001e80000000800 */
[----:B------:R0:W-:Y:S04]  /*10470*/  STS [R12+0x20], R73 ;  /* 0x000020490c007388 */ /* 0x0001e80000000800 */
[----:B------:R0:W-:Y:S02]  /*10480*/  STS [R12+0x30], R13 ;  /* 0x0000300d0c007388 */ /* 0x0001e40000000800 */
.L_x_3496:
[----:B------:R-:W-:Y:S05]  /*10490*/  BSYNC B0 ;  /* 0x0000000000007941 */ /* 0x000fea0003800000 */
.L_x_3495:
[----:B0-----:R-:W-:Y:S01]  /*104a0*/  IMAD.MOV.U32 R5, RZ, RZ, R31 ;  /* 0x000000ffff057224 */ /* 0x001fe200078e001f */
[----:B------:R-:W-:Y:S05]  /*104b0*/  @P3 BRA `(.L_x_3497) ;  /* 0xfffffb3000003947 */ /* 0x000fea000383ffff */
.L_x_3494:
        /* <DEDUP_REMOVED lines=14> */
[----:B------:R-:W-:Y:S01]  /*105a0*/  STS.64 [R12+0x18], R6 ;  /* 0x000018060c007388 */ /* 0x000fe20000000a00 */
[----:B------:R-:W-:-:S03]  /*105b0*/  ISETP.GE.AND P0, PT, R10, 0x20, PT ;  /* 0x000000200a00780c */ /* 0x000fc60003f06270 */
[----:B------:R-:W-:Y:S04]  /*105c0*/  STS.64 [R12+0x38], R14 ;  /* 0x0000380e0c007388 */ /* 0x000fe80000000a00 */
[----:B------:R-:W-:Y:S04]  /*105d0*/  STS.64 [R12+0x48], R18 ;  /* 0x000048120c007388 */ /* 0x000fe80000000a00 */
[----:B------:R-:W-:Y:S04]  /*105e0*/  STS [R12+0x10], R61 ;  /* 0x0000103d0c007388 */ /* 0x000fe80000000800 */
[----:B------:R-:W-:Y:S04]  /*105f0*/  STS [R12+0x20], R9 ;  /* 0x000020090c007388 */ /* 0x000fe80000000800 */
[----:B------:R-:W-:Y:S04]  /*10600*/  STS [R12+0x30], R73 ;  /* 0x000030490c007388 */ /* 0x000fe80000000800 */
[----:B------:R-:W-:Y:S04]  /*10610*/  STS [R12+0x40], R13 ;  /* 0x0000400d0c007388 */ /* 0x000fe80000000800 */
[----:B------:R0:W-:Y:S02]  /*10620*/  STS.64 [R12+0x28], R4 ;  /* 0x000028040c007388 */ /* 0x0001e40000000a00 */
[----:B0-----:R-:W-:Y:S01]  /*10630*/  IMAD.MOV.U32 R4, RZ, RZ, 0x20 ;  /* 0x00000020ff047424 */ /* 0x001fe200078e00ff */
[----:B------:R-:W-:Y:S05]  /*10640*/  @!P0 BRA `(.L_x_3499) ;  /* 0x000004d000008947 */ /* 0x000fea0003800000 */
[----:B------:R-:W-:-:S04]  /*10650*/  IMAD.MOV.U32 R12, RZ, RZ, R10 ;  /* 0x000000ffff0c7224 */ /* 0x000fc800078e000a */
.L_x_3502:
        /* <DEDUP_REMOVED lines=8> */
[----:B------:R-:W0:Y:S04]  /*106e0*/  LDS R16, [R14] ;  /* 0x000000000e107984 */ /* 0x000e280000000800 */
[----:B------:R-:W1:Y:S04]  /*106f0*/  LDS.64 R4, [R14+0x8] ;  /* 0x000008000e047984 */ /* 0x000e680000000a00 */
[----:B------:R-:W2:Y:S04]  /*10700*/  LDS R28, [R14+0x10] ;  /* 0x000010000e1c7984 */ /* 0x000ea80000000800 */
[----:B------:R-:W3:Y:S04]  /*10710*/  LDS R30, [R14+0x20] ;  /* 0x000020000e1e7984 */ /* 0x000ee80000000800 */
[----:B------:R-:W4:Y:S04]  /*10720*/  LDS.64 R10, [R14+0x18] ;  /* 0x000018000e0a7984 */ /* 0x000f280000000a00 */
[----:B------:R-:W5:Y:S04]  /*10730*/  LDS.64 R20, [R14+0x28] ;  /* 0x000028000e147984 */ /* 0x000f680000000a00 */
[----:B------:R-:W5:Y:S04]  /*10740*/  LDS R32, [R14+0x30] ;  /* 0x000030000e207984 */ /* 0x000f680000000800 */
[----:B------:R0:W5:Y:S02]  /*10750*/  LDS.64 R24, [R14+0x38] ;  /* 0x000038000e187984 */ /* 0x0001640000000a00 */
[----:B0-----:R-:W-:-:S02]  /*10760*/  ISETP.NE.AND P5, PT, R61, R16, PT ;  /* 0x000000103d00720c */ /* 0x001fc40003fa5270 */
[----:B------:R-:W-:Y:S02]  /*10770*/  ISETP.GE.AND P0, PT, R61, R16, PT ;  /* 0x000000103d00720c */ /* 0x000fe40003f06270 */
[----:B-1----:R-:W-:Y:S02]  /*10780*/  ISETP.GE.U32.AND P4, PT, R6, R4, PT ;  /* 0x000000040600720c */ /* 0x002fe40003f86070 */
[----:B------:R-:W-:Y:S02]  /*10790*/  SEL R26, RZ, 0xffffffff, P0 ;  /* 0xffffffffff1a7807 */ /* 0x000fe40000000000 */
[----:B------:R-:W-:Y:S02]  /*107a0*/  ISETP.GE.AND.EX P4, PT, R7, R5, PT, P4 ;  /* 0x000000050700720c */ /* 0x000fe40003f86340 */
[CC--:B--2---:R-:W-:Y:S02]  /*107b0*/  ISETP.GE.AND P6, PT, R9.reuse, R28.reuse, PT ;  /* 0x0000001c0900720c */ /* 0x0c4fe40003fc6270 */
[----:B------:R-:W-:-:S02]  /*107c0*/  ISETP.NE.AND P3, PT, R9, R28, PT ;  /* 0x0000001c0900720c */ /* 0x000fc40003f65270 */
[----:B------:R-:W-:Y:S02]  /*107d0*/  @!P5 SEL R26, RZ, 0xffffffff, P4 ;  /* 0xffffffffff1ad807 */ /* 0x000fe40002000000 */
[C---:B---3--:R-:W-:Y:S02]  /*107e0*/  ISETP.NE.AND P4, PT, R73.reuse, R30, PT ;  /* 0x0000001e4900720c */ /* 0x048fe40003f85270 */
[----:B------:R-:W-:Y:S02]  /*107f0*/  SEL R14, RZ, 0xffffffff, P6 ;  /* 0xffffffffff0e7807 */ /* 0x000fe40003000000 */
[----:B----4-:R-:W-:Y:S02]  /*10800*/  ISETP.GE.U32.AND P1, PT, R0, R10, PT ;  /* 0x0000000a0000720c */ /* 0x010fe40003f26070 */
[----:B-----5:R-:W-:Y:S02]  /*10810*/  ISETP.GE.U32.AND P0, PT, R8, R20, PT ;  /* 0x000000140800720c */ /* 0x020fe40003f06070 */
[----:B------:R-:W-:-:S02]  /*10820*/  ISETP.GE.AND P2, PT, R73, R30, PT ;  /* 0x0000001e4900720c */ /* 0x000fc40003f46270 */
[----:B------:R-:W-:Y:S02]  /*10830*/  ISETP.NE.AND P6, PT, R13, R32, PT ;  /* 0x000000200d00720c */ /* 0x000fe40003fc5270 */
[----:B------:R-:W-:Y:S02]  /*10840*/  ISETP.GE.AND.EX P1, PT, R3, R11, PT, P1 ;  /* 0x0000000b0300720c */ /* 0x000fe40003f26310 */
[----:B------:R-:W-:Y:S02]  /*10850*/  SEL R27, RZ, 0xffffffff, P2 ;  /* 0xffffffffff1b7807 */ /* 0x000fe40001000000 */
[----:B------:R-:W-:Y:S02]  /*10860*/  ISETP.GE.AND.EX P0, PT, R15, R21, PT, P0 ;  /* 0x000000150f00720c */ /* 0x000fe40003f06300 */
[----:B------:R-:W-:Y:S02]  /*10870*/  ISETP.GE.U32.AND P2, PT, R18, R24, PT ;  /* 0x000000181200720c */ /* 0x000fe40003f46070 */
[----:B------:R-:W-:-:S02]  /*10880*/  LOP3.LUT R26, R26, 0x1, RZ, 0xc0, !PT ;  /* 0x000000011a1a7812 */ /* 0x000fc400078ec0ff */
[----:B------:R-:W-:Y:S02]  /*10890*/  ISETP.GE.AND P5, PT, R13, R32, PT ;  /* 0x000000200d00720c */ /* 0x000fe40003fa6270 */
[----:B------:R-:W-:Y:S02]  /*108a0*/  @!P3 SEL R14, RZ, 0xffffffff, P1 ;  /* 0xffffffffff0eb807 */ /* 0x000fe40000800000 */
[----:B------:R-:W-:Y:S02]  /*108b0*/  @!P4 SEL R27, RZ, 0xffffffff, P0 ;  /* 0xffffffffff1bc807 */ /* 0x000fe40000000000 */
[----:B------:R-:W-:Y:S02]  /*108c0*/  ISETP.GE.AND.EX P2, PT, R19, R25, PT, P2 ;  /* 0x000000191300720c */ /* 0x000fe40003f46320 */
[----:B------:R-:W-:Y:S02]  /*108d0*/  ISETP.NE.U32.AND P1, PT, R26, 0x1, PT ;  /* 0x000000011a00780c */ /* 0x000fe40003f25070 */
[----:B------:R-:W-:-:S02]  /*108e0*/  SEL R26, RZ, 0xffffffff, P5 ;  /* 0xffffffffff1a7807 */ /* 0x000fc40002800000 */
[----:B------:R-:W-:Y:S02]  /*108f0*/  LOP3.LUT R14, R14, 0x1, RZ, 0xc0, !PT ;  /* 0x000000010e0e7812 */ /* 0x000fe400078ec0ff */
[----:B------:R-:W-:Y:S02]  /*10900*/  LOP3.LUT R27, R27, 0x1, RZ, 0xc0, !PT ;  /* 0x000000011b1b7812 */ /* 0x000fe400078ec0ff */
[----:B------:R-:W-:Y:S02]  /*10910*/  @!P6 SEL R26, RZ, 0xffffffff, P2 ;  /* 0xffffffffff1ae807 */ /* 0x000fe40001000000 */
[----:B------:R-:W-:Y:S02]  /*10920*/  SEL R6, R6, R4, !P1 ;  /* 0x0000000406067207 */ /* 0x000fe40004800000 */
[----:B------:R-:W-:Y:S02]  /*10930*/  SEL R7, R7, R5, !P1 ;  /* 0x0000000507077207 */ /* 0x000fe40004800000 */
[----:B------:R-:W-:-:S02]  /*10940*/  SEL R61, R61, R16, !P1 ;  /* 0x000000103d3d7207 */ /* 0x000fc40004800000 */
[----:B------:R-:W-:Y:S01]  /*10950*/  ISETP.NE.U32.AND P0, PT, R14, 0x1, PT ;  /* 0x000000010e00780c */ /* 0x000fe20003f05070 */
[----:B------:R0:W-:Y:S01]  /*10960*/  STS.64 [R29+0x8], R6 ;  /* 0x000008061d007388 */ /* 0x0001e20000000a00 */
[----:B------:R-:W-:Y:S02]  /*10970*/  ISETP.NE.U32.AND P1, PT, R27, 0x1, PT ;  /* 0x000000011b00780c */ /* 0x000fe40003f25070 */
[----:B------:R-:W-:Y:S01]  /*10980*/  LOP3.LUT R26, R26, 0x1, RZ, 0xc0, !PT ;  /* 0x000000011a1a7812 */ /* 0x000fe200078ec0ff */
[----:B------:R0:W-:Y:S01]  /*10990*/  STS [R29], R61 ;  /* 0x0000003d1d007388 */ /* 0x0001e20000000800 */
[----:B------:R-:W-:Y:S02]  /*109a0*/  SEL R0, R0, R10, !P0 ;  /* 0x0000000a00007207 */ /* 0x000fe40004000000 */
[----:B------:R-:W-:Y:S02]  /*109b0*/  SEL R3, R3, R11, !P0 ;  /* 0x0000000b03037207 */ /* 0x000fe40004000000 */
[----:B------:R-:W-:Y:S01]  /*109c0*/  SEL R9, R9, R28, !P0 ;  /* 0x0000001c09097207 */ /* 0x000fe20004000000 */
[----:B------:R-:W-:Y:S01]  /*109d0*/  IMAD.MOV.U32 R4, RZ, RZ, R0 ;  /* 0x000000ffff047224 */ /* 0x000fe200078e0000 */
[----:B------:R-:W-:Y:S01]  /*109e0*/  SEL R8, R8, R20, !P1 ;  /* 0x0000001408087207 */ /* 0x000fe20004800000 */
[----:B------:R-:W-:Y:S01]  /*109f0*/  IMAD.MOV.U32 R5, RZ, RZ, R3 ;  /* 0x000000ffff057224 */ /* 0x000fe200078e0003 */
[----:B------:R-:W-:Y:S01]  /*10a00*/  ISETP.NE.U32.AND P0, PT, R26, 0x1, PT ;  /* 0x000000011a00780c */ /* 0x000fe20003f05070 */
[----:B------:R0:W-:Y:S01]  /*10a10*/  STS [R29+0x10], R9 ;  /* 0x000010091d007388 */ /* 0x0001e20000000800 */
[----:B------:R-:W-:Y:S01]  /*10a20*/  SEL R15, R15, R21, !P1 ;  /* 0x000000150f0f7207 */ /* 0x000fe20004800000 */
[----:B------:R-:W-:Y:S01]  /*10a30*/  IMAD.MOV.U32 R14, RZ, RZ, R8 ;  /* 0x000000ffff0e7224 */ /* 0x000fe200078e0008 */
[----:B------:R-:W-:Y:S01]  /*10a40*/  SEL R73, R73, R30, !P1 ;  /* 0x0000001e49497207 */ /* 0x000fe20004800000 */
[----:B------:R0:W-:Y:S01]  /*10a50*/  STS.64 [R29+0x18], R4 ;  /* 0x000018041d007388 */ /* 0x0001e20000000a00 */
[----:B------:R-:W-:-:S02]  /*10a60*/  SEL R18, R18, R24, !P0 ;  /* 0x0000001812127207 */ /* 0x000fc40004000000 */
[----:B------:R-:W-:Y:S01]  /*10a70*/  SEL R19, R19, R25, !P0 ;  /* 0x0000001913137207 */ /* 0x000fe20004000000 */
[----:B------:R0:W-:Y:S01]  /*10a80*/  STS.64 [R29+0x28], R14 ;  /* 0x0000280e1d007388 */ /* 0x0001e20000000a00 */
[----:B------:R-:W-:-:S03]  /*10a90*/  SEL R13, R13, R32, !P0 ;  /* 0x000000200d0d7207 */ /* 0x000fc60004000000 */
[----:B------:R0:W-:Y:S04]  /*10aa0*/  STS.64 [R29+0x38], R18 ;  /* 0x000038121d007388 */ /* 0x0001e80000000a00 */
[----:B------:R0:W-:Y:S04]  /*10ab0*/  STS [R29+0x20], R73 ;  /* 0x000020491d007388 */ /* 0x0001e80000000800 */
[----:B------:R0:W-:Y:S02]  /*10ac0*/  STS [R29+0x30], R13 ;  /* 0x0000300d1d007388 */ /* 0x0001e40000000800 */
.L_x_3501:
[----:B------:R-:W-:Y:S05]  /*10ad0*/  BSYNC B0 ;  /* 0x0000000000007941 */ /* 0x000fea0003800000 */
.L_x_3500:
[----:B------:R-:W-:-:S04]  /*10ae0*/  SHF.R.S32.HI R12, RZ, 0x1, R12 ;  /* 0x00000001ff0c7819 */ /* 0x000fc8000001140c */
[----:B------:R-:W-:-:S13]  /*10af0*/  ISETP.GE.AND P0, PT, R12, 0x20, PT ;  /* 0x000000200c00780c */ /* 0x000fda0003f06270 */
[----:B------:R-:W-:Y:S05]  /*10b00*/  @P0 BRA `(.L_x_3502) ;  /* 0xfffffb5000000947 */ /* 0x000fea000383ffff */
[----:B0-----:R-:W-:-:S05]  /*10b10*/  IMAD.MOV.U32 R4, RZ, RZ, 0x20 ;  /* 0x00000020ff047424 */ /* 0x001fca00078e00ff */
.L_x_3499:
[----:B------:R-:W-:Y:S01]  /*10b20*/  ISETP.GE.AND P0, PT, R4, 0x2, PT ;  /* 0x000000020400780c */ /* 0x000fe20003f06270 */
[----:B------:R-:W-:Y:S01]  /*10b30*/  WARPSYNC 0xffffffff ;  /* 0xffffffff00007948 */ /* 0x000fe20003800000 */
[----:B------:R-:W-:Y:S11]  /*10b40*/  BAR.SYNC.DEFER_BLOCKING 0x0 ;  /* 0x0000000000007b1d */ /* 0x000ff60000010000 */
[----:B------:R-:W-:Y:S05]  /*10b50*/  @!P0 BRA `(.L_x_3498) ;  /* 0x000003c000008947 */ /* 0x000fea0003800000 */
[----:B------:R-:W-:-:S05]  /*10b60*/  IMAD.MOV.U32 R10, RZ, RZ, 0x1 ;  /* 0x00000001ff0a7424 */ /* 0x000fca00078e00ff */
.L_x_3503:
[----:B------:R-:W0:Y:S04]  /*10b70*/  SHFL.DOWN PT, R12, R61, R10, 0x1f ;  /* 0x08001f0a3d0c7589 */ /* 0x000e2800000e0000 */
[----:B------:R-:W1:Y:S04]  /*10b80*/  SHFL.DOWN PT, R5, R6, R10, 0x1f ;  /* 0x08001f0a06057589 */ /* 0x000e6800000e0000 */
[----:B------:R-:W2:Y:S04]  /*10b90*/  SHFL.DOWN PT, R21, R0, R10, 0x1f ;  /* 0x08001f0a00157589 */ /* 0x000ea800000e0000 */
[----:B------:R-:W3:Y:S04]  /*10ba0*/  SHFL.DOWN PT, R26, R73, R10, 0x1f ;  /* 0x08001f0a491a7589 */ /* 0x000ee800000e0000 */
[----:B------:R-:W4:Y:S04]  /*10bb0*/  SHFL.DOWN PT, R14, R7, R10, 0x1f ;  /* 0x08001f0a070e7589 */ /* 0x000f2800000e0000 */
[----:B------:R-:W5:Y:S04]  /*10bc0*/  SHFL.DOWN PT, R25, R8, R10, 0x1f ;  /* 0x08001f0a08197589 */ /* 0x000f6800000e0000 */
[----:B------:R-:W5:Y:S01]  /*10bd0*/  SHFL.DOWN PT, R20, R3, R10, 0x1f ;  /* 0x08001f0a03147589 */ /* 0x000f6200000e0000 */
[----:B0-----:R-:W-:-:S02]  /*10be0*/  ISETP.NE.AND P3, PT, R61, R12, PT ;  /* 0x0000000c3d00720c */ /* 0x001fc40003f65270 */
[----:B------:R-:W-:Y:S01]  /*10bf0*/  ISETP.GE.AND P5, PT, R61, R12, PT ;  /* 0x0000000c3d00720c */ /* 0x000fe20003fa6270 */
[----:B------:R-:W0:Y:S01]  /*10c00*/  SHFL.DOWN PT, R28, R15, R10, 0x1f ;  /* 0x08001f0a0f1c7589 */ /* 0x000e2200000e0000 */
[----:B-1----:R-:W-:-:S03]  /*10c10*/  ISETP.GE.U32.AND P1, PT, R6, R5, PT ;  /* 0x000000050600720c */ /* 0x002fc60003f26070 */
[----:B------:R-:W1:Y:S01]  /*10c20*/  SHFL.DOWN PT, R16, R9, R10, 0x1f ;  /* 0x08001f0a09107589 */ /* 0x000e6200000e0000 */
[----:B--2---:R-:W-:-:S03]  /*10c30*/  ISETP.GE.U32.AND P0, PT, R0, R21, PT ;  /* 0x000000150000720c */ /* 0x004fc60003f06070 */
[----:B------:R-:W2:Y:S01]  /*10c40*/  SHFL.DOWN PT, R30, R13, R10, 0x1f ;  /* 0x08001f0a0d1e7589 */ /* 0x000ea200000e0000 */
[----:B---3--:R-:W-:-:S03]  /*10c50*/  ISETP.NE.AND P4, PT, R73, R26, PT ;  /* 0x0000001a4900720c */ /* 0x008fc60003f85270 */
[----:B------:R-:W3:Y:S01]  /*10c60*/  SHFL.DOWN PT, R29, R18, R10, 0x1f ;  /* 0x08001f0a121d7589 */ /* 0x000ee200000e0000 */
[----:B----4-:R-:W-:-:S03]  /*10c70*/  ISETP.GE.AND.EX P1, PT, R7, R14, PT, P1 ;  /* 0x0000000e0700720c */ /* 0x010fc60003f26310 */
[----:B------:R4:W3:Y:S01]  /*10c80*/  SHFL.DOWN PT, R32, R19, R10, 0x1f ;  /* 0x08001f0a13207589 */ /* 0x0008e200000e0000 */
[----:B-----5:R-:W-:Y:S02]  /*10c90*/  ISETP.GE.U32.AND P2, PT, R8, R25, PT ;  /* 0x000000190800720c */ /* 0x020fe40003f46070 */
[----:B------:R-:W-:Y:S02]  /*10ca0*/  SEL R11, RZ, 0xffffffff, P1 ;  /* 0xffffffffff0b7807 */ /* 0x000fe40000800000 */
[----:B------:R-:W-:Y:S02]  /*10cb0*/  ISETP.GE.AND.EX P0, PT, R3, R20, PT, P0 ;  /* 0x000000140300720c */ /* 0x000fe40003f06300 */
[----:B------:R-:W-:Y:S02]  /*10cc0*/  @P3 SEL R11, RZ, 0xffffffff, P5 ;  /* 0xffffffffff0b3807 */ /* 0x000fe40002800000 */
[----:B0-----:R-:W-:Y:S01]  /*10cd0*/  ISETP.GE.AND.EX P2, PT, R15, R28, PT, P2 ;  /* 0x0000001c0f00720c */ /* 0x001fe20003f46320 */
[----:B----4-:R-:W-:Y:S01]  /*10ce0*/  IMAD.SHL.U32 R10, R10, 0x2, RZ ;  /* 0x000000020a0a7824 */ /* 0x010fe200078e00ff */
[----:B------:R-:W-:-:S02]  /*10cf0*/  SEL R24, RZ, 0xffffffff, P0 ;  /* 0xffffffffff187807 */ /* 0x000fc40000000000 */
[----:B-1----:R-:W-:Y:S02]  /*10d00*/  ISETP.NE.AND P6, PT, R9, R16, PT ;  /* 0x000000100900720c */ /* 0x002fe40003fc5270 */
[----:B------:R-:W-:Y:S02]  /*10d10*/  ISETP.GE.AND P0, PT, R73, R26, PT ;  /* 0x0000001a4900720c */ /* 0x000fe40003f06270 */
[----:B--2---:R-:W-:Y:S02]  /*10d20*/  ISETP.NE.AND P3, PT, R13, R30, PT ;  /* 0x0000001e0d00720c */ /* 0x004fe40003f65270 */
[----:B------:R-:W-:Y:S02]  /*10d30*/  LOP3.LUT R11, R11, 0x1, RZ, 0xc0, !PT ;  /* 0x000000010b0b7812 */ /* 0x000fe400078ec0ff */
[----:B------:R-:W-:Y:S02]  /*10d40*/  SEL R27, RZ, 0xffffffff, P2 ;  /* 0xffffffffff1b7807 */ /* 0x000fe40001000000 */
[----:B---3--:R-:W-:-:S02]  /*10d50*/  ISETP.GE.U32.AND P1, PT, R18, R29, PT ;  /* 0x0000001d1200720c */ /* 0x008fc40003f26070 */
[----:B------:R-:W-:Y:S02]  /*10d60*/  @P4 SEL R27, RZ, 0xffffffff, P0 ;  /* 0xffffffffff1b4807 */ /* 0x000fe40000000000 */
[----:B------:R-:W-:Y:S02]  /*10d70*/  ISETP.NE.U32.AND P0, PT, R11, 0x1, PT ;  /* 0x000000010b00780c */ /* 0x000fe40003f05070 */
[----:B------:R-:W-:Y:S02]  /*10d80*/  ISETP.GE.AND.EX P1, PT, R19, R32, PT, P1 ;  /* 0x000000201300720c */ /* 0x000fe40003f26310 */
[----:B------:R-:W-:Y:S02]  /*10d90*/  ISETP.GE.AND P5, PT, R9, R16, PT ;  /* 0x000000100900720c */ /* 0x000fe40003fa6270 */
[----:B------:R-:W-:Y:S02]  /*10da0*/  ISETP.GE.AND P2, PT, R13, R30, PT ;  /* 0x0000001e0d00720c */ /* 0x000fe40003f46270 */
[----:B------:R-:W-:-:S02]  /*10db0*/  SEL R6, R6, R5, !P0 ;  /* 0x0000000506067207 */ /* 0x000fc40004000000 */
[----:B------:R-:W-:Y:S02]  /*10dc0*/  SEL R7, R7, R14, !P0 ;  /* 0x0000000e07077207 */ /* 0x000fe40004000000 */
[----:B------:R-:W-:Y:S02]  /*10dd0*/  SEL R61, R61, R12, !P0 ;  /* 0x0000000c3d3d7207 */ /* 0x000fe40004000000 */
[----:B------:R-:W-:Y:S02]  /*10de0*/  ISETP.GE.AND P0, PT, R10, R4, PT ;  /* 0x000000040a00720c */ /* 0x000fe40003f06270 */
[----:B------:R-:W-:Y:S02]  /*10df0*/  SEL R31, RZ, 0xffffffff, P1 ;  /* 0xffffffffff1f7807 */ /* 0x000fe40000800000 */
[----:B------:R-:W-:Y:S02]  /*10e00*/  @P6 SEL R24, RZ, 0xffffffff, P5 ;  /* 0xffffffffff186807 */ /* 0x000fe40002800000 */
[----:B------:R-:W-:-:S02]  /*10e10*/  @P3 SEL R31, RZ, 0xffffffff, P2 ;  /* 0xffffffffff1f3807 */ /* 0x000fc40001000000 */
[----:B------:R-:W-:Y:S02]  /*10e20*/  LOP3.LUT R24, R24, 0x1, RZ, 0xc0, !PT ;  /* 0x0000000118187812 */ /* 0x000fe400078ec0ff */
[----:B------:R-:W-:Y:S02]  /*10e30*/  LOP3.LUT R27, R27, 0x1, RZ, 0xc0, !PT ;  /* 0x000000011b1b7812 */ /* 0x000fe400078ec0ff */
[----:B------:R-:W-:Y:S02]  /*10e40*/  LOP3.LUT R31, R31, 0x1, RZ, 0xc0, !PT ;  /* 0x000000011f1f7812 */ /* 0x000fe400078ec0ff */
        /* <DEDUP_REMOVED lines=13> */
.L_x_3498:
        /* <DEDUP_REMOVED lines=204> */
.L_x_3504:
        /* <DEDUP_REMOVED lines=200> */
.L_x_3505:
        /* <DEDUP_REMOVED lines=202> */
.L_x_3506:
        /* <DEDUP_REMOVED lines=200> */
.L_x_3507:
        /* <DEDUP_REMOVED lines=10> */
.L_x_3513:
        /* <DEDUP_REMOVED lines=9> */
[----:B------:R-:W-:Y:S05]  /*142b0*/  CALL.REL.NOINC `($__internal_29_$__cuda_sm20_rem_u64) ;  /* 0x00008ee000007944 */ /* 0x000fea0003c00000 */
[----:B------:R-:W-:Y:S02]  /*142c0*/  IMAD.MOV.U32 R10, RZ, RZ, R12 ;  /* 0x000000ffff0a7224 */ /* 0x000fe400078e000c */
[----:B------:R-:W-:Y:S01]  /*142d0*/  IMAD.MOV.U32 R11, RZ, RZ, R21 ;  /* 0x000000ffff0b7224 */ /* 0x000fe200078e0015 */
[----:B------:R-:W-:Y:S05]  /*142e0*/  BRA `(.L_x_3512) ;  /* 0x0000013000007947 */ /* 0x000fea0003800000 */
.L_x_3511:
        /* <DEDUP_REMOVED lines=19> */
.L_x_3512:
[----:B------:R-:W-:Y:S05]  /*14420*/  BSYNC B1 ;  /* 0x0000000000017941 */ /* 0x000fea0003800000 */
.L_x_3510:
[----:B------:R-:W-:Y:S01]  /*14430*/  ISETP.NE.U32.AND P0, PT, R10, RZ, PT ;  /* 0x000000ff0a00720c */ /* 0x000fe20003f05070 */
[----:B------:R-:W-:Y:S02]  /*14440*/  IMAD.MOV.U32 R14, RZ, RZ, R4 ;  /* 0x000000ffff0e7224 */ /* 0x000fe400078e0004 */
[----:B------:R-:W-:Y:S01]  /*14450*/  IMAD.MOV.U32 R30, RZ, RZ, R5 ;  /* 0x000000ffff1e7224 */ /* 0x000fe200078e0005 */
[----:B------:R-:W-:-:S13]  /*14460*/  ISETP.NE.AND.EX P0, PT, R11, RZ, PT, P0 ;  /* 0x000000ff0b00720c */ /* 0x000fda0003f05300 */
[----:B------:R-:W-:Y:S05]  /*14470*/  @P0 BRA `(.L_x_3513) ;  /* 0xfffffda000000947 */ /* 0x000fea000383ffff */
[----:B------:R-:W-:Y:S05]  /*14480*/  BSYNC B0 ;  /* 0x0000000000007941 */ /* 0x000fea0003800000 */
.L_x_3509:
[----:B------:R-:W-:Y:S01]  /*14490*/  ISETP.NE.U32.AND P2, PT, R5, RZ, PT ;  /* 0x000000ff0500720c */ /* 0x000fe20003f45070 */
[----:B------:R-:W-:-:S12]  /*144a0*/  BSSY B0, `(.L_x_3514) ;  /* 0x000001c000007945 */ /* 0x000fd80003800000 */
[----:B------:R-:W-:Y:S05]  /*144b0*/  @!P2 BRA `(.L_x_3515) ;  /* 0x000000700000a947 */ /* 0x000fea0003800000 */
[----:B------:R-:W-:Y:S01]  /*144c0*/  IMAD.MOV.U32 R32, RZ, RZ, 0x10 ;  /* 0x00000010ff207424 */ /* 0x000fe200078e00ff */
[----:B------:R-:W-:Y:S01]  /*144d0*/  MOV R12, 0x14500 ;  /* 0x00014500000c7802 */ /* 0x000fe20000000f00 */
[----:B------:R-:W-:Y:S02]  /*144e0*/  IMAD.MOV.U32 R34, RZ, RZ, RZ ;  /* 0x000000ffff227224 */ /* 0x000fe400078e00ff */
[----:B------:R-:W-:Y:S05]  /*144f0*/  CALL.REL.NOINC `($__internal_28_$__cuda_sm20_div_u64) ;  /* 0x0000884000007944 */ /* 0x000fea0003c00000 */
[----:B------:R-:W-:Y:S02]  /*14500*/  IMAD.MOV.U32 R10, RZ, RZ, R14 ;  /* 0x000000ffff0a7224 */ /* 0x000fe400078e000e */
[----:B------:R-:W-:Y:S01]  /*14510*/  IMAD.MOV.U32 R11, RZ, RZ, R27 ;  /* 0x000000ffff0b7224 */ /* 0x000fe200078e001b */
[----:B------:R-:W-:Y:S05]  /*14520*/  BRA `(.L_x_3516) ;  /* 0x0000013000007947 */ /* 0x000fea0003800000 */
.L_x_3515:
        /* <DEDUP_REMOVED lines=19> */
.L_x_3516:
[----:B------:R-:W-:Y:S05]  /*14660*/  BSYNC B0 ;  /* 0x0000000000007941 */ /* 0x000fea0003800000 */
.L_x_3514:
[----:B------:R-:W-:Y:S01]  /*14670*/  BSSY B0, `(.L_x_3517) ;  /* 0x000001d000007945 */ /* 0x000fe20003800000 */
        /* <DEDUP_REMOVED lines=8> */
.L_x_3518:
        /* <DEDUP_REMOVED lines=20> */
.L_x_3519:
[----:B------:R-:W-:Y:S05]  /*14840*/  BSYNC B0 ;  /* 0x0000000000007941 */ /* 0x000fea0003800000 */
.L_x_3517:
        /* <DEDUP_REMOVED lines=8> */
[----:B------:R-:W-:Y:S05]  /*148d0*/  CALL.REL.NOINC `($__internal_28_$__cuda_sm20_div_u64) ;  /* 0x0000846000007944 */ /* 0x000fea0003c00000 */
[----:B------:R-:W-:Y:S02]  /*148e0*/  IMAD.MOV.U32 R4, RZ, RZ, R14 ;  /* 0x000000ffff047224 */ /* 0x000fe400078e000e */
[----:B------:R-:W-:Y:S01]  /*148f0*/  IMAD.MOV.U32 R5, RZ, RZ, R27 ;  /* 0x000000ffff057224 */ /* 0x000fe200078e001b */
[----:B------:R-:W-:Y:S05]  /*14900*/  BRA `(.L_x_3522) ;  /* 0x0000014000007947 */ /* 0x000fea0003800000 */
.L_x_3521:
        /* <DEDUP_REMOVED lines=20> */
.L_x_3522:
[----:B------:R-:W-:Y:S05]  /*14a50*/  BSYNC B0 ;  /* 0x0000000000007941 */ /* 0x000fea0003800000 */
.L_x_3520:
[----:B------:R-:W-:-:S04]  /*14a60*/  IADD3 R4, P0, R4, c[0x0][0x560], RZ ;  /* 0x0001580004047a10 */ /* 0x000fc80007f1e0ff */
[----:B------:R-:W-:-:S05]  /*14a70*/  IADD3.X R5, R5, c[0x0][0x564], RZ, P0, !PT ;  /* 0x0001590005057a10 */ /* 0x000fca00007fe4ff */
[----:B------:R-:W-:Y:S02]  /*14a80*/  IMAD.MOV.U32 R10, RZ, RZ, R5 ;  /* 0x000000ffff0a7224 */ /* 0x000fe400078e0005 */
.L_x_3508:
        /* <DEDUP_REMOVED lines=209> */
.L_x_3524:
        /* <DEDUP_REMOVED lines=200> */
.L_x_3525:
        /* <DEDUP_REMOVED lines=202> */
.L_x_3526:
        /* <DEDUP_REMOVED lines=200> */
.L_x_3527:
        /* <DEDUP_REMOVED lines=11> */
.L_x_3529:
[----:B------:R-:W-:Y:S05]  /*17df0*/  BSYNC B0 ;  /* 0x0000000000007941 */ /* 0x000fea0003800000 */
.L_x_3528:
        /* <DEDUP_REMOVED lines=22> */
.L_x_3531:
[----:B------:R-:W-:Y:S05]  /*17f60*/  BSYNC B0 ;  /* 0x0000000000007941 */ /* 0x000fea0003800000 */
.L_x_3530:
        /* <DEDUP_REMOVED lines=31> */
.L_x_3533:
[----:B------:R-:W-:Y:S05]  /*18160*/  BSYNC B0 ;  /* 0x0000000000007941 */ /* 0x000fea0003800000 */
.L_x_3532:
        /* <DEDUP_REMOVED lines=39> */
.L_x_3538:
[----:B------:R-:W-:Y:S02]  /*183e0*/  IMAD.MOV.U32 R15, RZ, RZ, 0x40 ;  /* 0x00000040ff0f7424 */ /* 0x000fe400078e00ff */
[----:B------:R-:W-:-:S04]  /*183f0*/  IMAD R14, R12, c[0x0][0x10], R27 ;  /* 0x000004000c0e7a24 */ /* 0x000fc800078e021b */
[----:B------:R-:W-:-:S05]  /*18400*/  IMAD.WIDE.U32 R14, R14, R15, c[0x0][0x568] ;  /* 0x00015a000e0e7625 */ /* 0x000fca00078e000f */
[----:B------:R-:W2:Y:S04]  /*18410*/  LDG.E R6, [R14.64] ;  /* 0x000000240e067981 */ /* 0x000ea8000c1e1900 */
[----:B------:R-:W3:Y:S04]  /*18420*/  LDG.E.64 R20, [R14.64+0x8] ;  /* 0x000008240e147981 */ /* 0x000ee8000c1e1b00 */
[----:B------:R-:W4:Y:S04]  /*18430*/  LDG.E R36, [R14.64+0x10] ;  /* 0x000010240e247981 */ /* 0x000f28000c1e1900 */
[----:B------:R-:W5:Y:S04]  /*18440*/  LDG.E.64 R30, [R14.64+0x18] ;  /* 0x000018240e1e7981 */ /* 0x000f68000c1e1b00 */
[----:B------:R-:W5:Y:S04]  /*18450*/  LDG.E R38, [R14.64+0x20] ;  /* 0x000020240e267981 */ /* 0x000f68000c1e1900 */
[----:B------:R-:W5:Y:S04]  /*18460*/  LDG.E R40, [R14.64+0x30] ;  /* 0x000030240e287981 */ /* 0x000f68000c1e1900 */
[----:B------:R-:W5:Y:S04]  /*18470*/  LDG.E.64 R32, [R14.64+0x28] ;  /* 0x000028240e207981 */ /* 0x000f68000c1e1b00 */
[----:B------:R0:W5:Y:S01]  /*18480*/  LDG.E.64 R34, [R14.64+0x38] ;  /* 0x000038240e227981 */ /* 0x000162000c1e1b00 */
[----:B------:R-:W-:-:S04]  /*18490*/  IMAD.MOV.U32 R8, RZ, RZ, c[0x0][0x0] ;  /* 0x00000000ff087624 */ /* 0x000fc800078e00ff */
[----:B------:R-:W-:Y:S01]  /*184a0*/  IMAD R27, R8, c[0x0][0x4], R27 ;  /* 0x00000100081b7a24 */ /* 0x000fe200078e021b */
[C---:B--2---:R-:W-:Y:S02]  /*184b0*/  ISETP.NE.AND P6, PT, R3.reuse, R6, PT ;  /* 0x000000060300720c */ /* 0x044fe40003fc5270 */
[----:B---3--:R-:W-:Y:S02]  /*184c0*/  ISETP.GE.U32.AND P3, PT, R0, R20, PT ;  /* 0x000000140000720c */ /* 0x008fe40003f66070 */
[----:B------:R-:W-:Y:S02]  /*184d0*/  ISETP.GE.AND P0, PT, R3, R6, PT ;  /* 0x000000060300720c */ /* 0x000fe40003f06270 */
[----:B----4-:R-:W-:Y:S02]  /*184e0*/  ISETP.NE.AND P5, PT, R7, R36, PT ;  /* 0x000000240700720c */ /* 0x010fe40003fa5270 */
[----:B------:R-:W-:Y:S02]  /*184f0*/  ISETP.GE.AND.EX P3, PT, R13, R21, PT, P3 ;  /* 0x000000150d00720c */ /* 0x000fe40003f66330 */
[----:B------:R-:W-:-:S03]  /*18500*/  SEL R8, RZ, 0xffffffff, P0 ;  /* 0xffffffffff087807 */ /* 0x000fc60000000000 */
[----:B------:R-:W-:Y:S02]  /*18510*/  @!P6 SEL R8, RZ, 0xffffffff, P3 ;  /* 0xffffffffff08e807 */ /* 0x000fe40001800000 */
[----:B-----5:R-:W-:Y:S02]  /*18520*/  ISETP.GE.U32.AND P1, PT, R28, R30, PT ;  /* 0x0000001e1c00720c */ /* 0x020fe40003f26070 */
[----:B------:R-:W-:Y:S02]  /*18530*/  ISETP.NE.AND P3, PT, R9, R38, PT ;  /* 0x000000260900720c */ /* 0x000fe40003f65270 */
[----:B------:R-:W-:Y:S02]  /*18540*/  ISETP.GE.AND P4, PT, R7, R36, PT ;  /* 0x000000240700720c */ /* 0x000fe40003f86270 */
[----:B------:R-:W-:Y:S02]  /*18550*/  ISETP.GE.AND.EX P1, PT, R29, R31, PT, P1 ;  /* 0x0000001f1d00720c */ /* 0x000fe40003f26310 */
[----:B------:R-:W-:-:S02]  /*18560*/  ISETP.NE.AND P6, PT, R11, R40, PT ;  /* 0x000000280b00720c */ /* 0x000fc40003fc5270 */
[----:B------:R-:W-:Y:S02]  /*18570*/  ISETP.GE.U32.AND P0, PT, R24, R32, PT ;  /* 0x000000201800720c */ /* 0x000fe40003f06070 */
[----:B0-----:R-:W-:Y:S02]  /*18580*/  SEL R14, RZ, 0xffffffff, P4 ;  /* 0xffffffffff0e7807 */ /* 0x001fe40002000000 */
[----:B------:R-:W-:Y:S02]  /*18590*/  ISETP.GE.AND P4, PT, R9, R38, PT ;  /* 0x000000260900720c */ /* 0x000fe40003f86270 */
[----:B------:R-:W-:Y:S02]  /*185a0*/  @!P5 SEL R14, RZ, 0xffffffff, P1 ;  /* 0xffffffffff0ed807 */ /* 0x000fe40000800000 */
[----:B------:R-:W-:Y:S02]  /*185b0*/  ISETP.GE.U32.AND P1, PT, R18, R34, PT ;  /* 0x000000221200720c */ /* 0x000fe40003f26070 */
[----:B------:R-:W-:-:S02]  /*185c0*/  ISETP.GE.AND.EX P0, PT, R25, R33, PT, P0 ;  /* 0x000000211900720c */ /* 0x000fc40003f06300 */
[----:B------:R-:W-:Y:S02]  /*185d0*/  LOP3.LUT R8, R8, 0x1, RZ, 0xc0, !PT ;  /* 0x0000000108087812 */ /* 0x000fe400078ec0ff */
[----:B------:R-:W-:Y:S02]  /*185e0*/  ISETP.GE.AND P5, PT, R11, R40, PT ;  /* 0x000000280b00720c */ /* 0x000fe40003fa6270 */
[----:B------:R-:W-:Y:S02]  /*185f0*/  SEL R15, RZ, 0xffffffff, P4 ;  /* 0xffffffffff0f7807 */ /* 0x000fe40002000000 */
[----:B------:R-:W-:Y:S02]  /*18600*/  ISETP.GE.AND.EX P1, PT, R19, R35, PT, P1 ;  /* 0x000000231300720c */ /* 0x000fe40003f26310 */
[----:B------:R-:W-:Y:S02]  /*18610*/  @!P3 SEL R15, RZ, 0xffffffff, P0 ;  /* 0xffffffffff0fb807 */ /* 0x000fe40000000000 */
[----:B------:R-:W-:-:S02]  /*18620*/  ISETP.GE.U32.AND P3, PT, R27, c[0x0][0x18c], PT ;  /* 0x000063001b007a0c */ /* 0x000fc40003f66070 */
[----:B------:R-:W-:Y:S02]  /*18630*/  ISETP.NE.U32.AND P4, PT, R8, 0x1, PT ;  /* 0x000000010800780c */ /* 0x000fe40003f85070 */
[----:B------:R-:W-:Y:S02]  /*18640*/  SEL R8, RZ, 0xffffffff, P5 ;  /* 0xffffffffff087807 */ /* 0x000fe40002800000 */
[----:B------:R-:W-:Y:S02]  /*18650*/  LOP3.LUT R14, R14, 0x1, RZ, 0xc0, !PT ;  /* 0x000000010e0e7812 */ /* 0x000fe400078ec0ff */
[----:B------:R-:W-:Y:S02]  /*18660*/  @!P6 SEL R8, RZ, 0xffffffff, P1 ;  /* 0xffffffffff08e807 */ /* 0x000fe40000800000 */
[----:B------:R-:W-:Y:S02]  /*18670*/  ISETP.NE.U32.AND P0, PT, R14, 0x1, PT ;  /* 0x000000010e00780c */ /* 0x000fe40003f05070 */
[----:B------:R-:W-:-:S02]  /*18680*/  LOP3.LUT R15, R15, 0x1, RZ, 0xc0, !PT ;  /* 0x000000010f0f7812 */ /* 0x000fc400078ec0ff */
[----:B------:R-:W-:Y:S02]  /*18690*/  LOP3.LUT R8, R8, 0x1, RZ, 0xc0, !PT ;  /* 0x0000000108087812 */ /* 0x000fe400078ec0ff */
        /* <DEDUP_REMOVED lines=15> */
.L_x_3537:
[----:B------:R-:W-:Y:S05]  /*18790*/  BSYNC B1 ;  /* 0x0000000000017941 */ /* 0x000fea0003800000 */
.L_x_3536:
[----:B------:R-:W-:Y:S05]  /*187a0*/  BRA `(.L_x_3539) ;  /* 0x0000050000007947 */ /* 0x000fea0003800000 */
.L_x_3535:
        /* <DEDUP_REMOVED lines=21> */
.L_x_3540:
[----:B------:R-:W-:Y:S02]  /*18900*/  IMAD R6, R12, c[0x0][0x10], R27 ;  /* 0x000004000c067a24 */ /* 0x000fe400078e021b */
        /* <DEDUP_REMOVED lines=9> */
[----:B------:R0:W5:Y:S04]  /*189a0*/  LDG.E.64 R32, [R14.64+0x28] ;  /* 0x000028240e207981 */ /* 0x000168000c1e1b00 */
[----:B------:R0:W5:Y:S01]  /*189b0*/  LDG.E.64 R34, [R14.64+0x38] ;  /* 0x000038240e227981 */ /* 0x000162000c1e1b00 */
[----:B------:R-:W-:-:S02]  /*189c0*/  IADD3 R27, R27, c[0x0][0x4], RZ ;  /* 0x000001001b1b7a10 */ /* 0x000fc40007ffe0ff */
[CC--:B--2---:R-:W-:Y:S02]  /*189d0*/  ISETP.NE.AND P1, PT, R3.reuse, R6.reuse, PT ;  /* 0x000000060300720c */ /* 0x0c4fe40003f25270 */
[----:B------:R-:W-:Y:S02]  /*189e0*/  ISETP.GE.AND P3, PT, R3, R6, PT ;  /* 0x000000060300720c */ /* 0x000fe40003f66270 */
[----:B---3--:R-:W-:Y:S02]  /*189f0*/  ISETP.GE.U32.AND P0, PT, R0, R20, PT ;  /* 0x000000140000720c */ /* 0x008fe40003f06070 */
[----:B------:R-:W-:Y:S02]  /*18a00*/  SEL R8, RZ, 0xffffffff, P3 ;  /* 0xffffffffff087807 */ /* 0x000fe40001800000 */
[----:B------:R-:W-:Y:S02]  /*18a10*/  ISETP.GE.AND.EX P0, PT, R13, R21, PT, P0 ;  /* 0x000000150d00720c */ /* 0x000fe40003f06300 */
[----:B----4-:R-:W-:-:S03]  /*18a20*/  ISETP.NE.AND P6, PT, R7, R36, PT ;  /* 0x000000240700720c */ /* 0x010fc60003fc5270 */
[----:B------:R-:W-:Y:S02]  /*18a30*/  @!P1 SEL R8, RZ, 0xffffffff, P0 ;  /* 0xffffffffff089807 */ /* 0x000fe40000000000 */
[----:B------:R-:W-:Y:S02]  /*18a40*/  ISETP.GE.AND P0, PT, R7, R36, PT ;  /* 0x000000240700720c */ /* 0x000fe40003f06270 */
[----:B------:R-:W-:Y:S02]  /*18a50*/  LOP3.LUT R8, R8, 0x1, RZ, 0xc0, !PT ;  /* 0x0000000108087812 */ /* 0x000fe400078ec0ff */
[----:B-----5:R-:W-:Y:S02]  /*18a60*/  ISETP.GE.U32.AND P1, PT, R28, R30, PT ;  /* 0x0000001e1c00720c */ /* 0x020fe40003f26070 */
[----:B------:R-:W-:Y:S02]  /*18a70*/  ISETP.NE.U32.AND P3, PT, R8, 0x1, PT ;  /* 0x000000010800780c */ /* 0x000fe40003f65070 */
[----:B------:R-:W-:-:S02]  /*18a80*/  SEL R8, RZ, 0xffffffff, P0 ;  /* 0xffffffffff087807 */ /* 0x000fc40000000000 */
[-C--:B------:R-:W-:Y:S02]  /*18a90*/  ISETP.NE.AND P4, PT, R9, R38.reuse, PT ;  /* 0x000000260900720c */ /* 0x080fe40003f85270 */
[----:B------:R-:W-:Y:S02]  /*18aa0*/  ISETP.GE.AND.EX P1, PT, R29, R31, PT, P1 ;  /* 0x0000001f1d00720c */ /* 0x000fe40003f26310 */
[----:B------:R-:W-:Y:S02]  /*18ab0*/  ISETP.GE.AND P0, PT, R9, R38, PT ;  /* 0x000000260900720c */ /* 0x000fe40003f06270 */
[----:B------:R-:W-:Y:S02]  /*18ac0*/  ISETP.NE.AND P5, PT, R11, R40, PT ;  /* 0x000000280b00720c */ /* 0x000fe40003fa5270 */
[----:B------:R-:W-:Y:S02]  /*18ad0*/  @!P6 SEL R8, RZ, 0xffffffff, P1 ;  /* 0xffffffffff08e807 */ /* 0x000fe40000800000 */
[----:B0-----:R-:W-:-:S02]  /*18ae0*/  SEL R14, RZ, 0xffffffff, P0 ;  /* 0xffffffffff0e7807 */ /* 0x001fc40000000000 */
[----:B------:R-:W-:Y:S02]  /*18af0*/  ISETP.GE.U32.AND P1, PT, R24, R32, PT ;  /* 0x000000201800720c */ /* 0x000fe40003f26070 */
[----:B------:R-:W-:Y:S02]  /*18b00*/  ISETP.GE.U32.AND P0, PT, R18, R34, PT ;  /* 0x000000221200720c */ /* 0x000fe40003f06070 */
[----:B------:R-:W-:Y:S02]  /*18b10*/  ISETP.GE.AND P6, PT, R11, R40, PT ;  /* 0x000000280b00720c */ /* 0x000fe40003fc6270 */
[----:B------:R-:W-:Y:S02]  /*18b20*/  SEL R0, R0, R20, !P3 ;  /* 0x0000001400007207 */ /* 0x000fe40005800000 */
[----:B------:R-:W-:Y:S02]  /*18b30*/  SEL R13, R13, R21, !P3 ;  /* 0x000000150d0d7207 */ /* 0x000fe40005800000 */
[----:B------:R-:W-:-:S02]  /*18b40*/  ISETP.GE.AND.EX P1, PT, R25, R33, PT, P1 ;  /* 0x000000211900720c */ /* 0x000fc40003f26310 */
[----:B------:R-:W-:Y:S02]  /*18b50*/  ISETP.GE.AND.EX P0, PT, R19, R35, PT, P0 ;  /* 0x000000231300720c */ /* 0x000fe40003f06300 */
[----:B------:R-:W-:Y:S02]  /*18b60*/  SEL R3, R3, R6, !P3 ;  /* 0x0000000603037207 */ /* 0x000fe40005800000 */
[----:B------:R-:W-:Y:S02]  /*18b70*/  ISETP.GE.U32.AND P3, PT, R27, c[0x0][0x18c], PT ;  /* 0x000063001b007a0c */ /* 0x000fe40003f66070 */
[----:B------:R-:W-:Y:S02]  /*18b80*/  LOP3.LUT R8, R8, 0x1, RZ, 0xc0, !PT ;  /* 0x0000000108087812 */ /* 0x000fe400078ec0ff */
[----:B------:R-:W-:Y:S02]  /*18b90*/  SEL R15, RZ, 0xffffffff, P6 ;  /* 0xffffffffff0f7807 */ /* 0x000fe40003000000 */
        /* <DEDUP_REMOVED lines=17> */
.L_x_3539:
[----:B------:R-:W-:Y:S05]  /*18cb0*/  BSYNC B0 ;  /* 0x0000000000007941 */ /* 0x000fea0003800000 */
.L_x_3534:
        /* <DEDUP_REMOVED lines=17> */
.L_x_3544:
        /* <DEDUP_REMOVED lines=15> */
[----:B------:R-:W5:Y:S04]  /*18ec0*/  LDS R38, [R35+0x40] ;  /* 0x0000400023267984 */ /* 0x000f680000000800 */
[----:B------:R-:W4:Y:S04]  /*18ed0*/  LDS.64 R30, [R35+0x38] ;  /* 0x00003800231e7984 */ /* 0x000f280000000a00 */
[----:B------:R0:W5:Y:S02]  /*18ee0*/  LDS.64 R32, [R35+0x48] ;  /* 0x0000480023207984 */ /* 0x0001640000000a00 */
        /* <DEDUP_REMOVED lines=12> */
[----:B----4-:R-:W-:-:S02]  /*18fb0*/  ISETP.NE.AND P4, PT, R9, R36, PT ;  /* 0x000000240900720c */ /* 0x010fc40003f85270 */
[----:B------:R-:W-:Y:S02]  /*18fc0*/  ISETP.GE.AND P6, PT, R9, R36, PT ;  /* 0x000000240900720c */ /* 0x000fe40003fc6270 */
[C---:B-----5:R-:W-:Y:S02]  /*18fd0*/  ISETP.NE.AND P0, PT, R11.reuse, R38, PT ;  /* 0x000000260b00720c */ /* 0x060fe40003f05270 */
[----:B------:R-:W-:Y:S02]  /*18fe0*/  SEL R35, RZ, 0xffffffff, P6 ;  /* 0xffffffffff237807 */ /* 0x000fe40003000000 */
[----:B------:R-:W-:Y:S02]  /*18ff0*/  ISETP.GE.U32.AND P1, PT, R24, R30, PT ;  /* 0x0000001e1800720c */ /* 0x000fe40003f26070 */
[----:B------:R-:W-:Y:S02]  /*19000*/  ISETP.GE.U32.AND P6, PT, R18, R32, PT ;  /* 0x000000201200720c */ /* 0x000fe40003fc6070 */
[----:B------:R-:W-:-:S02]  /*19010*/  ISETP.GE.AND P5, PT, R11, R38, PT ;  /* 0x000000260b00720c */ /* 0x000fc40003fa6270 */
[----:B------:R-:W-:Y:S02]  /*19020*/  ISETP.GE.AND.EX P1, PT, R25, R31, PT, P1 ;  /* 0x0000001f1900720c */ /* 0x000fe40003f26310 */
[----:B------:R-:W-:Y:S02]  /*19030*/  ISETP.GE.AND.EX P6, PT, R19, R33, PT, P6 ;  /* 0x000000211300720c */ /* 0x000fe40003fc6360 */
[----:B------:R-:W-:Y:S02]  /*19040*/  LOP3.LUT R12, R12, 0x1, RZ, 0xc0, !PT ;  /* 0x000000010c0c7812 */ /* 0x000fe400078ec0ff */
[----:B------:R-:W-:Y:S02]  /*19050*/  SEL R37, RZ, 0xffffffff, P5 ;  /* 0xffffffffff257807 */ /* 0x000fe40002800000 */
[----:B------:R-:W-:Y:S02]  /*19060*/  LOP3.LUT R27, R27, 0x1, RZ, 0xc0, !PT ;  /* 0x000000011b1b7812 */ /* 0x000fe400078ec0ff */
[----:B------:R-:W-:-:S02]  /*19070*/  @!P4 SEL R35, RZ, 0xffffffff, P1 ;  /* 0xffffffffff23c807 */ /* 0x000fc40000800000 */
[----:B------:R-:W-:Y:S02]  /*19080*/  @!P0 SEL R37, RZ, 0xffffffff, P6 ;  /* 0xffffffffff258807 */ /* 0x000fe40003000000 */
[----:B------:R-:W-:Y:S02]  /*19090*/  ISETP.NE.U32.AND P5, PT, R12, 0x1, PT ;  /* 0x000000010c00780c */ /* 0x000fe40003fa5070 */
[----:B------:R-:W-:Y:S02]  /*190a0*/  ISETP.NE.U32.AND P0, PT, R27, 0x1, PT ;  /* 0x000000011b00780c */ /* 0x000fe40003f05070 */
[----:B------:R-:W-:Y:S02]  /*190b0*/  LOP3.LUT R35, R35, 0x1, RZ, 0xc0, !PT ;  /* 0x0000000123237812 */ /* 0x000fe400078ec0ff */
[----:B------:R-:W-:Y:S02]  /*190c0*/  LOP3.LUT R37, R37, 0x1, RZ, 0xc0, !PT ;  /* 0x0000000125257812 */ /* 0x000fe400078ec0ff */
[----:B------:R-:W-:-:S02]  /*190d0*/  SEL R0, R0, R14, !P5 ;  /* 0x0000000e00007207 */ /* 0x000fc40006800000 */
[----:B------:R-:W-:Y:S02]  /*190e0*/  SEL R28, R28, R20, !P0 ;  /* 0x000000141c1c7207 */ /* 0x000fe40004000000 */
[----:B------:R-:W-:Y:S01]  /*190f0*/  SEL R29, R29, R21, !P0 ;  /* 0x000000151d1d7207 */ /* 0x000fe20004000000 */
[----:B------:R-:W-:Y:S01]  /*19100*/  IMAD.MOV.U32 R12, RZ, RZ, R0 ;  /* 0x000000ffff0c7224 */ /* 0x000fe200078e0000 */
[----:B------:R-:W-:Y:S02]  /*19110*/  SEL R7, R7, R34, !P0 ;  /* 0x0000002207077207 */ /* 0x000fe40004000000 */
[----:B------:R-:W-:Y:S01]  /*19120*/  ISETP.NE.U32.AND P1, PT, R35, 0x1, PT ;  /* 0x000000012300780c */ /* 0x000fe20003f25070 */
[----:B------:R0:W-:Y:S01]  /*19130*/  STS.64 [R6+0x18], R28 ;  /* 0x0000181c06007388 */ /* 0x0001e20000000a00 */
[----:B------:R-:W-:Y:S02]  /*19140*/  ISETP.NE.U32.AND P0, PT, R37, 0x1, PT ;  /* 0x000000012500780c */ /* 0x000fe40003f05070 */
[----:B------:R-:W-:Y:S01]  /*19150*/  SEL R13, R13, R15, !P5 ;  /* 0x0000000f0d0d7207 */ /* 0x000fe20006800000 */
[----:B------:R0:W-:Y:S01]  /*19160*/  STS [R6+0x10], R7 ;  /* 0x0000100706007388 */ /* 0x0001e20000000800 */
[----:B------:R-:W-:-:S02]  /*19170*/  SEL R3, R3, R8, !P5 ;  /* 0x0000000803037207 */ /* 0x000fc40006800000 */
[----:B------:R-:W-:Y:S01]  /*19180*/  SEL R24, R24, R30, !P1 ;  /* 0x0000001e18187207 */ /* 0x000fe20004800000 */
[----:B------:R0:W-:Y:S01]  /*19190*/  STS.64 [R6+0x8], R12 ;  /* 0x0000080c06007388 */ /* 0x0001e20000000a00 */
[----:B------:R-:W-:Y:S02]  /*191a0*/  SEL R25, R25, R31, !P1 ;  /* 0x0000001f19197207 */ /* 0x000fe40004800000 */
[----:B------:R-:W-:Y:S01]  /*191b0*/  SEL R9, R9, R36, !P1 ;  /* 0x0000002409097207 */ /* 0x000fe20004800000 */
[----:B------:R0:W-:Y:S01]  /*191c0*/  STS [R6], R3 ;  /* 0x0000000306007388 */ /* 0x0001e20000000800 */
[----:B------:R-:W-:Y:S02]  /*191d0*/  SEL R18, R18, R32, !P0 ;  /* 0x0000002012127207 */ /* 0x000fe40004000000 */
[----:B------:R-:W-:Y:S01]  /*191e0*/  SEL R19, R19, R33, !P0 ;  /* 0x0000002113137207 */ /* 0x000fe20004000000 */
[----:B------:R0:W-:Y:S01]  /*191f0*/  STS.64 [R6+0x28], R24 ;  /* 0x0000281806007388 */ /* 0x0001e20000000a00 */
[----:B------:R-:W-:-:S03]  /*19200*/  SEL R11, R11, R38, !P0 ;  /* 0x000000260b0b7207 */ /* 0x000fc60004000000 */
[----:B------:R0:W-:Y:S04]  /*19210*/  STS.64 [R6+0x38], R18 ;  /* 0x0000381206007388 */ /* 0x0001e80000000a00 */
[----:B------:R0:W-:Y:S04]  /*19220*/  STS [R6+0x20], R9 ;  /* 0x0000200906007388 */ /* 0x0001e80000000800 */
[----:B------:R0:W-:Y:S02]  /*19230*/  STS [R6+0x30], R11 ;  /* 0x0000300b06007388 */ /* 0x0001e40000000800 */
.L_x_3543:
[----:B------:R-:W-:Y:S05]  /*19240*/  BSYNC B0 ;  /* 0x0000000000007941 */ /* 0x000fea0003800000 */
.L_x_3542:
[----:B------:R-:W-:Y:S01]  /*19250*/  IMAD.MOV.U32 R15, RZ, RZ, R39 ;  /* 0x000000ffff0f7224 */ /* 0x000fe200078e0027 */
[----:B------:R-:W-:Y:S05]  /*19260*/  @P3 BRA `(.L_x_3544) ;  /* 0xfffffb6000003947 */ /* 0x000fea000383ffff */
.L_x_3541:
        /* <DEDUP_REMOVED lines=8> */
[----:B------:R0:W-:Y:S01]  /*192f0*/  STS.64 [R6+0x18], R28 ;  /* 0x0000181c06007388 */ /* 0x0001e20000000a00 */
[----:B------:R-:W-:Y:S02]  /*19300*/  IMAD.MOV.U32 R2, RZ, RZ, 0x20 ;  /* 0x00000020ff027424 */ /* 0x000fe400078e00ff */
[----:B------:R-:W-:Y:S01]  /*19310*/  SHF.R.S32.HI R8, RZ, 0x1, R8 ;  /* 0x00000001ff087819 */ /* 0x000fe20000011408 */
[----:B------:R0:W-:Y:S03]  /*19320*/  STS.64 [R6+0x8], R12 ;  /* 0x0000080c06007388 */ /* 0x0001e60000000a00 */
[----:B------:R-:W-:Y:S01]  /*19330*/  ISETP.GE.AND P0, PT, R8, 0x20, PT ;  /* 0x000000200800780c */ /* 0x000fe20003f06270 */
        /* <DEDUP_REMOVED lines=8> */
.L_x_3549:
[----:B------:R-:W-:Y:S01]  /*193c0*/  IMAD.IADD R8, R17, 0x1, R2 ;  /* 0x0000000111087824 */ /* 0x000fe200078e0202 */
[----:B------:R-:W-:Y:S04]  /*193d0*/  BAR.SYNC.DEFER_BLOCKING 0x0 ;  /* 0x0000000000007b1d */ /* 0x000fe80000010000 */
[----:B------:R-:W-:-:S02]  /*193e0*/  ISETP.GE.U32.AND P0, PT, R8, c[0x0][0x0], PT ;  /* 0x0000000008007a0c */ /* 0x000fc40003f06070 */
[----:B------:R-:W-:Y:S02]  /*193f0*/  BSSY B0, `(.L_x_3547) ;  /* 0x0000041000007945 */ /* 0x000fe40003800000 */
[----:B------:R-:W-:-:S13]  /*19400*/  ISETP.GE.U32.OR P0, PT, R17, R2, P0 ;  /* 0x000000021100720c */ /* 0x000fda0000706470 */
[----:B0-----:R-:W-:Y:S05]  /*19410*/  @P0 BRA `(.L_x_3548) ;  /* 0x000003e000000947 */ /* 0x001fea0003800000 */
[----:B------:R-:W-:-:S05]  /*19420*/  IMAD R8, R2, 0x40, R6 ;  /* 0x0000004002087824 */ /* 0x000fca00078e0206 */
[----:B------:R-:W1:Y:S04]  /*19430*/  LDS R34, [R8+0x10] ;  /* 0x0000100008227984 */ /* 0x000e680000000800 */
[----:B0-----:R-:W0:Y:S04]  /*19440*/  LDS R12, [R8] ;  /* 0x00000000080c7984 */ /* 0x001e280000000800 */
[----:B------:R-:W2:Y:S04]  /*19450*/  LDS.64 R20, [R8+0x18] ;  /* 0x0000180008147984 */ /* 0x000ea80000000a00 */
[----:B------:R-:W3:Y:S04]  /*19460*/  LDS.64 R14, [R8+0x8] ;  /* 0x00000800080e7984 */ /* 0x000ee80000000a00 */
[----:B------:R-:W4:Y:S04]  /*19470*/  LDS R36, [R8+0x20] ;  /* 0x0000200008247984 */ /* 0x000f280000000800 */
[----:B------:R-:W5:Y:S04]  /*19480*/  LDS R38, [R8+0x30] ;  /* 0x0000300008267984 */ /* 0x000f680000000800 */
[----:B------:R-:W5:Y:S04]  /*19490*/  LDS.64 R30, [R8+0x28] ;  /* 0x00002800081e7984 */ /* 0x000f680000000a00 */
[----:B------:R-:W5:Y:S01]  /*194a0*/  LDS.64 R32, [R8+0x38] ;  /* 0x0000380008207984 */ /* 0x000f620000000a00 */
[----:B-1----:R-:W-:-:S02]  /*194b0*/  ISETP.NE.AND P4, PT, R7, R34, PT ;  /* 0x000000220700720c */ /* 0x002fc40003f85270 */
[----:B------:R-:W-:Y:S02]  /*194c0*/  ISETP.GE.AND P5, PT, R7, R34, PT ;  /* 0x000000220700720c */ /* 0x000fe40003fa6270 */
[CC--:B0-----:R-:W-:Y:S02]  /*194d0*/  ISETP.NE.AND P6, PT, R3.reuse, R12.reuse, PT ;  /* 0x0000000c0300720c */ /* 0x0c1fe40003fc5270 */
[----:B------:R-:W-:Y:S02]  /*194e0*/  ISETP.GE.AND P0, PT, R3, R12, PT ;  /* 0x0000000c0300720c */ /* 0x000fe40003f06270 */
[----:B--2---:R-:W-:Y:S02]  /*194f0*/  ISETP.GE.U32.AND P1, PT, R28, R20, PT ;  /* 0x000000141c00720c */ /* 0x004fe40003f26070 */
[----:B------:R-:W-:Y:S02]  /*19500*/  SEL R35, RZ, 0xffffffff, P5 ;  /* 0xffffffffff237807 */ /* 0x000fe40002800000 */
[----:B---3--:R-:W-:-:S02]  /*19510*/  ISETP.GE.U32.AND P3, PT, R0, R14, PT ;  /* 0x0000000e0000720c */ /* 0x008fc40003f66070 */
[----:B------:R-:W-:Y:S02]  /*19520*/  ISETP.GE.AND.EX P1, PT, R29, R21, PT, P1 ;  /* 0x000000151d00720c */ /* 0x000fe40003f26310 */
[----:B------:R-:W-:Y:S02]  /*19530*/  ISETP.GE.AND.EX P3, PT, R13, R15, PT, P3 ;  /* 0x0000000f0d00720c */ /* 0x000fe40003f66330 */
[----:B------:R-:W-:Y:S02]  /*19540*/  @!P4 SEL R35, RZ, 0xffffffff, P1 ;  /* 0xffffffffff23c807 */ /* 0x000fe40000800000 */
[----:B----4-:R-:W-:Y:S02]  /*19550*/  ISETP.NE.AND P5, PT, R9, R36, PT ;  /* 0x000000240900720c */ /* 0x010fe40003fa5270 */
[----:B-----5:R-:W-:Y:S02]  /*19560*/  ISETP.NE.AND P4, PT, R11, R38, PT ;  /* 0x000000260b00720c */ /* 0x020fe40003f85270 */
[----:B------:R-:W-:-:S02]  /*19570*/  SEL R27, RZ, 0xffffffff, P0 ;  /* 0xffffffffff1b7807 */ /* 0x000fc40000000000 */
[----:B------:R-:W-:Y:S02]  /*19580*/  @!P6 SEL R27, RZ, 0xffffffff, P3 ;  /* 0xffffffffff1be807 */ /* 0x000fe40001800000 */
[----:B------:R-:W-:Y:S02]  /*19590*/  ISETP.GE.U32.AND P0, PT, R24, R30, PT ;  /* 0x0000001e1800720c */ /* 0x000fe40003f06070 */
[----:B------:R-:W-:Y:S02]  /*195a0*/  ISETP.GE.U32.AND P1, PT, R18, R32, PT ;  /* 0x000000201200720c */ /* 0x000fe40003f26070 */
[----:B------:R-:W-:Y:S02]  /*195b0*/  ISETP.GE.AND P6, PT, R9, R36, PT ;  /* 0x000000240900720c */ /* 0x000fe40003fc6270 */
[----:B------:R-:W-:Y:S02]  /*195c0*/  LOP3.LUT R27, R27, 0x1, RZ, 0xc0, !PT ;  /* 0x000000011b1b7812 */ /* 0x000fe400078ec0ff */
[----:B------:R-:W-:-:S02]  /*195d0*/  ISETP.GE.AND P3, PT, R11, R38, PT ;  /* 0x000000260b00720c */ /* 0x000fc40003f66270 */
[----:B------:R-:W-:Y:S02]  /*195e0*/  ISETP.GE.AND.EX P0, PT, R25, R31, PT, P0 ;  /* 0x0000001f1900720c */ /* 0x000fe40003f06300 */
[----:B------:R-:W-:Y:S02]  /*195f0*/  ISETP.GE.AND.EX P1, PT, R19, R33, PT, P1 ;  /* 0x000000211300720c */ /* 0x000fe40003f26310 */
[----:B------:R-:W-:Y:S02]  /*19600*/  SEL R8, RZ, 0xffffffff, P6 ;  /* 0xffffffffff087807 */ /* 0x000fe40003000000 */
        /* <DEDUP_REMOVED lines=11> */
[----:B------:R-:W-:Y:S02]  /*196c0*/  SEL R7, R7, R34, !P0 ;  /* 0x0000002207077207 */ /* 0x000fe40004000000 */
[----:B------:R-:W-:Y:S01]  /*196d0*/  ISETP.NE.U32.AND P1, PT, R8, 0x1, PT ;  /* 0x000000010800780c */ /* 0x000fe20003f25070 */
[----:B------:R0:W-:Y:S01]  /*196e0*/  STS.64 [R6+0x18], R28 ;  /* 0x0000181c06007388 */ /* 0x0001e20000000a00 */
[----:B------:R-:W-:Y:S02]  /*196f0*/  ISETP.NE.U32.AND P0, PT, R27, 0x1, PT ;  /* 0x000000011b00780c */ /* 0x000fe40003f05070 */
[----:B------:R-:W-:Y:S01]  /*19700*/  SEL R3, R3, R12, !P6 ;  /* 0x0000000c03037207 */ /* 0x000fe20007000000 */
[----:B------:R-:W-:Y:S01]  /*19710*/  IMAD.MOV.U32 R12, RZ, RZ, R0 ;  /* 0x000000ffff0c7224 */ /* 0x000fe200078e0000 */
[----:B------:R-:W-:Y:S01]  /*19720*/  SEL R13, R13, R15, !P6 ;  /* 0x0000000f0d0d7207 */ /* 0x000fe20007000000 */
[----:B------:R0:W-:Y:S01]  /*19730*/  STS [R6+0x10], R7 ;  /* 0x0000100706007388 */ /* 0x0001e20000000800 */
[----:B------:R-:W-:-:S02]  /*19740*/  SEL R24, R24, R30, !P1 ;  /* 0x0000001e18187207 */ /* 0x000fc40004800000 */
[----:B------:R-:W-:Y:S01]  /*19750*/  SEL R25, R25, R31, !P1 ;  /* 0x0000001f19197207 */ /* 0x000fe20004800000 */
[----:B------:R0:W-:Y:S01]  /*19760*/  STS.64 [R6+0x8], R12 ;  /* 0x0000080c06007388 */ /* 0x0001e20000000a00 */
[----:B------:R-:W-:Y:S02]  /*19770*/  SEL R9, R9, R36, !P1 ;  /* 0x0000002409097207 */ /* 0x000fe40004800000 */
[----:B------:R-:W-:Y:S01]  /*19780*/  SEL R18, R18, R32, !P0 ;  /* 0x0000002012127207 */ /* 0x000fe20004000000 */
[----:B------:R0:W-:Y:S01]  /*19790*/  STS.64 [R6+0x28], R24 ;  /* 0x0000281806007388 */ /* 0x0001e20000000a00 */
[----:B------:R-:W-:Y:S02]  /*197a0*/  SEL R19, R19, R33, !P0 ;  /* 0x0000002113137207 */ /* 0x000fe40004000000 */
[----:B------:R-:W-:Y:S01]  /*197b0*/  SEL R11, R11, R38, !P0 ;  /* 0x000000260b0b7207 */ /* 0x000fe20004000000 */
[----:B------:R0:W-:Y:S04]  /*197c0*/  STS [R6], R3 ;  /* 0x0000000306007388 */ /* 0x0001e80000000800 */
[----:B------:R0:W-:Y:S04]  /*197d0*/  STS.64 [R6+0x38], R18 ;  /* 0x0000381206007388 */ /* 0x0001e80000000a00 */
[----:B------:R0:W-:Y:S04]  /*197e0*/  STS [R6+0x20], R9 ;  /* 0x0000200906007388 */ /* 0x0001e80000000800 */
[----:B------:R0:W-:Y:S02]  /*197f0*/  STS [R6+0x30], R11 ;  /* 0x0000300b06007388 */ /* 0x0001e40000000800 */
.L_x_3548:
[----:B------:R-:W-:Y:S05]  /*19800*/  BSYNC B0 ;  /* 0x0000000000007941 */ /* 0x000fea0003800000 */
.L_x_3547:
[----:B------:R-:W-:-:S04]  /*19810*/  SHF.R.S32.HI R2, RZ, 0x1, R2 ;  /* 0x00000001ff027819 */ /* 0x000fc80000011402 */
[----:B------:R-:W-:-:S13]  /*19820*/  ISETP.GE.AND P0, PT, R2, 0x20, PT ;  /* 0x000000200200780c */ /* 0x000fda0003f06270 */
[----:B------:R-:W-:Y:S05]  /*19830*/  @P0 BRA `(.L_x_3549) ;  /* 0xfffffb8000000947 */ /* 0x000fea000383ffff */
[----:B------:R-:W-:-:S04]  /*19840*/  IMAD.MOV.U32 R2, RZ, RZ, 0x20 ;  /* 0x00000020ff027424 */ /* 0x000fc800078e00ff */
.L_x_3546:
[----:B------:R-:W-:Y:S01]  /*19850*/  BAR.SYNC.DEFER_BLOCKING 0x0 ;  /* 0x0000000000007b1d */ /* 0x000fe20000010000 */
[----:B------:R-:W-:-:S13]  /*19860*/  ISETP.GE.AND P0, PT, R2, 0x2, PT ;  /* 0x000000020200780c */ /* 0x000fda0003f06270 */
[----:B------:R-:W-:Y:S05]  /*19870*/  @!P0 BRA `(.L_x_3545) ;  /* 0x000003c000008947 */ /* 0x000fea0003800000 */
[----:B0-----:R-:W-:-:S05]  /*19880*/  IMAD.MOV.U32 R6, RZ, RZ, 0x1 ;  /* 0x00000001ff067424 */ /* 0x001fca00078e00ff */
.L_x_3550:
        /* <DEDUP_REMOVED lines=18> */
[----:B-----5:R-:W-:Y:S02]  /*199b0*/  ISETP.GE.AND.EX P0, PT, R29, R30, PT, P0 ;  /* 0x0000001e1d00720c */ /* 0x020fe40003f06300 */
[----:B------:R-:W-:Y:S02]  /*199c0*/  SEL R14, RZ, 0xffffffff, P3 ;  /* 0xffffffffff0e7807 */ /* 0x000fe40001800000 */
[----:B------:R-:W-:Y:S02]  /*199d0*/  @P1 SEL R14, RZ, 0xffffffff, P5 ;  /* 0xffffffffff0e1807 */ /* 0x000fe40002800000 */
[----:B------:R-:W-:Y:S02]  /*199e0*/  SEL R21, RZ, 0xffffffff, P0 ;  /* 0xffffffffff157807 */ /* 0x000fe40000000000 */
[----:B------:R-:W-:Y:S01]  /*199f0*/  ISETP.GE.U32.AND P3, PT, R24, R27, PT ;  /* 0x0000001b1800720c */ /* 0x000fe20003f66070 */
[----:B----4-:R-:W-:Y:S01]  /*19a00*/  IMAD.SHL.U32 R6, R6, 0x2, RZ ;  /* 0x0000000206067824 */ /* 0x010fe200078e00ff */
[----:B0-----:R-:W-:-:S02]  /*19a10*/  ISETP.NE.AND P6, PT, R9, R32, PT ;  /* 0x000000200900720c */ /* 0x001fc40003fc5270 */
[----:B-1----:R-:W-:Y:S02]  /*19a20*/  ISETP.GE.U32.AND P1, PT, R18, R33, PT ;  /* 0x000000211200720c */ /* 0x002fe40003f26070 */
[----:B------:R-:W-:Y:S02]  /*19a30*/  ISETP.GE.AND P0, PT, R7, R20, PT ;  /* 0x000000140700720c */ /* 0x000fe40003f06270 */
[----:B--2---:R-:W-:Y:S02]  /*19a40*/  ISETP.NE.AND P5, PT, R11, R36, PT ;  /* 0x000000240b00720c */ /* 0x004fe40003fa5270 */
[----:B------:R-:W-:Y:S02]  /*19a50*/  LOP3.LUT R14, R14, 0x1, RZ, 0xc0, !PT ;  /* 0x000000010e0e7812 */ /* 0x000fe400078ec0ff */
[----:B---3--:R-:W-:Y:S02]  /*19a60*/  ISETP.GE.AND.EX P3, PT, R25, R34, PT, P3 ;  /* 0x000000221900720c */ /* 0x008fe40003f66330 */
[----:B------:R-:W-:-:S02]  /*19a70*/  @P4 SEL R21, RZ, 0xffffffff, P0 ;  /* 0xffffffffff154807 */ /* 0x000fc40000000000 */
[----:B------:R-:W-:Y:S02]  /*19a80*/  ISETP.GE.AND.EX P1, PT, R19, R38, PT, P1 ;  /* 0x000000261300720c */ /* 0x000fe40003f26310 */
[----:B------:R-:W-:Y:S02]  /*19a90*/  ISETP.NE.U32.AND P0, PT, R14, 0x1, PT ;  /* 0x000000010e00780c */ /* 0x000fe40003f05070 */
[----:B------:R-:W-:Y:S02]  /*19aa0*/  SEL R31, RZ, 0xffffffff, P3 ;  /* 0xffffffffff1f7807 */ /* 0x000fe40001800000 */
[----:B------:R-:W-:Y:S02]  /*19ab0*/  SEL R35, RZ, 0xffffffff, P1 ;  /* 0xffffffffff237807 */ /* 0x000fe40000800000 */
[----:B------:R-:W-:Y:S02]  /*19ac0*/  ISETP.GE.AND P3, PT, R9, R32, PT ;  /* 0x000000200900720c */ /* 0x000fe40003f66270 */
[----:B------:R-:W-:-:S02]  /*19ad0*/  ISETP.GE.AND P1, PT, R11, R36, PT ;  /* 0x000000240b00720c */ /* 0x000fc40003f26270 */
[----:B------:R-:W-:Y:S02]  /*19ae0*/  SEL R0, R0, R15, !P0 ;  /* 0x0000000f00007207 */ /* 0x000fe40004000000 */
[----:B------:R-:W-:Y:S02]  /*19af0*/  SEL R13, R13, R12, !P0 ;  /* 0x0000000c0d0d7207 */ /* 0x000fe40004000000 */
[----:B------:R-:W-:Y:S02]  /*19b00*/  SEL R3, R3, R8, !P0 ;  /* 0x0000000803037207 */ /* 0x000fe40004000000 */
[----:B------:R-:W-:Y:S02]  /*19b10*/  ISETP.GE.AND P0, PT, R6, R2, PT ;  /* 0x000000020600720c */ /* 0x000fe40003f06270 */
        /* <DEDUP_REMOVED lines=18> */
.L_x_3545:
[----:B------:R-:W-:Y:S05]  /*19c40*/  @!P2 EXIT ;  /* 0x000000000000a94d */ /* 0x000fea0003800000 */
[----:B------:R-:W-:Y:S01]  /*19c50*/  ULDC.U8 UR4, c[0x0][0x580] ;  /* 0x0001600000047ab9 */ /* 0x000fe20000000000 */
[----:B------:R-:W-:Y:S02]  /*19c60*/  ISETP.NE.U32.AND P0, PT, R4, RZ, PT ;  /* 0x000000ff0400720c */ /* 0x000fe40003f05070 */
[----:B------:R-:W-:Y:S02]  /*19c70*/  ISETP.NE.AND P1, PT, RZ, UR4, PT ;  /* 0x00000004ff007c0c */ /* 0x000fe4000bf25270 */
        /* <DEDUP_REMOVED lines=10> */
.L_x_3551:
[----:B------:R-:W-:Y:S05]  /*19d20*/  @!P0 BRA `(.L_x_3552) ;  /* 0x00000a6000008947 */ /* 0x000fea0003800000 */
[----:B------:R-:W-:Y:S02]  /*19d30*/  ULDC.U8 UR4, c[0x0][0x581] ;  /* 0x0001604000047ab9 */ /* 0x000fe40000000000 */
[----:B------:R-:W-:Y:S01]  /*19d40*/  ISETP.NE.AND P3, PT, RZ, UR4, PT ;  /* 0x00000004ff007c0c */ /* 0x000fe2000bf65270 */
[----:B------:R-:W-:Y:S09]  /*19d50*/  @!P1 BRA `(.L_x_3553) ;  /* 0x0000034000009947 */ /* 0x000ff20003800000 */
[----:B0-----:R-:W2:Y:S04]  /*19d60*/  LDG.E R8, [R4.64+0x10] ;  /* 0x0000102404087981 */ /* 0x001ea8000c1e1900 */
[----:B------:R-:W3:Y:S04]  /*19d70*/  LDG.E R2, [R4.64] ;  /* 0x0000002404027981 */ /* 0x000ee8000c1e1900 */
[----:B------:R-:W4:Y:S04]  /*19d80*/  LDG.E.64 R20, [R4.64+0x18] ;  /* 0x0000182404147981 */ /* 0x000f28000c1e1b00 */
[----:B------:R-:W5:Y:S04]  /*19d90*/  LDG.E.64 R14, [R4.64+0x8] ;  /* 0x00000824040e7981 */ /* 0x000f68000c1e1b00 */
[----:B------:R-:W5:Y:S04]  /*19da0*/  LDG.E R12, [R4.64+0x20] ;  /* 0x00002024040c7981 */ /* 0x000f68000c1e1900 */
[----:B------:R-:W5:Y:S04]  /*19db0*/  LDG.E R34, [R4.64+0x30] ;  /* 0x0000302404227981 */ /* 0x000f68000c1e1900 */
[----:B------:R-:W5:Y:S04]  /*19dc0*/  LDG.E.64 R30, [R4.64+0x28] ;  /* 0x00002824041e7981 */ /* 0x000f68000c1e1b00 */
[----:B------:R-:W5:Y:S01]  /*19dd0*/  LDG.E.64 R32, [R4.64+0x38] ;  /* 0x0000382404207981 */ /* 0x000f62000c1e1b00 */
[----:B--2---:R-:W-:-:S02]  /*19de0*/  ISETP.NE.AND P4, PT, R8, R7, PT ;  /* 0x000000070800720c */ /* 0x004fc40003f85270 */
[----:B---3--:R-:W-:Y:S02]  /*19df0*/  ISETP.NE.AND P6, PT, R2, R3, PT ;  /* 0x000000030200720c */ /* 0x008fe40003fc5270 */
[----:B----4-:R-:W-:Y:S02]  /*19e00*/  ISETP.GE.U32.AND P1, PT, R20, R28, PT ;  /* 0x0000001c1400720c */ /* 0x010fe40003f26070 */
[----:B------:R-:W-:Y:S02]  /*19e10*/  ISETP.GE.AND P5, PT, R8, R7, PT ;  /* 0x000000070800720c */ /* 0x000fe40003fa6270 */
[----:B-----5:R-:W-:Y:S02]  /*19e20*/  ISETP.GE.U32.AND P2, PT, R14, R0, PT ;  /* 0x000000000e00720c */ /* 0x020fe40003f46070 */
[----:B------:R-:W-:Y:S02]  /*19e30*/  ISETP.GE.AND.EX P1, PT, R21, R29, PT, P1 ;  /* 0x0000001d1500720c */ /* 0x000fe40003f26310 */
[----:B------:R-:W-:-:S02]  /*19e40*/  ISETP.GE.AND P0, PT, R2, R3, PT ;  /* 0x000000030200720c */ /* 0x000fc40003f06270 */
[----:B------:R-:W-:Y:S02]  /*19e50*/  SEL R10, RZ, 0xffffffff, P5 ;  /* 0xffffffffff0a7807 */ /* 0x000fe40002800000 */
[----:B------:R-:W-:Y:S02]  /*19e60*/  ISETP.GE.AND.EX P2, PT, R15, R13, PT, P2 ;  /* 0x0000000d0f00720c */ /* 0x000fe40003f46320 */
[----:B------:R-:W-:Y:S02]  /*19e70*/  @!P4 SEL R10, RZ, 0xffffffff, P1 ;  /* 0xffffffffff0ac807 */ /* 0x000fe40000800000 */
[----:B------:R-:W-:Y:S02]  /*19e80*/  ISETP.NE.AND P5, PT, R12, R9, PT ;  /* 0x000000090c00720c */ /* 0x000fe40003fa5270 */
[----:B------:R-:W-:Y:S02]  /*19e90*/  ISETP.NE.AND P4, PT, R34, R11, PT ;  /* 0x0000000b2200720c */ /* 0x000fe40003f85270 */
        /* <DEDUP_REMOVED lines=32> */
.L_x_3553:
        /* <DEDUP_REMOVED lines=10> */
[----:B0-----:R0:W1:Y:S01]  /*1a140*/  LDC.64 R2, c[0x4][R0] ;  /* 0x0100000000027b82 */ /* 0x0010620000000a00 */
        /* <DEDUP_REMOVED lines=15> */
.L_x_3555:
        /* <DEDUP_REMOVED lines=24> */
.L_x_3556:
[----:B------:R-:W-:Y:S02]  /*1a3c0*/  IADD3 R2, P0, R23, c[0x0][0x550], RZ ;  /* 0x0001540017027a10 */ /* 0x000fe40007f1e0ff */
[----:B------:R-:W-:-:S03]  /*1a3d0*/  ISETP.NE.AND P6, PT, R17, c[0x0][0x584], PT ;  /* 0x0001610011007a0c */ /* 0x000fc60003fc5270 */
[----:B0-----:R-:W-:-:S05]  /*1a3e0*/  IMAD.X R3, RZ, RZ, c[0x0][0x554], P0 ;  /* 0x00015500ff037624 */ /* 0x001fca00000e06ff */
        /* <DEDUP_REMOVED lines=21> */
.L_x_3557:
        /* <DEDUP_REMOVED lines=8> */
[----:B0-----:R0:W3:Y:S01]  /*1a5c0*/  LDC.64 R2, c[0x4][R0] ;  /* 0x0100000000027b82 */ /* 0x0010e20000000a00 */
        /* <DEDUP_REMOVED lines=14> */
[----:B-123--:R-:W-:Y:S05]  /*1a6b0*/  CALL.ABS.NOINC R2 ;  /* 0x0000000002007343 */ /* 0x00efea0003c00000 */
.L_x_3558:
[----:B------:R-:W-:-:S05]  /*1a6c0*/  IADD3 R16, P0, R16, c[0x0][0x550], RZ ;  /* 0x0001540010107a10 */ /* 0x000fca0007f1e0ff */
[----:B------:R-:W-:-:S05]  /*1a6d0*/  IMAD.X R17, RZ, RZ, c[0x0][0x554], P0 ;  /* 0x00015500ff117624 */ /* 0x000fca00000e06ff */
[----:B------:R-:W-:Y:S01]  /*1a6e0*/  STG.E.64 [R16.64], R18 ;  /* 0x0000001210007986 */ /* 0x000fe2000c101b24 */
[----:B------:R-:W-:Y:S05]  /*1a6f0*/  EXIT ;  /* 0x000000000000794d */ /* 0x000fea0003800000 */
.L_x_3554:
        /* <DEDUP_REMOVED lines=9> */
.L_x_3552:
[----:B------:R-:W-:Y:S05]  /*1a790*/  @!P1 BRA `(.L_x_3559) ;  /* 0x0000018000009947 */ /* 0x000fea0003800000 */
[----:B------:R-:W-:Y:S01]  /*1a7a0*/  MOV R0, 0x0 ;  /* 0x0000000000007802 */ /* 0x000fe20000000f00 */
[----:B------:R-:W-:-:S02]  /*1a7b0*/  IMAD.MOV.U32 R4, RZ, RZ, c[0x4][0x3c8] ;  /* 0x0100f200ff047624 */ /* 0x000fc400078e00ff */
[----:B------:R-:W-:Y:S01]  /*1a7c0*/  IMAD.MOV.U32 R5, RZ, RZ, c[0x4][0x3cc] ;  /* 0x0100f300ff057624 */ /* 0x000fe200078e00ff */
[----:B0-----:R0:W1:Y:S01]  /*1a7d0*/  LDC.64 R2, c[0x4][R0] ;  /* 0x0100000000027b82 */ /* 0x0010620000000a00 */
        /* <DEDUP_REMOVED lines=17> */
[----:B------:R-:W-:Y:S01]  /*1a8f0*/  IMAD.MOV.U32 R13, RZ, RZ, RZ ;  /* 0x000000ffff0d7224 */ /* 0x000fe200078e00ff */
[----:B------:R-:W-:Y:S01]  /*1a900*/  CS2R R24, SRZ ;  /* 0x0000000000187805 */ /* 0x000fe2000001ff00 */
[----:B------:R-:W-:Y:S02]  /*1a910*/  CS2R R18, SRZ ;  /* 0x0000000000127805 */ /* 0x000fe4000001ff00 */
.L_x_3559:
        /* <DEDUP_REMOVED lines=28> */
.L_x_3561:
        /* <DEDUP_REMOVED lines=24> */
.L_x_3562:
        /* <DEDUP_REMOVED lines=24> */
.L_x_3563:
        /* <DEDUP_REMOVED lines=24> */
.L_x_3564:
[----:B------:R-:W-:-:S05]  /*1af60*/  IADD3 R16, P0, R16, c[0x0][0x550], RZ ;  /* 0x0001540010107a10 */ /* 0x000fca0007f1e0ff */
[----:B------:R-:W-:-:S05]  /*1af70*/  IMAD.X R17, RZ, RZ, c[0x0][0x554], P0 ;  /* 0x00015500ff117624 */ /* 0x000fca00000e06ff */
[----:B------:R-:W-:Y:S01]  /*1af80*/  STG.E.64 [R16.64], R18 ;  /* 0x0000001210007986 */ /* 0x000fe2000c101b24 */
[----:B------:R-:W-:Y:S05]  /*1af90*/  EXIT ;  /* 0x000000000000794d */ /* 0x000fea0003800000 */
.L_x_3560:
[----:B------:R-:W-:Y:S01]  /*1afa0*/  MOV R2, 0x0 ;  /* 0x0000000000027802 */ /* 0x000fe20000000f00 */
[----:B------:R-:W-:Y:S02]  /*1afb0*/  IMAD.MOV.U32 R4, RZ, RZ, c[0x4][0x3c8] ;  /* 0x0100f200ff047624 */ /* 0x000fe400078e00ff */
[----:B------:R-:W-:Y:S01]  /*1afc0*/  IMAD.MOV.U32 R5, RZ, RZ, c[0x4][0x3cc] ;  /* 0x0100f300ff057624 */ /* 0x000fe200078e00ff */
[----:B------:R1:W2:Y:S01]  /*1afd0*/  LDC.64 R14, c[0x4][R2] ;  /* 0x01000000020e7b82 */ /* 0x0002a20000000a00 */
[----:B0-----:R-:W-:Y:S02]  /*1afe0*/  IMAD.MOV.U32 R6, RZ, RZ, c[0x4][0x3c0] ;  /* 0x0100f000ff067624 */ /* 0x001fe400078e00ff */
[----:B------:R-:W-:Y:S02]  /*1aff0*/  IMAD.MOV.U32 R7, RZ, RZ, c[0x4][0x3c4] ;  /* 0x0100f100ff077624 */ /* 0x000fe400078e00ff */
[----:B------:R-:W-:-:S02]  /*1b000*/  IMAD.MOV.U32 R8, RZ, RZ, 0x2e9 ;  /* 0x000002e9ff087424 */ /* 0x000fc400078e00ff */
[----:B------:R-:W-:Y:S02]  /*1b010*/  IMAD.MOV.U32 R10, RZ, RZ, c[0x4][0x168] ;  /* 0x01005a00ff0a7624 */ /* 0x000fe400078e00ff */
[----:B------:R-:W-:Y:S02]  /*1b020*/  IMAD.MOV.U32 R11, RZ, RZ, c[0x4][0x16c] ;  /* 0x01005b00ff0b7624 */ /* 0x000fe400078e00ff */
[----:B------:R-:W-:Y:S02]  /*1b030*/  IMAD.MOV.U32 R12, RZ, RZ, 0x1 ;  /* 0x00000001ff0c7424 */ /* 0x000fe400078e00ff */
[----:B------:R-:W-:Y:S02]  /*1b040*/  IMAD.MOV.U32 R13, RZ, RZ, RZ ;  /* 0x000000ffff0d7224 */ /* 0x000fe400078e00ff */
[----:B-1----:R-:W-:Y:S01]  /*1b050*/  LEPC R16 ;  /* 0x000000000010734e */ /* 0x002fe20000000000 */
        /* <DEDUP_REMOVED lines=62> */
.L_x_3523:
        /* <DEDUP_REMOVED lines=21> */
.L_x_3565:
[----:B------:R-:W-:Y:S05]  /*1b590*/  @!P0 BRA `(.L_x_3566) ;  /* 0x00000aa000008947 */ /* 0x000fea0003800000 */
[----:B------:R-:W-:Y:S02]  /*1b5a0*/  ULDC.U8 UR4, c[0x0][0x581] ;  /* 0x0001604000047ab9 */ /* 0x000fe40000000000 */
[----:B------:R-:W-:Y:S01]  /*1b5b0*/  ISETP.NE.AND P3, PT, RZ, UR4, PT ;  /* 0x00000004ff007c0c */ /* 0x000fe2000bf65270 */
[----:B------:R-:W-:Y:S05]  /*1b5c0*/  @!P1 BRA `(.L_x_3567) ;  /* 0x0000034000009947 */ /* 0x000fea0003800000 */
[----:B------:R-:W2:Y:S04]  /*1b5d0*/  LDG.E R14, [R4.64+0x10] ;  /* 0x00001024040e7981 */ /* 0x000ea8000c1e1900 */
        /* <DEDUP_REMOVED lines=51> */
.L_x_3567:
[----:B------:R-:W-:Y:S02]  /*1b910*/  IMAD.MOV.U32 R22, RZ, RZ, R8 ;  /* 0x000000ffff167224 */ /* 0x000fe400078e0008 */
        /* <DEDUP_REMOVED lines=29> */
.L_x_3569:
        /* <DEDUP_REMOVED lines=24> */
.L_x_3570:
        /* <DEDUP_REMOVED lines=24> */
.L_x_3571:
        /* <DEDUP_REMOVED lines=24> */
.L_x_3572:
[----:B------:R-:W-:-:S05]  /*1bf70*/  IADD3 R16, P0, R16, c[0x0][0x550], RZ ;  /* 0x0001540010107a10 */ /* 0x000fca0007f1e0ff */
[----:B------:R-:W-:-:S05]  /*1bf80*/  IMAD.X R17, RZ, RZ, c[0x0][0x554], P0 ;  /* 0x00015500ff117624 */ /* 0x000fca00000e06ff */
[----:B------:R-:W-:Y:S01]  /*1bf90*/  STG.E.64 [R16.64], R18 ;  /* 0x0000001210007986 */ /* 0x000fe2000c101b24 */
[----:B------:R-:W-:Y:S05]  /*1bfa0*/  EXIT ;  /* 0x000000000000794d */ /* 0x000fea0003800000 */
.L_x_3568:
        /* <DEDUP_REMOVED lines=9> */
.L_x_3566:
        /* <DEDUP_REMOVED lines=21> */
[----:B------:R-:W-:Y:S01]  /*1c190*/  IMAD.MOV.U32 R8, RZ, RZ, RZ ;  /* 0x000000ffff087224 */ /* 0x000fe200078e00ff */
[----:B------:R-:W-:Y:S01]  /*1c1a0*/  CS2R R6, SRZ ;  /* 0x0000000000067805 */ /* 0x000fe2000001ff00 */
[----:B------:R-:W-:Y:S02]  /*1c1b0*/  IMAD.MOV.U32 R15, RZ, RZ, RZ ;  /* 0x000000ffff0f7224 */ /* 0x000fe400078e00ff */
[----:B------:R-:W-:Y:S02]  /*1c1c0*/  IMAD.MOV.U32 R0, RZ, RZ, RZ ;  /* 0x000000ffff007224 */ /* 0x000fe400078e00ff */
[----:B------:R-:W-:Y:S02]  /*1c1d0*/  IMAD.MOV.U32 R3, RZ, RZ, RZ ;  /* 0x000000ffff037224 */ /* 0x000fe400078e00ff */
.L_x_3573:
[----:B------:R-:W-:Y:S01]  /*1c1e0*/  ULDC.U8 UR4, c[0x0][0x581] ;  /* 0x0001604000047ab9 */ /* 0x000fe20000000000 */
[----:B------:R-:W-:Y:S01]  /*1c1f0*/  IMAD.MOV.U32 R22, RZ, RZ, R8 ;  /* 0x000000ffff167224 */ /* 0x000fe200078e0008 */
[----:B------:R-:W-:Y:S01]  /*1c200*/  ISETP.NE.AND P0, PT, RZ, UR4, PT ;  /* 0x00000004ff007c0c */ /* 0x000fe2000bf05270 */
[----:B------:R-:W-:-:S02]  /*1c210*/  IMAD.MOV.U32 R23, RZ, RZ, R15 ;  /* 0x000000ffff177224 */ /* 0x000fc400078e000f */
[----:B------:R-:W-:Y:S02]  /*1c220*/  IMAD.MOV.U32 R28, RZ, RZ, R0 ;  /* 0x000000ffff1c7224 */ /* 0x000fe400078e0000 */
[----:B------:R-:W-:Y:S02]  /*1c230*/  IMAD.MOV.U32 R29, RZ, RZ, R3 ;  /* 0x000000ffff1d7224 */ /* 0x000fe400078e0003 */
        /* <DEDUP_REMOVED lines=26> */
.L_x_3575:
        /* <DEDUP_REMOVED lines=24> */
.L_x_3576:
        /* <DEDUP_REMOVED lines=24> */
.L_x_3577:
        /* <DEDUP_REMOVED lines=24> */
.L_x_3578:
[----:B------:R-:W-:-:S05]  /*1c860*/  IADD3 R16, P0, R16, c[0x0][0x550], RZ ;  /* 0x0001540010107a10 */ /* 0x000fca0007f1e0ff */
[----:B------:R-:W-:-:S05]  /*1c870*/  IMAD.X R17, RZ, RZ, c[0x0][0x554], P0 ;  /* 0x00015500ff117624 */ /* 0x000fca00000e06ff */
[----:B------:R-:W-:Y:S01]  /*1c880*/  STG.E.64 [R16.64], R18 ;  /* 0x0000001210007986 */ /* 0x000fe2000c101b24 */
[----:B------:R-:W-:Y:S05]  /*1c890*/  EXIT ;  /* 0x000000000000794d */ /* 0x000fea0003800000 */
.L_x_3574:
        /* <DEDUP_REMOVED lines=74> */
        .weak           $__internal_28_$__cuda_sm20_div_u64
        .type           $__internal_28_$__cuda_sm20_div_u64,@function
        .size           $__internal_28_$__cuda_sm20_div_u64,($__internal_29_$__cuda_sm20_rem_u64 - $__internal_28_$__cuda_sm20_div_u64)
$__internal_28_$__cuda_sm20_div_u64:
        /* <DEDUP_REMOVED lines=60> */
[----:B------:R-:W-:Y:S02]  /*1d100*/  ISETP.NE.U32.AND P1, PT, R4, RZ, PT ;  /* 0x000000ff0400720c */ /* 0x000fe40003f25070 */
[----:B------:R-:W-:-:S02]  /*1d110*/  ISETP.GE.U32.AND.EX P0, PT, R28, R5, PT, P0 ;  /* 0x000000051c00720c */ /* 0x000fc40003f06100 */
[----:B------:R-:W-:Y:S02]  /*1d120*/  ISETP.NE.AND.EX P1, PT, R5, RZ, PT, P1 ;  /* 0x000000ff0500720c */ /* 0x000fe40003f25310 */
[----:B------:R-:W-:Y:S01]  /*1d130*/  SEL R14, R14, R21, P0 ;  /* 0x000000150e0e7207 */ /* 0x000fe20000000000 */
[----:B------:R-:W-:Y:S01]  /*1d140*/  IMAD.MOV.U32 R21, RZ, RZ, 0x0 ;  /* 0x00000000ff157424 */ /* 0x000fe200078e00ff */
[----:B------:R-:W-:Y:S01]  /*1d150*/  SEL R27, R27, R20, P0 ;  /* 0x000000141b1b7207 */ /* 0x000fe20000000000 */
[----:B------:R-:W-:Y:S01]  /*1d160*/  IMAD.MOV.U32 R20, RZ, RZ, R12 ;  /* 0x000000ffff147224 */ /* 0x000fe200078e000c */
[----:B------:R-:W-:Y:S02]  /*1d170*/  SEL R14, R14, 0xffffffff, P1 ;  /* 0xffffffff0e0e7807 */ /* 0x000fe40000800000 */
[----:B------:R-:W-:Y:S01]  /*1d180*/  SEL R27, R27, 0xffffffff, P1 ;  /* 0xffffffff1b1b7807 */ /* 0x000fe20000800000 */
[----:B------:R-:W-:Y:S06]  /*1d190*/  RET.REL.NODEC R20 `(_ZN2at6native13reduce_kernelILi128ELi4ENS0_8ReduceOpIiNS0_9ArgMinOpsIiEEjlLi4ELi4EEEEEvT1_) ;  /* 0xfffe2e6014007950 */ /* 0x000fec0003c3ffff */
        .weak           $__internal_29_$__cuda_sm20_rem_u64
        .type           $__internal_29_$__cuda_sm20_rem_u64,@function
        .size           $__internal_29_$__cuda_sm20_rem_u64,(.L_x_6831 - $__internal_29_$__cuda_sm20_rem_u64)
$__internal_29_$__cuda_sm20_rem_u64:
        /* <DEDUP_REMOVED lines=63> */
[----:B------:R-:W-:Y:S06]  /*1d590*/  RET.REL.NODEC R10 `(_ZN2at6native13reduce_kernelILi128ELi4ENS0_8ReduceOpIiNS0_9ArgMinOpsIiEEjlLi4ELi4EEEEEvT1_) ;  /* 0xfffe2a600a007950 */ /* 0x000fec0003c3ffff */
.L_x_3579:
        /* <DEDUP_REMOVED lines=14> */
.L_x_6831:


//--------------------- .text._ZN2at6native13reduce_kernelILi512ELi1ENS0_8ReduceOpIaNS0_9ArgMinOpsIaEEjlLi4ELi4EEEEEvT1_ --------------------------
	.section	.text._ZN2at6native13reduce_kernelILi512ELi1ENS0_8ReduceOpIaNS0_9ArgMinOpsIaEEjlLi4ELi4EEEEEvT1_,"ax",@progbits
	.sectioninfo	@"SHI_REGISTERS=32"
	.align	128
        .global         _ZN2at6native13reduce_kernelILi512ELi1ENS0_8ReduceOpIaNS0_9ArgMinOpsIaEEjlLi4ELi4EEEEEvT1_
        .type           _ZN2at6native13reduce_kernelILi512ELi1ENS0_8ReduceOpIaNS0_9ArgMinOpsIaEEjlLi4ELi4EEEEEvT1_,@function
        .size           _ZN2at6native13reduce_kernelILi512ELi1ENS0_8ReduceOpIaNS0_9ArgMinOpsIaEEjlLi4ELi4EEEEEvT1_,(.L_x_6833 - _ZN2at6native13reduce_kernelILi512ELi1ENS0_8ReduceOpIaNS0_9ArgMinOpsIaEEjlLi4ELi4EEEEEvT1_)
        .other          _ZN2at6native13reduce_kernelILi512ELi1ENS0_8ReduceOpIaNS0_9ArgMinOpsIaEEjlLi4ELi4EEEEEvT1_,@"STO_CUDA_ENTRY STV_DEFAULT"
_ZN2at6native13reduce_kernelILi512ELi1ENS0_8ReduceOpIaNS0_9ArgMinOpsIaEEjlLi4ELi4EEEEEvT1_:
.text._ZN2at6native13reduce_kernelILi512ELi1ENS0_8ReduceOpIaNS0_9ArgMinOpsIaEEjlLi4ELi4EEEEEvT1_:
        /* <DEDUP_REMOVED lines=212> */
.L_x_3580:
        /* <DEDUP_REMOVED lines=9> */
[----:B------:R-:W-:Y:S01]  /*0dd0*/  HFMA2.MMA R12, -RZ, RZ, 0, 0 ;  /* 0x00000000ff0c7435 */ /* 0x000fe200000001ff */
[----:B------:R-:W-:-:S13]  /*0de0*/  ISETP.NE.AND P0, PT, RZ, UR4, PT ;  /* 0x00000004ff007c0c */ /* 0x000fda000bf05270 */
[----:B------:R-:W-:Y:S05]  /*0df0*/  @!P0 BRA `(.L_x_3583) ;  /* 0x00000f8000008947 */ /* 0x000fea0003800000 */
[----:B------:R-:W0:Y:S01]  /*0e00*/  LDC.U8 R14, c[0x0][0x168] ;  /* 0x00005a00ff0e7b82 */ /* 0x000e220000000000 */
[----:B------:R-:W-:Y:S01]  /*0e10*/  IADD3 R3, R13, c[0x0][0x548], RZ ;  /* 0x000152000d037a10 */ /* 0x000fe20007ffe0ff */
[----:B------:R-:W-:Y:S01]  /*0e20*/  BSSY B1, `(.L_x_3584) ;  /* 0x0000037000017945 */ /* 0x000fe20003800000 */
[----:B------:R-:W-:Y:S02]  /*0e30*/  IMAD.MOV.U32 R21, RZ, RZ, c[0x0][0x17c] ;  /* 0x00005f00ff157624 */ /* 0x000fe400078e00ff */
[----:B------:R-:W-:Y:S01]  /*0e40*/  LOP3.LUT P0, R3, R3, 0x3, RZ, 0xc0, !PT ;  /* 0x0000000303037812 */ /* 0x000fe2000780c0ff */
[----:B------:R-:W-:Y:S02]  /*0e50*/  IMAD.MOV.U32 R0, RZ, RZ, c[0x0][0x170] ;  /* 0x00005c00ff007624 */ /* 0x000fe400078e00ff */
[----:B------:R-:W-:Y:S02]  /*0e60*/  IMAD.MOV.U32 R8, RZ, RZ, c[0x0][0x174] ;  /* 0x00005d00ff087624 */ /* 0x000fe400078e00ff */
[----:B------:R-:W-:Y:S01]  /*0e70*/  IMAD.MOV.U32 R7, RZ, RZ, RZ ;  /* 0x000000ffff077224 */ /* 0x000fe200078e00ff */
[----:B0-----:R-:W-:-:S04]  /*0e80*/  PRMT R9, R14, 0x8880, RZ ;  /* 0x000088800e097816 */ /* 0x001fc800000000ff */
[----:B------:R-:W-:-:S03]  /*0e90*/  PRMT R9, R9, 0x7710, RZ ;  /* 0x0000771009097816 */ /* 0x000fc600000000ff */
[----:B------:R-:W-:Y:S05]  /*0ea0*/  @!P0 BRA `(.L_x_3585) ;  /* 0x000002e000008947 */ /* 0x000fea0003800000 */
[C---:B------:R-:W-:Y:S01]  /*0eb0*/  ISETP.GE.U32.AND P0, PT, R26.reuse, R3, PT ;  /* 0x000000031a00720c */ /* 0x040fe20003f06070 */
[----:B------:R-:W-:Y:S01]  /*0ec0*/  IMAD.MOV R2, RZ, RZ, -R3 ;  /* 0x000000ffff027224 */ /* 0x000fe200078e0a03 */
[----:B------:R-:W-:Y:S02]  /*0ed0*/  BSSY B2, `(.L_x_3586) ;  /* 0x0000026000027945 */ /* 0x000fe40003800000 */
[----:B------:R-:W-:Y:S02]  /*0ee0*/  ISETP.GT.U32.OR P0, PT, R26, 0x3, !P0 ;  /* 0x000000031a00780c */ /* 0x000fe40004704470 */
[----:B------:R-:W-:-:S11]  /*0ef0*/  SHF.R.S32.HI R5, RZ, 0x1f, R2 ;  /* 0x0000001fff057819 */ /* 0x000fd60000011402 */
        /* <DEDUP_REMOVED lines=11> */
.L_x_3589:
[----:B------:R-:W-:Y:S05]  /*0fb0*/  BSYNC B3 ;  /* 0x0000000000037941 */ /* 0x000fea0003800000 */
.L_x_3588:
[----:B------:R-:W-:-:S04]  /*0fc0*/  PRMT R4, R4, 0x9910, RZ ;  /* 0x0000991004047816 */ /* 0x000fc800000000ff */
[----:B------:R-:W-:-:S13]  /*0fd0*/  ISETP.NE.AND P0, PT, R4, RZ, PT ;  /* 0x000000ff0400720c */ /* 0x000fda0003f05270 */
[----:B------:R-:W-:Y:S05]  /*0fe0*/  @!P0 BRA `(.L_x_3587) ;  /* 0x0000014000008947 */ /* 0x000fea0003800000 */
[----:B------:R-:W-:-:S04]  /*0ff0*/  IADD3 R10, P0, P1, R2, R13, R26 ;  /* 0x0000000d020a7210 */ /* 0x000fc8000791e01a */
[----:B------:R-:W-:Y:S02]  /*1000*/  IADD3 R10, P2, R10, c[0x0][0x548], RZ ;  /* 0x000152000a0a7a10 */ /* 0x000fe40007f5e0ff */
[----:B------:R-:W-:-:S04]  /*1010*/  IADD3.X R0, R5, R12, RZ, P0, P1 ;  /* 0x0000000c05007210 */ /* 0x000fc800007e24ff */
[----:B------:R-:W-:-:S05]  /*1020*/  IADD3.X R11, R0, c[0x0][0x54c], RZ, P2, !PT ;  /* 0x00015300000b7a10 */ /* 0x000fca00017fe4ff */
[----:B------:R-:W2:Y:S01]  /*1030*/  LDG.E.S8 R10, [R10.64] ;  /* 0x000000240a0a7981 */ /* 0x000ea2000c1e1300 */
[----:B------:R-:W-:Y:S01]  /*1040*/  IMAD.IADD R0, R26, 0x1, -R3 ;  /* 0x000000011a007824 */ /* 0x000fe200078e0a03 */
[----:B------:R-:W-:-:S04]  /*1050*/  LOP3.LUT R7, R9, 0xff, RZ, 0xc0, !PT ;  /* 0x000000ff09077812 */ /* 0x000fc800078ec0ff */
[----:B------:R-:W-:-:S04]  /*1060*/  ISETP.GT.U32.AND P0, PT, R0, c[0x0][0x170], PT ;  /* 0x00005c0000007a0c */ /* 0x000fc80003f04070 */
[----:B------:R-:W-:Y:S02]  /*1070*/  ISETP.GT.AND.EX P0, PT, RZ, c[0x0][0x174], PT, P0 ;  /* 0x00005d00ff007a0c */ /* 0x000fe40003f04300 */
[----:B--2---:R-:W-:-:S04]  /*1080*/  LOP3.LUT R4, R10, 0xff, RZ, 0xc0, !PT ;  /* 0x000000ff0a047812 */ /* 0x004fc800078ec0ff */
[----:B------:R-:W-:Y:S02]  /*1090*/  ISETP.NE.AND P1, PT, R7, R4, PT ;  /* 0x000000040700720c */ /* 0x000fe40003f25270 */
[----:B------:R-:W-:Y:S02]  /*10a0*/  PRMT R7, R9, 0x9910, RZ ;  /* 0x0000991009077816 */ /* 0x000fe400000000ff */
[----:B------:R-:W-:Y:S02]  /*10b0*/  SEL R4, RZ, 0xffffffff, !P0 ;  /* 0xffffffffff047807 */ /* 0x000fe40004000000 */
[----:B------:R-:W-:-:S07]  /*10c0*/  ISETP.GE.AND P0, PT, R7, R10, PT ;  /* 0x0000000a0700720c */ /* 0x000fce0003f06270 */
[----:B------:R-:W-:-:S04]  /*10d0*/  @P1 SEL R4, RZ, 0xffffffff, P0 ;  /* 0xffffffffff041807 */ /* 0x000fc80000000000 */
[----:B------:R-:W-:-:S04]  /*10e0*/  LOP3.LUT R4, R4, 0x1, RZ, 0xc0, !PT ;  /* 0x0000000104047812 */ /* 0x000fc800078ec0ff */
[----:B------:R-:W-:-:S04]  /*10f0*/  ISETP.NE.U32.AND P0, PT, R4, 0x1, PT ;  /* 0x000000010400780c */ /* 0x000fc80003f05070 */
[----:B------:R-:W-:Y:S02]  /*1100*/  SEL R9, R9, R10, !P0 ;  /* 0x0000000a09097207 */ /* 0x000fe40004000000 */
[----:B------:R-:W-:Y:S02]  /*1110*/  SEL R0, R0, c[0x0][0x170], P0 ;  /* 0x00005c0000007a07 */ /* 0x000fe40000000000 */
[----:B------:R-:W-:Y:S02]  /*1120*/  SEL R8, RZ, c[0x0][0x174], P0 ;  /* 0x00005d00ff087a07 */ /* 0x000fe40000000000 */
.L_x_3587:
[----:B------:R-:W-:Y:S05]  /*1130*/  BSYNC B2 ;  /* 0x0000000000027941 */ /* 0x000fea0003800000 */
.L_x_3586:
[----:B------:R-:W-:Y:S02]  /*1140*/  IADD3 R13, P0, P1, R13, 0x4, R2 ;  /* 0x000000040d0d7810 */ /* 0x000fe4000791e002 */
[C---:B------:R-:W-:Y:S02]  /*1150*/  IADD3 R21, R3.reuse, c[0x0][0x17c], RZ ;  /* 0x00005f0003157a10 */ /* 0x040fe40007ffe0ff */
[----:B------:R-:W-:Y:S02]  /*1160*/  IADD3 R7, -R3, 0x4, RZ ;  /* 0x0000000403077810 */ /* 0x000fe40007ffe1ff */
[----:B------:R-:W-:-:S02]  /*1170*/  IADD3.X R12, R12, RZ, R5, P0, P1 ;  /* 0x000000ff0c0c7210 */ /* 0x000fc400007e2405 */
[----:B------:R-:W-:Y:S02]  /*1180*/  IADD3 R21, R21, -0x4, RZ ;  /* 0xfffffffc15157810 */ /* 0x000fe40007ffe0ff */
.L_x_3585:
[----:B------:R-:W-:Y:S05]  /*1190*/  BSYNC B1 ;  /* 0x0000000000017941 */ /* 0x000fea0003800000 */
.L_x_3584:
[----:B------:R-:W-:Y:S01]  /*11a0*/  IMAD.SHL.U32 R4, R19, 0x4, RZ ;  /* 0x0000000413047824 */ /* 0x000fe200078e00ff */
[----:B------:R-:W-:Y:S01]  /*11b0*/  IADD3 R2, P3, R13, c[0x0][0x548], RZ ;  /* 0x000152000d027a10 */ /* 0x000fe20007f7e0ff */
[----:B------:R-:W-:Y:S01]  /*11c0*/  BSSY B1, `(.L_x_3590) ;  /* 0x0000066000017945 */ /* 0x000fe20003800000 */
[----:B------:R-:W-:Y:S01]  /*11d0*/  PRMT R13, R14, 0x7610, R13 ;  /* 0x000076100e0d7816 */ /* 0x000fe2000000000d */
[----:B------:R-:W-:Y:S01]  /*11e0*/  IMAD.MOV.U32 R20, RZ, RZ, c[0x0][0x170] ;  /* 0x00005c00ff147624 */ /* 0x000fe200078e00ff */
[----:B------:R-:W-:Y:S01]  /*11f0*/  IADD3 R10, R4, 0x3, RZ ;  /* 0x00000003040a7810 */ /* 0x000fe20007ffe0ff */
[----:B------:R-:W-:Y:S01]  /*1200*/  IMAD.MOV.U32 R11, RZ, RZ, c[0x0][0x174] ;  /* 0x00005d00ff0b7624 */ /* 0x000fe200078e00ff */
[----:B------:R-:W-:Y:S01]  /*1210*/  ISETP.NE.AND P1, PT, RZ, c[0x0][0x194], PT ;  /* 0x00006500ff007a0c */ /* 0x000fe20003f25270 */
[----:B------:R-:W-:Y:S01]  /*1220*/  IMAD.MOV.U32 R18, RZ, RZ, c[0x0][0x170] ;  /* 0x00005c00ff127624 */ /* 0x000fe200078e00ff */
[----:B------:R-:W-:Y:S01]  /*1230*/  ISETP.GE.U32.AND P0, PT, R10, R21, PT ;  /* 0x000000150a00720c */ /* 0x000fe20003f06070 */
[----:B------:R-:W-:Y:S01]  /*1240*/  IMAD.MOV.U32 R16, RZ, RZ, c[0x0][0x174] ;  /* 0x00005d00ff107624 */ /* 0x000fe200078e00ff */
[----:B------:R-:W-:Y:S01]  /*1250*/  PRMT R10, R14, 0x7610, R10 ;  /* 0x000076100e0a7816 */ /* 0x000fe2000000000a */
[----:B------:R-:W-:Y:S01]  /*1260*/  IMAD.MOV.U32 R17, RZ, RZ, c[0x0][0x170] ;  /* 0x00005c00ff117624 */ /* 0x000fe200078e00ff */
[----:B------:R-:W-:-:S02]  /*1270*/  ISETP.NE.AND P2, PT, R28, RZ, PT ;  /* 0x000000ff1c00720c */ /* 0x000fc40003f45270 */
[----:B------:R-:W-:Y:S02]  /*1280*/  MOV R15, c[0x0][0x174] ;  /* 0x00005d00000f7a02 */ /* 0x000fe40000000f00 */
[----:B------:R-:W-:-:S05]  /*1290*/  IADD3.X R3, R12, c[0x0][0x54c], RZ, P3, !PT ;  /* 0x000153000c037a10 */ /* 0x000fca0001ffe4ff */
[----:B------:R-:W-:Y:S05]  /*12a0*/  @P0 BRA `(.L_x_3591) ;  /* 0x0000057000000947 */ /* 0x000fea0003800000 */
[----:B------:R-:W-:Y:S01]  /*12b0*/  IMAD.MOV.U32 R12, RZ, RZ, R4 ;  /* 0x000000ffff0c7224 */ /* 0x000fe200078e0004 */
[C---:B------:R-:W-:Y:S01]  /*12c0*/  PRMT R10, R13.reuse, 0x7610, R10 ;  /* 0x000076100d0a7816 */ /* 0x040fe2000000000a */
[----:B------:R-:W-:Y:S01]  /*12d0*/  IMAD.MOV.U32 R18, RZ, RZ, c[0x0][0x170] ;  /* 0x00005c00ff127624 */ /* 0x000fe200078e00ff */
[----:B------:R-:W-:Y:S01]  /*12e0*/  PRMT R14, R13, 0x7610, R14 ;  /* 0x000076100d0e7816 */ /* 0x000fe2000000000e */
[----:B------:R-:W-:Y:S02]  /*12f0*/  IMAD.MOV.U32 R16, RZ, RZ, c[0x0][0x174] ;  /* 0x00005d00ff107624 */ /* 0x000fe400078e00ff */
[----:B------:R-:W-:Y:S02]  /*1300*/  IMAD.MOV.U32 R17, RZ, RZ, c[0x0][0x170] ;  /* 0x00005c00ff117624 */ /* 0x000fe400078e00ff */
[----:B------:R-:W-:Y:S02]  /*1310*/  IMAD.MOV.U32 R15, RZ, RZ, c[0x0][0x174] ;  /* 0x00005d00ff0f7624 */ /* 0x000fe400078e00ff */
.L_x_3592:
[----:B------:R-:W-:-:S06]  /*1320*/  IMAD.WIDE.U32 R4, R19, 0x4, R2 ;  /* 0x0000000413047825 */ /* 0x000fcc00078e0002 */
[----:B------:R0:W2:Y:S01]  /*1330*/  LDG.E R4, [R4.64] ;  /* 0x0000002404047981 */ /* 0x0000a2000c1e1900 */
[----:B------:R-:W-:Y:S02]  /*1340*/  PRMT R23, R9, 0x8880, RZ ;  /* 0x0000888009177816 */ /* 0x000fe400000000ff */
[----:B------:R-:W-:Y:S02]  /*1350*/  IADD3 R19, R19, c[0x0][0x184], RZ ;  /* 0x0000610013137a10 */ /* 0x000fe40007ffe0ff */
[----:B0-----:R-:W-:Y:S02]  /*1360*/  LOP3.LUT R5, R14, 0xff, RZ, 0xc0, !PT ;  /* 0x000000ff0e057812 */ /* 0x001fe400078ec0ff */
[C---:B--2---:R-:W-:Y:S02]  /*1370*/  PRMT R22, R4.reuse, 0x8880, RZ ;  /* 0x0000888004167816 */ /* 0x044fe400000000ff */
[----:B------:R-:W-:Y:S02]  /*1380*/  PRMT R24, R4, 0x7771, RZ ;  /* 0x0000777104187816 */ /* 0x000fe400000000ff */
[----:B------:R-:W-:-:S02]  /*1390*/  ISETP.GE.AND P5, PT, R23, R22, PT ;  /* 0x000000161700720c */ /* 0x000fc40003fa6270 */
[----:B------:R-:W-:Y:S02]  /*13a0*/  LOP3.LUT R22, R9, 0xff, RZ, 0xc0, !PT ;  /* 0x000000ff09167812 */ /* 0x000fe400078ec0ff */
[C---:B------:R-:W-:Y:S02]  /*13b0*/  LOP3.LUT R23, R4.reuse, 0xff, RZ, 0xc0, !PT ;  /* 0x000000ff04177812 */ /* 0x040fe400078ec0ff */
[----:B------:R-:W-:Y:S02]  /*13c0*/  PRMT R25, R4, 0x7771, RZ ;  /* 0x0000777104197816 */ /* 0x000fe400000000ff */
[----:B------:R-:W-:Y:S01]  /*13d0*/  ISETP.NE.AND P6, PT, R22, R23, PT ;  /* 0x000000171600720c */ /* 0x000fe20003fc5270 */
[----:B------:R-:W-:Y:S02]  /*13e0*/  IMAD.MOV.U32 R22, RZ, RZ, R24 ;  /* 0x000000ffff167224 */ /* 0x000fe400078e0018 */
[----:B------:R-:W-:-:S03]  /*13f0*/  IMAD.IADD R23, R12, 0x1, R7 ;  /* 0x000000010c177824 */ /* 0x000fc600078e0207 */
[----:B------:R-:W-:Y:S02]  /*1400*/  ISETP.NE.AND P4, PT, R5, R22, PT ;  /* 0x000000160500720c */ /* 0x000fe40003f85270 */
[----:B------:R-:W-:Y:S02]  /*1410*/  PRMT R22, R14, 0x8880, RZ ;  /* 0x000088800e167816 */ /* 0x000fe400000000ff */
[----:B------:R-:W-:Y:S02]  /*1420*/  PRMT R5, R4, 0x9991, RZ ;  /* 0x0000999104057816 */ /* 0x000fe400000000ff */
[----:B------:R-:W-:Y:S01]  /*1430*/  ISETP.GE.U32.AND P0, PT, R0, R23, PT ;  /* 0x000000170000720c */ /* 0x000fe20003f06070 */
[----:B------:R-:W-:-:S03]  /*1440*/  IMAD.MOV.U32 R12, RZ, RZ, R22 ;  /* 0x000000ffff0c7224 */ /* 0x000fc600078e0016 */
[----:B------:R-:W-:Y:S02]  /*1450*/  ISETP.GE.AND.EX P0, PT, R8, RZ, PT, P0 ;  /* 0x000000ff0800720c */ /* 0x000fe40003f06300 */
[----:B------:R-:W-:Y:S02]  /*1460*/  ISETP.GE.AND P3, PT, R12, R5, PT ;  /* 0x000000050c00720c */ /* 0x000fe40003f66270 */
[----:B------:R-:W-:Y:S02]  /*1470*/  IADD3 R12, R23, 0x1, RZ ;  /* 0x00000001170c7810 */ /* 0x000fe40007ffe0ff */
[----:B------:R-:W-:Y:S02]  /*1480*/  SEL R5, RZ, 0xffffffff, P0 ;  /* 0xffffffffff057807 */ /* 0x000fe40000000000 */
[----:B------:R-:W-:Y:S02]  /*1490*/  ISETP.GE.U32.AND P0, PT, R17, R12, PT ;  /* 0x0000000c1100720c */ /* 0x000fe40003f06070 */
[----:B------:R-:W-:-:S02]  /*14a0*/  @P6 SEL R5, RZ, 0xffffffff, P5 ;  /* 0xffffffffff056807 */ /* 0x000fc40002800000 */
[----:B------:R-:W-:Y:S02]  /*14b0*/  ISETP.GE.AND.EX P0, PT, R15, RZ, PT, P0 ;  /* 0x000000ff0f00720c */ /* 0x000fe40003f06300 */
[----:B------:R-:W-:Y:S02]  /*14c0*/  LOP3.LUT R5, R5, 0x1, RZ, 0xc0, !PT ;  /* 0x0000000105057812 */ /* 0x000fe400078ec0ff */
[----:B------:R-:W-:Y:S02]  /*14d0*/  SEL R22, RZ, 0xffffffff, P0 ;  /* 0xffffffffff167807 */ /* 0x000fe40000000000 */
[----:B------:R-:W-:Y:S02]  /*14e0*/  @P4 SEL R22, RZ, 0xffffffff, P3 ;  /* 0xffffffffff164807 */ /* 0x000fe40001800000 */
[----:B------:R-:W-:Y:S02]  /*14f0*/  ISETP.NE.U32.AND P4, PT, R5, 0x1, PT ;  /* 0x000000010500780c */ /* 0x000fe40003f85070 */
[----:B------:R-:W-:-:S02]  /*1500*/  LOP3.LUT R22, R22, 0x1, RZ, 0xc0, !PT ;  /* 0x0000000116167812 */ /* 0x000fc400078ec0ff */
[----:B------:R-:W-:Y:S02]  /*1510*/  LOP3.LUT R5, R10, 0xff, RZ, 0xc0, !PT ;  /* 0x000000ff0a057812 */ /* 0x000fe400078ec0ff */
[----:B------:R-:W-:Y:S02]  /*1520*/  ISETP.NE.U32.AND P3, PT, R22, 0x1, PT ;  /* 0x000000011600780c */ /* 0x000fe40003f65070 */
[----:B------:R-:W-:Y:S02]  /*1530*/  PRMT R22, R4, 0x7772, RZ ;  /* 0x0000777204167816 */ /* 0x000fe400000000ff */
[----:B------:R-:W-:Y:S02]  /*1540*/  SEL R17, R17, R12, !P3 ;  /* 0x0000000c11117207 */ /* 0x000fe40005800000 */
[----:B------:R-:W-:Y:S02]  /*1550*/  ISETP.NE.AND P6, PT, R5, R22, PT ;  /* 0x000000160500720c */ /* 0x000fe40003fc5270 */
[----:B------:R-:W-:-:S02]  /*1560*/  PRMT R22, R10, 0x8880, RZ ;  /* 0x000088800a167816 */ /* 0x000fc400000000ff */
[C---:B------:R-:W-:Y:S02]  /*1570*/  PRMT R5, R4.reuse, 0xaaa2, RZ ;  /* 0x0000aaa204057816 */ /* 0x040fe400000000ff */
[----:B------:R-:W-:Y:S02]  /*1580*/  PRMT R12, R4, 0x7770, RZ ;  /* 0x00007770040c7816 */ /* 0x000fe400000000ff */
[----:B------:R-:W-:Y:S02]  /*1590*/  ISETP.GE.AND P5, PT, R22, R5, PT ;  /* 0x000000051600720c */ /* 0x000fe40003fa6270 */
[----:B------:R-:W-:Y:S02]  /*15a0*/  IADD3 R5, R23, 0x2, RZ ;  /* 0x0000000217057810 */ /* 0x000fe40007ffe0ff */
[----:B------:R-:W-:Y:S02]  /*15b0*/  SEL R9, R9, R12, !P4 ;  /* 0x0000000c09097207 */ /* 0x000fe40006000000 */
[----:B------:R-:W-:-:S02]  /*15c0*/  ISETP.GE.U32.AND P0, PT, R18, R5, PT ;  /* 0x000000051200720c */ /* 0x000fc40003f06070 */
[----:B------:R-:W-:Y:S02]  /*15d0*/  PRMT R12, R4, 0x7773, RZ ;  /* 0x00007773040c7816 */ /* 0x000fe400000000ff */
[----:B------:R-:W-:Y:S02]  /*15e0*/  ISETP.GE.AND.EX P0, PT, R16, RZ, PT, P0 ;  /* 0x000000ff1000720c */ /* 0x000fe40003f06300 */
[----:B------:R-:W-:Y:S01]  /*15f0*/  SEL R14, R14, R25, !P3 ;  /* 0x000000190e0e7207 */ /* 0x000fe20005800000 */
[----:B------:R-:W-:Y:S01]  /*1600*/  IMAD.MOV.U32 R25, RZ, RZ, R12 ;  /* 0x000000ffff197224 */ /* 0x000fe200078e000c */
[----:B------:R-:W-:Y:S02]  /*1610*/  SEL R22, RZ, 0xffffffff, P0 ;  /* 0xffffffffff167807 */ /* 0x000fe40000000000 */
[----:B------:R-:W-:Y:S02]  /*1620*/  SEL R0, R0, R23, !P4 ;  /* 0x0000001700007207 */ /* 0x000fe40006000000 */
[----:B------:R-:W-:-:S02]  /*1630*/  @P6 SEL R22, RZ, 0xffffffff, P5 ;  /* 0xffffffffff166807 */ /* 0x000fc40002800000 */
[----:B------:R-:W-:Y:S02]  /*1640*/  LOP3.LUT R12, R13, 0xff, RZ, 0xc0, !PT ;  /* 0x000000ff0d0c7812 */ /* 0x000fe400078ec0ff */
[----:B------:R-:W-:Y:S02]  /*1650*/  IADD3 R23, R23, 0x3, RZ ;  /* 0x0000000317177810 */ /* 0x000fe40007ffe0ff */
[----:B------:R-:W-:Y:S02]  /*1660*/  LOP3.LUT R22, R22, 0x1, RZ, 0xc0, !PT ;  /* 0x0000000116167812 */ /* 0x000fe400078ec0ff */
[----:B------:R-:W-:Y:S02]  /*1670*/  ISETP.NE.AND P6, PT, R12, R25, PT ;  /* 0x000000190c00720c */ /* 0x000fe40003fc5270 */
[----:B------:R-:W-:Y:S02]  /*1680*/  ISETP.GE.U32.AND P0, PT, R20, R23, PT ;  /* 0x000000171400720c */ /* 0x000fe40003f06070 */
[----:B------:R-:W-:-:S02]  /*1690*/  ISETP.NE.U32.AND P5, PT, R22, 0x1, PT ;  /* 0x000000011600780c */ /* 0x000fc40003fa5070 */
[----:B------:R-:W-:Y:S02]  /*16a0*/  ISETP.GE.AND.EX P0, PT, R11, RZ, PT, P0 ;  /* 0x000000ff0b00720c */ /* 0x000fe40003f06300 */
[----:B------:R-:W-:Y:S02]  /*16b0*/  PRMT R25, R13, 0x8880, RZ ;  /* 0x000088800d197816 */ /* 0x000fe400000000ff */
[----:B------:R-:W-:Y:S02]  /*16c0*/  PRMT R22, R4, 0xbbb3, RZ ;  /* 0x0000bbb304167816 */ /* 0x000fe400000000ff */
[----:B------:R-:W-:Y:S02]  /*16d0*/  SEL R12, RZ, 0xffffffff, P0 ;  /* 0xffffffffff0c7807 */ /* 0x000fe40000000000 */
[----:B------:R-:W-:Y:S02]  /*16e0*/  ISETP.GE.AND P0, PT, R25, R22, PT ;  /* 0x000000161900720c */ /* 0x000fe40003f06270 */
[----:B------:R-:W-:-:S02]  /*16f0*/  SEL R18, R18, R5, !P5 ;  /* 0x0000000512127207 */ /* 0x000fc40006800000 */
[----:B------:R-:W-:Y:S02]  /*1700*/  @P6 SEL R12, RZ, 0xffffffff, P0 ;  /* 0xffffffffff0c6807 */ /* 0x000fe40000000000 */
[----:B------:R-:W-:Y:S02]  /*1710*/  PRMT R5, R4, 0x7772, RZ ;  /* 0x0000777204057816 */ /* 0x000fe400000000ff */
[----:B------:R-:W-:Y:S02]  /*1720*/  LOP3.LUT R12, R12, 0x1, RZ, 0xc0, !PT ;  /* 0x000000010c0c7812 */ /* 0x000fe400078ec0ff */
[----:B------:R-:W-:Y:S02]  /*1730*/  SEL R5, R10, R5, !P5 ;  /* 0x000000050a057207 */ /* 0x000fe40006800000 */
[----:B------:R-:W-:Y:S01]  /*1740*/  ISETP.NE.U32.AND P0, PT, R12, 0x1, PT ;  /* 0x000000010c00780c */ /* 0x000fe20003f05070 */
[----:B------:R-:W-:Y:S01]  /*1750*/  IMAD.SHL.U32 R12, R19, 0x4, RZ ;  /* 0x00000004130c7824 */ /* 0x000fe200078e00ff */
[----:B------:R-:W-:-:S02]  /*1760*/  SEL R8, R8, RZ, !P4 ;  /* 0x000000ff08087207 */ /* 0x000fc40006000000 */
[----:B------:R-:W-:Y:S02]  /*1770*/  PRMT R4, R4, 0x7773, RZ ;  /* 0x0000777304047816 */ /* 0x000fe400000000ff */
[----:B------:R-:W-:Y:S02]  /*1780*/  IADD3 R10, R12, 0x3, RZ ;  /* 0x000000030c0a7810 */ /* 0x000fe40007ffe0ff */
[----:B------:R-:W-:Y:S02]  /*1790*/  SEL R4, R13, R4, !P0 ;  /* 0x000000040d047207 */ /* 0x000fe40004000000 */
[----:B------:R-:W-:Y:S02]  /*17a0*/  ISETP.GE.U32.AND P4, PT, R10, R21, PT ;  /* 0x000000150a00720c */ /* 0x000fe40003f86070 */
[----:B------:R-:W-:Y:S02]  /*17b0*/  SEL R20, R20, R23, !P0 ;  /* 0x0000001714147207 */ /* 0x000fe40004000000 */
[----:B------:R-:W-:-:S02]  /*17c0*/  SEL R15, R15, RZ, !P3 ;  /* 0x000000ff0f0f7207 */ /* 0x000fc40005800000 */
[----:B------:R-:W-:Y:S02]  /*17d0*/  SEL R16, R16, RZ, !P5 ;  /* 0x000000ff10107207 */ /* 0x000fe40006800000 */
[----:B------:R-:W-:Y:S02]  /*17e0*/  SEL R11, R11, RZ, !P0 ;  /* 0x000000ff0b0b7207 */ /* 0x000fe40004000000 */
[----:B------:R-:W-:Y:S02]  /*17f0*/  PRMT R10, R5, 0x7610, R10 ;  /* 0x00007610050a7816 */ /* 0x000fe4000000000a */
[----:B------:R-:W-:Y:S01]  /*1800*/  PRMT R13, R4, 0x7610, R13 ;  /* 0x00007610040d7816 */ /* 0x000fe2000000000d */
[----:B------:R-:W-:Y:S05]  /*1810*/  @!P4 BRA `(.L_x_3592) ;  /* 0xfffffb000000c947 */ /* 0x000fea000383ffff */
.L_x_3591:
[----:B------:R-:W-:Y:S05]  /*1820*/  BSYNC B1 ;  /* 0x0000000000017941 */ /* 0x000fea0003800000 */
.L_x_3590:
        /* <DEDUP_REMOVED lines=8> */
.L_x_3594:
[----:B------:R-:W-:Y:S05]  /*18b0*/  BSYNC B1 ;  /* 0x0000000000017941 */ /* 0x000fea0003800000 */
.L_x_3593:
        /* <DEDUP_REMOVED lines=8> */
[----:B------:R-:W-:-:S04]  /*1940*/  IADD3 R2, P0, R5, R2, RZ ;  /* 0x0000000205027210 */ /* 0x000fc80007f1e0ff */
[----:B------:R-:W-:-:S05]  /*1950*/  LEA.HI.X.SX32 R3, R5, R3, 0x1, P0 ;  /* 0x0000000305037211 */ /* 0x000fca00000f0eff */
[----:B------:R-:W2:Y:S01]  /*1960*/  LDG.E.S8 R2, [R2.64] ;  /* 0x0000002402027981 */ /* 0x000ea2000c1e1300 */
[----:B------:R-:W-:Y:S01]  /*1970*/  IMAD.IADD R7, R5, 0x1, R7 ;  /* 0x0000000105077824 */ /* 0x000fe200078e0207 */
[----:B------:R-:W-:-:S04]  /*1980*/  LOP3.LUT R5, R9, 0xff, RZ, 0xc0, !PT ;  /* 0x000000ff09057812 */ /* 0x000fc800078ec0ff */
[----:B------:R-:W-:Y:S02]  /*1990*/  ISETP.GE.U32.AND P0, PT, R0, R7, PT ;  /* 0x000000070000720c */ /* 0x000fe40003f06070 */
[----:B------:R-:W-:-:S04]  /*19a0*/  SHF.R.S32.HI R19, RZ, 0x1f, R7 ;  /* 0x0000001fff137819 */ /* 0x000fc80000011407 */
[----:B------:R-:W-:Y:S02]  /*19b0*/  ISETP.GE.AND.EX P0, PT, R8, R19, PT, P0 ;  /* 0x000000130800720c */ /* 0x000fe40003f06300 */
[----:B--2---:R-:W-:-:S04]  /*19c0*/  LOP3.LUT R4, R2, 0xff, RZ, 0xc0, !PT ;  /* 0x000000ff02047812 */ /* 0x004fc800078ec0ff */
[----:B------:R-:W-:Y:S02]  /*19d0*/  ISETP.NE.AND P1, PT, R5, R4, PT ;  /* 0x000000040500720c */ /* 0x000fe40003f25270 */
[----:B------:R-:W-:Y:S02]  /*19e0*/  PRMT R5, R9, 0x8880, RZ ;  /* 0x0000888009057816 */ /* 0x000fe400000000ff */
[----:B------:R-:W-:Y:S02]  /*19f0*/  SEL R4, RZ, 0xffffffff, P0 ;  /* 0xffffffffff047807 */ /* 0x000fe40000000000 */
[----:B------:R-:W-:-:S07]  /*1a00*/  ISETP.GE.AND P0, PT, R5, R2, PT ;  /* 0x000000020500720c */ /* 0x000fce0003f06270 */
[----:B------:R-:W-:-:S04]  /*1a10*/  @P1 SEL R4, RZ, 0xffffffff, P0 ;  /* 0xffffffffff041807 */ /* 0x000fc80000000000 */
[----:B------:R-:W-:-:S04]  /*1a20*/  LOP3.LUT R4, R4, 0x1, RZ, 0xc0, !PT ;  /* 0x0000000104047812 */ /* 0x000fc800078ec0ff */
[----:B------:R-:W-:-:S04]  /*1a30*/  ISETP.NE.U32.AND P0, PT, R4, 0x1, PT ;  /* 0x000000010400780c */ /* 0x000fc80003f05070 */
[----:B------:R-:W-:Y:S02]  /*1a40*/  SEL R9, R9, R2, !P0 ;  /* 0x0000000209097207 */ /* 0x000fe40004000000 */
[----:B------:R-:W-:Y:S02]  /*1a50*/  SEL R0, R0, R7, !P0 ;  /* 0x0000000700007207 */ /* 0x000fe40004000000 */
[----:B------:R-:W-:Y:S02]  /*1a60*/  SEL R8, R8, R19, !P0 ;  /* 0x0000001308087207 */ /* 0x000fe40004000000 */
.L_x_3596:
[----:B------:R-:W-:Y:S05]  /*1a70*/  BSYNC B1 ;  /* 0x0000000000017941 */ /* 0x000fea0003800000 */
.L_x_3595:
[C---:B------:R-:W-:Y:S02]  /*1a80*/  LOP3.LUT R3, R9.reuse, 0xff, RZ, 0xc0, !PT ;  /* 0x000000ff09037812 */ /* 0x040fe400078ec0ff */
[----:B------:R-:W-:Y:S02]  /*1a90*/  LOP3.LUT R2, R14, 0xff, RZ, 0xc0, !PT ;  /* 0x000000ff0e027812 */ /* 0x000fe400078ec0ff */
[----:B------:R-:W-:Y:S02]  /*1aa0*/  PRMT R5, R9, 0x8880, RZ ;  /* 0x0000888009057816 */ /* 0x000fe400000000ff */
[----:B------:R-:W-:-:S02]  /*1ab0*/  ISETP.NE.AND P2, PT, R3, R2, PT ;  /* 0x000000020300720c */ /* 0x000fc40003f45270 */
[----:B------:R-:W-:Y:S01]  /*1ac0*/  PRMT R4, R14, 0x8880, RZ ;  /* 0x000088800e047816 */ /* 0x000fe200000000ff */
[----:B------:R-:W-:Y:S01]  /*1ad0*/  IMAD.MOV.U32 R3, RZ, RZ, R5 ;  /* 0x000000ffff037224 */ /* 0x000fe200078e0005 */
[----:B------:R-:W-:Y:S02]  /*1ae0*/  ISETP.GE.U32.AND P0, PT, R0, R17, PT ;  /* 0x000000110000720c */ /* 0x000fe40003f06070 */
[----:B------:R-:W-:Y:S02]  /*1af0*/  MOV R2, R4 ;  /* 0x0000000400027202 */ /* 0x000fe40000000f00 */
[----:B------:R-:W-:Y:S02]  /*1b00*/  ISETP.GE.AND.EX P0, PT, R8, R15, PT, P0 ;  /* 0x0000000f0800720c */ /* 0x000fe40003f06300 */
[----:B------:R-:W-:Y:S02]  /*1b10*/  ISETP.GE.AND P1, PT, R3, R2, PT ;  /* 0x000000020300720c */ /* 0x000fe40003f26270 */
[----:B------:R-:W-:-:S02]  /*1b20*/  SEL R2, RZ, 0xffffffff, P0 ;  /* 0xffffffffff027807 */ /* 0x000fc40000000000 */
[----:B------:R-:W-:Y:S02]  /*1b30*/  @P2 SEL R2, RZ, 0xffffffff, P1 ;  /* 0xffffffffff022807 */ /* 0x000fe40000800000 */
[----:B------:R-:W-:Y:S02]  /*1b40*/  LOP3.LUT R3, R10, 0xff, RZ, 0xc0, !PT ;  /* 0x000000ff0a037812 */ /* 0x000fe400078ec0ff */
[----:B------:R-:W-:-:S04]  /*1b50*/  LOP3.LUT R2, R2, 0x1, RZ, 0xc0, !PT ;  /* 0x0000000102027812 */ /* 0x000fc800078ec0ff */
[----:B------:R-:W-:-:S04]  /*1b60*/  ISETP.NE.U32.AND P0, PT, R2, 0x1, PT ;  /* 0x000000010200780c */ /* 0x000fc80003f05070 */
[----:B------:R-:W-:Y:S02]  /*1b70*/  SEL R9, R9, R14, !P0 ;  /* 0x0000000e09097207 */ /* 0x000fe40004000000 */
[----:B------:R-:W-:Y:S02]  /*1b80*/  SEL R7, R0, R17, !P0 ;  /* 0x0000001100077207 */ /* 0x000fe40004000000 */
[----:B------:R-:W-:Y:S02]  /*1b90*/  LOP3.LUT R2, R9, 0xff, RZ, 0xc0, !PT ;  /* 0x000000ff09027812 */ /* 0x000fe400078ec0ff */
[----:B------:R-:W-:Y:S02]  /*1ba0*/  SEL R15, R8, R15, !P0 ;  /* 0x0000000f080f7207 */ /* 0x000fe40004000000 */
[----:B------:R-:W-:Y:S02]  /*1bb0*/  ISETP.NE.AND P1, PT, R2, R3, PT ;  /* 0x000000030200720c */ /* 0x000fe40003f25270 */
[----:B------:R-:W-:-:S02]  /*1bc0*/  ISETP.GE.U32.AND P0, PT, R7, R18, PT ;  /* 0x000000120700720c */ /* 0x000fc40003f06070 */
[----:B------:R-:W-:Y:S02]  /*1bd0*/  PRMT R0, R10, 0x8880, RZ ;  /* 0x000088800a007816 */ /* 0x000fe400000000ff */
[----:B------:R-:W-:Y:S02]  /*1be0*/  PRMT R3, R9, 0x8880, RZ ;  /* 0x0000888009037816 */ /* 0x000fe400000000ff */
[----:B------:R-:W-:Y:S02]  /*1bf0*/  ISETP.GE.AND.EX P0, PT, R15, R16, PT, P0 ;  /* 0x000000100f00720c */ /* 0x000fe40003f06300 */
[----:B------:R-:W-:Y:S02]  /*1c00*/  ISETP.GE.AND P2, PT, R3, R0, PT ;  /* 0x000000000300720c */ /* 0x000fe40003f46270 */
[----:B------:R-:W-:Y:S02]  /*1c10*/  SEL R0, RZ, 0xffffffff, P0 ;  /* 0xffffffffff007807 */ /* 0x000fe40000000000 */
[----:B------:R-:W-:-:S02]  /*1c20*/  @P1 SEL R0, RZ, 0xffffffff, P2 ;  /* 0xffffffffff001807 */ /* 0x000fc40001000000 */
        /* <DEDUP_REMOVED lines=14> */
[----:B------:R-:W-:-:S04]  /*1d10*/  @P1 SEL R0, RZ, 0xffffffff, P2 ;  /* 0xffffffffff001807 */ /* 0x000fc80001000000 */
[----:B------:R-:W-:-:S04]  /*1d20*/  LOP3.LUT R0, R0, 0x1, RZ, 0xc0, !PT ;  /* 0x0000000100007812 */ /* 0x000fc800078ec0ff */
[----:B------:R-:W-:-:S04]  /*1d30*/  ISETP.NE.U32.AND P0, PT, R0, 0x1, PT ;  /* 0x000000010000780c */ /* 0x000fc80003f05070 */
[----:B------:R-:W-:Y:S02]  /*1d40*/  SEL R0, R10, R13, !P0 ;  /* 0x0000000d0a007207 */ /* 0x000fe40004000000 */
[----:B------:R-:W-:Y:S02]  /*1d50*/  SEL R7, R7, R20, !P0 ;  /* 0x0000001407077207 */ /* 0x000fe40004000000 */
[----:B------:R-:W-:Y:S01]  /*1d60*/  SEL R8, R8, R11, !P0 ;  /* 0x0000000b08087207 */ /* 0x000fe20004000000 */
[----:B------:R-:W-:Y:S05]  /*1d70*/  BRA `(.L_x_3582) ;  /* 0x000099c000007947 */ /* 0x000fea0003800000 */
.L_x_3583:
[----:B------:R-:W-:-:S05]  /*1d80*/  IMAD.MOV.U32 R0, RZ, RZ, 0x1 ;  /* 0x00000001ff007424 */ /* 0x000fca00078e00ff */
[C---:B------:R-:W-:Y:S02]  /*1d90*/  ISETP.NE.AND P0, PT, R0.reuse, c[0x0][0x1b8], PT ;  /* 0x00006e0000007a0c */ /* 0x040fe40003f05270 */
[----:B------:R-:W-:-:S13]  /*1da0*/  ISETP.EQ.AND P1, PT, R0, c[0x0][0x2e8], PT ;  /* 0x0000ba0000007a0c */ /* 0x000fda0003f22270 */
[----:B------:R-:W-:Y:S05]  /*1db0*/  @!P0 BRA P1, `(.L_x_3597) ;  /* 0x0000890000008947 */ /* 0x000fea0000800000 */
[----:B------:R-:W-:Y:S01]  /*1dc0*/  ULDC.U8 UR4, c[0x0][0x168] ;  /* 0x00005a0000047ab9 */ /* 0x000fe20000000000 */
[----:B------:R-:W-:Y:S02]  /*1dd0*/  IMAD.MOV.U32 R18, RZ, RZ, c[0x0][0x184] ;  /* 0x00006100ff127624 */ /* 0x000fe400078e00ff */
[----:B------:R-:W-:Y:S02]  /*1de0*/  IMAD.U32 R8, RZ, RZ, UR4 ;  /* 0x00000004ff087e24 */ /* 0x000fe4000f8e00ff */
[--C-:B------:R-:W-:Y:S02]  /*1df0*/  IMAD.MOV.U32 R11, RZ, RZ, R19.reuse ;  /* 0x000000ffff0b7224 */ /* 0x100fe400078e0013 */
[----:B------:R-:W-:Y:S02]  /*1e00*/  IMAD.MOV.U32 R10, RZ, RZ, c[0x0][0x170] ;  /* 0x00005c00ff0a7624 */ /* 0x000fe400078e00ff */
[----:B------:R-:W-:Y:S02]  /*1e10*/  IMAD.MOV.U32 R9, RZ, RZ, c[0x0][0x174] ;  /* 0x00005d00ff097624 */ /* 0x000fe400078e00ff */
[----:B------:R-:W-:Y:S01]  /*1e20*/  IMAD R0, R18, 0x3, R19 ;  /* 0x0000000312007824 */ /* 0x000fe200078e0213 */
[----:B------:R-:W-:Y:S05]  /*1e30*/  @!P0 BRA `(.L_x_3598) ;  /* 0x000077d000008947 */ /* 0x000fea0003800000 */
[----:B------:R-:W-:Y:S01]  /*1e40*/  ISETP.GE.U32.AND P0, PT, R0, c[0x0][0x17c], PT ;  /* 0x00005f0000007a0c */ /* 0x000fe20003f06070 */
[----:B------:R-:W-:Y:S01]  /*1e50*/  BSSY B1, `(.L_x_3599) ;  /* 0x00003c0000017945 */ /* 0x000fe20003800000 */
[C---:B------:R-:W-:Y:S01]  /*1e60*/  PRMT R7, R8.reuse, 0x7610, R7 ;  /* 0x0000761008077816 */ /* 0x040fe20000000007 */
[----:B------:R-:W-:Y:S01]  /*1e70*/  IMAD.MOV.U32 R20, RZ, RZ, c[0x0][0x170] ;  /* 0x00005c00ff147624 */ /* 0x000fe200078e00ff */
[C---:B------:R-:W-:Y:S01]  /*1e80*/  PRMT R6, R8.reuse, 0x7610, R6 ;  /* 0x0000761008067816 */ /* 0x040fe20000000006 */
[----:B------:R-:W-:Y:S01]  /*1e90*/  IMAD.MOV.U32 R23, RZ, RZ, c[0x0][0x174] ;  /* 0x00005d00ff177624 */ /* 0x000fe200078e00ff */
[----:B------:R-:W-:Y:S01]  /*1ea0*/  PRMT R5, R8, 0x7610, R5 ;  /* 0x0000761008057816 */ /* 0x000fe20000000005 */
[----:B------:R-:W-:-:S02]  /*1eb0*/  IMAD.MOV.U32 R21, RZ, RZ, c[0x0][0x170] ;  /* 0x00005c00ff157624 */ /* 0x000fc400078e00ff */
[----:B------:R-:W-:Y:S02]  /*1ec0*/  IMAD.MOV.U32 R24, RZ, RZ, c[0x0][0x174] ;  /* 0x00005d00ff187624 */ /* 0x000fe400078e00ff */
[----:B------:R-:W-:Y:S02]  /*1ed0*/  IMAD.MOV.U32 R22, RZ, RZ, c[0x0][0x170] ;  /* 0x00005c00ff167624 */ /* 0x000fe400078e00ff */
[----:B------:R-:W-:Y:S01]  /*1ee0*/  IMAD.MOV.U32 R25, RZ, RZ, c[0x0][0x174] ;  /* 0x00005d00ff197624 */ /* 0x000fe200078e00ff */
[----:B------:R-:W-:Y:S05]  /*1ef0*/  @P0 BRA `(.L_x_3600) ;  /* 0x00003b5000000947 */ /* 0x000fea0003800000 */
[----:B------:R-:W-:Y:S01]  /*1f00*/  BSSY B2, `(.L_x_3601) ;  /* 0x00003b2000027945 */ /* 0x000fe20003800000 */
[----:B------:R-:W-:Y:S01]  /*1f10*/  ISETP.NE.AND P1, PT, RZ, c[0x0][0x1b8], PT ;  /* 0x00006e00ff007a0c */ /* 0x000fe20003f25270 */
[----:B------:R-:W-:Y:S01]  /*1f20*/  IMAD.MOV.U32 R23, RZ, RZ, c[0x0][0x174] ;  /* 0x00005d00ff177624 */ /* 0x000fe200078e00ff */
[C---:B------:R-:W-:Y:S01]  /*1f30*/  PRMT R7, R8.reuse, 0x7610, R7 ;  /* 0x0000761008077816 */ /* 0x040fe20000000007 */
[----:B------:R-:W-:Y:S01]  /*1f40*/  IMAD.MOV.U32 R21, RZ, RZ, c[0x0][0x170] ;  /* 0x00005c00ff157624 */ /* 0x000fe200078e00ff */
[----:B------:R-:W-:Y:S01]  /*1f50*/  MOV R20, c[0x0][0x170] ;  /* 0x00005c0000147a02 */ /* 0x000fe20000000f00 */
[----:B------:R-:W-:Y:S01]  /*1f60*/  IMAD.MOV.U32 R24, RZ, RZ, c[0x0][0x174] ;  /* 0x00005d00ff187624 */ /* 0x000fe200078e00ff */
[C---:B------:R-:W-:Y:S01]  /*1f70*/  PRMT R6, R8.reuse, 0x7610, R6 ;  /* 0x0000761008067816 */ /* 0x040fe20000000006 */
[----:B------:R-:W-:Y:S01]  /*1f80*/  IMAD.MOV.U32 R22, RZ, RZ, c[0x0][0x170] ;  /* 0x00005c00ff167624 */ /* 0x000fe200078e00ff */
[----:B------:R-:W-:Y:S01]  /*1f90*/  PRMT R5, R8, 0x7610, R5 ;  /* 0x0000761008057816 */ /* 0x000fe20000000005 */
[----:B------:R-:W-:-:S02]  /*1fa0*/  IMAD.MOV.U32 R25, RZ, RZ, c[0x0][0x174] ;  /* 0x00005d00ff197624 */ /* 0x000fc400078e00ff */
.L_x_3607:
        /* <DEDUP_REMOVED lines=206> */
[C---:B------:R-:W-:Y:S01]  /*2c90*/  @P0 IMAD.HI.U32 R2, R15.reuse, c[0x0][0x2e0], R14 ;  /* 0x0000b8000f020a27 */ /* 0x040fe200078e000e */
[----:B------:R-:W-:-:S04]  /*2ca0*/  IADD3 R14, -R15, RZ, RZ ;  /* 0x000000ff0f0e7210 */ /* 0x000fc80007ffe1ff */
[----:B------:R-:W-:Y:S01]  /*2cb0*/  @P0 SHF.R.U32.HI R4, RZ, c[0x0][0x2e4], R2 ;  /* 0x0000b900ff040a19 */ /* 0x000fe20000011602 */
[----:B------:R-:W-:-:S04]  /*2cc0*/  IMAD R2, R14, c[0x0][0x2d0], R17 ;  /* 0x0000b4000e027a24 */ /* 0x000fc800078e0211 */
[----:B------:R-:W-:Y:S02]  /*2cd0*/  @P0 IMAD.MOV R14, RZ, RZ, -R4 ;  /* 0x000000ffff0e0224 */ /* 0x000fe400078e0a04 */
[----:B------:R-:W-:Y:S02]  /*2ce0*/  IMAD R3, R2, c[0x0][0x344], R3 ;  /* 0x0000d10002037a24 */ /* 0x000fe400078e0203 */
[----:B------:R-:W-:-:S04]  /*2cf0*/  @P0 IMAD R14, R14, c[0x0][0x2dc], R15 ;  /* 0x0000b7000e0e0a24 */ /* 0x000fc800078e020f */
[----:B------:R-:W-:-:S05]  /*2d00*/  @P0 IMAD R3, R14, c[0x0][0x348], R3 ;  /* 0x0000d2000e030a24 */ /* 0x000fca00078e0203 */
.L_x_3602:
[----:B------:R-:W-:-:S04]  /*2d10*/  IADD3 R2, P0, P2, R3, c[0x0][0x548], R13 ;  /* 0x0001520003027a10 */ /* 0x000fc80007a1e00d */
[----:B------:R-:W-:-:S05]  /*2d20*/  IADD3.X R3, RZ, c[0x0][0x54c], R12, P0, P2 ;  /* 0x00015300ff037a10 */ /* 0x000fca00007e440c */
[----:B------:R0:W5:Y:S01]  /*2d30*/  LDG.E.S8 R4, [R2.64] ;  /* 0x0000002402047981 */ /* 0x000162000c1e1300 */
        /* <DEDUP_REMOVED lines=212> */
.L_x_3603:
[----:B0-----:R-:W-:-:S04]  /*3a80*/  IADD3 R2, P0, P2, R0, c[0x0][0x548], R13 ;  /* 0x0001520000027a10 */ /* 0x001fc80007a1e00d */
[----:B------:R-:W-:Y:S01]  /*3a90*/  IADD3.X R3, RZ, c[0x0][0x54c], R12, P0, P2 ;  /* 0x00015300ff037a10 */ /* 0x000fe200007e440c */
[----:B------:R-:W-:-:S05]  /*3aa0*/  IMAD.MOV.U32 R0, RZ, RZ, RZ ;  /* 0x000000ffff007224 */ /* 0x000fca00078e00ff */
[----:B------:R0:W5:Y:S02]  /*3ab0*/  LDG.E.S8 R3, [R2.64] ;  /* 0x0000002402037981 */ /* 0x000164000c1e1300 */
[----:B0-----:R-:W-:Y:S01]  /*3ac0*/  IMAD.MOV.U32 R2, RZ, RZ, RZ ;  /* 0x000000ffff027224 */ /* 0x001fe200078e00ff */
[----:B------:R-:W-:Y:S05]  /*3ad0*/  @!P1 BRA `(.L_x_3604) ;  /* 0x00000d4000009947 */ /* 0x000fea0003800000 */
[----:B------:R-:W-:Y:S01]  /*3ae0*/  IMAD.MOV.U32 R14, RZ, RZ, c[0x0][0x184] ;  /* 0x00006100ff0e7624 */ /* 0x000fe200078e00ff */
[----:B------:R-:W-:-:S03]  /*3af0*/  MOV R16, c[0x0][0x1b8] ;  /* 0x00006e0000107a02 */ /* 0x000fc60000000f00 */
[----:B------:R-:W-:Y:S01]  /*3b00*/  IMAD R15, R14, 0x2, R11 ;  /* 0x000000020e0f7824 */ /* 0x000fe200078e020b */
[----:B------:R-:W-:Y:S01]  /*3b10*/  ISETP.NE.AND P0, PT, R16, 0x1, PT ;  /* 0x000000011000780c */ /* 0x000fe20003f05270 */
        /* <DEDUP_REMOVED lines=208> */
.L_x_3604:
[----:B------:R-:W-:-:S04]  /*4820*/  IADD3 R14, P0, P2, R2, c[0x0][0x548], R13 ;  /* 0x00015200020e7a10 */ /* 0x000fc80007a1e00d */
[----:B------:R-:W-:-:S05]  /*4830*/  IADD3.X R15, RZ, c[0x0][0x54c], R12, P0, P2 ;  /* 0x00015300ff0f7a10 */ /* 0x000fca00007e440c */
[----:B------:R0:W5:Y:S01]  /*4840*/  LDG.E.S8 R2, [R14.64] ;  /* 0x000000240e027981 */ /* 0x000162000c1e1300 */
        /* <DEDUP_REMOVED lines=214> */
.L_x_3605:
[----:B0-----:R-:W-:-:S04]  /*55b0*/  IADD3 R14, P0, P2, R0, c[0x0][0x548], R13 ;  /* 0x00015200000e7a10 */ /* 0x001fc80007a1e00d */
[----:B------:R-:W-:-:S05]  /*55c0*/  IADD3.X R15, RZ, c[0x0][0x54c], R12, P0, P2 ;  /* 0x00015300ff0f7a10 */ /* 0x000fca00007e440c */
[----:B------:R0:W2:Y:S01]  /*55d0*/  LDG.E.U8 R14, [R14.64] ;  /* 0x000000240e0e7981 */ /* 0x0000a2000c1e1100 */
[----:B-----5:R-:W-:Y:S02]  /*55e0*/  LOP3.LUT R0, R4, 0xff, RZ, 0xc0, !PT ;  /* 0x000000ff04007812 */ /* 0x020fe400078ec0ff */
[----:B------:R-:W-:Y:S02]  /*55f0*/  LOP3.LUT R17, R6, 0xff, RZ, 0xc0, !PT ;  /* 0x000000ff06117812 */ /* 0x000fe400078ec0ff */
[----:B------:R-:W-:Y:S02]  /*5600*/  ISETP.GE.U32.AND P0, PT, R20, R11, PT ;  /* 0x0000000b1400720c */ /* 0x000fe40003f06070 */
[----:B------:R-:W-:Y:S02]  /*5610*/  ISETP.NE.AND P6, PT, R17, R0, PT ;  /* 0x000000001100720c */ /* 0x000fe40003fc5270 */
[----:B------:R-:W-:Y:S02]  /*5620*/  LOP3.LUT R0, R3, 0xff, RZ, 0xc0, !PT ;  /* 0x000000ff03007812 */ /* 0x000fe400078ec0ff */
[----:B------:R-:W-:-:S02]  /*5630*/  LOP3.LUT R17, R7, 0xff, RZ, 0xc0, !PT ;  /* 0x000000ff07117812 */ /* 0x000fc400078ec0ff */
[----:B0-----:R-:W-:Y:S02]  /*5640*/  PRMT R15, R7, 0x8880, RZ ;  /* 0x00008880070f7816 */ /* 0x001fe400000000ff */
[----:B------:R-:W-:Y:S02]  /*5650*/  ISETP.NE.AND P4, PT, R17, R0, PT ;  /* 0x000000001100720c */ /* 0x000fe40003f85270 */
[----:B------:R-:W-:Y:S02]  /*5660*/  PRMT R0, R4, 0x9910, RZ ;  /* 0x0000991004007816 */ /* 0x000fe400000000ff */
[----:B------:R-:W-:Y:S02]  /*5670*/  PRMT R17, R6, 0x8880, RZ ;  /* 0x0000888006117816 */ /* 0x000fe400000000ff */
[----:B------:R-:W-:Y:S02]  /*5680*/  LOP3.LUT R16, R8, 0xff, RZ, 0xc0, !PT ;  /* 0x000000ff08107812 */ /* 0x000fe400078ec0ff */
[----:B------:R-:W-:-:S02]  /*5690*/  ISETP.GE.AND P3, PT, R17, R0, PT ;  /* 0x000000001100720c */ /* 0x000fc40003f66270 */
[----:B------:R-:W-:Y:S02]  /*56a0*/  PRMT R0, R3, 0x9910, RZ ;  /* 0x0000991003007816 */ /* 0x000fe400000000ff */
[----:B------:R-:W-:Y:S02]  /*56b0*/  ISETP.GE.AND.EX P0, PT, R23, RZ, PT, P0 ;  /* 0x000000ff1700720c */ /* 0x000fe40003f06300 */
[----:B------:R-:W-:Y:S02]  /*56c0*/  ISETP.GE.AND P2, PT, R15, R0, PT ;  /* 0x000000000f00720c */ /* 0x000fe40003f46270 */
[----:B------:R-:W-:Y:S02]  /*56d0*/  PRMT R0, R2, 0x9910, RZ ;  /* 0x0000991002007816 */ /* 0x000fe400000000ff */
[----:B------:R-:W-:-:S04]  /*56e0*/  PRMT R15, R8, 0x8880, RZ ;  /* 0x00008880080f7816 */ /* 0x000fc800000000ff */
[----:B------:R-:W-:Y:S02]  /*56f0*/  ISETP.GE.AND P5, PT, R15, R0, PT ;  /* 0x000000000f00720c */ /* 0x000fe40003fa6270 */
[----:B------:R-:W-:Y:S02]  /*5700*/  LOP3.LUT R15, R2, 0xff, RZ, 0xc0, !PT ;  /* 0x000000ff020f7812 */ /* 0x000fe400078ec0ff */
[----:B------:R-:W-:Y:S02]  /*5710*/  SEL R0, RZ, 0xffffffff, P3 ;  /* 0xffffffffff007807 */ /* 0x000fe40001800000 */
[----:B------:R-:W-:Y:S02]  /*5720*/  ISETP.NE.AND P3, PT, R16, R15, PT ;  /* 0x0000000f1000720c */ /* 0x000fe40003f65270 */
[----:B------:R-:W-:Y:S02]  /*5730*/  @!P6 SEL R0, RZ, 0xffffffff, P0 ;  /* 0xffffffffff00e807 */ /* 0x000fe40000000000 */
[----:B------:R-:W-:-:S02]  /*5740*/  PRMT R16, R5, 0x8880, RZ ;  /* 0x0000888005107816 */ /* 0x000fc400000000ff */
[----:B------:R-:W-:-:S04]  /*5750*/  LOP3.LUT R0, R0, 0x1, RZ, 0xc0, !PT ;  /* 0x0000000100007812 */ /* 0x000fc800078ec0ff */
[----:B------:R-:W-:Y:S02]  /*5760*/  ISETP.NE.U32.AND P0, PT, R0, 0x1, PT ;  /* 0x000000010000780c */ /* 0x000fe40003f05070 */
[----:B------:R-:W-:Y:S02]  /*5770*/  SEL R0, RZ, 0xffffffff, P2 ;  /* 0xffffffffff007807 */ /* 0x000fe40001000000 */
[----:B------:R-:W-:Y:S02]  /*5780*/  SEL R20, R20, R11, !P0 ;  /* 0x0000000b14147207 */ /* 0x000fe40004000000 */
[----:B------:R-:W-:Y:S02]  /*5790*/  SEL R6, R6, R4, !P0 ;  /* 0x0000000406067207 */ /* 0x000fe40004000000 */
[----:B------:R-:W-:Y:S02]  /*57a0*/  SEL R23, R23, RZ, !P0 ;  /* 0x000000ff17177207 */ /* 0x000fe40004000000 */
[----:B--2---:R-:W-:-:S04]  /*57b0*/  PRMT R15, R14, 0x8880, RZ ;  /* 0x000088800e0f7816 */ /* 0x004fc800000000ff */
[----:B------:R-:W-:Y:S01]  /*57c0*/  ISETP.GE.AND P6, PT, R16, R15, PT ;  /* 0x0000000f1000720c */ /* 0x000fe20003fc6270 */
[----:B------:R-:W-:Y:S01]  /*57d0*/  IMAD.MOV.U32 R16, RZ, RZ, c[0x0][0x184] ;  /* 0x00006100ff107624 */ /* 0x000fe200078e00ff */
[----:B------:R-:W-:Y:S02]  /*57e0*/  IADD3 R15, R11, c[0x0][0x184], RZ ;  /* 0x000061000b0f7a10 */ /* 0x000fe40007ffe0ff */
[----:B------:R-:W-:Y:S02]  /*57f0*/  SEL R11, RZ, 0xffffffff, P5 ;  /* 0xffffffffff0b7807 */ /* 0x000fe40002800000 */
[----:B------:R-:W-:-:S04]  /*5800*/  ISETP.GE.U32.AND P2, PT, R10, R15, PT ;  /* 0x0000000f0a00720c */ /* 0x000fc80003f46070 */
[----:B------:R-:W-:-:S04]  /*5810*/  ISETP.GE.AND.EX P2, PT, R9, RZ, PT, P2 ;  /* 0x000000ff0900720c */ /* 0x000fc80003f46320 */
[----:B------:R-:W-:-:S04]  /*5820*/  @!P4 SEL R0, RZ, 0xffffffff, P2 ;  /* 0xffffffffff00c807 */ /* 0x000fc80001000000 */
[----:B------:R-:W-:-:S04]  /*5830*/  LOP3.LUT R0, R0, 0x1, RZ, 0xc0, !PT ;  /* 0x0000000100007812 */ /* 0x000fc800078ec0ff */
[----:B------:R-:W-:Y:S02]  /*5840*/  ISETP.NE.U32.AND P4, PT, R0, 0x1, PT ;  /* 0x000000010000780c */ /* 0x000fe40003f85070 */
[----:B------:R-:W-:Y:S02]  /*5850*/  IADD3 R0, R15, c[0x0][0x184], RZ ;  /* 0x000061000f007a10 */ /* 0x000fe40007ffe0ff */
[----:B------:R-:W-:Y:S02]  /*5860*/  SEL R10, R10, R15, !P4 ;  /* 0x0000000f0a0a7207 */ /* 0x000fe40006000000 */
[----:B------:R-:W-:Y:S02]  /*5870*/  ISETP.GE.U32.AND P2, PT, R21, R0, PT ;  /* 0x000000001500720c */ /* 0x000fe40003f46070 */
[----:B------:R-:W-:Y:S02]  /*5880*/  IADD3 R17, R0, c[0x0][0x184], RZ ;  /* 0x0000610000117a10 */ /* 0x000fe40007ffe0ff */
[----:B------:R-:W-:-:S02]  /*5890*/  ISETP.GE.AND.EX P2, PT, R24, RZ, PT, P2 ;  /* 0x000000ff1800720c */ /* 0x000fc40003f46320 */
[----:B------:R-:W-:Y:S02]  /*58a0*/  SEL R7, R7, R3, !P4 ;  /* 0x0000000307077207 */ /* 0x000fe40006000000 */
[----:B------:R-:W-:Y:S02]  /*58b0*/  @!P3 SEL R11, RZ, 0xffffffff, P2 ;  /* 0xffffffffff0bb807 */ /* 0x000fe40001000000 */
[----:B------:R-:W-:Y:S02]  /*58c0*/  ISETP.GE.U32.AND P2, PT, R22, R17, PT ;  /* 0x000000111600720c */ /* 0x000fe40003f46070 */
[----:B------:R-:W-:Y:S02]  /*58d0*/  LOP3.LUT R11, R11, 0x1, RZ, 0xc0, !PT ;  /* 0x000000010b0b7812 */ /* 0x000fe400078ec0ff */
[----:B------:R-:W-:Y:S02]  /*58e0*/  ISETP.GE.AND.EX P2, PT, R25, RZ, PT, P2 ;  /* 0x000000ff1900720c */ /* 0x000fe40003f46320 */
[----:B------:R-:W-:-:S02]  /*58f0*/  ISETP.NE.U32.AND P3, PT, R11, 0x1, PT ;  /* 0x000000010b00780c */ /* 0x000fc40003f65070 */
[----:B------:R-:W-:Y:S02]  /*5900*/  LOP3.LUT R11, R5, 0xff, RZ, 0xc0, !PT ;  /* 0x000000ff050b7812 */ /* 0x000fe400078ec0ff */
[----:B------:R-:W-:Y:S02]  /*5910*/  SEL R21, R21, R0, !P3 ;  /* 0x0000000015157207 */ /* 0x000fe40005800000 */
[----:B------:R-:W-:Y:S02]  /*5920*/  ISETP.NE.AND P5, PT, R11, R14, PT ;  /* 0x0000000e0b00720c */ /* 0x000fe40003fa5270 */
[----:B------:R-:W-:Y:S02]  /*5930*/  SEL R11, RZ, 0xffffffff, P2 ;  /* 0xffffffffff0b7807 */ /* 0x000fe40001000000 */
[----:B------:R-:W-:Y:S02]  /*5940*/  SEL R9, R9, RZ, !P4 ;  /* 0x000000ff09097207 */ /* 0x000fe40006000000 */
[----:B------:R-:W-:-:S02]  /*5950*/  SEL R8, R8, R2, !P3 ;  /* 0x0000000208087207 */ /* 0x000fc40005800000 */
[----:B------:R-:W-:-:S05]  /*5960*/  SEL R24, R24, RZ, !P3 ;  /* 0x000000ff18187207 */ /* 0x000fca0005800000 */
        /* <DEDUP_REMOVED lines=9> */
[----:B------:R-:W-:Y:S01]  /*5a00*/  @P5 CALL.REL.NOINC `(.L_x_3606) ;  /* 0x0000001000005944 */ /* 0x000fe20003c00000 */
[----:B------:R-:W-:Y:S05]  /*5a10*/  BRA `(.L_x_3607) ;  /* 0xffffc59000007947 */ /* 0x000fea000383ffff */
.L_x_3606:
[----:B------:R-:W-:Y:S05]  /*5a20*/  BSYNC B2 ;  /* 0x0000000000027941 */ /* 0x000fea0003800000 */
.L_x_3601:
[----:B------:R-:W-:-:S04]  /*5a30*/  PRMT R27, R14, 0x8880, RZ ;  /* 0x000088800e1b7816 */ /* 0x000fc800000000ff */
[----:B------:R-:W-:Y:S02]  /*5a40*/  PRMT R27, R27, 0x7710, RZ ;  /* 0x000077101b1b7816 */ /* 0x000fe400000000ff */
.L_x_3600:
[----:B------:R-:W-:Y:S05]  /*5a50*/  BSYNC B1 ;  /* 0x0000000000017941 */ /* 0x000fea0003800000 */
.L_x_3599:
        /* <DEDUP_REMOVED lines=205> */
.L_x_3610:
[----:B------:R-:W-:-:S04]  /*6730*/  IADD3 R14, P2, P3, R0, c[0x0][0x548], R13 ;  /* 0x00015200000e7a10 */ /* 0x000fc80007b5e00d */
[----:B------:R-:W-:-:S05]  /*6740*/  IADD3.X R15, RZ, c[0x0][0x54c], R12, P2, P3 ;  /* 0x00015300ff0f7a10 */ /* 0x000fca00017e640c */
[----:B------:R0:W5:Y:S01]  /*6750*/  LDG.E.U8 R4, [R14.64] ;  /* 0x000000240e047981 */ /* 0x000162000c1e1100 */
[----:B------:R-:W-:-:S04]  /*6760*/  IADD3 R19, R11, c[0x0][0x184], RZ ;  /* 0x000061000b137a10 */ /* 0x000fc80007ffe0ff */
[----:B------:R-:W-:-:S13]  /*6770*/  ISETP.GE.U32.AND P2, PT, R19, c[0x0][0x17c], PT ;  /* 0x00005f0013007a0c */ /* 0x000fda0003f46070 */
[----:B------:R-:W-:Y:S05]  /*6780*/  @P2 BRA `(.L_x_3609) ;  /* 0x0000267000002947 */ /* 0x000fea0003800000 */
[----:B0-----:R-:W-:Y:S01]  /*6790*/  IMAD.MOV.U32 R0, RZ, RZ, RZ ;  /* 0x000000ffff007224 */ /* 0x001fe200078e00ff */
        /* <DEDUP_REMOVED lines=199> */
.L_x_3611:
        /* <DEDUP_REMOVED lines=206> */
.L_x_3612:
[----:B------:R-:W-:-:S04]  /*80f0*/  IADD3 R14, P2, P3, R0, c[0x0][0x548], R13 ;  /* 0x00015200000e7a10 */ /* 0x000fc80007b5e00d */
[----:B------:R-:W-:-:S05]  /*8100*/  IADD3.X R15, RZ, c[0x0][0x54c], R12, P2, P3 ;  /* 0x00015300ff0f7a10 */ /* 0x000fca00017e640c */
[----:B------:R0:W5:Y:S02]  /*8110*/  LDG.E.U8 R2, [R14.64] ;  /* 0x000000240e027981 */ /* 0x000164000c1e1100 */
[----:B0-----:R-:W-:-:S04]  /*8120*/  IADD3 R15, R19, c[0x0][0x184], RZ ;  /* 0x00006100130f7a10 */ /* 0x001fc80007ffe0ff */
        /* <DEDUP_REMOVED lines=202> */
.L_x_3613:
[----:B------:R-:W-:-:S04]  /*8dd0*/  IADD3 R14, P1, P2, R0, c[0x0][0x548], R13 ;  /* 0x00015200000e7a10 */ /* 0x000fc80007a3e00d */
[----:B------:R-:W-:-:S05]  /*8de0*/  IADD3.X R15, RZ, c[0x0][0x54c], R12, P1, P2 ;  /* 0x00015300ff0f7a10 */ /* 0x000fca0000fe440c */
[----:B------:R0:W5:Y:S04]  /*8df0*/  LDG.E.U8 R27, [R14.64] ;  /* 0x000000240e1b7981 */ /* 0x000168000c1e1100 */
.L_x_3609:
[----:B0-----:R-:W-:Y:S05]  /*8e00*/  BSYNC B1 ;  /* 0x0000000000017941 */ /* 0x001fea0003800000 */
.L_x_3608:
[----:B------:R-:W-:Y:S01]  /*8e10*/  BSSY B1, `(.L_x_3614) ;  /* 0x000004f000017945 */ /* 0x000fe20003800000 */
[----:B------:R-:W-:Y:S05]  /*8e20*/  @P0 BRA `(.L_x_3615) ;  /* 0x000004d000000947 */ /* 0x000fea0003800000 */
[----:B-----5:R-:W-:Y:S02]  /*8e30*/  LOP3.LUT R0, R4, 0xff, RZ, 0xc0, !PT ;  /* 0x000000ff04007812 */ /* 0x020fe400078ec0ff */
[----:B------:R-:W-:Y:S02]  /*8e40*/  LOP3.LUT R13, R6, 0xff, RZ, 0xc0, !PT ;  /* 0x000000ff060d7812 */ /* 0x000fe400078ec0ff */
[----:B------:R-:W-:Y:S02]  /*8e50*/  PRMT R12, R4, 0x8880, RZ ;  /* 0x00008880040c7816 */ /* 0x000fe400000000ff */
[----:B------:R-:W-:Y:S02]  /*8e60*/  PRMT R14, R6, 0x8880, RZ ;  /* 0x00008880060e7816 */ /* 0x000fe400000000ff */
[----:B------:R-:W-:Y:S01]  /*8e70*/  ISETP.NE.AND P2, PT, R13, R0, PT ;  /* 0x000000000d00720c */ /* 0x000fe20003f45270 */
[----:B------:R-:W-:Y:S01]  /*8e80*/  IMAD.MOV.U32 R0, RZ, RZ, R12 ;  /* 0x000000ffff007224 */ /* 0x000fe200078e000c */
[----:B------:R-:W-:Y:S01]  /*8e90*/  ISETP.GE.U32.AND P0, PT, R20, R11, PT ;  /* 0x0000000b1400720c */ /* 0x000fe20003f06070 */
[----:B------:R-:W-:-:S03]  /*8ea0*/  IMAD.MOV.U32 R13, RZ, RZ, R14 ;  /* 0x000000ffff0d7224 */ /* 0x000fc600078e000e */
[----:B------:R-:W-:Y:S02]  /*8eb0*/  ISETP.GE.AND.EX P0, PT, R23, RZ, PT, P0 ;  /* 0x000000ff1700720c */ /* 0x000fe40003f06300 */
[----:B------:R-:W-:Y:S02]  /*8ec0*/  ISETP.GE.AND P1, PT, R13, R0, PT ;  /* 0x000000000d00720c */ /* 0x000fe40003f26270 */
[----:B------:R-:W-:Y:S02]  /*8ed0*/  IADD3 R13, R11, c[0x0][0x184], RZ ;  /* 0x000061000b0d7a10 */ /* 0x000fe40007ffe0ff */
        /* <DEDUP_REMOVED lines=9> */
[----:B------:R-:W-:Y:S02]  /*8f70*/  LOP3.LUT R0, R3, 0xff, RZ, 0xc0, !PT ;  /* 0x000000ff03007812 */ /* 0x000fe400078ec0ff */
[----:B------:R-:W-:Y:S02]  /*8f80*/  LOP3.LUT R11, R7, 0xff, RZ, 0xc0, !PT ;  /* 0x000000ff070b7812 */ /* 0x000fe400078ec0ff */
[----:B------:R-:W-:Y:S02]  /*8f90*/  PRMT R4, R3, 0x8880, RZ ;  /* 0x0000888003047816 */ /* 0x000fe400000000ff */
[----:B------:R-:W-:-:S02]  /*8fa0*/  PRMT R12, R7, 0x8880, RZ ;  /* 0x00008880070c7816 */ /* 0x000fc400000000ff */
[----:B------:R-:W-:Y:S01]  /*8fb0*/  ISETP.NE.AND P2, PT, R11, R0, PT ;  /* 0x000000000b00720c */ /* 0x000fe20003f45270 */
[----:B------:R-:W-:Y:S01]  /*8fc0*/  IMAD.MOV.U32 R0, RZ, RZ, R4 ;  /* 0x000000ffff007224 */ /* 0x000fe200078e0004 */
[----:B------:R-:W-:Y:S01]  /*8fd0*/  ISETP.GE.U32.AND P0, PT, R10, R13, PT ;  /* 0x0000000d0a00720c */ /* 0x000fe20003f06070 */
[----:B------:R-:W-:-:S03]  /*8fe0*/  IMAD.MOV.U32 R11, RZ, RZ, R12 ;  /* 0x000000ffff0b7224 */ /* 0x000fc600078e000c */
[----:B------:R-:W-:Y:S02]  /*8ff0*/  ISETP.GE.AND.EX P0, PT, R9, RZ, PT, P0 ;  /* 0x000000ff0900720c */ /* 0x000fe40003f06300 */
[----:B------:R-:W-:-:S04]  /*9000*/  ISETP.GE.AND P1, PT, R11, R0, PT ;  /* 0x000000000b00720c */ /* 0x000fc80003f26270 */
[----:B------:R-:W-:Y:S02]  /*9010*/  SEL R0, RZ, 0xffffffff, P1 ;  /* 0xffffffffff007807 */ /* 0x000fe40000800000 */
        /* <DEDUP_REMOVED lines=9> */
[----:B------:R-:W-:Y:S02]  /*90b0*/  LOP3.LUT R3, R2, 0xff, RZ, 0xc0, !PT ;  /* 0x000000ff02037812 */ /* 0x000fe400078ec0ff */
[C---:B------:R-:W-:Y:S02]  /*90c0*/  LOP3.LUT R4, R8.reuse, 0xff, RZ, 0xc0, !PT ;  /* 0x000000ff08047812 */ /* 0x040fe400078ec0ff */
[----:B------:R-:W-:Y:S02]  /*90d0*/  PRMT R12, R8, 0x8880, RZ ;  /* 0x00008880080c7816 */ /* 0x000fe400000000ff */
[----:B------:R-:W-:Y:S02]  /*90e0*/  PRMT R11, R2, 0x8880, RZ ;  /* 0x00008880020b7816 */ /* 0x000fe400000000ff */
[----:B------:R-:W-:Y:S01]  /*90f0*/  ISETP.NE.AND P2, PT, R4, R3, PT ;  /* 0x000000030400720c */ /* 0x000fe20003f45270 */
[----:B------:R-:W-:Y:S01]  /*9100*/  IMAD.MOV.U32 R4, RZ, RZ, R12 ;  /* 0x000000ffff047224 */ /* 0x000fe200078e000c */
[----:B------:R-:W-:-:S02]  /*9110*/  MOV R3, R11 ;  /* 0x0000000b00037202 */ /* 0x000fc40000000f00 */
[----:B------:R-:W-:Y:S02]  /*9120*/  ISETP.GE.U32.AND P0, PT, R21, R0, PT ;  /* 0x000000001500720c */ /* 0x000fe40003f06070 */
[----:B------:R-:W-:Y:S02]  /*9130*/  ISETP.GE.AND P1, PT, R4, R3, PT ;  /* 0x000000030400720c */ /* 0x000fe40003f26270 */
[----:B------:R-:W-:Y:S02]  /*9140*/  ISETP.GE.AND.EX P0, PT, R24, RZ, PT, P0 ;  /* 0x000000ff1800720c */ /* 0x000fe40003f06300 */
[----:B------:R-:W-:-:S03]  /*9150*/  SEL R3, RZ, 0xffffffff, P1 ;  /* 0xffffffffff037807 */ /* 0x000fc60000800000 */
        /* <DEDUP_REMOVED lines=21> */
[----:B------:R-:W-:-:S04]  /*92b0*/  LOP3.LUT R0, R0, 0x1, RZ, 0xc0, !PT ;  /* 0x0000000100007812 */ /* 0x000fc800078ec0ff */
[----:B------:R-:W-:-:S04]  /*92c0*/  ISETP.NE.U32.AND P0, PT, R0, 0x1, PT ;  /* 0x000000010000780c */ /* 0x000fc80003f05070 */
[----:B------:R-:W-:Y:S02]  /*92d0*/  SEL R5, R5, R27, !P0 ;  /* 0x0000001b05057207 */ /* 0x000fe40004000000 */
[----:B------:R-:W-:Y:S02]  /*92e0*/  SEL R22, R22, R3, !P0 ;  /* 0x0000000316167207 */ /* 0x000fe40004000000 */
[----:B------:R-:W-:Y:S02]  /*92f0*/  SEL R25, R25, RZ, !P0 ;  /* 0x000000ff19197207 */ /* 0x000fe40004000000 */
.L_x_3615:
[----:B------:R-:W-:Y:S05]  /*9300*/  BSYNC B1 ;  /* 0x0000000000017941 */ /* 0x000fea0003800000 */
.L_x_3614:
[C---:B------:R-:W-:Y:S02]  /*9310*/  LOP3.LUT R0, R6.reuse, 0xff, RZ, 0xc0, !PT ;  /* 0x000000ff06007812 */ /* 0x040fe400078ec0ff */
[C---:B-----5:R-:W-:Y:S02]  /*9320*/  LOP3.LUT R3, R7.reuse, 0xff, RZ, 0xc0, !PT ;  /* 0x000000ff07037812 */ /* 0x060fe400078ec0ff */
[----:B------:R-:W-:Y:S02]  /*9330*/  PRMT R2, R7, 0x8880, RZ ;  /* 0x0000888007027816 */ /* 0x000fe400000000ff */
[----:B------:R-:W-:-:S02]  /*9340*/  PRMT R4, R6, 0x8880, RZ ;  /* 0x0000888006047816 */ /* 0x000fc400000000ff */
[----:B------:R-:W-:Y:S01]  /*9350*/  ISETP.NE.AND P2, PT, R0, R3, PT ;  /* 0x000000030000720c */ /* 0x000fe20003f45270 */
[----:B------:R-:W-:Y:S01]  /*9360*/  IMAD.MOV.U32 R0, RZ, RZ, R2 ;  /* 0x000000ffff007224 */ /* 0x000fe200078e0002 */
[----:B------:R-:W-:Y:S01]  /*9370*/  ISETP.GE.U32.AND P0, PT, R20, R10, PT ;  /* 0x0000000a1400720c */ /* 0x000fe20003f06070 */
[----:B------:R-:W-:-:S03]  /*9380*/  IMAD.MOV.U32 R3, RZ, RZ, R4 ;  /* 0x000000ffff037224 */ /* 0x000fc600078e0004 */
[----:B------:R-:W-:Y:S02]  /*9390*/  ISETP.GE.AND.EX P0, PT, R23, R9, PT, P0 ;  /* 0x000000091700720c */ /* 0x000fe40003f06300 */
[----:B------:R-:W-:Y:S02]  /*93a0*/  ISETP.GE.AND P1, PT, R3, R0, PT ;  /* 0x000000000300720c */ /* 0x000fe40003f26270 */
[----:B------:R-:W-:Y:S02]  /*93b0*/  SEL R0, RZ, 0xffffffff, P0 ;  /* 0xffffffffff007807 */ /* 0x000fe40000000000 */
[----:B------:R-:W-:Y:S02]  /*93c0*/  LOP3.LUT R3, R8, 0xff, RZ, 0xc0, !PT ;  /* 0x000000ff08037812 */ /* 0x000fe400078ec0ff */
[----:B------:R-:W-:-:S04]  /*93d0*/  @P2 SEL R0, RZ, 0xffffffff, P1 ;  /* 0xffffffffff002807 */ /* 0x000fc80000800000 */
        /* <DEDUP_REMOVED lines=35> */
.L_x_3598:
        /* <DEDUP_REMOVED lines=21> */
[----:B------:R-:W-:Y:S02]  /*9760*/  IMAD.MOV.U32 R17, RZ, RZ, c[0x0][0x174] ;  /* 0x00005d00ff117624 */ /* 0x000fe400078e00ff */
.L_x_3619:
[C---:B------:R-:W-:Y:S01]  /*9770*/  IMAD R14, R11.reuse, c[0x0][0x2e8], RZ ;  /* 0x0000ba000b0e7a24 */ /* 0x040fe200078e02ff */
[----:B------:R-:W-:-:S04]  /*9780*/  IADD3 R19, R11, c[0x0][0x184], RZ ;  /* 0x000061000b137a10 */ /* 0x000fc80007ffe0ff */
[----:B------:R-:W-:Y:S01]  /*9790*/  IADD3 R14, P0, P1, R14, c[0x0][0x548], R13 ;  /* 0x000152000e0e7a10 */ /* 0x000fe2000791e00d */
[----:B------:R-:W-:-:S03]  /*97a0*/  IMAD R20, R19, c[0x0][0x2e8], RZ ;  /* 0x0000ba0013147a24 */ /* 0x000fc600078e02ff */
[----:B------:R-:W-:-:S05]  /*97b0*/  IADD3.X R15, RZ, c[0x0][0x54c], R12, P0, P1 ;  /* 0x00015300ff0f7a10 */ /* 0x000fca00007e240c */
[----:B------:R0:W2:Y:S02]  /*97c0*/  LDG.E.U8 R21, [R14.64] ;  /* 0x000000240e157981 */ /* 0x0000a4000c1e1100 */
[----:B0-----:R-:W-:-:S04]  /*97d0*/  IADD3 R14, P0, P1, R20, c[0x0][0x548], R13 ;  /* 0x00015200140e7a10 */ /* 0x001fc8000791e00d */
[----:B------:R-:W-:-:S05]  /*97e0*/  IADD3.X R15, RZ, c[0x0][0x54c], R12, P0, P1 ;  /* 0x00015300ff0f7a10 */ /* 0x000fca00007e240c */
[----:B------:R0:W3:Y:S01]  /*97f0*/  LDG.E.U8 R23, [R14.64] ;  /* 0x000000240e177981 */ /* 0x0000e2000c1e1100 */
[----:B------:R-:W-:Y:S02]  /*9800*/  PRMT R25, R6, 0x8880, RZ ;  /* 0x0000888006197816 */ /* 0x000fe400000000ff */
[----:B------:R-:W-:Y:S02]  /*9810*/  PRMT R27, R0, 0x8880, RZ ;  /* 0x00008880001b7816 */ /* 0x000fe400000000ff */
[----:B--2---:R-:W-:-:S04]  /*9820*/  PRMT R20, R21, 0x8880, RZ ;  /* 0x0000888015147816 */ /* 0x004fc800000000ff */
[----:B------:R-:W-:Y:S02]  /*9830*/  ISETP.GE.AND P2, PT, R25, R20, PT ;  /* 0x000000141900720c */ /* 0x000fe40003f46270 */
[----:B------:R-:W-:-:S05]  /*9840*/  IADD3 R25, R19, c[0x0][0x184], RZ ;  /* 0x0000610013197a10 */ /* 0x000fca0007ffe0ff */
[----:B0-----:R-:W-:-:S05]  /*9850*/  IMAD R14, R25, c[0x0][0x2e8], RZ ;  /* 0x0000ba00190e7a24 */ /* 0x001fca00078e02ff */
[----:B------:R-:W-:Y:S02]  /*9860*/  IADD3 R14, P0, P1, R14, c[0x0][0x548], R13 ;  /* 0x000152000e0e7a10 */ /* 0x000fe4000791e00d */
[----:B---3--:R-:W-:Y:S02]  /*9870*/  PRMT R20, R23, 0x8880, RZ ;  /* 0x0000888017147816 */ /* 0x008fe400000000ff */
[----:B------:R-:W-:Y:S02]  /*9880*/  IADD3.X R15, RZ, c[0x0][0x54c], R12, P0, P1 ;  /* 0x00015300ff0f7a10 */ /* 0x000fe400007e240c */
[----:B------:R-:W-:-:S03]  /*9890*/  ISETP.GE.AND P3, PT, R27, R20, PT ;  /* 0x000000141b00720c */ /* 0x000fc60003f66270 */
[----:B------:R0:W2:Y:S01]  /*98a0*/  LDG.E.U8 R27, [R14.64] ;  /* 0x000000240e1b7981 */ /* 0x0000a2000c1e1100 */
[----:B------:R-:W-:Y:S02]  /*98b0*/  LOP3.LUT R20, R6, 0xff, RZ, 0xc0, !PT ;  /* 0x000000ff06147812 */ /* 0x000fe400078ec0ff */
[----:B------:R-:W-:Y:S02]  /*98c0*/  ISETP.GE.U32.AND P0, PT, R2, R11, PT ;  /* 0x0000000b0200720c */ /* 0x000fe40003f06070 */
[----:B------:R-:W-:Y:S02]  /*98d0*/  ISETP.NE.AND P1, PT, R20, R21, PT ;  /* 0x000000151400720c */ /* 0x000fe40003f25270 */
[----:B------:R-:W-:Y:S02]  /*98e0*/  ISETP.GE.AND.EX P0, PT, R3, RZ, PT, P0 ;  /* 0x000000ff0300720c */ /* 0x000fe40003f06300 */
[----:B------:R-:W-:Y:S02]  /*98f0*/  LOP3.LUT R22, R8, 0xff, RZ, 0xc0, !PT ;  /* 0x000000ff08167812 */ /* 0x000fe400078ec0ff */
[----:B------:R-:W-:-:S02]  /*9900*/  SEL R20, RZ, 0xffffffff, P0 ;  /* 0xffffffffff147807 */ /* 0x000fc40000000000 */
[----:B0-----:R-:W-:Y:S02]  /*9910*/  PRMT R15, R8, 0x8880, RZ ;  /* 0x00008880080f7816 */ /* 0x001fe400000000ff */
[----:B------:R-:W-:-:S03]  /*9920*/  ISETP.GE.U32.AND P0, PT, R10, R19, PT ;  /* 0x000000130a00720c */ /* 0x000fc60003f06070 */
[----:B------:R-:W-:Y:S02]  /*9930*/  @P1 SEL R20, RZ, 0xffffffff, P2 ;  /* 0xffffffffff141807 */ /* 0x000fe40001000000 */
[----:B------:R-:W-:Y:S02]  /*9940*/  ISETP.GE.AND.EX P0, PT, R9, RZ, PT, P0 ;  /* 0x000000ff0900720c */ /* 0x000fe40003f06300 */
[----:B------:R-:W-:-:S04]  /*9950*/  LOP3.LUT R20, R20, 0x1, RZ, 0xc0, !PT ;  /* 0x0000000114147812 */ /* 0x000fc800078ec0ff */
[----:B------:R-:W-:Y:S02]  /*9960*/  ISETP.NE.U32.AND P1, PT, R20, 0x1, PT ;  /* 0x000000011400780c */ /* 0x000fe40003f25070 */
[----:B------:R-:W-:Y:S02]  /*9970*/  LOP3.LUT R20, R0, 0xff, RZ, 0xc0, !PT ;  /* 0x000000ff00147812 */ /* 0x000fe400078ec0ff */
[----:B------:R-:W-:Y:S02]  /*9980*/  SEL R2, R2, R11, !P1 ;  /* 0x0000000b02027207 */ /* 0x000fe40004800000 */
[----:B------:R-:W-:Y:S02]  /*9990*/  ISETP.NE.AND P4, PT, R20, R23, PT ;  /* 0x000000171400720c */ /* 0x000fe40003f85270 */
[----:B------:R-:W-:Y:S02]  /*99a0*/  IADD3 R20, R25, c[0x0][0x184], RZ ;  /* 0x0000610019147a10 */ /* 0x000fe40007ffe0ff */
[----:B------:R-:W-:-:S09]  /*99b0*/  SEL R11, RZ, 0xffffffff, P0 ;  /* 0xffffffffff0b7807 */ /* 0x000fd20000000000 */
[----:B------:R-:W-:-:S04]  /*99c0*/  @P4 SEL R11, RZ, 0xffffffff, P3 ;  /* 0xffffffffff0b4807 */ /* 0x000fc80001800000 */
[----:B------:R-:W-:-:S04]  /*99d0*/  LOP3.LUT R11, R11, 0x1, RZ, 0xc0, !PT ;  /* 0x000000010b0b7812 */ /* 0x000fc800078ec0ff */
[----:B------:R-:W-:Y:S02]  /*99e0*/  ISETP.NE.U32.AND P3, PT, R11, 0x1, PT ;  /* 0x000000010b00780c */ /* 0x000fe40003f65070 */
[----:B--2---:R-:W-:Y:S02]  /*99f0*/  PRMT R14, R27, 0x8880, RZ ;  /* 0x000088801b0e7816 */ /* 0x004fe400000000ff */
[----:B------:R-:W-:Y:S02]  /*9a00*/  ISETP.NE.AND P4, PT, R22, R27, PT ;  /* 0x0000001b1600720c */ /* 0x000fe40003f85270 */
[----:B------:R-:W-:Y:S01]  /*9a10*/  ISETP.GE.AND P2, PT, R15, R14, PT ;  /* 0x0000000e0f00720c */ /* 0x000fe20003f46270 */
[----:B------:R-:W-:-:S05]  /*9a20*/  IMAD R14, R20, c[0x0][0x2e8], RZ ;  /* 0x0000ba00140e7a24 */ /* 0x000fca00078e02ff */
[----:B------:R-:W-:-:S04]  /*9a30*/  IADD3 R14, P0, P5, R14, c[0x0][0x548], R13 ;  /* 0x000152000e0e7a10 */ /* 0x000fc80007d1e00d */
[----:B------:R-:W-:-:S05]  /*9a40*/  IADD3.X R15, RZ, c[0x0][0x54c], R12, P0, P5 ;  /* 0x00015300ff0f7a10 */ /* 0x000fca00007ea40c */
[----:B------:R-:W2:Y:S01]  /*9a50*/  LDG.E.U8 R14, [R14.64] ;  /* 0x000000240e0e7981 */ /* 0x000ea2000c1e1100 */
[----:B------:R-:W-:Y:S02]  /*9a60*/  ISETP.GE.U32.AND P0, PT, R4, R25, PT ;  /* 0x000000190400720c */ /* 0x000fe40003f06070 */
[----:B------:R-:W-:Y:S02]  /*9a70*/  PRMT R22, R7, 0x8880, RZ ;  /* 0x0000888007167816 */ /* 0x000fe400000000ff */
[----:B------:R-:W-:Y:S02]  /*9a80*/  ISETP.GE.AND.EX P0, PT, R5, RZ, PT, P0 ;  /* 0x000000ff0500720c */ /* 0x000fe40003f06300 */
[----:B------:R-:W-:Y:S02]  /*9a90*/  SEL R10, R10, R19, !P3 ;  /* 0x000000130a0a7207 */ /* 0x000fe40005800000 */
[----:B------:R-:W-:Y:S02]  /*9aa0*/  SEL R11, RZ, 0xffffffff, P0 ;  /* 0xffffffffff0b7807 */ /* 0x000fe40000000000 */
[----:B------:R-:W-:-:S02]  /*9ab0*/  @P4 SEL R11, RZ, 0xffffffff, P2 ;  /* 0xffffffffff0b4807 */ /* 0x000fc40001000000 */
[----:B------:R-:W-:Y:S02]  /*9ac0*/  ISETP.GE.U32.AND P0, PT, R16, R20, PT ;  /* 0x000000141000720c */ /* 0x000fe40003f06070 */
[----:B------:R-:W-:Y:S02]  /*9ad0*/  LOP3.LUT R11, R11, 0x1, RZ, 0xc0, !PT ;  /* 0x000000010b0b7812 */ /* 0x000fe400078ec0ff */
[----:B------:R-:W-:Y:S02]  /*9ae0*/  ISETP.GE.AND.EX P0, PT, R17, RZ, PT, P0 ;  /* 0x000000ff1100720c */ /* 0x000fe40003f06300 */
[----:B------:R-:W-:Y:S02]  /*9af0*/  ISETP.NE.U32.AND P2, PT, R11, 0x1, PT ;  /* 0x000000010b00780c */ /* 0x000fe40003f45070 */
[----:B------:R-:W-:Y:S02]  /*9b00*/  SEL R6, R6, R21, !P1 ;  /* 0x0000001506067207 */ /* 0x000fe40004800000 */
[----:B------:R-:W-:-:S02]  /*9b10*/  SEL R4, R4, R25, !P2 ;  /* 0x0000001904047207 */ /* 0x000fc40005000000 */
[----:B------:R-:W-:Y:S02]  /*9b20*/  SEL R3, R3, RZ, !P1 ;  /* 0x000000ff03037207 */ /* 0x000fe40004800000 */
[----:B------:R-:W-:Y:S02]  /*9b30*/  SEL R0, R0, R23, !P3 ;  /* 0x0000001700007207 */ /* 0x000fe40005800000 */
[----:B------:R-:W-:Y:S02]  /*9b40*/  SEL R9, R9, RZ, !P3 ;  /* 0x000000ff09097207 */ /* 0x000fe40005800000 */
[----:B------:R-:W-:Y:S02]  /*9b50*/  SEL R8, R8, R27, !P2 ;  /* 0x0000001b08087207 */ /* 0x000fe40005000000 */
[----:B------:R-:W-:Y:S02]  /*9b60*/  SEL R5, R5, RZ, !P2 ;  /* 0x000000ff05057207 */ /* 0x000fe40005000000 */
[----:B--2---:R-:W-:-:S04]  /*9b70*/  PRMT R11, R14, 0x8880, RZ ;  /* 0x000088800e0b7816 */ /* 0x004fc800000000ff */
[----:B------:R-:W-:Y:S02]  /*9b80*/  ISETP.GE.AND P5, PT, R22, R11, PT ;  /* 0x0000000b1600720c */ /* 0x000fe40003fa6270 */
[----:B------:R-:W-:-:S04]  /*9b90*/  LOP3.LUT R11, R7, 0xff, RZ, 0xc0, !PT ;  /* 0x000000ff070b7812 */ /* 0x000fc800078ec0ff */
[----:B------:R-:W-:Y:S02]  /*9ba0*/  ISETP.NE.AND P4, PT, R11, R14, PT ;  /* 0x0000000e0b00720c */ /* 0x000fe40003f85270 */
[----:B------:R-:W-:-:S11]  /*9bb0*/  SEL R11, RZ, 0xffffffff, P0 ;  /* 0xffffffffff0b7807 */ /* 0x000fd60000000000 */
        /* <DEDUP_REMOVED lines=11> */
.L_x_3618:
[----:B------:R-:W-:Y:S02]  /*9c70*/  PRMT R21, R21, 0x8880, RZ ;  /* 0x0000888015157816 */ /* 0x000fe400000000ff */
[----:B------:R-:W-:Y:S02]  /*9c80*/  PRMT R15, R23, 0x8880, RZ ;  /* 0x00008880170f7816 */ /* 0x000fe400000000ff */
[----:B------:R-:W-:Y:S02]  /*9c90*/  PRMT R19, R27, 0x8880, RZ ;  /* 0x000088801b137816 */ /* 0x000fe400000000ff */
[----:B------:R-:W-:Y:S02]  /*9ca0*/  PRMT R20, R14, 0x8880, RZ ;  /* 0x000088800e147816 */ /* 0x000fe400000000ff */
[----:B------:R-:W-:Y:S02]  /*9cb0*/  PRMT R23, R21, 0x7710, RZ ;  /* 0x0000771015177816 */ /* 0x000fe400000000ff */
[----:B------:R-:W-:-:S02]  /*9cc0*/  PRMT R21, R15, 0x7710, RZ ;  /* 0x000077100f157816 */ /* 0x000fc400000000ff */
[----:B------:R-:W-:Y:S02]  /*9cd0*/  PRMT R19, R19, 0x7710, RZ ;  /* 0x0000771013137816 */ /* 0x000fe400000000ff */
[----:B------:R-:W-:Y:S02]  /*9ce0*/  PRMT R20, R20, 0x7710, RZ ;  /* 0x0000771014147816 */ /* 0x000fe400000000ff */
.L_x_3617:
[----:B------:R-:W-:Y:S05]  /*9cf0*/  BSYNC B1 ;  /* 0x0000000000017941 */ /* 0x000fea0003800000 */
.L_x_3616:
[----:B------:R-:W-:Y:S01]  /*9d00*/  ISETP.GE.U32.AND P0, PT, R11, c[0x0][0x17c], PT ;  /* 0x00005f000b007a0c */ /* 0x000fe20003f06070 */
[----:B------:R-:W-:-:S12]  /*9d10*/  BSSY B1, `(.L_x_3620) ;  /* 0x000001a000017945 */ /* 0x000fd80003800000 */
[----:B------:R-:W-:Y:S05]  /*9d20*/  @P0 BRA `(.L_x_3621) ;  /* 0x0000018000000947 */ /* 0x000fea0003800000 */
[----:B------:R-:W-:-:S05]  /*9d30*/  IMAD R14, R11, c[0x0][0x2e8], RZ ;  /* 0x0000ba000b0e7a24 */ /* 0x000fca00078e02ff */
[----:B------:R-:W-:-:S04]  /*9d40*/  IADD3 R14, P1, P2, R14, c[0x0][0x548], R13 ;  /* 0x000152000e0e7a10 */ /* 0x000fc80007a3e00d */
[----:B------:R-:W-:-:S05]  /*9d50*/  IADD3.X R15, RZ, c[0x0][0x54c], R12, P1, P2 ;  /* 0x00015300ff0f7a10 */ /* 0x000fca0000fe440c */
[----:B------:R0:W5:Y:S01]  /*9d60*/  LDG.E.U8 R23, [R14.64] ;  /* 0x000000240e177981 */ /* 0x000162000c1e1100 */
[----:B------:R-:W-:-:S04]  /*9d70*/  IADD3 R18, R11, c[0x0][0x184], RZ ;  /* 0x000061000b127a10 */ /* 0x000fc80007ffe0ff */
[----:B------:R-:W-:-:S13]  /*9d80*/  ISETP.GE.U32.AND P1, PT, R18, c[0x0][0x17c], PT ;  /* 0x00005f0012007a0c */ /* 0x000fda0003f26070 */
[----:B------:R-:W-:Y:S05]  /*9d90*/  @P1 BRA `(.L_x_3621) ;  /* 0x0000011000001947 */ /* 0x000fea0003800000 */
[----:B0-----:R-:W-:-:S05]  /*9da0*/  IMAD R14, R18, c[0x0][0x2e8], RZ ;  /* 0x0000ba00120e7a24 */ /* 0x001fca00078e02ff */
[----:B------:R-:W-:-:S04]  /*9db0*/  IADD3 R14, P1, P2, R14, c[0x0][0x548], R13 ;  /* 0x000152000e0e7a10 */ /* 0x000fc80007a3e00d */
[----:B------:R-:W-:-:S05]  /*9dc0*/  IADD3.X R15, RZ, c[0x0][0x54c], R12, P1, P2 ;  /* 0x00015300ff0f7a10 */ /* 0x000fca0000fe440c */
[----:B------:R0:W5:Y:S01]  /*9dd0*/  LDG.E.U8 R21, [R14.64] ;  /* 0x000000240e157981 */ /* 0x000162000c1e1100 */
[----:B------:R-:W-:-:S04]  /*9de0*/  IADD3 R18, R18, c[0x0][0x184], RZ ;  /* 0x0000610012127a10 */ /* 0x000fc80007ffe0ff */
[----:B------:R-:W-:-:S13]  /*9df0*/  ISETP.GE.U32.AND P1, PT, R18, c[0x0][0x17c], PT ;  /* 0x00005f0012007a0c */ /* 0x000fda0003f26070 */
[----:B------:R-:W-:Y:S05]  /*9e00*/  @P1 BRA `(.L_x_3621) ;  /* 0x000000a000001947 */ /* 0x000fea0003800000 */
[C---:B0-----:R-:W-:Y:S01]  /*9e10*/  IADD3 R14, R18.reuse, c[0x0][0x184], RZ ;  /* 0x00006100120e7a10 */ /* 0x041fe20007ffe0ff */
[----:B------:R-:W-:-:S03]  /*9e20*/  IMAD R18, R18, c[0x0][0x2e8], RZ ;  /* 0x0000ba0012127a24 */ /* 0x000fc600078e02ff */
[----:B------:R-:W-:Y:S02]  /*9e30*/  ISETP.GE.U32.AND P1, PT, R14, c[0x0][0x17c], PT ;  /* 0x00005f000e007a0c */ /* 0x000fe40003f26070 */
[----:B------:R-:W-:-:S04]  /*9e40*/  IADD3 R18, P2, P3, R18, c[0x0][0x548], R13 ;  /* 0x0001520012127a10 */ /* 0x000fc80007b5e00d */
[----:B------:R-:W-:-:S06]  /*9e50*/  IADD3.X R19, RZ, c[0x0][0x54c], R12, P2, P3 ;  /* 0x00015300ff137a10 */ /* 0x000fcc00017e640c */
[----:B------:R0:W5:Y:S01]  /*9e60*/  LDG.E.U8 R19, [R18.64] ;  /* 0x0000002412137981 */ /* 0x000162000c1e1100 */
[----:B------:R-:W-:-:S05]  /*9e70*/  @!P1 IMAD R14, R14, c[0x0][0x2e8], RZ ;  /* 0x0000ba000e0e9a24 */ /* 0x000fca00078e02ff */
[----:B------:R-:W-:-:S04]  /*9e80*/  @!P1 IADD3 R14, P4, P5, R14, c[0x0][0x548], R13 ;  /* 0x000152000e0e9a10 */ /* 0x000fc80007d9e00d */
[----:B------:R-:W-:-:S05]  /*9e90*/  @!P1 IADD3.X R15, RZ, c[0x0][0x54c], R12, P4, P5 ;  /* 0x00015300ff0f9a10 */ /* 0x000fca00027ea40c */
[----:B------:R0:W5:Y:S04]  /*9ea0*/  @!P1 LDG.E.U8 R20, [R14.64] ;  /* 0x000000240e149981 */ /* 0x000168000c1e1100 */
.L_x_3621:
[----:B0-----:R-:W-:Y:S05]  /*9eb0*/  BSYNC B1 ;  /* 0x0000000000017941 */ /* 0x001fea0003800000 */
.L_x_3620:
[----:B------:R-:W-:Y:S01]  /*9ec0*/  BSSY B1, `(.L_x_3622) ;  /* 0x000004f000017945 */ /* 0x000fe20003800000 */
[----:B------:R-:W-:Y:S05]  /*9ed0*/  @P0 BRA `(.L_x_3623) ;  /* 0x000004d000000947 */ /* 0x000fea0003800000 */
[C---:B-----5:R-:W-:Y:S02]  /*9ee0*/  LOP3.LUT R12, R23.reuse, 0xff, RZ, 0xc0, !PT ;  /* 0x000000ff170c7812 */ /* 0x060fe400078ec0ff */
[C---:B------:R-:W-:Y:S02]  /*9ef0*/  LOP3.LUT R13, R6.reuse, 0xff, RZ, 0xc0, !PT ;  /* 0x000000ff060d7812 */ /* 0x040fe400078ec0ff */
        /* <DEDUP_REMOVED lines=18> */
[C---:B------:R-:W-:Y:S02]  /*a020*/  LOP3.LUT R11, R21.reuse, 0xff, RZ, 0xc0, !PT ;  /* 0x000000ff150b7812 */ /* 0x040fe400078ec0ff */
[C---:B------:R-:W-:Y:S02]  /*a030*/  LOP3.LUT R12, R0.reuse, 0xff, RZ, 0xc0, !PT ;  /* 0x000000ff000c7812 */ /* 0x040fe400078ec0ff */
        /* <DEDUP_REMOVED lines=18> */
[C---:B------:R-:W-:Y:S02]  /*a160*/  LOP3.LUT R12, R19.reuse, 0xff, RZ, 0xc0, !PT ;  /* 0x000000ff130c7812 */ /* 0x040fe400078ec0ff */
        /* <DEDUP_REMOVED lines=36> */
.L_x_3623:
[----:B------:R-:W-:Y:S05]  /*a3b0*/  BSYNC B1 ;  /* 0x0000000000017941 */ /* 0x000fea0003800000 */
.L_x_3622:
[----:B------:R-:W-:Y:S02]  /*a3c0*/  LOP3.LUT R11, R6, 0xff, RZ, 0xc0, !PT ;  /* 0x000000ff060b7812 */ /* 0x000fe400078ec0ff */
        /* <DEDUP_REMOVED lines=47> */
.L_x_3597:
[----:B------:R-:W-:Y:S01]  /*a6c0*/  IMAD.MOV.U32 R20, RZ, RZ, c[0x0][0x184] ;  /* 0x00006100ff147624 */ /* 0x000fe200078e00ff */
[----:B------:R-:W-:Y:S01]  /*a6d0*/  ULDC.U8 UR4, c[0x0][0x168] ;  /* 0x00005a0000047ab9 */ /* 0x000fe20000000000 */
[----:B------:R-:W-:Y:S01]  /*a6e0*/  BSSY B1, `(.L_x_3624) ;  /* 0x000006e000017945 */ /* 0x000fe20003800000 */
[----:B------:R-:W-:Y:S01]  /*a6f0*/  IMAD.U32 R9, RZ, RZ, UR4 ;  /* 0x00000004ff097e24 */ /* 0x000fe2000f8e00ff */
[----:B------:R-:W-:Y:S01]  /*a700*/  MOV R11, UR4 ;  /* 0x00000004000b7c02 */ /* 0x000fe20008000f00 */
[----:B------:R-:W-:-:S02]  /*a710*/  IMAD R0, R20, 0x3, R19 ;  /* 0x0000000314007824 */ /* 0x000fc400078e0213 */
[----:B------:R-:W-:Y:S02]  /*a720*/  IMAD.U32 R10, RZ, RZ, UR4 ;  /* 0x00000004ff0a7e24 */ /* 0x000fe4000f8e00ff */
[----:B------:R-:W-:Y:S01]  /*a730*/  IMAD.U32 R18, RZ, RZ, UR4 ;  /* 0x00000004ff127e24 */ /* 0x000fe2000f8e00ff */
        /* <DEDUP_REMOVED lines=19> */
[----:B------:R-:W-:Y:S02]  /*a870*/  IMAD.MOV.U32 R8, RZ, RZ, c[0x0][0x174] ;  /* 0x00005d00ff087624 */ /* 0x000fe400078e00ff */
.L_x_3627:
[C-C-:B------:R-:W-:Y:S02]  /*a880*/  IADD3 R14, P0, P1, R19.reuse, c[0x0][0x548], R13.reuse ;  /* 0x00015200130e7a10 */ /* 0x140fe4000791e00d */
[----:B------:R-:W-:Y:S02]  /*a890*/  IADD3 R21, R19, c[0x0][0x184], RZ ;  /* 0x0000610013157a10 */ /* 0x000fe40007ffe0ff */
[----:B------:R-:W-:Y:S02]  /*a8a0*/  IADD3.X R15, RZ, c[0x0][0x54c], R12, P0, P1 ;  /* 0x00015300ff0f7a10 */ /* 0x000fe400007e240c */
[----:B------:R-:W-:-:S03]  /*a8b0*/  IADD3 R16, P0, P1, R21, c[0x0][0x548], R13 ;  /* 0x0001520015107a10 */ /* 0x000fc6000791e00d */
[----:B------:R-:W2:Y:S01]  /*a8c0*/  LDG.E.U8 R22, [R14.64] ;  /* 0x000000240e167981 */ /* 0x000ea2000c1e1100 */
[----:B------:R-:W-:-:S06]  /*a8d0*/  IADD3.X R17, RZ, c[0x0][0x54c], R12, P0, P1 ;  /* 0x00015300ff117a10 */ /* 0x000fcc00007e240c */
[----:B------:R-:W3:Y:S01]  /*a8e0*/  LDG.E.U8 R17, [R16.64] ;  /* 0x0000002410117981 */ /* 0x000ee2000c1e1100 */
[----:B------:R-:W-:Y:S02]  /*a8f0*/  PRMT R24, R11, 0x8880, RZ ;  /* 0x000088800b187816 */ /* 0x000fe400000000ff */
[----:B--2---:R-:W-:-:S04]  /*a900*/  PRMT R23, R22, 0x8880, RZ ;  /* 0x0000888016177816 */ /* 0x004fc800000000ff */
[----:B------:R-:W-:Y:S02]  /*a910*/  ISETP.GE.AND P2, PT, R24, R23, PT ;  /* 0x000000171800720c */ /* 0x000fe40003f46270 */
[----:B------:R-:W-:Y:S02]  /*a920*/  PRMT R23, R10, 0x8880, RZ ;  /* 0x000088800a177816 */ /* 0x000fe400000000ff */
[----:B---3--:R-:W-:Y:S02]  /*a930*/  PRMT R14, R17, 0x8880, RZ ;  /* 0x00008880110e7816 */ /* 0x008fe400000000ff */
[----:B------:R-:W-:Y:S02]  /*a940*/  IADD3 R24, R21, c[0x0][0x184], RZ ;  /* 0x0000610015187a10 */ /* 0x000fe40007ffe0ff */
[----:B------:R-:W-:Y:S02]  /*a950*/  ISETP.GE.AND P3, PT, R23, R14, PT ;  /* 0x0000000e1700720c */ /* 0x000fe40003f66270 */
[----:B------:R-:W-:-:S04]  /*a960*/  IADD3 R14, P0, P1, R24, c[0x0][0x548], R13 ;  /* 0x00015200180e7a10 */ /* 0x000fc8000791e00d */
[----:B------:R-:W-:-:S05]  /*a970*/  IADD3.X R15, RZ, c[0x0][0x54c], R12, P0, P1 ;  /* 0x00015300ff0f7a10 */ /* 0x000fca00007e240c */
[----:B------:R0:W2:Y:S01]  /*a980*/  LDG.E.U8 R16, [R14.64] ;  /* 0x000000240e107981 */ /* 0x0000a2000c1e1100 */
[----:B------:R-:W-:Y:S02]  /*a990*/  LOP3.LUT R23, R11, 0xff, RZ, 0xc0, !PT ;  /* 0x000000ff0b177812 */ /* 0x000fe400078ec0ff */
[----:B------:R-:W-:Y:S02]  /*a9a0*/  ISETP.GE.U32.AND P0, PT, R3, R19, PT ;  /* 0x000000130300720c */ /* 0x000fe40003f06070 */
[----:B------:R-:W-:Y:S02]  /*a9b0*/  ISETP.NE.AND P1, PT, R23, R22, PT ;  /* 0x000000161700720c */ /* 0x000fe40003f25270 */
[----:B------:R-:W-:Y:S02]  /*a9c0*/  ISETP.GE.AND.EX P0, PT, R4, RZ, PT, P0 ;  /* 0x000000ff0400720c */ /* 0x000fe40003f06300 */
[----:B0-----:R-:W-:Y:S02]  /*a9d0*/  PRMT R15, R9, 0x8880, RZ ;  /* 0x00008880090f7816 */ /* 0x001fe400000000ff */
[----:B------:R-:W-:-:S02]  /*a9e0*/  SEL R23, RZ, 0xffffffff, P0 ;  /* 0xffffffffff177807 */ /* 0x000fc40000000000 */
[----:B------:R-:W-:-:S05]  /*a9f0*/  ISETP.GE.U32.AND P0, PT, R0, R21, PT ;  /* 0x000000150000720c */ /* 0x000fca0003f06070 */
        /* <DEDUP_REMOVED lines=8> */
[----:B--2---:R-:W-:-:S04]  /*aa80*/  PRMT R14, R16, 0x8880, RZ ;  /* 0x00008880100e7816 */ /* 0x004fc800000000ff */
[----:B------:R-:W-:Y:S02]  /*aa90*/  ISETP.GE.AND P2, PT, R15, R14, PT ;  /* 0x0000000e0f00720c */ /* 0x000fe40003f46270 */
[----:B------:R-:W-:-:S03]  /*aaa0*/  SEL R14, RZ, 0xffffffff, P0 ;  /* 0xffffffffff0e7807 */ /* 0x000fc60000000000 */
[----:B------:R-:W-:Y:S02]  /*aab0*/  @P4 SEL R14, RZ, 0xffffffff, P3 ;  /* 0xffffffffff0e4807 */ /* 0x000fe40001800000 */
[----:B------:R-:W-:Y:S02]  /*aac0*/  LOP3.LUT R15, R9, 0xff, RZ, 0xc0, !PT ;  /* 0x000000ff090f7812 */ /* 0x000fe400078ec0ff */
[----:B------:R-:W-:Y:S02]  /*aad0*/  LOP3.LUT R14, R14, 0x1, RZ, 0xc0, !PT ;  /* 0x000000010e0e7812 */ /* 0x000fe400078ec0ff */
[----:B------:R-:W-:Y:S02]  /*aae0*/  ISETP.NE.AND P4, PT, R15, R16, PT ;  /* 0x000000100f00720c */ /* 0x000fe40003f85270 */
[----:B------:R-:W-:Y:S02]  /*aaf0*/  ISETP.NE.U32.AND P3, PT, R14, 0x1, PT ;  /* 0x000000010e00780c */ /* 0x000fe40003f65070 */
[----:B------:R-:W-:-:S04]  /*ab00*/  IADD3 R14, P0, P5, R23, c[0x0][0x548], R13 ;  /* 0x00015200170e7a10 */ /* 0x000fc80007d1e00d */
[----:B------:R-:W-:-:S06]  /*ab10*/  IADD3.X R15, RZ, c[0x0][0x54c], R12, P0, P5 ;  /* 0x00015300ff0f7a10 */ /* 0x000fcc00007ea40c */
[----:B------:R-:W2:Y:S01]  /*ab20*/  LDG.E.U8 R15, [R14.64] ;  /* 0x000000240e0f7981 */ /* 0x000ea2000c1e1100 */
[----:B------:R-:W-:Y:S02]  /*ab30*/  ISETP.GE.U32.AND P0, PT, R5, R24, PT ;  /* 0x000000180500720c */ /* 0x000fe40003f06070 */
[----:B------:R-:W-:Y:S02]  /*ab40*/  SEL R0, R0, R21, !P3 ;  /* 0x0000001500007207 */ /* 0x000fe40005800000 */
        /* <DEDUP_REMOVED lines=8> */
[----:B------:R-:W-:Y:S02]  /*abd0*/  PRMT R19, R18, 0x8880, RZ ;  /* 0x0000888012137816 */ /* 0x000fe400000000ff */
        /* <DEDUP_REMOVED lines=8> */
[----:B------:R-:W-:Y:S02]  /*ac60*/  LOP3.LUT R14, R18, 0xff, RZ, 0xc0, !PT ;  /* 0x000000ff120e7812 */ /* 0x000fe400078ec0ff */
[----:B------:R-:W-:Y:S02]  /*ac70*/  IADD3 R19, R23, c[0x0][0x184], RZ ;  /* 0x0000610017137a10 */ /* 0x000fe40007ffe0ff */
[----:B------:R-:W-:Y:S02]  /*ac80*/  ISETP.NE.AND P4, PT, R14, R15, PT ;  /* 0x0000000f0e00720c */ /* 0x000fe40003f85270 */
[----:B------:R-:W-:-:S11]  /*ac90*/  SEL R14, RZ, 0xffffffff, P0 ;  /* 0xffffffffff0e7807 */ /* 0x000fd60000000000 */
[----:B------:R-:W-:-:S04]  /*aca0*/  @P4 SEL R14, RZ, 0xffffffff, P5 ;  /* 0xffffffffff0e4807 */ /* 0x000fc80002800000 */
[----:B------:R-:W-:-:S04]  /*acb0*/  LOP3.LUT R14, R14, 0x1, RZ, 0xc0, !PT ;  /* 0x000000010e0e7812 */ /* 0x000fc800078ec0ff */
[----:B------:R-:W-:Y:S01]  /*acc0*/  ISETP.NE.U32.AND P0, PT, R14, 0x1, PT ;  /* 0x000000010e00780c */ /* 0x000fe20003f05070 */
[----:B------:R-:W-:-:S03]  /*acd0*/  IMAD R14, R20, 0x3, R19 ;  /* 0x00000003140e7824 */ /* 0x000fc600078e0213 */
[----:B------:R-:W-:Y:S02]  /*ace0*/  SEL R7, R7, R23, !P0 ;  /* 0x0000001707077207 */ /* 0x000fe40004000000 */
[----:B------:R-:W-:Y:S02]  /*acf0*/  ISETP.GE.U32.AND P4, PT, R14, c[0x0][0x17c], PT ;  /* 0x00005f000e007a0c */ /* 0x000fe40003f86070 */
[----:B------:R-:W-:Y:S02]  /*ad00*/  SEL R18, R18, R15, !P0 ;  /* 0x0000000f12127207 */ /* 0x000fe40004000000 */
[----:B------:R-:W-:-:S09]  /*ad10*/  SEL R8, R8, RZ, !P0 ;  /* 0x000000ff08087207 */ /* 0x000fd20004000000 */
[----:B------:R-:W-:Y:S05]  /*ad20*/  @!P4 BRA `(.L_x_3627) ;  /* 0xfffffb500000c947 */ /* 0x000fea000383ffff */
[----:B------:R-:W-:Y:S05]  /*ad30*/  BSYNC B2 ;  /* 0x0000000000027941 */ /* 0x000fea0003800000 */
.L_x_3626:
        /* <DEDUP_REMOVED lines=8> */
.L_x_3625:
[----:B------:R-:W-:Y:S05]  /*adc0*/  BSYNC B1 ;  /* 0x0000000000017941 */ /* 0x000fea0003800000 */
.L_x_3624:
[----:B------:R-:W-:Y:S01]  /*add0*/  ISETP.GE.U32.AND P0, PT, R19, c[0x0][0x17c], PT ;  /* 0x00005f0013007a0c */ /* 0x000fe20003f06070 */
[----:B------:R-:W-:-:S12]  /*ade0*/  BSSY B1, `(.L_x_3628) ;  /* 0x0000016000017945 */ /* 0x000fd80003800000 */
[----:B------:R-:W-:Y:S05]  /*adf0*/  @P0 BRA `(.L_x_3629) ;  /* 0x0000014000000947 */ /* 0x000fea0003800000 */
[----:B------:R-:W-:-:S04]  /*ae00*/  IADD3 R14, P1, P2, R19, c[0x0][0x548], R13 ;  /* 0x00015200130e7a10 */ /* 0x000fc80007a3e00d */
[----:B------:R-:W-:-:S05]  /*ae10*/  IADD3.X R15, RZ, c[0x0][0x54c], R12, P1, P2 ;  /* 0x00015300ff0f7a10 */ /* 0x000fca0000fe440c */
[----:B------:R0:W5:Y:S01]  /*ae20*/  LDG.E.U8 R20, [R14.64] ;  /* 0x000000240e147981 */ /* 0x000162000c1e1100 */
[----:B------:R-:W-:-:S04]  /*ae30*/  IADD3 R22, R19, c[0x0][0x184], RZ ;  /* 0x0000610013167a10 */ /* 0x000fc80007ffe0ff */
[----:B------:R-:W-:-:S13]  /*ae40*/  ISETP.GE.U32.AND P1, PT, R22, c[0x0][0x17c], PT ;  /* 0x00005f0016007a0c */ /* 0x000fda0003f26070 */
[----:B------:R-:W-:Y:S05]  /*ae50*/  @P1 BRA `(.L_x_3629) ;  /* 0x000000e000001947 */ /* 0x000fea0003800000 */
[----:B0-----:R-:W-:-:S04]  /*ae60*/  IADD3 R14, P1, P2, R22, c[0x0][0x548], R13 ;  /* 0x00015200160e7a10 */ /* 0x001fc80007a3e00d */
[----:B------:R-:W-:-:S05]  /*ae70*/  IADD3.X R15, RZ, c[0x0][0x54c], R12, P1, P2 ;  /* 0x00015300ff0f7a10 */ /* 0x000fca0000fe440c */
[----:B------:R0:W5:Y:S01]  /*ae80*/  LDG.E.U8 R23, [R14.64] ;  /* 0x000000240e177981 */ /* 0x000162000c1e1100 */
[----:B------:R-:W-:-:S04]  /*ae90*/  IADD3 R22, R22, c[0x0][0x184], RZ ;  /* 0x0000610016167a10 */ /* 0x000fc80007ffe0ff */
[----:B------:R-:W-:-:S13]  /*aea0*/  ISETP.GE.U32.AND P1, PT, R22, c[0x0][0x17c], PT ;  /* 0x00005f0016007a0c */ /* 0x000fda0003f26070 */
[----:B------:R-:W-:Y:S05]  /*aeb0*/  @P1 BRA `(.L_x_3629) ;  /* 0x0000008000001947 */ /* 0x000fea0003800000 */
[C---:B0-----:R-:W-:Y:S02]  /*aec0*/  IADD3 R14, R22.reuse, c[0x0][0x184], RZ ;  /* 0x00006100160e7a10 */ /* 0x041fe40007ffe0ff */
[----:B------:R-:W-:Y:S02]  /*aed0*/  IADD3 R16, P2, P3, R22, c[0x0][0x548], R13 ;  /* 0x0001520016107a10 */ /* 0x000fe40007b5e00d */
[----:B------:R-:W-:Y:S02]  /*aee0*/  ISETP.GE.U32.AND P1, PT, R14, c[0x0][0x17c], PT ;  /* 0x00005f000e007a0c */ /* 0x000fe40003f26070 */
[----:B------:R-:W-:-:S05]  /*aef0*/  IADD3.X R17, RZ, c[0x0][0x54c], R12, P2, P3 ;  /* 0x00015300ff117a10 */ /* 0x000fca00017e640c */
[----:B------:R0:W5:Y:S06]  /*af00*/  LDG.E.U8 R16, [R16.64] ;  /* 0x0000002410107981 */ /* 0x00016c000c1e1100 */
[----:B------:R-:W-:-:S04]  /*af10*/  @!P1 IADD3 R14, P4, P5, R14, c[0x0][0x548], R13 ;  /* 0x000152000e0e9a10 */ /* 0x000fc80007d9e00d */
[----:B------:R-:W-:-:S05]  /*af20*/  @!P1 IADD3.X R15, RZ, c[0x0][0x54c], R12, P4, P5 ;  /* 0x00015300ff0f9a10 */ /* 0x000fca00027ea40c */
[----:B------:R0:W5:Y:S04]  /*af30*/  @!P1 LDG.E.U8 R21, [R14.64] ;  /* 0x000000240e159981 */ /* 0x000168000c1e1100 */
.L_x_3629:
[----:B0-----:R-:W-:Y:S05]  /*af40*/  BSYNC B1 ;  /* 0x0000000000017941 */ /* 0x001fea0003800000 */
.L_x_3628:
        /* <DEDUP_REMOVED lines=79> */
.L_x_3631:
[----:B------:R-:W-:Y:S05]  /*b440*/  BSYNC B1 ;  /* 0x0000000000017941 */ /* 0x000fea0003800000 */
.L_x_3630:
[C---:B------:R-:W-:Y:S02]  /*b450*/  LOP3.LUT R12, R11.reuse, 0xff, RZ, 0xc0, !PT ;  /* 0x000000ff0b0c7812 */ /* 0x040fe400078ec0ff */
[C---:B------:R-:W-:Y:S02]  /*b460*/  LOP3.LUT R13, R10.reuse, 0xff, RZ, 0xc0, !PT ;  /* 0x000000ff0a0d7812 */ /* 0x040fe400078ec0ff */
[----:B------:R-:W-:Y:S02]  /*b470*/  PRMT R14, R10, 0x8880, RZ ;  /* 0x000088800a0e7816 */ /* 0x000fe400000000ff */
[----:B------:R-:W-:-:S02]  /*b480*/  PRMT R15, R11, 0x8880, RZ ;  /* 0x000088800b0f7816 */ /* 0x000fc400000000ff */
[----:B------:R-:W-:Y:S01]  /*b490*/  ISETP.NE.AND P2, PT, R12, R13, PT ;  /* 0x0000000d0c00720c */ /* 0x000fe20003f45270 */
[----:B------:R-:W-:Y:S01]  /*b4a0*/  IMAD.MOV.U32 R12, RZ, RZ, R14 ;  /* 0x000000ffff0c7224 */ /* 0x000fe200078e000e */
[----:B------:R-:W-:Y:S01]  /*b4b0*/  ISETP.GE.U32.AND P0, PT, R3, R0, PT ;  /* 0x000000000300720c */ /* 0x000fe20003f06070 */
[----:B------:R-:W-:Y:S01]  /*b4c0*/  IMAD.MOV.U32 R13, RZ, RZ, R15 ;  /* 0x000000ffff0d7224 */ /* 0x000fe200078e000f */
[----:B------:R-:W-:Y:S02]  /*b4d0*/  LOP3.LUT R14, R9, 0xff, RZ, 0xc0, !PT ;  /* 0x000000ff090e7812 */ /* 0x000fe400078ec0ff */
[----:B------:R-:W-:Y:S02]  /*b4e0*/  ISETP.GE.AND.EX P0, PT, R4, R2, PT, P0 ;  /* 0x000000020400720c */ /* 0x000fe40003f06300 */
[----:B------:R-:W-:Y:S02]  /*b4f0*/  ISETP.GE.AND P1, PT, R13, R12, PT ;  /* 0x0000000c0d00720c */ /* 0x000fe40003f26270 */
[----:B------:R-:W-:-:S03]  /*b500*/  SEL R12, RZ, 0xffffffff, P0 ;  /* 0xffffffffff0c7807 */ /* 0x000fc60000000000 */
        /* <DEDUP_REMOVED lines=34> */
[----:B------:R-:W-:Y:S02]  /*b730*/  SEL R8, R3, R8, !P0 ;  /* 0x0000000803087207 */ /* 0x000fe40004000000 */
.L_x_3582:
[----:B------:R-:W-:Y:S05]  /*b740*/  BSYNC B0 ;  /* 0x0000000000007941 */ /* 0x000fea0003800000 */
.L_x_3581:
[----:B------:R-:W-:-:S13]  /*b750*/  ISETP.NE.AND P0, PT, RZ, c[0x0][0x194], PT ;  /* 0x00006500ff007a0c */ /* 0x000fda0003f05270 */
[----:B------:R-:W-:Y:S05]  /*b760*/  @!P0 BRA `(.L_x_3632) ;  /* 0x000002b000008947 */ /* 0x000fea0003800000 */
[----:B------:R-:W-:Y:S01]  /*b770*/  IMAD R5, R28, c[0x0][0x0], R26 ;  /* 0x000000001c057a24 */ /* 0x000fe200078e021a */
[----:B------:R-:W-:Y:S01]  /*b780*/  ULDC UR4, c[0x0][0x4] ;  /* 0x0000010000047ab9 */ /* 0x000fe20000000800 */
[----:B------:R-:W-:Y:S01]  /*b790*/  IMAD.MOV.U32 R2, RZ, RZ, R7 ;  /* 0x000000ffff027224 */ /* 0x000fe200078e0007 */
[----:B------:R-:W-:Y:S01]  /*b7a0*/  USHF.R.U32.HI UR4, URZ, 0x1, UR4 ;  /* 0x000000013f047899 */ /* 0x000fe20008011604 */
[----:B------:R-:W-:Y:S01]  /*b7b0*/  IMAD.MOV.U32 R3, RZ, RZ, R8 ;  /* 0x000000ffff037224 */ /* 0x000fe200078e0008 */
[----:B------:R0:W-:Y:S04]  /*b7c0*/  STS.U8 [R5.X16+0x10], R0 ;  /* 0x0000100005007388 */ /* 0x0001e8000000c000 */
[----:B------:R0:W-:Y:S01]  /*b7d0*/  STS.64 [R5.X16+0x18], R2 ;  /* 0x0000180205007388 */ /* 0x0001e2000000ca00 */
[----:B------:R-:W-:-:S13]  /*b7e0*/  ISETP.NE.AND P0, PT, RZ, UR4, PT ;  /* 0x00000004ff007c0c */ /* 0x000fda000bf05270 */
[----:B------:R-:W-:Y:S05]  /*b7f0*/  @!P0 BRA `(.L_x_3632) ;  /* 0x0000022000008947 */ /* 0x000fea0003800000 */
[----:B0-----:R-:W-:-:S04]  /*b800*/  IMAD.U32 R3, RZ, RZ, UR4 ;  /* 0x00000004ff037e24 */ /* 0x001fc8000f8e00ff */
.L_x_3635:
        /* <DEDUP_REMOVED lines=9> */
[C---:B------:R-:W-:Y:S02]  /*b8a0*/  LOP3.LUT R6, R0.reuse, 0xff, RZ, 0xc0, !PT ;  /* 0x000000ff00067812 */ /* 0x040fe400078ec0ff */
[----:B------:R-:W-:Y:S02]  /*b8b0*/  PRMT R12, R0, 0x8880, RZ ;  /* 0x00008880000c7816 */ /* 0x000fe400000000ff */
[----:B------:R-:W0:Y:S04]  /*b8c0*/  LDS.S8 R9, [R4.X16+0x10] ;  /* 0x0000100004097984 */ /* 0x000e28000000c200 */
[----:B------:R-:W1:Y:S01]  /*b8d0*/  LDS.64 R2, [R4.X16+0x18] ;  /* 0x0000180004027984 */ /* 0x000e62000000ca00 */
[----:B0-----:R-:W-:-:S02]  /*b8e0*/  LOP3.LUT R11, R9, 0xff, RZ, 0xc0, !PT ;  /* 0x000000ff090b7812 */ /* 0x001fc400078ec0ff */
[----:B------:R-:W-:Y:S02]  /*b8f0*/  ISETP.GE.AND P2, PT, R12, R9, PT ;  /* 0x000000090c00720c */ /* 0x000fe40003f46270 */
[----:B------:R-:W-:Y:S02]  /*b900*/  ISETP.NE.AND P1, PT, R6, R11, PT ;  /* 0x0000000b0600720c */ /* 0x000fe40003f25270 */
[----:B-1----:R-:W-:Y:S02]  /*b910*/  ISETP.GE.U32.AND P0, PT, R7, R2, PT ;  /* 0x000000020700720c */ /* 0x002fe40003f06070 */
[----:B------:R-:W-:Y:S02]  /*b920*/  SEL R6, RZ, 0xffffffff, P2 ;  /* 0xffffffffff067807 */ /* 0x000fe40001000000 */
[----:B------:R-:W-:-:S07]  /*b930*/  ISETP.GE.AND.EX P0, PT, R8, R3, PT, P0 ;  /* 0x000000030800720c */ /* 0x000fce0003f06300 */
        /* <DEDUP_REMOVED lines=9> */
[----:B------:R0:W-:Y:S04]  /*b9d0*/  STS.U8 [R5.X16+0x10], R4 ;  /* 0x0000100405007388 */ /* 0x0001e8000000c000 */
[----:B------:R0:W-:Y:S02]  /*b9e0*/  STS.64 [R5.X16+0x18], R2 ;  /* 0x0000180205007388 */ /* 0x0001e4000000ca00 */
.L_x_3634:
[----:B------:R-:W-:Y:S05]  /*b9f0*/  BSYNC B0 ;  /* 0x0000000000007941 */ /* 0x000fea0003800000 */
.L_x_3633:
[----:B0-----:R-:W-:Y:S01]  /*ba00*/  IMAD.MOV.U32 R3, RZ, RZ, R10 ;  /* 0x000000ffff037224 */ /* 0x001fe200078e000a */
[----:B------:R-:W-:Y:S05]  /*ba10*/  @P3 BRA `(.L_x_3635) ;  /* 0xfffffdf000003947 */ /* 0x000fea000383ffff */
.L_x_3632:
[----:B0-----:R-:W-:-:S13]  /*ba20*/  ISETP.NE.AND P0, PT, RZ, c[0x0][0x190], PT ;  /* 0x00006400ff007a0c */ /* 0x001fda0003f05270 */
[----:B------:R-:W-:Y:S05]  /*ba30*/  @!P0 BRA `(.L_x_3636) ;  /* 0x000004b000008947 */ /* 0x000fea0003800000 */
[----:B------:R-:W-:Y:S01]  /*ba40*/  IMAD.MOV.U32 R5, RZ, RZ, c[0x0][0x0] ;  /* 0x00000000ff057624 */ /* 0x000fe200078e00ff */
[----:B------:R-:W-:-:S04]  /*ba50*/  MOV R4, c[0x0][0x0] ;  /* 0x0000000000047a02 */ /* 0x000fc80000000f00 */
[----:B------:R-:W-:-:S13]  /*ba60*/  ISETP.GT.AND P0, PT, R5, 0x20, PT ;  /* 0x000000200500780c */ /* 0x000fda0003f04270 */
[----:B------:R-:W-:Y:S05]  /*ba70*/  @!P0 BRA `(.L_x_3637) ;  /* 0x000002c000008947 */ /* 0x000fea0003800000 */
[----:B------:R-:W-:Y:S01]  /*ba80*/  IMAD R11, R28, c[0x0][0x0], R26 ;  /* 0x000000001c0b7a24 */ /* 0x000fe200078e021a */
[----:B------:R-:W-:Y:S01]  /*ba90*/  LEA.HI R4, R5, c[0x0][0x0], RZ, 0x1 ;  /* 0x0000000005047a11 */ /* 0x000fe200078f08ff */
[----:B------:R-:W-:Y:S02]  /*baa0*/  IMAD.MOV.U32 R2, RZ, RZ, R7 ;  /* 0x000000ffff027224 */ /* 0x000fe400078e0007 */
[----:B------:R-:W-:Y:S01]  /*bab0*/  IMAD.MOV.U32 R3, RZ, RZ, R8 ;  /* 0x000000ffff037224 */ /* 0x000fe200078e0008 */
[----:B------:R0:W-:Y:S01]  /*bac0*/  STS.U8 [R11.X16+0x10], R0 ;  /* 0x000010000b007388 */ /* 0x0001e2000000c000 */
[----:B------:R-:W-:Y:S01]  /*bad0*/  SHF.R.S32.HI R5, RZ, 0x1, R4 ;  /* 0x00000001ff057819 */ /* 0x000fe20000011404 */
[----:B------:R-:W-:Y:S02]  /*bae0*/  IMAD.MOV.U32 R4, RZ, RZ, 0x20 ;  /* 0x00000020ff047424 */ /* 0x000fe400078e00ff */
[----:B------:R0:W-:Y:S01]  /*baf0*/  STS.64 [R11.X16+0x18], R2 ;  /* 0x000018020b007388 */ /* 0x0001e2000000ca00 */
[----:B------:R-:W-:-:S13]  /*bb00*/  ISETP.GE.AND P0, PT, R5, 0x20, PT ;  /* 0x000000200500780c */ /* 0x000fda0003f06270 */
[----:B------:R-:W-:Y:S05]  /*bb10*/  @!P0 BRA `(.L_x_3637) ;  /* 0x0000022000008947 */ /* 0x000fea0003800000 */
[----:B0-----:R-:W-:Y:S02]  /*bb20*/  LEA R10, R11, 0x10, 0x4 ;  /* 0x000000100b0a7811 */ /* 0x001fe400078e20ff */
.L_x_3640:
[----:B0-----:R-:W-:Y:S01]  /*bb30*/  IMAD.IADD R2, R26, 0x1, R5 ;  /* 0x000000011a027824 */ /* 0x001fe200078e0205 */
[----:B------:R-:W-:Y:S04]  /*bb40*/  BAR.SYNC.DEFER_BLOCKING 0x0 ;  /* 0x0000000000007b1d */ /* 0x000fe80000010000 */
[----:B------:R-:W-:Y:S02]  /*bb50*/  ISETP.GE.U32.AND P0, PT, R2, c[0x0][0x0], PT ;  /* 0x0000000002007a0c */ /* 0x000fe40003f06070 */
[----:B------:R-:W-:Y:S02]  /*bb60*/  BSSY B0, `(.L_x_3638) ;  /* 0x0000019000007945 */ /* 0x000fe40003800000 */
[----:B------:R-:W-:-:S13]  /*bb70*/  ISETP.GE.U32.OR P0, PT, R26, R5, P0 ;  /* 0x000000051a00720c */ /* 0x000fda0000706470 */
[----:B------:R-:W-:Y:S05]  /*bb80*/  @P0 BRA `(.L_x_3639) ;  /* 0x0000016000000947 */ /* 0x000fea0003800000 */
[----:B------:R-:W-:Y:S01]  /*bb90*/  IMAD R4, R5, 0x10, R10 ;  /* 0x0000001005047824 */ /* 0x000fe200078e020a */
[C---:B------:R-:W-:Y:S02]  /*bba0*/  LOP3.LUT R13, R0.reuse, 0xff, RZ, 0xc0, !PT ;  /* 0x000000ff000d7812 */ /* 0x040fe400078ec0ff */
[----:B------:R-:W-:Y:S02]  /*bbb0*/  PRMT R12, R0, 0x8880, RZ ;  /* 0x00008880000c7816 */ /* 0x000fe400000000ff */
[----:B------:R-:W0:Y:S04]  /*bbc0*/  LDS.S8 R9, [R4] ;  /* 0x0000000004097984 */ /* 0x000e280000000200 */
[----:B------:R-:W1:Y:S01]  /*bbd0*/  LDS.64 R2, [R4+0x8] ;  /* 0x0000080004027984 */ /* 0x000e620000000a00 */
        /* <DEDUP_REMOVED lines=17> */
.L_x_3639:
[----:B------:R-:W-:Y:S05]  /*bcf0*/  BSYNC B0 ;  /* 0x0000000000007941 */ /* 0x000fea0003800000 */
.L_x_3638:
[----:B------:R-:W-:-:S04]  /*bd00*/  SHF.R.S32.HI R5, RZ, 0x1, R5 ;  /* 0x00000001ff057819 */ /* 0x000fc80000011405 */
[----:B------:R-:W-:-:S13]  /*bd10*/  ISETP.GE.AND P0, PT, R5, 0x20, PT ;  /* 0x000000200500780c */ /* 0x000fda0003f06270 */
[----:B------:R-:W-:Y:S05]  /*bd20*/  @P0 BRA `(.L_x_3640) ;  /* 0xfffffe0000000947 */ /* 0x000fea000383ffff */
[----:B------:R-:W-:-:S04]  /*bd30*/  IMAD.MOV.U32 R4, RZ, RZ, 0x20 ;  /* 0x00000020ff047424 */ /* 0x000fc800078e00ff */
.L_x_3637:
[----:B0-----:R-:W-:Y:S01]  /*bd40*/  BAR.SYNC.DEFER_BLOCKING 0x0 ;  /* 0x0000000000007b1d */ /* 0x001fe20000010000 */
[----:B------:R-:W-:-:S13]  /*bd50*/  ISETP.GE.AND P0, PT, R4, 0x2, PT ;  /* 0x000000020400780c */ /* 0x000fda0003f06270 */
[----:B------:R-:W-:Y:S05]  /*bd60*/  @!P0 BRA `(.L_x_3636) ;  /* 0x0000018000008947 */ /* 0x000fea0003800000 */
[----:B------:R-:W-:-:S04]  /*bd70*/  IMAD.MOV.U32 R3, RZ, RZ, 0x1 ;  /* 0x00000001ff037424 */ /* 0x000fc800078e00ff */
.L_x_3641:
[C---:B------:R-:W-:Y:S01]  /*bd80*/  LOP3.LUT R2, R0.reuse, 0xffff, RZ, 0xc0, !PT ;  /* 0x0000ffff00027812 */ /* 0x040fe200078ec0ff */
[----:B------:R-:W0:Y:S01]  /*bd90*/  SHFL.DOWN PT, R6, R7, R3, 0x1f ;  /* 0x08001f0307067589 */ /* 0x000e2200000e0000 */
[----:B------:R-:W-:Y:S02]  /*bda0*/  LOP3.LUT R10, R0, 0xff, RZ, 0xc0, !PT ;  /* 0x000000ff000a7812 */ /* 0x000fe400078ec0ff */
[----:B------:R-:W-:Y:S01]  /*bdb0*/  PRMT R2, R2, 0x8880, RZ ;  /* 0x0000888002027816 */ /* 0x000fe200000000ff */
[----:B------:R-:W1:Y:S04]  /*bdc0*/  SHFL.DOWN PT, R9, R8, R3, 0x1f ;  /* 0x08001f0308097589 */ /* 0x000e6800000e0000 */
[----:B------:R2:W3:Y:S02]  /*bdd0*/  SHFL.DOWN PT, R5, R2, R3, 0x1f ;  /* 0x08001f0302057589 */ /* 0x0004e400000e0000 */
[----:B--2---:R-:W-:Y:S01]  /*bde0*/  IMAD.SHL.U32 R3, R3, 0x2, RZ ;  /* 0x0000000203037824 */ /* 0x004fe200078e00ff */
[----:B0-----:R-:W-:-:S04]  /*bdf0*/  ISETP.GE.U32.AND P0, PT, R7, R6, PT ;  /* 0x000000060700720c */ /* 0x001fc80003f06070 */
[----:B-1----:R-:W-:Y:S02]  /*be00*/  ISETP.GE.AND.EX P0, PT, R8, R9, PT, P0 ;  /* 0x000000090800720c */ /* 0x002fe40003f06300 */
[C---:B---3--:R-:W-:Y:S02]  /*be10*/  LOP3.LUT R11, R5.reuse, 0xff, RZ, 0xc0, !PT ;  /* 0x000000ff050b7812 */ /* 0x048fe400078ec0ff */
[----:B------:R-:W-:Y:S02]  /*be20*/  SEL R2, RZ, 0xffffffff, P0 ;  /* 0xffffffffff027807 */ /* 0x000fe40000000000 */
[----:B------:R-:W-:Y:S02]  /*be30*/  ISETP.NE.AND P1, PT, R10, R11, PT ;  /* 0x0000000b0a00720c */ /* 0x000fe40003f25270 */
[----:B------:R-:W-:Y:S02]  /*be40*/  PRMT R11, R0, 0x8880, RZ ;  /* 0x00008880000b7816 */ /* 0x000fe400000000ff */
[----:B------:R-:W-:-:S04]  /*be50*/  PRMT R10, R5, 0x8880, RZ ;  /* 0x00008880050a7816 */ /* 0x000fc800000000ff */
        /* <DEDUP_REMOVED lines=9> */
.L_x_3636:
[----:B------:R-:W-:Y:S01]  /*bef0*/  ISETP.NE.AND P0, PT, RZ, c[0x0][0x34c], PT ;  /* 0x0000d300ff007a0c */ /* 0x000fe20003f05270 */
[----:B------:R-:W-:-:S12]  /*bf00*/  IMAD.MOV.U32 R2, RZ, RZ, RZ ;  /* 0x000000ffff027224 */ /* 0x000fd800078e00ff */
[----:B------:R-:W-:Y:S05]  /*bf10*/  @!P0 BRA `(.L_x_3642) ;  /* 0x00000cb000008947 */ /* 0x000fea0003800000 */
[----:B------:R-:W0:Y:S01]  /*bf20*/  S2R R28, SR_TID.Y ;  /* 0x00000000001c7919 */ /* 0x000e220000002200 */
[----:B------:R-:W-:-:S03]  /*bf30*/  HFMA2.MMA R6, -RZ, RZ, 0, 5.9604644775390625e-08 ;  /* 0x00000001ff067435 */ /* 0x000fc600000001ff */
[----:B------:R-:W1:Y:S07]  /*bf40*/  S2R R2, SR_CTAID.X ;  /* 0x0000000000027919 */ /* 0x000e6e0000002500 */
        /* <DEDUP_REMOVED lines=200> */
.L_x_3642:
        /* <DEDUP_REMOVED lines=9> */
.L_x_3646:
        /* <DEDUP_REMOVED lines=8> */
[----:B-----5:R-:W-:Y:S05]  /*cce0*/  CALL.REL.NOINC `($__internal_31_$__cuda_sm20_rem_u64) ;  /* 0x0000396000007944 */ /* 0x020fea0003c00000 */
[----:B------:R-:W-:Y:S02]  /*ccf0*/  IMAD.MOV.U32 R12, RZ, RZ, R3 ;  /* 0x000000ffff0c7224 */ /* 0x000fe400078e0003 */
[----:B------:R-:W-:Y:S01]  /*cd00*/  IMAD.MOV.U32 R13, RZ, RZ, R4 ;  /* 0x000000ffff0d7224 */ /* 0x000fe200078e0004 */
[----:B------:R-:W-:Y:S05]  /*cd10*/  BRA `(.L_x_3645) ;  /* 0x0000013000007947 */ /* 0x000fea0003800000 */
.L_x_3644:
        /* <DEDUP_REMOVED lines=19> */
.L_x_3645:
        /* <DEDUP_REMOVED lines=10> */
[----:B-----5:R-:W-:Y:S05]  /*cef0*/  CALL.REL.NOINC `($__internal_30_$__cuda_sm20_div_u64) ;  /* 0x000032f000007944 */ /* 0x020fea0003c00000 */
[----:B------:R-:W-:Y:S02]  /*cf00*/  IMAD.MOV.U32 R10, RZ, RZ, R12 ;  /* 0x000000ffff0a7224 */ /* 0x000fe400078e000c */
[----:B------:R-:W-:Y:S01]  /*cf10*/  IMAD.MOV.U32 R11, RZ, RZ, R13 ;  /* 0x000000ffff0b7224 */ /* 0x000fe200078e000d */
[----:B------:R-:W-:Y:S05]  /*cf20*/  BRA `(.L_x_3648) ;  /* 0x0000013000007947 */ /* 0x000fea0003800000 */
.L_x_3647:
        /* <DEDUP_REMOVED lines=19> */
.L_x_3648:
[----:B------:R-:W-:Y:S05]  /*d060*/  @!P2 BRA `(.L_x_3649) ;  /* 0x000000500000a947 */ /* 0x000fea0003800000 */
[----:B------:R-:W-:Y:S01]  /*d070*/  IMAD.MOV.U32 R4, RZ, RZ, 0x8 ;  /* 0x00000008ff047424 */ /* 0x000fe200078e00ff */
[----:B------:R-:W-:Y:S01]  /*d080*/  MOV R3, 0xd0b0 ;  /* 0x0000d0b000037802 */ /* 0x000fe20000000f00 */
[----:B------:R-:W-:Y:S02]  /*d090*/  IMAD.MOV.U32 R5, RZ, RZ, RZ ;  /* 0x000000ffff057224 */ /* 0x000fe400078e00ff */
[----:B-----5:R-:W-:Y:S05]  /*d0a0*/  CALL.REL.NOINC `($__internal_30_$__cuda_sm20_div_u64) ;  /* 0x0000314000007944 */ /* 0x020fea0003c00000 */
[----:B------:R-:W-:Y:S05]  /*d0b0*/  BRA `(.L_x_3650) ;  /* 0x0000013000007947 */ /* 0x000fea0003800000 */
.L_x_3649:
        /* <DEDUP_REMOVED lines=19> */
.L_x_3650:
        /* <DEDUP_REMOVED lines=10> */
[----:B-----5:R-:W-:Y:S05]  /*d290*/  CALL.REL.NOINC `($__internal_30_$__cuda_sm20_div_u64) ;  /* 0x00002f5000007944 */ /* 0x020fea0003c00000 */
[----:B------:R-:W-:Y:S01]  /*d2a0*/  MOV R4, R12 ;  /* 0x0000000c00047202 */ /* 0x000fe20000000f00 */
[----:B------:R-:W-:Y:S01]  /*d2b0*/  IMAD.MOV.U32 R5, RZ, RZ, R13 ;  /* 0x000000ffff057224 */ /* 0x000fe200078e000d */
[----:B------:R-:W-:Y:S05]  /*d2c0*/  BRA `(.L_x_3653) ;  /* 0x0000014000007947 */ /* 0x000fea0003800000 */
.L_x_3652:
        /* <DEDUP_REMOVED lines=20> */
.L_x_3653:
[----:B------:R-:W-:Y:S05]  /*d410*/  BSYNC B0 ;  /* 0x0000000000007941 */ /* 0x000fea0003800000 */
.L_x_3651:
[----:B------:R-:W-:-:S04]  /*d420*/  IADD3 R4, P0, R4, c[0x0][0x560], RZ ;  /* 0x0001580004047a10 */ /* 0x000fc80007f1e0ff */
[----:B------:R-:W-:-:S05]  /*d430*/  IADD3.X R5, R5, c[0x0][0x564], RZ, P0, !PT ;  /* 0x0001590005057a10 */ /* 0x000fca00007fe4ff */
[----:B------:R-:W-:Y:S02]  /*d440*/  IMAD.MOV.U32 R6, RZ, RZ, R5 ;  /* 0x000000ffff067224 */ /* 0x000fe400078e0005 */
.L_x_3643:
        /* <DEDUP_REMOVED lines=207> */
.L_x_3655:
        /* <DEDUP_REMOVED lines=11> */
.L_x_3657:
[----:B------:R-:W-:Y:S05]  /*e1f0*/  BSYNC B0 ;  /* 0x0000000000007941 */ /* 0x000fea0003800000 */
.L_x_3656:
        /* <DEDUP_REMOVED lines=8> */
[----:B------:R-:W-:Y:S02]  /*e280*/  IMAD.MOV.U32 R11, RZ, RZ, R8 ;  /* 0x000000ffff0b7224 */ /* 0x000fe400078e0008 */
[----:B0-----:R-:W-:Y:S02]  /*e290*/  IMAD R3, R9, c[0x0][0x10], R2 ;  /* 0x0000040009037a24 */ /* 0x001fe400078e0202 */
[----:B------:R-:W-:-:S06]  /*e2a0*/  IMAD.MOV.U32 R2, RZ, RZ, 0x10 ;  /* 0x00000010ff027424 */ /* 0x000fcc00078e00ff */
[----:B------:R-:W-:-:S04]  /*e2b0*/  @!P2 IMAD R3, R3, c[0x0][0x0], R26 ;  /* 0x000000000303aa24 */ /* 0x000fc800078e021a */
[----:B------:R-:W-:-:S05]  /*e2c0*/  IMAD.WIDE.U32 R2, R3, R2, c[0x0][0x568] ;  /* 0x00015a0003027625 */ /* 0x000fca00078e0002 */
[----:B------:R0:W-:Y:S04]  /*e2d0*/  STG.E.64 [R2.64+0x8], R10 ;  /* 0x0000080a02007986 */ /* 0x0001e8000c101b24 */
[----:B------:R0:W-:Y:S02]  /*e2e0*/  STG.E.U8 [R2.64], R0 ;  /* 0x0000000002007986 */ /* 0x0001e4000c101124 */
.L_x_3659:
[----:B------:R-:W-:Y:S05]  /*e2f0*/  BSYNC B0 ;  /* 0x0000000000007941 */ /* 0x000fea0003800000 */
.L_x_3658:
        /* <DEDUP_REMOVED lines=13> */
[----:B------:R-:W-:Y:S01]  /*e3d0*/  HFMA2.MMA R2, -RZ, RZ, 0, 2.384185791015625e-07 ;  /* 0x00000004ff027435 */ /* 0x000fe200000001ff */
        /* <DEDUP_REMOVED lines=16> */
.L_x_3661:
[----:B------:R-:W-:Y:S05]  /*e4e0*/  BSYNC B0 ;  /* 0x0000000000007941 */ /* 0x000fea0003800000 */
.L_x_3660:
[----:B------:R-:W-:Y:S06]  /*e4f0*/  BAR.SYNC.DEFER_BLOCKING 0x0 ;  /* 0x0000000000007b1d */ /* 0x000fec0000010000 */
[----:B0-----:R-:W0:Y:S02]  /*e500*/  LDS.U8 R0, [RZ] ;  /* 0x00000000ff007984 */ /* 0x001e240000000000 */
[----:B0-----:R-:W-:-:S13]  /*e510*/  ISETP.NE.AND P0, PT, R0, RZ, PT ;  /* 0x000000ff0000720c */ /* 0x001fda0003f05270 */
[----:B------:R-:W-:Y:S05]  /*e520*/  @!P0 EXIT ;  /* 0x000000000000894d */ /* 0x000fea0003800000 */
[----:B------:R-:W-:Y:S01]  /*e530*/  ISETP.NE.AND P0, PT, RZ, c[0x0][0x190], PT ;  /* 0x00006400ff007a0c */ /* 0x000fe20003f05270 */
[----:B------:R-:W-:Y:S01]  /*e540*/  IMAD.MOV.U32 R0, RZ, RZ, c[0x0][0x170] ;  /* 0x00005c00ff007624 */ /* 0x000fe200078e00ff */
[----:B------:R-:W-:Y:S01]  /*e550*/  @!PT LDS RZ, [RZ] ;  /* 0x00000000fffff984 */ /* 0x000fe20000000800 */
[----:B------:R-:W-:Y:S01]  /*e560*/  @!PT LDS RZ, [RZ] ;  /* 0x00000000fffff984 */ /* 0x000fe20000000800 */
[----:B------:R-:W-:Y:S01]  /*e570*/  @!PT LDS RZ, [RZ] ;  /* 0x00000000fffff984 */ /* 0x000fe20000000800 */
[----:B------:R-:W-:Y:S01]  /*e580*/  @!PT LDS RZ, [RZ] ;  /* 0x00000000fffff984 */ /* 0x000fe20000000800 */
[----:B------:R-:W-:Y:S06]  /*e590*/  MEMBAR.SC.GPU ;  /* 0x0000000000007992 */ /* 0x000fec0000002000 */
[----:B------:R-:W-:Y:S01]  /*e5a0*/  ULDC.U8 UR4, c[0x0][0x168] ;  /* 0x00005a0000047ab9 */ /* 0x000fe20000000000 */
[----:B------:R-:W-:Y:S01]  /*e5b0*/  BSSY B0, `(.L_x_3662) ;  /* 0x000003d000007945 */ /* 0x000fe20003800000 */
[----:B------:R-:W-:Y:S01]  /*e5c0*/  IMAD.U32 R3, RZ, RZ, UR4 ;  /* 0x00000004ff037e24 */ /* 0x000fe2000f8e00ff */
[----:B------:R-:W-:-:S00]  /*e5d0*/  ERRBAR ;  /* 0x00000000000079ab */ /* 0x000fc00000000000 */
[----:B------:R-:W-:Y:S01]  /*e5e0*/  IMAD.MOV.U32 R7, RZ, RZ, c[0x0][0x174] ;  /* 0x00005d00ff077624 */ /* 0x000fe200078e00ff */
[----:B------:R-:W-:-:S05]  /*e5f0*/  CCTL.IVALL ;  /* 0x00000000ff00798f */ /* 0x000fca0002000000 */
[----:B------:R-:W-:Y:S05]  /*e600*/  @!P0 BRA `(.L_x_3663) ;  /* 0x000001d000008947 */ /* 0x000fea0003800000 */
[----:B------:R-:W-:Y:S01]  /*e610*/  IMAD R2, R28, c[0x0][0x0], R26 ;  /* 0x000000001c027a24 */ /* 0x000fe200078e021a */
[----:B------:R-:W-:Y:S04]  /*e620*/  BSSY B1, `(.L_x_3664) ;  /* 0x000001a000017945 */ /* 0x000fe80003800000 */
[----:B------:R-:W-:-:S13]  /*e630*/  ISETP.GE.U32.AND P0, PT, R2, c[0x0][0x18c], PT ;  /* 0x0000630002007a0c */ /* 0x000fda0003f06070 */
[----:B------:R-:W-:Y:S05]  /*e640*/  @P0 BRA `(.L_x_3665) ;  /* 0x0000017000000947 */ /* 0x000fea0003800000 */
.L_x_3666:
[----:B------:R-:W-:Y:S02]  /*e650*/  IMAD.MOV.U32 R13, RZ, RZ, 0x10 ;  /* 0x00000010ff0d7424 */ /* 0x000fe400078e00ff */
[----:B------:R-:W-:-:S04]  /*e660*/  IMAD R12, R9, c[0x0][0x10], R2 ;  /* 0x00000400090c7a24 */ /* 0x000fc800078e0202 */
[----:B------:R-:W-:-:S05]  /*e670*/  IMAD.WIDE.U32 R12, R12, R13, c[0x0][0x568] ;  /* 0x00015a000c0c7625 */ /* 0x000fca00078e000d */
[----:B------:R-:W2:Y:S04]  /*e680*/  LDG.E.S8 R14, [R12.64] ;  /* 0x000000240c0e7981 */ /* 0x000ea8000c1e1300 */
[----:B------:R-:W3:Y:S01]  /*e690*/  LDG.E.64 R10, [R12.64+0x8] ;  /* 0x000008240c0a7981 */ /* 0x000ee2000c1e1b00 */
[C---:B------:R-:W-:Y:S02]  /*e6a0*/  LOP3.LUT R8, R3.reuse, 0xff, RZ, 0xc0, !PT ;  /* 0x000000ff03087812 */ /* 0x040fe400078ec0ff */
[----:B------:R-:W-:Y:S02]  /*e6b0*/  PRMT R17, R3, 0x8880, RZ ;  /* 0x0000888003117816 */ /* 0x000fe400000000ff */
[----:B--2---:R-:W-:Y:S02]  /*e6c0*/  LOP3.LUT R15, R14, 0xff, RZ, 0xc0, !PT ;  /* 0x000000ff0e0f7812 */ /* 0x004fe400078ec0ff */
[----:B------:R-:W-:-:S02]  /*e6d0*/  ISETP.GE.AND P3, PT, R17, R14, PT ;  /* 0x0000000e1100720c */ /* 0x000fc40003f66270 */
[----:B------:R-:W-:Y:S01]  /*e6e0*/  ISETP.NE.AND P2, PT, R8, R15, PT ;  /* 0x0000000f0800720c */ /* 0x000fe20003f45270 */
[----:B------:R-:W-:Y:S01]  /*e6f0*/  IMAD.MOV.U32 R15, RZ, RZ, c[0x0][0x0] ;  /* 0x00000000ff0f7624 */ /* 0x000fe200078e00ff */
[----:B---3--:R-:W-:Y:S02]  /*e700*/  ISETP.GE.U32.AND P0, PT, R0, R10, PT ;  /* 0x0000000a0000720c */ /* 0x008fe40003f06070 */
[----:B------:R-:W-:Y:S01]  /*e710*/  SEL R8, RZ, 0xffffffff, P3 ;  /* 0xffffffffff087807 */ /* 0x000fe20001800000 */
[----:B------:R-:W-:Y:S01]  /*e720*/  IMAD R2, R15, c[0x0][0x4], R2 ;  /* 0x000001000f027a24 */ /* 0x000fe200078e0202 */
[----:B------:R-:W-:-:S07]  /*e730*/  ISETP.GE.AND.EX P0, PT, R7, R11, PT, P0 ;  /* 0x0000000b0700720c */ /* 0x000fce0003f06300 */
        /* <DEDUP_REMOVED lines=8> */
.L_x_3665:
[----:B------:R-:W-:Y:S05]  /*e7c0*/  BSYNC B1 ;  /* 0x0000000000017941 */ /* 0x000fea0003800000 */
.L_x_3664:
[----:B------:R-:W-:Y:S05]  /*e7d0*/  BRA `(.L_x_3667) ;  /* 0x000001a000007947 */ /* 0x000fea0003800000 */
.L_x_3663:
[----:B------:R-:W-:-:S13]  /*e7e0*/  ISETP.GE.U32.AND P0, PT, R28, c[0x0][0x18c], PT ;  /* 0x000063001c007a0c */ /* 0x000fda0003f06070 */
[----:B------:R-:W-:Y:S05]  /*e7f0*/  @P0 BRA `(.L_x_3667) ;  /* 0x0000018000000947 */ /* 0x000fea0003800000 */
[----:B------:R-:W-:-:S04]  /*e800*/  IMAD.MOV.U32 R2, RZ, RZ, R28 ;  /* 0x000000ffff027224 */ /* 0x000fc800078e001c */
.L_x_3668:
[----:B------:R-:W-:Y:S02]  /*e810*/  IMAD R11, R9, c[0x0][0x10], R2 ;  /* 0x00000400090b7a24 */ /* 0x000fe400078e0202 */
[----:B------:R-:W-:Y:S02]  /*e820*/  IMAD.MOV.U32 R12, RZ, RZ, 0x10 ;  /* 0x00000010ff0c7424 */ /* 0x000fe400078e00ff */
[----:B------:R-:W-:-:S04]  /*e830*/  IMAD R11, R11, c[0x0][0x0], R26 ;  /* 0x000000000b0b7a24 */ /* 0x000fc800078e021a */
[----:B------:R-:W-:-:S05]  /*e840*/  IMAD.WIDE.U32 R12, R11, R12, c[0x0][0x568] ;  /* 0x00015a000b0c7625 */ /* 0x000fca00078e000c */
[----:B------:R-:W2:Y:S04]  /*e850*/  LDG.E.S8 R8, [R12.64] ;  /* 0x000000240c087981 */ /* 0x000ea8000c1e1300 */
[----:B------:R-:W3:Y:S01]  /*e860*/  LDG.E.64 R10, [R12.64+0x8] ;  /* 0x000008240c0a7981 */ /* 0x000ee2000c1e1b00 */
[C---:B------:R-:W-:Y:S02]  /*e870*/  LOP3.LUT R15, R3.reuse, 0xff, RZ, 0xc0, !PT ;  /* 0x000000ff030f7812 */ /* 0x040fe400078ec0ff */
[----:B------:R-:W-:Y:S02]  /*e880*/  PRMT R17, R3, 0x8880, RZ ;  /* 0x0000888003117816 */ /* 0x000fe400000000ff */
[----:B------:R-:W-:Y:S02]  /*e890*/  IADD3 R2, R2, c[0x0][0x4], RZ ;  /* 0x0000010002027a10 */ /* 0x000fe40007ffe0ff */
[----:B--2---:R-:W-:-:S02]  /*e8a0*/  LOP3.LUT R14, R8, 0xff, RZ, 0xc0, !PT ;  /* 0x000000ff080e7812 */ /* 0x004fc400078ec0ff */
[----:B------:R-:W-:Y:S02]  /*e8b0*/  ISETP.GE.AND P3, PT, R17, R8, PT ;  /* 0x000000081100720c */ /* 0x000fe40003f66270 */
[----:B------:R-:W-:Y:S02]  /*e8c0*/  ISETP.NE.AND P2, PT, R15, R14, PT ;  /* 0x0000000e0f00720c */ /* 0x000fe40003f45270 */
[----:B---3--:R-:W-:Y:S02]  /*e8d0*/  ISETP.GE.U32.AND P0, PT, R0, R10, PT ;  /* 0x0000000a0000720c */ /* 0x008fe40003f06070 */
[----:B------:R-:W-:Y:S02]  /*e8e0*/  SEL R14, RZ, 0xffffffff, P3 ;  /* 0xffffffffff0e7807 */ /* 0x000fe40001800000 */
        /* <DEDUP_REMOVED lines=9> */
.L_x_3667:
[----:B------:R-:W-:Y:S05]  /*e980*/  BSYNC B0 ;  /* 0x0000000000007941 */ /* 0x000fea0003800000 */
.L_x_3662:
[----:B------:R-:W-:Y:S01]  /*e990*/  IMAD R2, R28, c[0x0][0x0], R26 ;  /* 0x000000001c027a24 */ /* 0x000fe200078e021a */
[----:B------:R-:W-:Y:S01]  /*e9a0*/  ULDC UR4, c[0x0][0x4] ;  /* 0x0000010000047ab9 */ /* 0x000fe20000000800 */
[----:B------:R-:W-:Y:S01]  /*e9b0*/  IMAD.MOV.U32 R8, RZ, RZ, R0 ;  /* 0x000000ffff087224 */ /* 0x000fe200078e0000 */
[----:B------:R-:W-:Y:S01]  /*e9c0*/  USHF.R.U32.HI UR4, URZ, 0x1, UR4 ;  /* 0x000000013f047899 */ /* 0x000fe20008011604 */
[----:B------:R-:W-:Y:S01]  /*e9d0*/  IMAD.MOV.U32 R9, RZ, RZ, R7 ;  /* 0x000000ffff097224 */ /* 0x000fe200078e0007 */
[----:B------:R0:W-:Y:S01]  /*e9e0*/  STS.U8 [R2.X16+0x10], R3 ;  /* 0x0000100302007388 */ /* 0x0001e2000000c000 */
[----:B------:R-:W-:-:S03]  /*e9f0*/  LEA R10, R2, 0x10, 0x4 ;  /* 0x00000010020a7811 */ /* 0x000fc600078e20ff */
[----:B------:R0:W-:Y:S01]  /*ea00*/  STS.64 [R2.X16+0x18], R8 ;  /* 0x0000180802007388 */ /* 0x0001e2000000ca00 */
[----:B------:R-:W-:-:S13]  /*ea10*/  ISETP.NE.AND P0, PT, RZ, UR4, PT ;  /* 0x00000004ff007c0c */ /* 0x000fda000bf05270 */
[----:B------:R-:W-:Y:S05]  /*ea20*/  @!P0 BRA `(.L_x_3669) ;  /* 0x0000022000008947 */ /* 0x000fea0003800000 */
[----:B0-----:R-:W-:-:S04]  /*ea30*/  IMAD.U32 R9, RZ, RZ, UR4 ;  /* 0x00000004ff097e24 */ /* 0x001fc8000f8e00ff */
.L_x_3672:
        /* <DEDUP_REMOVED lines=25> */
[----:B------:R-:W-:Y:S01]  /*ebd0*/  IMAD.MOV.U32 R9, RZ, RZ, R7 ;  /* 0x000000ffff097224 */ /* 0x000fe200078e0007 */
[----:B------:R-:W-:Y:S02]  /*ebe0*/  MOV R8, R0 ;  /* 0x0000000000087202 */ /* 0x000fe40000000f00 */
[----:B------:R-:W-:Y:S01]  /*ebf0*/  PRMT R3, R11, 0x7610, R3 ;  /* 0x000076100b037816 */ /* 0x000fe20000000003 */
[----:B------:R0:W-:Y:S04]  /*ec00*/  STS.U8 [R2.X16+0x10], R11 ;  /* 0x0000100b02007388 */ /* 0x0001e8000000c000 */
[----:B------:R0:W-:Y:S02]  /*ec10*/  STS.64 [R2.X16+0x18], R8 ;  /* 0x0000180802007388 */ /* 0x0001e4000000ca00 */
.L_x_3671:
[----:B------:R-:W-:Y:S05]  /*ec20*/  BSYNC B0 ;  /* 0x0000000000007941 */ /* 0x000fea0003800000 */
.L_x_3670:
[----:B0-----:R-:W-:Y:S01]  /*ec30*/  IMAD.MOV.U32 R9, RZ, RZ, R15 ;  /* 0x000000ffff097224 */ /* 0x001fe200078e000f */
[----:B------:R-:W-:Y:S05]  /*ec40*/  @P2 BRA `(.L_x_3672) ;  /* 0xfffffdf000002947 */ /* 0x000fea000383ffff */
.L_x_3669:
[----:B0-----:R-:W-:-:S13]  /*ec50*/  ISETP.NE.AND P0, PT, RZ, c[0x0][0x190], PT ;  /* 0x00006400ff007a0c */ /* 0x001fda0003f05270 */
[----:B------:R-:W-:Y:S05]  /*ec60*/  @!P0 BRA `(.L_x_3673) ;  /* 0x0000049000008947 */ /* 0x000fea0003800000 */
[----:B------:R-:W-:Y:S02]  /*ec70*/  IMAD.MOV.U32 R9, RZ, RZ, c[0x0][0x0] ;  /* 0x00000000ff097624 */ /* 0x000fe400078e00ff */
[----:B------:R-:W-:-:S03]  /*ec80*/  IMAD.MOV.U32 R8, RZ, RZ, c[0x0][0x0] ;  /* 0x00000000ff087624 */ /* 0x000fc600078e00ff */
[----:B------:R-:W-:-:S13]  /*ec90*/  ISETP.GT.AND P0, PT, R9, 0x20, PT ;  /* 0x000000200900780c */ /* 0x000fda0003f04270 */
[----:B------:R-:W-:Y:S05]  /*eca0*/  @!P0 BRA `(.L_x_3674) ;  /* 0x000002a000008947 */ /* 0x000fea0003800000 */
[----:B------:R-:W-:Y:S01]  /*ecb0*/  IMAD.MOV.U32 R12, RZ, RZ, R0 ;  /* 0x000000ffff0c7224 */ /* 0x000fe200078e0000 */
[----:B------:R-:W-:Y:S01]  /*ecc0*/  LEA.HI R9, R9, c[0x0][0x0], RZ, 0x1 ;  /* 0x0000000009097a11 */ /* 0x000fe200078f08ff */
[----:B------:R-:W-:Y:S01]  /*ecd0*/  IMAD.MOV.U32 R13, RZ, RZ, R7 ;  /* 0x000000ffff0d7224 */ /* 0x000fe200078e0007 */
[----:B------:R0:W-:Y:S01]  /*ece0*/  STS.U8 [R2.X16+0x10], R3 ;  /* 0x0000100302007388 */ /* 0x0001e2000000c000 */
[----:B------:R-:W-:Y:S01]  /*ecf0*/  IMAD.MOV.U32 R8, RZ, RZ, 0x20 ;  /* 0x00000020ff087424 */ /* 0x000fe200078e00ff */
[----:B------:R-:W-:Y:S02]  /*ed00*/  SHF.R.S32.HI R11, RZ, 0x1, R9 ;  /* 0x00000001ff0b7819 */ /* 0x000fe40000011409 */
[----:B------:R0:W-:Y:S02]  /*ed10*/  STS.64 [R2.X16+0x18], R12 ;  /* 0x0000180c02007388 */ /* 0x0001e4000000ca00 */
[----:B------:R-:W-:-:S13]  /*ed20*/  ISETP.GE.AND P0, PT, R11, 0x20, PT ;  /* 0x000000200b00780c */ /* 0x000fda0003f06270 */
[----:B0-----:R-:W-:Y:S05]  /*ed30*/  @!P0 BRA `(.L_x_3674) ;  /* 0x0000021000008947 */ /* 0x001fea0003800000 */
.L_x_3677:
[----:B0-----:R-:W-:Y:S01]  /*ed40*/  IMAD.IADD R8, R26, 0x1, R11 ;  /* 0x000000011a087824 */ /* 0x001fe200078e020b */
[----:B------:R-:W-:Y:S04]  /*ed50*/  BAR.SYNC.DEFER_BLOCKING 0x0 ;  /* 0x0000000000007b1d */ /* 0x000fe80000010000 */
[----:B------:R-:W-:Y:S02]  /*ed60*/  ISETP.GE.U32.AND P0, PT, R8, c[0x0][0x0], PT ;  /* 0x0000000008007a0c */ /* 0x000fe40003f06070 */
[----:B------:R-:W-:Y:S02]  /*ed70*/  BSSY B0, `(.L_x_3675) ;  /* 0x0000019000007945 */ /* 0x000fe40003800000 */
[----:B------:R-:W-:-:S13]  /*ed80*/  ISETP.GE.U32.OR P0, PT, R26, R11, P0 ;  /* 0x0000000b1a00720c */ /* 0x000fda0000706470 */
[----:B------:R-:W-:Y:S05]  /*ed90*/  @P0 BRA `(.L_x_3676) ;  /* 0x0000016000000947 */ /* 0x000fea0003800000 */
[----:B------:R-:W-:Y:S01]  /*eda0*/  IMAD R12, R11, 0x10, R10 ;  /* 0x000000100b0c7824 */ /* 0x000fe200078e020a */
[C---:B-----5:R-:W-:Y:S02]  /*edb0*/  LOP3.LUT R16, R3.reuse, 0xff, RZ, 0xc0, !PT ;  /* 0x000000ff03107812 */ /* 0x060fe400078ec0ff */
        /* <DEDUP_REMOVED lines=20> */
.L_x_3676:
[----:B------:R-:W-:Y:S05]  /*ef00*/  BSYNC B0 ;  /* 0x0000000000007941 */ /* 0x000fea0003800000 */
.L_x_3675:
[----:B------:R-:W-:-:S04]  /*ef10*/  SHF.R.S32.HI R11, RZ, 0x1, R11 ;  /* 0x00000001ff0b7819 */ /* 0x000fc8000001140b */
[----:B------:R-:W-:-:S13]  /*ef20*/  ISETP.GE.AND P0, PT, R11, 0x20, PT ;  /* 0x000000200b00780c */ /* 0x000fda0003f06270 */
[----:B------:R-:W-:Y:S05]  /*ef30*/  @P0 BRA `(.L_x_3677) ;  /* 0xfffffe0000000947 */ /* 0x000fea000383ffff */
[----:B0-----:R-:W-:-:S04]  /*ef40*/  IMAD.MOV.U32 R8, RZ, RZ, 0x20 ;  /* 0x00000020ff087424 */ /* 0x001fc800078e00ff */
.L_x_3674:
[----:B------:R-:W-:Y:S01]  /*ef50*/  BAR.SYNC.DEFER_BLOCKING 0x0 ;  /* 0x0000000000007b1d */ /* 0x000fe20000010000 */
[----:B------:R-:W-:-:S13]  /*ef60*/  ISETP.GE.AND P0, PT, R8, 0x2, PT ;  /* 0x000000020800780c */ /* 0x000fda0003f06270 */
[----:B------:R-:W-:Y:S05]  /*ef70*/  @!P0 BRA `(.L_x_3673) ;  /* 0x0000018000008947 */ /* 0x000fea0003800000 */
[----:B------:R-:W-:-:S06]  /*ef80*/  HFMA2.MMA R9, -RZ, RZ, 0, 5.9604644775390625e-08 ;  /* 0x00000001ff097435 */ /* 0x000fcc00000001ff */
.L_x_3678:
[C---:B------:R-:W-:Y:S01]  /*ef90*/  LOP3.LUT R2, R3.reuse, 0xffff, RZ, 0xc0, !PT ;  /* 0x0000ffff03027812 */ /* 0x040fe200078ec0ff */
[----:B------:R-:W0:Y:S01]  /*efa0*/  SHFL.DOWN PT, R11, R0, R9, 0x1f ;  /* 0x08001f09000b7589 */ /* 0x000e2200000e0000 */
[C---:B------:R-:W-:Y:S02]  /*efb0*/  LOP3.LUT R13, R3.reuse, 0xff, RZ, 0xc0, !PT ;  /* 0x000000ff030d7812 */ /* 0x040fe400078ec0ff */
[----:B------:R-:W-:Y:S01]  /*efc0*/  PRMT R2, R2, 0x8880, RZ ;  /* 0x0000888002027816 */ /* 0x000fe200000000ff */
[----:B------:R-:W1:Y:S01]  /*efd0*/  SHFL.DOWN PT, R10, R7, R9, 0x1f ;  /* 0x08001f09070a7589 */ /* 0x000e6200000e0000 */
[----:B------:R-:W-:-:S04]  /*efe0*/  PRMT R14, R3, 0x8880, RZ ;  /* 0x00008880030e7816 */ /* 0x000fc800000000ff */
[----:B------:R2:W3:Y:S02]  /*eff0*/  SHFL.DOWN PT, R2, R2, R9, 0x1f ;  /* 0x08001f0902027589 */ /* 0x0004e400000e0000 */
[----:B--2---:R-:W-:Y:S01]  /*f000*/  IMAD.SHL.U32 R9, R9, 0x2, RZ ;  /* 0x0000000209097824 */ /* 0x004fe200078e00ff */
[----:B0-----:R-:W-:-:S04]  /*f010*/  ISETP.GE.U32.AND P0, PT, R0, R11, PT ;  /* 0x0000000b0000720c */ /* 0x001fc80003f06070 */
[----:B-1----:R-:W-:Y:S02]  /*f020*/  ISETP.GE.AND.EX P0, PT, R7, R10, PT, P0 ;  /* 0x0000000a0700720c */ /* 0x002fe40003f06300 */
[----:B---3--:R-:W-:-:S04]  /*f030*/  LOP3.LUT R12, R2, 0xff, RZ, 0xc0, !PT ;  /* 0x000000ff020c7812 */ /* 0x008fc800078ec0ff */
[----:B------:R-:W-:Y:S02]  /*f040*/  ISETP.NE.AND P2, PT, R13, R12, PT ;  /* 0x0000000c0d00720c */ /* 0x000fe40003f45270 */
[----:B------:R-:W-:Y:S02]  /*f050*/  PRMT R13, R2, 0x8880, RZ ;  /* 0x00008880020d7816 */ /* 0x000fe400000000ff */
[----:B------:R-:W-:Y:S02]  /*f060*/  SEL R12, RZ, 0xffffffff, P0 ;  /* 0xffffffffff0c7807 */ /* 0x000fe40000000000 */
[----:B------:R-:W-:-:S07]  /*f070*/  ISETP.GE.AND P0, PT, R14, R13, PT ;  /* 0x0000000d0e00720c */ /* 0x000fce0003f06270 */
        /* <DEDUP_REMOVED lines=8> */
.L_x_3673:
[----:B------:R-:W-:Y:S05]  /*f100*/  @!P1 EXIT ;  /* 0x000000000000994d */ /* 0x000fea0003800000 */
[----:B------:R-:W-:Y:S01]  /*f110*/  ISETP.NE.U32.AND P0, PT, R4, RZ, PT ;  /* 0x000000ff0400720c */ /* 0x000fe20003f05070 */
[----:B------:R-:W-:Y:S02]  /*f120*/  ULDC.U8 UR4, c[0x0][0x580] ;  /* 0x0001600000047ab9 */ /* 0x000fe40000000000 */
[----:B------:R-:W-:Y:S02]  /*f130*/  ISETP.NE.AND P1, PT, RZ, UR4, PT ;  /* 0x00000004ff007c0c */ /* 0x000fe4000bf25270 */
[----:B------:R-:W-:-:S02]  /*f140*/  ISETP.NE.AND.EX P0, PT, R6, RZ, PT, P0 ;  /* 0x000000ff0600720c */ /* 0x000fc40003f05300 */
[----:B------:R-:W-:-:S04]  /*f150*/  SEL R9, RZ, c[0x0][0x578], !P1 ;  /* 0x00015e00ff097a07 */ /* 0x000fc80004800000 */
[----:B-----5:R-:W-:Y:S02]  /*f160*/  IADD3 R16, P2, R0, R9, RZ ;  /* 0x0000000900107210 */ /* 0x020fe40007f5e0ff */
[----:B------:R-:W-:-:S05]  /*f170*/  SEL R0, RZ, c[0x0][0x57c], !P1 ;  /* 0x00015f00ff007a07 */ /* 0x000fca0004800000 */
[----:B------:R-:W-:Y:S01]  /*f180*/  IMAD.X R17, R7, 0x1, R0, P2 ;  /* 0x0000000107117824 */ /* 0x000fe200010e0600 */
[----:B------:R-:W-:Y:S05]  /*f190*/  @!P0 BRA `(.L_x_3679) ;  /* 0x0000032000008947 */ /* 0x000fea0003800000 */
[----:B------:R-:W-:Y:S02]  /*f1a0*/  ULDC.U8 UR4, c[0x0][0x581] ;  /* 0x0001604000047ab9 */ /* 0x000fe40000000000 */
[----:B------:R-:W-:Y:S01]  /*f1b0*/  ISETP.NE.AND P3, PT, RZ, UR4, PT ;  /* 0x00000004ff007c0c */ /* 0x000fe2000bf65270 */
[----:B------:R-:W-:-:S12]  /*f1c0*/  @!P1 BRA `(.L_x_3680) ;  /* 0x0000011000009947 */ /* 0x000fd80003800000 */
[----:B------:R-:W2:Y:S04]  /*f1d0*/  LDG.E.S8 R0, [R4.64] ;  /* 0x0000002404007981 */ /* 0x000ea8000c1e1300 */
[----:B------:R-:W3:Y:S01]  /*f1e0*/  LDG.E.64 R6, [R4.64+0x8] ;  /* 0x0000082404067981 */ /* 0x000ee2000c1e1b00 */
[C---:B------:R-:W-:Y:S02]  /*f1f0*/  LOP3.LUT R9, R3.reuse, 0xff, RZ, 0xc0, !PT ;  /* 0x000000ff03097812 */ /* 0x040fe400078ec0ff */
[----:B------:R-:W-:-:S02]  /*f200*/  PRMT R8, R3, 0x8880, RZ ;  /* 0x0000888003087816 */ /* 0x000fc400000000ff */
[----:B--2---:R-:W-:-:S04]  /*f210*/  LOP3.LUT R2, R0, 0xff, RZ, 0xc0, !PT ;  /* 0x000000ff00027812 */ /* 0x004fc800078ec0ff */
[----:B------:R-:W-:Y:S01]  /*f220*/  ISETP.NE.AND P1, PT, R2, R9, PT ;  /* 0x000000090200720c */ /* 0x000fe20003f25270 */
[----:B------:R-:W-:Y:S01]  /*f230*/  IMAD.MOV.U32 R9, RZ, RZ, R8 ;  /* 0x000000ffff097224 */ /* 0x000fe200078e0008 */
[----:B---3--:R-:W-:-:S04]  /*f240*/  ISETP.GE.U32.AND P0, PT, R6, R16, PT ;  /* 0x000000100600720c */ /* 0x008fc80003f06070 */
        /* <DEDUP_REMOVED lines=9> */
.L_x_3680:
[----:B------:R-:W-:Y:S05]  /*f2e0*/  @!P3 BRA `(.L_x_3681) ;  /* 0x000001a00000b947 */ /* 0x000fea0003800000 */
[----:B------:R-:W-:-:S05]  /*f2f0*/  IMAD.MOV.U32 R0, RZ, RZ, 0x1 ;  /* 0x00000001ff007424 */ /* 0x000fca00078e00ff */
[----:B------:R-:W-:-:S13]  /*f300*/  ISETP.NE.AND P0, PT, R0, c[0x0][0x584], PT ;  /* 0x0001610000007a0c */ /* 0x000fda0003f05270 */
[----:B------:R-:W-:Y:S05]  /*f310*/  @!P0 BRA `(.L_x_3682) ;  /* 0x0000013000008947 */ /* 0x000fea0003800000 */
[----:B------:R-:W-:Y:S01]  /*f320*/  MOV R2, 0x0 ;  /* 0x0000000000027802 */ /* 0x000fe20000000f00 */
[----:B------:R-:W-:Y:S01]  /*f330*/  HFMA2.MMA R13, -RZ, RZ, 0, 0 ;  /* 0x00000000ff0d7435 */ /* 0x000fe200000001ff */
[----:B------:R-:W-:Y:S02]  /*f340*/  IMAD.MOV.U32 R4, RZ, RZ, c[0x4][0x3d8] ;  /* 0x0100f600ff047624 */ /* 0x000fe400078e00ff */
[----:B------:R-:W-:Y:S02]  /*f350*/  IMAD.MOV.U32 R5, RZ, RZ, c[0x4][0x3dc] ;  /* 0x0100f700ff057624 */ /* 0x000fe400078e00ff */
[----:B------:R-:W0:Y:S01]  /*f360*/  LDC.64 R2, c[0x4][R2] ;  /* 0x0100000002027b82 */ /* 0x000e220000000a00 */
[----:B------:R-:W-:Y:S02]  /*f370*/  IMAD.MOV.U32 R6, RZ, RZ, c[0x4][0x3c0] ;  /* 0x0100f000ff067624 */ /* 0x000fe400078e00ff */
        /* <DEDUP_REMOVED lines=13> */
.L_x_3682:
[----:B------:R-:W-:-:S05]  /*f450*/  IADD3 R18, P0, R18, c[0x0][0x550], RZ ;  /* 0x0001540012127a10 */ /* 0x000fca0007f1e0ff */
[----:B------:R-:W-:-:S05]  /*f460*/  IMAD.X R19, RZ, RZ, c[0x0][0x554], P0 ;  /* 0x00015500ff137624 */ /* 0x000fca00000e06ff */
[----:B------:R-:W-:Y:S01]  /*f470*/  STG.E.64 [R18.64], R16 ;  /* 0x0000001012007986 */ /* 0x000fe2000c101b24 */
[----:B------:R-:W-:Y:S05]  /*f480*/  EXIT ;  /* 0x000000000000794d */ /* 0x000fea0003800000 */
.L_x_3681:
[----:B------:R-:W-:Y:S04]  /*f490*/  STG.E.64 [R4.64+0x8], R16 ;  /* 0x0000081004007986 */ /* 0x000fe8000c101b24 */
[----:B------:R-:W-:Y:S01]  /*f4a0*/  STG.E.U8 [R4.64], R3 ;  /* 0x0000000304007986 */ /* 0x000fe2000c101124 */
[----:B------:R-:W-:Y:S05]  /*f4b0*/  EXIT ;  /* 0x000000000000794d */ /* 0x000fea0003800000 */
.L_x_3679:
[----:B------:R-:W-:Y:S05]  /*f4c0*/  @!P1 BRA `(.L_x_3683) ;  /* 0x0000014000009947 */ /* 0x000fea0003800000 */
[----:B------:R-:W-:Y:S01]  /*f4d0*/  MOV R2, 0x0 ;  /* 0x0000000000027802 */ /* 0x000fe20000000f00 */
[----:B------:R-:W-:Y:S02]  /*f4e0*/  IMAD.MOV.U32 R4, RZ, RZ, c[0x4][0x3c8] ;  /* 0x0100f200ff047624 */ /* 0x000fe400078e00ff */
[----:B------:R-:W-:Y:S02]  /*f4f0*/  IMAD.MOV.U32 R5, RZ, RZ, c[0x4][0x3cc] ;  /* 0x0100f300ff057624 */ /* 0x000fe400078e00ff */
[----:B------:R-:W-:Y:S01]  /*f500*/  IMAD.MOV.U32 R6, RZ, RZ, c[0x4][0x3c0] ;  /* 0x0100f000ff067624 */ /* 0x000fe200078e00ff */
[----:B------:R-:W0:Y:S01]  /*f510*/  LDC.64 R2, c[0x4][R2] ;  /* 0x0100000002027b82 */ /* 0x000e220000000a00 */
[----:B------:R-:W-:-:S02]  /*f520*/  IMAD.MOV.U32 R7, RZ, RZ, c[0x4][0x3c4] ;  /* 0x0100f100ff077624 */ /* 0x000fc400078e00ff */
[----:B------:R-:W-:Y:S02]  /*f530*/  IMAD.MOV.U32 R8, RZ, RZ, 0x2dd ;  /* 0x000002ddff087424 */ /* 0x000fe400078e00ff */
[----:B------:R-:W-:Y:S02]  /*f540*/  IMAD.MOV.U32 R10, RZ, RZ, c[0x4][0x138] ;  /* 0x01004e00ff0a7624 */ /* 0x000fe400078e00ff */
[----:B------:R-:W-:Y:S02]  /*f550*/  IMAD.MOV.U32 R11, RZ, RZ, c[0x4][0x13c] ;  /* 0x01004f00ff0b7624 */ /* 0x000fe400078e00ff */
[----:B------:R-:W-:Y:S02]  /*f560*/  IMAD.MOV.U32 R12, RZ, RZ, 0x1 ;  /* 0x00000001ff0c7424 */ /* 0x000fe400078e00ff */
[----:B------:R-:W-:Y:S02]  /*f570*/  IMAD.MOV.U32 R13, RZ, RZ, RZ ;  /* 0x000000ffff0d7224 */ /* 0x000fe400078e00ff */
[----:B------:R-:W-:Y:S01]  /*f580*/  LEPC R14 ;  /* 0x00000000000e734e */ /* 0x000fe20000000000 */
[----:B------:R-:W-:Y:S02]  /*f590*/  MOV R9, 0xf600 ;  /* 0x0000f60000097802 */ /* 0x000fe40000000f00 */
[----:B------:R-:W-:-:S02]  /*f5a0*/  MOV R20, 0xf580 ;  /* 0x0000f58000147802 */ /* 0x000fc40000000f00 */
[----:B------:R-:W-:Y:S02]  /*f5b0*/  MOV R21, 0x0 ;  /* 0x0000000000157802 */ /* 0x000fe40000000f00 */
[----:B------:R-:W-:Y:S02]  /*f5c0*/  MOV R0, 0x0 ;  /* 0x0000000000007802 */ /* 0x000fe40000000f00 */
[----:B------:R-:W-:-:S04]  /*f5d0*/  IADD3 R20, P0, P1, -R20, R9, R14 ;  /* 0x0000000914147210 */ /* 0x000fc8000791e10e */
[----:B------:R-:W-:-:S04]  /*f5e0*/  IADD3.X R21, ~R0, R21, R15, P0, P1 ;  /* 0x0000001500157210 */ /* 0x000fc800007e250f */
[----:B0-----:R-:W-:Y:S05]  /*f5f0*/  CALL.ABS.NOINC R2 ;  /* 0x0000000002007343 */ /* 0x001fea0003c00000 */
[----:B------:R-:W-:Y:S02]  /*f600*/  CS2R R16, SRZ ;  /* 0x0000000000107805 */ /* 0x000fe4000001ff00 */
.L_x_3683:
        /* <DEDUP_REMOVED lines=25> */
.L_x_3685:
[----:B------:R-:W-:-:S05]  /*f7a0*/  IADD3 R18, P0, R18, c[0x0][0x550], RZ ;  /* 0x0001540012127a10 */ /* 0x000fca0007f1e0ff */
[----:B------:R-:W-:-:S05]  /*f7b0*/  IMAD.X R19, RZ, RZ, c[0x0][0x554], P0 ;  /* 0x00015500ff137624 */ /* 0x000fca00000e06ff */
[----:B------:R-:W-:Y:S01]  /*f7c0*/  STG.E.64 [R18.64], R16 ;  /* 0x0000001012007986 */ /* 0x000fe2000c101b24 */
[----:B------:R-:W-:Y:S05]  /*f7d0*/  EXIT ;  /* 0x000000000000794d */ /* 0x000fea0003800000 */
.L_x_3684:
        /* <DEDUP_REMOVED lines=20> */
.L_x_3654:
        /* <DEDUP_REMOVED lines=16> */
[----:B-----5:R-:W-:Y:S02]  /*fa20*/  SEL R16, RZ, c[0x0][0x578], !P2 ;  /* 0x00015e00ff107a07 */ /* 0x020fe40005000000 */
[----:B------:R-:W-:Y:S02]  /*fa30*/  SEL R17, RZ, c[0x0][0x57c], !P2 ;  /* 0x00015f00ff117a07 */ /* 0x000fe40005000000 */
[----:B------:R-:W-:-:S05]  /*fa40*/  IADD3 R16, P1, R7, R16, RZ ;  /* 0x0000001007107210 */ /* 0x000fca0007f3e0ff */
[----:B------:R-:W-:Y:S02]  /*fa50*/  IMAD.X R17, R8, 0x1, R17, P1 ;  /* 0x0000000108117824 */ /* 0x000fe400008e0611 */
[----:B------:R-:W-:Y:S05]  /*fa60*/  @!P0 BRA `(.L_x_3686) ;  /* 0x0000032000008947 */ /* 0x000fea0003800000 */
[----:B------:R-:W-:Y:S02]  /*fa70*/  ULDC.U8 UR4, c[0x0][0x581] ;  /* 0x0001604000047ab9 */ /* 0x000fe40000000000 */
[----:B------:R-:W-:Y:S01]  /*fa80*/  ISETP.NE.AND P3, PT, RZ, UR4, PT ;  /* 0x00000004ff007c0c */ /* 0x000fe2000bf65270 */
[----:B------:R-:W-:-:S12]  /*fa90*/  @!P2 BRA `(.L_x_3687) ;  /* 0x000001100000a947 */ /* 0x000fd80003800000 */
[----:B------:R-:W2:Y:S04]  /*faa0*/  LDG.E.S8 R3, [R4.64] ;  /* 0x0000002404037981 */ /* 0x000ea8000c1e1300 */
[----:B------:R-:W3:Y:S01]  /*fab0*/  LDG.E.64 R6, [R4.64+0x8] ;  /* 0x0000082404067981 */ /* 0x000ee2000c1e1b00 */
[----:B------:R-:W-:-:S02]  /*fac0*/  LOP3.LUT R9, R0, 0xff, RZ, 0xc0, !PT ;  /* 0x000000ff00097812 */ /* 0x000fc400078ec0ff */
[----:B------:R-:W-:Y:S02]  /*fad0*/  PRMT R10, R0, 0x8880, RZ ;  /* 0x00008880000a7816 */ /* 0x000fe400000000ff */
        /* <DEDUP_REMOVED lines=13> */
.L_x_3687:
        /* <DEDUP_REMOVED lines=23> */
.L_x_3689:
[----:B------:R-:W-:-:S05]  /*fd20*/  IADD3 R2, P0, R2, c[0x0][0x550], RZ ;  /* 0x0001540002027a10 */ /* 0x000fca0007f1e0ff */
[----:B------:R-:W-:-:S05]  /*fd30*/  IMAD.X R3, RZ, RZ, c[0x0][0x554], P0 ;  /* 0x00015500ff037624 */ /* 0x000fca00000e06ff */
[----:B------:R-:W-:Y:S01]  /*fd40*/  STG.E.64 [R2.64], R16 ;  /* 0x0000001002007986 */ /* 0x000fe2000c101b24 */
[----:B------:R-:W-:Y:S05]  /*fd50*/  EXIT ;  /* 0x000000000000794d */ /* 0x000fea0003800000 */
.L_x_3688:
[----:B------:R-:W-:Y:S04]  /*fd60*/  STG.E.64 [R4.64+0x8], R16 ;  /* 0x0000081004007986 */ /* 0x000fe8000c101b24 */
[----:B------:R-:W-:Y:S01]  /*fd70*/  STG.E.U8 [R4.64], R0 ;  /* 0x0000000004007986 */ /* 0x000fe2000c101124 */
[----:B------:R-:W-:Y:S05]  /*fd80*/  EXIT ;  /* 0x000000000000794d */ /* 0x000fea0003800000 */
.L_x_3686:
[----:B------:R-:W-:Y:S05]  /*fd90*/  @!P2 BRA `(.L_x_3690) ;  /* 0x000001400000a947 */ /* 0x000fea0003800000 */
[----:B------:R-:W-:Y:S01]  /*fda0*/  MOV R14, 0x0 ;  /* 0x00000000000e7802 */ /* 0x000fe20000000f00 */
[----:B------:R-:W-:Y:S01]  /*fdb0*/  HFMA2.MMA R13, -RZ, RZ, 0, 0 ;  /* 0x00000000ff0d7435 */ /* 0x000fe200000001ff */
        /* <DEDUP_REMOVED lines=8> */
[----:B------:R-:W-:-:S02]  /*fe40*/  IMAD.MOV.U32 R12, RZ, RZ, 0x1 ;  /* 0x00000001ff0c7424 */ /* 0x000fc400078e00ff */
        /* <DEDUP_REMOVED lines=9> */
.L_x_3690:
        /* <DEDUP_REMOVED lines=25> */
.L_x_3692:
[----:B------:R-:W-:-:S05]  /*10070*/  IADD3 R2, P0, R2, c[0x0][0x550], RZ ;  /* 0x0001540002027a10 */ /* 0x000fca0007f1e0ff */
[----:B------:R-:W-:-:S05]  /*10080*/  IMAD.X R3, RZ, RZ, c[0x0][0x554], P0 ;  /* 0x00015500ff037624 */ /* 0x000fca00000e06ff */
[----:B------:R-:W-:Y:S01]  /*10090*/  STG.E.64 [R2.64], R16 ;  /* 0x0000001002007986 */ /* 0x000fe2000c101b24 */
[----:B------:R-:W-:Y:S05]  /*100a0*/  EXIT ;  /* 0x000000000000794d */ /* 0x000fea0003800000 */
.L_x_3691:
        /* <DEDUP_REMOVED lines=20> */
        .weak           $__internal_30_$__cuda_sm20_div_u64
        .type           $__internal_30_$__cuda_sm20_div_u64,@function
        .size           $__internal_30_$__cuda_sm20_div_u64,($__internal_31_$__cuda_sm20_rem_u64 - $__internal_30_$__cuda_sm20_div_u64)
$__internal_30_$__cuda_sm20_div_u64:
        /* <DEDUP_REMOVED lines=69> */
[----:B------:R-:W-:Y:S06]  /*10640*/  RET.REL.NODEC R4 `(_ZN2at6native13reduce_kernelILi512ELi1ENS0_8ReduceOpIaNS0_9ArgMinOpsIaEEjlLi4ELi4EEEEEvT1_) ;  /* 0xfffef9b004007950 */ /* 0x000fec0003c3ffff */
        .weak           $__internal_31_$__cuda_sm20_rem_u64
        .type           $__internal_31_$__cuda_sm20_rem_u64,@function
        .size           $__internal_31_$__cuda_sm20_rem_u64,(.L_x_6833 - $__internal_31_$__cuda_sm20_rem_u64)
$__internal_31_$__cuda_sm20_rem_u64:
        /* <DEDUP_REMOVED lines=64> */
[----:B------:R-:W-:Y:S06]  /*10a50*/  RET.REL.NODEC R12 `(_ZN2at6native13reduce_kernelILi512ELi1ENS0_8ReduceOpIaNS0_9ArgMinOpsIaEEjlLi4ELi4EEEEEvT1_) ;  /* 0xfffef5a00c007950 */ /* 0x000fec0003c3ffff */
.L_x_3693:
        /* <DEDUP_REMOVED lines=10> */
.L_x_6833:


//--------------------- .text._ZN2at6native13reduce_kernelILi256ELi2ENS0_8ReduceOpIaNS0_9ArgMinOpsIaEEjlLi4ELi4EEEEEvT1_ --------------------------
	.section	.text._ZN2at6native13reduce_kernelILi256ELi2ENS0_8ReduceOpIaNS0_9ArgMinOpsIaEEjlLi4ELi4EEEEEvT1_,"ax",@progbits
	.sectioninfo	@"SHI_REGISTERS=54"
	.align	128
        .global         _ZN2at6native13reduce_kernelILi256ELi2ENS0_8ReduceOpIaNS0_9ArgMinOpsIaEEjlLi4ELi4EEEEEvT1_
        .type           _ZN2at6native13reduce_kernelILi256ELi2ENS0_8ReduceOpIaNS0_9ArgMinOpsIaEEjlLi4ELi4EEEEEvT1_,@function
        .size           _ZN2at6native13reduce_kernelILi256ELi2ENS0_8ReduceOpIaNS0_9ArgMinOpsIaEEjlLi4ELi4EEEEEvT1_,(.L_x_6835 - _ZN2at6native13reduce_kernelILi256ELi2ENS0_8ReduceOpIaNS0_9ArgMinOpsIaEEjlLi4ELi4EEEEEvT1_)
        .other          _ZN2at6native13reduce_kernelILi256ELi2ENS0_8ReduceOpIaNS0_9ArgMinOpsIaEEjlLi4ELi4EEEEEvT1_,@"STO_CUDA_ENTRY STV_DEFAULT"
_ZN2at6native13reduce_kernelILi256ELi2ENS0_8ReduceOpIaNS0_9ArgMinOpsIaEEjlLi4ELi4EEEEEvT1_:
.text._ZN2at6native13reduce_kernelILi256ELi2ENS0_8ReduceOpIaNS0_9ArgMinOpsIaEEjlLi4ELi4EEEEEvT1_:
        /* <DEDUP_REMOVED lines=209> */
.L_x_3694:
        /* <DEDUP_REMOVED lines=38> */
[----:B------:R-:W0:Y:S01]  /*0f70*/  LDC.U8 R13, c[0x0][0x168] ;  /* 0x00005a00ff0d7b82 */ /* 0x000e220000000000 */
[----:B------:R-:W-:Y:S01]  /*0f80*/  IADD3 R10, R26, c[0x0][0x548], RZ ;  /* 0x000152001a0a7a10 */ /* 0x000fe20007ffe0ff */
[----:B------:R-:W-:Y:S01]  /*0f90*/  BSSY B0, `(.L_x_3698) ;  /* 0x0000038000007945 */ /* 0x000fe20003800000 */
[----:B------:R-:W-:Y:S02]  /*0fa0*/  IMAD.MOV.U32 R6, RZ, RZ, c[0x0][0x17c] ;  /* 0x00005f00ff067624 */ /* 0x000fe400078e00ff */
[----:B------:R-:W-:Y:S01]  /*0fb0*/  LOP3.LUT P0, R10, R10, 0x3, RZ, 0xc0, !PT ;  /* 0x000000030a0a7812 */ /* 0x000fe2000780c0ff */
[----:B------:R-:W-:Y:S02]  /*0fc0*/  IMAD.MOV.U32 R4, RZ, RZ, c[0x0][0x170] ;  /* 0x00005c00ff047624 */ /* 0x000fe400078e00ff */
[----:B------:R-:W-:Y:S01]  /*0fd0*/  IMAD.MOV.U32 R3, RZ, RZ, c[0x0][0x174] ;  /* 0x00005d00ff037624 */ /* 0x000fe200078e00ff */
[----:B0-----:R-:W-:-:S04]  /*0fe0*/  PRMT R0, R13, 0x8880, RZ ;  /* 0x000088800d007816 */ /* 0x001fc800000000ff */
[----:B------:R-:W-:-:S05]  /*0ff0*/  PRMT R0, R0, 0x7710, RZ ;  /* 0x0000771000007816 */ /* 0x000fca00000000ff */
        /* <DEDUP_REMOVED lines=17> */
.L_x_3703:
[----:B------:R-:W-:Y:S05]  /*1110*/  BSYNC B2 ;  /* 0x0000000000027941 */ /* 0x000fea0003800000 */
.L_x_3702:
[----:B------:R-:W-:-:S04]  /*1120*/  PRMT R5, R5, 0x9910, RZ ;  /* 0x0000991005057816 */ /* 0x000fc800000000ff */
[----:B------:R-:W-:-:S13]  /*1130*/  ISETP.NE.AND P0, PT, R5, RZ, PT ;  /* 0x000000ff0500720c */ /* 0x000fda0003f05270 */
[----:B------:R-:W-:Y:S05]  /*1140*/  @!P0 BRA `(.L_x_3701) ;  /* 0x0000014000008947 */ /* 0x000fea0003800000 */
[----:B------:R-:W-:-:S04]  /*1150*/  IADD3 R4, P0, P1, R9, R26, R19 ;  /* 0x0000001a09047210 */ /* 0x000fc8000791e013 */
[----:B------:R-:W-:Y:S02]  /*1160*/  IADD3 R4, P2, R4, c[0x0][0x548], RZ ;  /* 0x0001520004047a10 */ /* 0x000fe40007f5e0ff */
[----:B------:R-:W-:-:S04]  /*1170*/  IADD3.X R3, R17, RZ, RZ, P0, P1 ;  /* 0x000000ff11037210 */ /* 0x000fc800007e24ff */
[----:B------:R-:W-:-:S06]  /*1180*/  IADD3.X R5, R3, c[0x0][0x54c], RZ, P2, !PT ;  /* 0x0001530003057a10 */ /* 0x000fcc00017fe4ff */
[----:B------:R-:W2:Y:S01]  /*1190*/  LDG.E.S8 R5, [R4.64] ;  /* 0x0000002404057981 */ /* 0x000ea2000c1e1300 */
[----:B------:R-:W-:Y:S01]  /*11a0*/  IMAD.IADD R3, R19, 0x1, -R10 ;  /* 0x0000000113037824 */ /* 0x000fe200078e0a0a */
[C---:B------:R-:W-:Y:S02]  /*11b0*/  LOP3.LUT R7, R0.reuse, 0xff, RZ, 0xc0, !PT ;  /* 0x000000ff00077812 */ /* 0x040fe400078ec0ff */
[----:B------:R-:W-:Y:S02]  /*11c0*/  PRMT R8, R0, 0x9910, RZ ;  /* 0x0000991000087816 */ /* 0x000fe400000000ff */
[----:B------:R-:W-:-:S04]  /*11d0*/  ISETP.GT.U32.AND P0, PT, R3, c[0x0][0x170], PT ;  /* 0x00005c0003007a0c */ /* 0x000fc80003f04070 */
[----:B------:R-:W-:Y:S02]  /*11e0*/  ISETP.GT.AND.EX P0, PT, RZ, c[0x0][0x174], PT, P0 ;  /* 0x00005d00ff007a0c */ /* 0x000fe40003f04300 */
[----:B--2---:R-:W-:-:S04]  /*11f0*/  LOP3.LUT R6, R5, 0xff, RZ, 0xc0, !PT ;  /* 0x000000ff05067812 */ /* 0x004fc800078ec0ff */
[----:B------:R-:W-:Y:S02]  /*1200*/  ISETP.NE.AND P1, PT, R7, R6, PT ;  /* 0x000000060700720c */ /* 0x000fe40003f25270 */
[----:B------:R-:W-:Y:S02]  /*1210*/  SEL R6, RZ, 0xffffffff, !P0 ;  /* 0xffffffffff067807 */ /* 0x000fe40004000000 */
[----:B------:R-:W-:-:S09]  /*1220*/  ISETP.GE.AND P0, PT, R8, R5, PT ;  /* 0x000000050800720c */ /* 0x000fd20003f06270 */
[----:B------:R-:W-:-:S04]  /*1230*/  @P1 SEL R6, RZ, 0xffffffff, P0 ;  /* 0xffffffffff061807 */ /* 0x000fc80000000000 */
[----:B------:R-:W-:-:S04]  /*1240*/  LOP3.LUT R6, R6, 0x1, RZ, 0xc0, !PT ;  /* 0x0000000106067812 */ /* 0x000fc800078ec0ff */
[----:B------:R-:W-:-:S04]  /*1250*/  ISETP.NE.U32.AND P0, PT, R6, 0x1, PT ;  /* 0x000000010600780c */ /* 0x000fc80003f05070 */
[----:B------:R-:W-:Y:S02]  /*1260*/  SEL R4, R3, c[0x0][0x170], P0 ;  /* 0x00005c0003047a07 */ /* 0x000fe40000000000 */
[----:B------:R-:W-:Y:S02]  /*1270*/  SEL R0, R0, R5, !P0 ;  /* 0x0000000500007207 */ /* 0x000fe40004000000 */
[----:B------:R-:W-:Y:S02]  /*1280*/  SEL R3, RZ, c[0x0][0x174], P0 ;  /* 0x00005d00ff037a07 */ /* 0x000fe40000000000 */
.L_x_3701:
[----:B------:R-:W-:Y:S05]  /*1290*/  BSYNC B1 ;  /* 0x0000000000017941 */ /* 0x000fea0003800000 */
.L_x_3700:
[----:B------:R-:W-:Y:S02]  /*12a0*/  IADD3 R16, P0, P1, R26, c[0x0][0x548], R9 ;  /* 0x000152001a107a10 */ /* 0x000fe4000791e009 */
[----:B------:R-:W-:Y:S02]  /*12b0*/  IADD3 R6, R10, c[0x0][0x17c], RZ ;  /* 0x00005f000a067a10 */ /* 0x000fe40007ffe0ff */
[----:B------:R-:W-:Y:S02]  /*12c0*/  IADD3 R16, P2, R16, 0x4, RZ ;  /* 0x0000000410107810 */ /* 0x000fe40007f5e0ff */
[----:B------:R-:W-:-:S02]  /*12d0*/  IADD3.X R17, RZ, c[0x0][0x54c], R17, P0, P1 ;  /* 0x00015300ff117a10 */ /* 0x000fc400007e2411 */
[----:B------:R-:W-:Y:S02]  /*12e0*/  IADD3 R25, -R10, 0x4, RZ ;  /* 0x000000040a197810 */ /* 0x000fe40007ffe1ff */
[----:B------:R-:W-:Y:S01]  /*12f0*/  IADD3 R6, R6, -0x4, RZ ;  /* 0xfffffffc06067810 */ /* 0x000fe20007ffe0ff */
[----:B------:R-:W-:Y:S02]  /*1300*/  IMAD.X R17, RZ, RZ, R17, P2 ;  /* 0x000000ffff117224 */ /* 0x000fe400010e0611 */
.L_x_3699:
[----:B------:R-:W-:Y:S05]  /*1310*/  BSYNC B0 ;  /* 0x0000000000007941 */ /* 0x000fea0003800000 */
.L_x_3698:
[----:B------:R-:W-:Y:S01]  /*1320*/  IMAD R5, R19, c[0x0][0x190], RZ ;  /* 0x0000640013057a24 */ /* 0x000fe200078e02ff */
[----:B------:R-:W-:Y:S01]  /*1330*/  BSSY B0, `(.L_x_3704) ;  /* 0x0000063000007945 */ /* 0x000fe20003800000 */
[----:B------:R-:W-:Y:S01]  /*1340*/  ISETP.NE.AND P2, PT, RZ, c[0x0][0x194], PT ;  /* 0x00006500ff007a0c */ /* 0x000fe20003f45270 */
[----:B------:R-:W-:Y:S01]  /*1350*/  IMAD.MOV.U32 R44, RZ, RZ, c[0x0][0x170] ;  /* 0x00005c00ff2c7624 */ /* 0x000fe200078e00ff */
[C---:B------:R-:W-:Y:S01]  /*1360*/  ISETP.NE.AND P3, PT, R2.reuse, RZ, PT ;  /* 0x000000ff0200720c */ /* 0x040fe20003f65270 */
[----:B------:R-:W-:Y:S01]  /*1370*/  IMAD R5, R2, c[0x0][0x194], R5 ;  /* 0x0000650002057a24 */ /* 0x000fe200078e0205 */
[----:B------:R-:W-:Y:S01]  /*1380*/  PRMT R11, R13, 0x7610, R11 ;  /* 0x000076100d0b7816 */ /* 0x000fe2000000000b */
[----:B------:R-:W-:-:S02]  /*1390*/  IMAD.MOV.U32 R45, RZ, RZ, c[0x0][0x174] ;  /* 0x00005d00ff2d7624 */ /* 0x000fc400078e00ff */
[----:B------:R-:W-:Y:S02]  /*13a0*/  IMAD R12, R24, c[0x0][0x198], R5 ;  /* 0x00006600180c7a24 */ /* 0x000fe400078e0205 */
[----:B------:R-:W-:Y:S02]  /*13b0*/  IMAD.MOV.U32 R10, RZ, RZ, c[0x0][0x170] ;  /* 0x00005c00ff0a7624 */ /* 0x000fe400078e00ff */
[----:B------:R-:W-:Y:S02]  /*13c0*/  IMAD.SHL.U32 R18, R12, 0x4, RZ ;  /* 0x000000040c127824 */ /* 0x000fe400078e00ff */
[----:B------:R-:W-:Y:S02]  /*13d0*/  IMAD.MOV.U32 R9, RZ, RZ, c[0x0][0x174] ;  /* 0x00005d00ff097624 */ /* 0x000fe400078e00ff */
[----:B------:R-:W-:Y:S01]  /*13e0*/  IMAD.MOV.U32 R7, RZ, RZ, c[0x0][0x170] ;  /* 0x00005c00ff077624 */ /* 0x000fe200078e00ff */
[----:B------:R-:W-:Y:S01]  /*13f0*/  IADD3 R5, R18, 0x3, RZ ;  /* 0x0000000312057810 */ /* 0x000fe20007ffe0ff */
[----:B------:R-:W-:-:S03]  /*1400*/  IMAD.MOV.U32 R8, RZ, RZ, c[0x0][0x174] ;  /* 0x00005d00ff087624 */ /* 0x000fc600078e00ff */
[----:B------:R-:W-:Y:S02]  /*1410*/  ISETP.GE.U32.AND P0, PT, R5, R6, PT ;  /* 0x000000060500720c */ /* 0x000fe40003f06070 */
[----:B------:R-:W-:-:S11]  /*1420*/  PRMT R5, R13, 0x7610, R5 ;  /* 0x000076100d057816 */ /* 0x000fd60000000005 */
[----:B------:R-:W-:Y:S05]  /*1430*/  @P0 BRA `(.L_x_3705) ;  /* 0x0000052000000947 */ /* 0x000fea0003800000 */
[----:B------:R-:W-:Y:S01]  /*1440*/  IMAD.MOV.U32 R10, RZ, RZ, c[0x0][0x170] ;  /* 0x00005c00ff0a7624 */ /* 0x000fe200078e00ff */
[C---:B------:R-:W-:Y:S01]  /*1450*/  PRMT R11, R5.reuse, 0x7610, R11 ;  /* 0x00007610050b7816 */ /* 0x040fe2000000000b */
[----:B------:R-:W-:Y:S01]  /*1460*/  IMAD.MOV.U32 R9, RZ, RZ, c[0x0][0x174] ;  /* 0x00005d00ff097624 */ /* 0x000fe200078e00ff */
[----:B------:R-:W-:Y:S01]  /*1470*/  PRMT R13, R5, 0x7610, R13 ;  /* 0x00007610050d7816 */ /* 0x000fe2000000000d */
[----:B------:R-:W-:Y:S02]  /*1480*/  IMAD.MOV.U32 R7, RZ, RZ, c[0x0][0x170] ;  /* 0x00005c00ff077624 */ /* 0x000fe400078e00ff */
[----:B------:R-:W-:Y:S02]  /*1490*/  IMAD.MOV.U32 R8, RZ, RZ, c[0x0][0x174] ;  /* 0x00005d00ff087624 */ /* 0x000fe400078e00ff */
.L_x_3706:
[----:B------:R-:W-:-:S05]  /*14a0*/  IMAD.WIDE.U32 R20, R12, 0x4, R16 ;  /* 0x000000040c147825 */ /* 0x000fca00078e0010 */
[----:B------:R0:W2:Y:S01]  /*14b0*/  LDG.E R14, [R20.64] ;  /* 0x00000024140e7981 */ /* 0x0000a2000c1e1900 */
[C---:B------:R-:W-:Y:S02]  /*14c0*/  LOP3.LUT R15, R0.reuse, 0xff, RZ, 0xc0, !PT ;  /* 0x000000ff000f7812 */ /* 0x040fe400078ec0ff */
[----:B------:R-:W-:Y:S02]  /*14d0*/  PRMT R29, R13, 0x8880, RZ ;  /* 0x000088800d1d7816 */ /* 0x000fe400000000ff */
[----:B------:R-:W-:Y:S02]  /*14e0*/  PRMT R28, R0, 0x8880, RZ ;  /* 0x00008880001c7816 */ /* 0x000fe400000000ff */
[----:B------:R-:W-:Y:S02]  /*14f0*/  IADD3 R12, R12, c[0x0][0x184], RZ ;  /* 0x000061000c0c7a10 */ /* 0x000fe40007ffe0ff */
[----:B------:R-:W-:Y:S02]  /*1500*/  PRMT R33, R5, 0x8880, RZ ;  /* 0x0000888005217816 */ /* 0x000fe400000000ff */
[----:B0-----:R-:W-:-:S02]  /*1510*/  LOP3.LUT R21, R11, 0xff, RZ, 0xc0, !PT ;  /* 0x000000ff0b157812 */ /* 0x001fc400078ec0ff */
[C---:B--2---:R-:W-:Y:S02]  /*1520*/  LOP3.LUT R26, R14.reuse, 0xff, RZ, 0xc0, !PT ;  /* 0x000000ff0e1a7812 */ /* 0x044fe400078ec0ff */
[----:B------:R-:W-:Y:S02]  /*1530*/  PRMT R20, R14, 0x9991, RZ ;  /* 0x000099910e147816 */ /* 0x000fe400000000ff */
[----:B------:R-:W-:Y:S01]  /*1540*/  ISETP.NE.AND P5, PT, R15, R26, PT ;  /* 0x0000001a0f00720c */ /* 0x000fe20003fa5270 */
[----:B------:R-:W-:Y:S01]  /*1550*/  IMAD.IADD R15, R18, 0x1, R25 ;  /* 0x00000001120f7824 */ /* 0x000fe200078e0219 */
[C---:B------:R-:W-:Y:S02]  /*1560*/  PRMT R27, R14.reuse, 0x8880, RZ ;  /* 0x000088800e1b7816 */ /* 0x040fe400000000ff */
[----:B------:R-:W-:Y:S02]  /*1570*/  PRMT R26, R14, 0x7772, RZ ;  /* 0x000077720e1a7816 */ /* 0x000fe400000000ff */
[----:B------:R-:W-:-:S02]  /*1580*/  ISETP.GE.U32.AND P4, PT, R4, R15, PT ;  /* 0x0000000f0400720c */ /* 0x000fc40003f86070 */
[----:B------:R-:W-:Y:S02]  /*1590*/  ISETP.GE.AND P1, PT, R29, R20, PT ;  /* 0x000000141d00720c */ /* 0x000fe40003f26270 */
[----:B------:R-:W-:Y:S02]  /*15a0*/  ISETP.GE.AND.EX P4, PT, R3, RZ, PT, P4 ;  /* 0x000000ff0300720c */ /* 0x000fe40003f86340 */
[----:B------:R-:W-:Y:S02]  /*15b0*/  ISETP.GE.AND P6, PT, R28, R27, PT ;  /* 0x0000001b1c00720c */ /* 0x000fe40003fc6270 */
[----:B------:R-:W-:Y:S02]  /*15c0*/  SEL R20, RZ, 0xffffffff, P4 ;  /* 0xffffffffff147807 */ /* 0x000fe40002000000 */
[----:B------:R-:W-:Y:S02]  /*15d0*/  ISETP.NE.AND P4, PT, R21, R26, PT ;  /* 0x0000001a1500720c */ /* 0x000fe40003f85270 */
[----:B------:R-:W-:-:S02]  /*15e0*/  LOP3.LUT R18, R13, 0xff, RZ, 0xc0, !PT ;  /* 0x000000ff0d127812 */ /* 0x000fc400078ec0ff */
[----:B------:R-:W-:Y:S02]  /*15f0*/  PRMT R27, R14, 0x7771, RZ ;  /* 0x000077710e1b7816 */ /* 0x000fe400000000ff */
[----:B------:R-:W-:Y:S02]  /*1600*/  IADD3 R26, R15, 0x1, RZ ;  /* 0x000000010f1a7810 */ /* 0x000fe40007ffe0ff */
[----:B------:R-:W-:Y:S02]  /*1610*/  @P5 SEL R20, RZ, 0xffffffff, P6 ;  /* 0xffffffffff145807 */ /* 0x000fe40003000000 */
[----:B------:R-:W-:Y:S02]  /*1620*/  ISETP.NE.AND P0, PT, R18, R27, PT ;  /* 0x0000001b1200720c */ /* 0x000fe40003f05270 */
[----:B------:R-:W-:Y:S02]  /*1630*/  ISETP.GE.U32.AND P5, PT, R7, R26, PT ;  /* 0x0000001a0700720c */ /* 0x000fe40003fa6070 */
[----:B------:R-:W-:-:S02]  /*1640*/  PRMT R28, R11, 0x8880, RZ ;  /* 0x000088800b1c7816 */ /* 0x000fc400000000ff */
[----:B------:R-:W-:Y:S02]  /*1650*/  PRMT R21, R14, 0xaaa2, RZ ;  /* 0x0000aaa20e157816 */ /* 0x000fe400000000ff */
[----:B------:R-:W-:Y:S02]  /*1660*/  ISETP.GE.AND.EX P5, PT, R8, RZ, PT, P5 ;  /* 0x000000ff0800720c */ /* 0x000fe40003fa6350 */
[----:B------:R-:W-:Y:S02]  /*1670*/  LOP3.LUT R18, R5, 0xff, RZ, 0xc0, !PT ;  /* 0x000000ff05127812 */ /* 0x000fe400078ec0ff */
[----:B------:R-:W-:Y:S02]  /*1680*/  PRMT R27, R14, 0x7773, RZ ;  /* 0x000077730e1b7816 */ /* 0x000fe400000000ff */
[----:B------:R-:W-:Y:S02]  /*1690*/  ISETP.GE.AND P6, PT, R28, R21, PT ;  /* 0x000000151c00720c */ /* 0x000fe40003fc6270 */
[----:B------:R-:W-:-:S02]  /*16a0*/  SEL R21, RZ, 0xffffffff, P5 ;  /* 0xffffffffff157807 */ /* 0x000fc40002800000 */
[----:B------:R-:W-:Y:S01]  /*16b0*/  ISETP.NE.AND P5, PT, R18, R27, PT ;  /* 0x0000001b1200720c */ /* 0x000fe20003fa5270 */
[----:B------:R-:W-:Y:S01]  /*16c0*/  IMAD.SHL.U32 R18, R12, 0x4, RZ ;  /* 0x000000040c127824 */ /* 0x000fe200078e00ff */
[C---:B------:R-:W-:Y:S02]  /*16d0*/  IADD3 R27, R15.reuse, 0x2, RZ ;  /* 0x000000020f1b7810 */ /* 0x040fe40007ffe0ff */
[----:B------:R-:W-:Y:S02]  /*16e0*/  IADD3 R29, R15, 0x3, RZ ;  /* 0x000000030f1d7810 */ /* 0x000fe40007ffe0ff */
[----:B------:R-:W-:Y:S02]  /*16f0*/  @P0 SEL R21, RZ, 0xffffffff, P1 ;  /* 0xffffffffff150807 */ /* 0x000fe40000800000 */
[----:B------:R-:W-:Y:S02]  /*1700*/  ISETP.GE.U32.AND P0, PT, R10, R27, PT ;  /* 0x0000001b0a00720c */ /* 0x000fe40003f06070 */
[----:B------:R-:W-:-:S02]  /*1710*/  ISETP.GE.U32.AND P1, PT, R44, R29, PT ;  /* 0x0000001d2c00720c */ /* 0x000fc40003f26070 */
[----:B------:R-:W-:Y:S02]  /*1720*/  ISETP.GE.AND.EX P0, PT, R9, RZ, PT, P0 ;  /* 0x000000ff0900720c */ /* 0x000fe40003f06300 */
[----:B------:R-:W-:Y:S02]  /*1730*/  PRMT R30, R14, 0xbbb3, RZ ;  /* 0x0000bbb30e1e7816 */ /* 0x000fe400000000ff */
[----:B------:R-:W-:Y:S02]  /*1740*/  ISETP.GE.AND.EX P1, PT, R45, RZ, PT, P1 ;  /* 0x000000ff2d00720c */ /* 0x000fe40003f26310 */
[----:B------:R-:W-:Y:S02]  /*1750*/  IADD3 R31, R18, 0x3, RZ ;  /* 0x00000003121f7810 */ /* 0x000fe40007ffe0ff */
[----:B------:R-:W-:Y:S02]  /*1760*/  SEL R28, RZ, 0xffffffff, P0 ;  /* 0xffffffffff1c7807 */ /* 0x000fe40000000000 */
[----:B------:R-:W-:-:S02]  /*1770*/  ISETP.GE.AND P0, PT, R33, R30, PT ;  /* 0x0000001e2100720c */ /* 0x000fc40003f06270 */
[----:B------:R-:W-:Y:S02]  /*1780*/  SEL R30, RZ, 0xffffffff, P1 ;  /* 0xffffffffff1e7807 */ /* 0x000fe40000800000 */
[----:B------:R-:W-:Y:S02]  /*1790*/  ISETP.GE.U32.AND P1, PT, R31, R6, PT ;  /* 0x000000061f00720c */ /* 0x000fe40003f26070 */
[----:B------:R-:W-:Y:S02]  /*17a0*/  LOP3.LUT R21, R21, 0x1, RZ, 0xc0, !PT ;  /* 0x0000000115157812 */ /* 0x000fe400078ec0ff */
[----:B------:R-:W-:Y:S02]  /*17b0*/  LOP3.LUT R20, R20, 0x1, RZ, 0xc0, !PT ;  /* 0x0000000114147812 */ /* 0x000fe400078ec0ff */
[----:B------:R-:W-:Y:S02]  /*17c0*/  @P4 SEL R28, RZ, 0xffffffff, P6 ;  /* 0xffffffffff1c4807 */ /* 0x000fe40003000000 */
[----:B------:R-:W-:-:S02]  /*17d0*/  @P5 SEL R30, RZ, 0xffffffff, P0 ;  /* 0xffffffffff1e5807 */ /* 0x000fc40000000000 */
[----:B------:R-:W-:Y:S02]  /*17e0*/  ISETP.NE.U32.AND P4, PT, R21, 0x1, PT ;  /* 0x000000011500780c */ /* 0x000fe40003f85070 */
[----:B------:R-:W-:Y:S02]  /*17f0*/  ISETP.NE.U32.AND P0, PT, R20, 0x1, PT ;  /* 0x000000011400780c */ /* 0x000fe40003f05070 */
[----:B------:R-:W-:Y:S02]  /*1800*/  PRMT R21, R14, 0x7770, RZ ;  /* 0x000077700e157816 */ /* 0x000fe400000000ff */
[----:B------:R-:W-:Y:S02]  /*1810*/  LOP3.LUT R28, R28, 0x1, RZ, 0xc0, !PT ;  /* 0x000000011c1c7812 */ /* 0x000fe400078ec0ff */
[----:B------:R-:W-:Y:S02]  /*1820*/  LOP3.LUT R30, R30, 0x1, RZ, 0xc0, !PT ;  /* 0x000000011e1e7812 */ /* 0x000fe400078ec0ff */
[----:B------:R-:W-:-:S02]  /*1830*/  SEL R21, R0, R21, !P0 ;  /* 0x0000001500157207 */ /* 0x000fc40004000000 */
[C---:B------:R-:W-:Y:S02]  /*1840*/  PRMT R0, R14.reuse, 0x7771, RZ ;  /* 0x000077710e007816 */ /* 0x040fe400000000ff */
[----:B------:R-:W-:Y:S02]  /*1850*/  PRMT R20, R14, 0x7772, RZ ;  /* 0x000077720e147816 */ /* 0x000fe400000000ff */
[----:B------:R-:W-:Y:S02]  /*1860*/  ISETP.NE.U32.AND P5, PT, R28, 0x1, PT ;  /* 0x000000011c00780c */ /* 0x000fe40003fa5070 */
[----:B------:R-:W-:Y:S02]  /*1870*/  ISETP.NE.U32.AND P6, PT, R30, 0x1, PT ;  /* 0x000000011e00780c */ /* 0x000fe40003fc5070 */
[----:B------:R-:W-:Y:S02]  /*1880*/  PRMT R14, R14, 0x7773, RZ ;  /* 0x000077730e0e7816 */ /* 0x000fe400000000ff */
[----:B------:R-:W-:-:S02]  /*1890*/  SEL R13, R13, R0, !P4 ;  /* 0x000000000d0d7207 */ /* 0x000fc40006000000 */
[----:B------:R-:W-:Y:S02]  /*18a0*/  SEL R4, R4, R15, !P0 ;  /* 0x0000000f04047207 */ /* 0x000fe40004000000 */
[----:B------:R-:W-:Y:S02]  /*18b0*/  SEL R7, R7, R26, !P4 ;  /* 0x0000001a07077207 */ /* 0x000fe40006000000 */
[----:B------:R-:W-:Y:S02]  /*18c0*/  SEL R10, R10, R27, !P5 ;  /* 0x0000001b0a0a7207 */ /* 0x000fe40006800000 */
[----:B------:R-:W-:Y:S02]  /*18d0*/  SEL R11, R11, R20, !P5 ;  /* 0x000000140b0b7207 */ /* 0x000fe40006800000 */
[----:B------:R-:W-:Y:S02]  /*18e0*/  SEL R5, R5, R14, !P6 ;  /* 0x0000000e05057207 */ /* 0x000fe40007000000 */
[----:B------:R-:W-:-:S02]  /*18f0*/  SEL R44, R44, R29, !P6 ;  /* 0x0000001d2c2c7207 */ /* 0x000fc40007000000 */
[----:B------:R-:W-:Y:S02]  /*1900*/  SEL R3, R3, RZ, !P0 ;  /* 0x000000ff03037207 */ /* 0x000fe40004000000 */
[----:B------:R-:W-:Y:S02]  /*1910*/  SEL R8, R8, RZ, !P4 ;  /* 0x000000ff08087207 */ /* 0x000fe40006000000 */
[----:B------:R-:W-:Y:S02]  /*1920*/  SEL R9, R9, RZ, !P5 ;  /* 0x000000ff09097207 */ /* 0x000fe40006800000 */
[----:B------:R-:W-:Y:S02]  /*1930*/  SEL R45, R45, RZ, !P6 ;  /* 0x000000ff2d2d7207 */ /* 0x000fe40007000000 */
[----:B------:R-:W-:Y:S01]  /*1940*/  PRMT R0, R21, 0x7610, R0 ;  /* 0x0000761015007816 */ /* 0x000fe20000000000 */
[----:B------:R-:W-:Y:S05]  /*1950*/  @!P1 BRA `(.L_x_3706) ;  /* 0xfffffb4000009947 */ /* 0x000fea000383ffff */
.L_x_3705:
[----:B------:R-:W-:Y:S05]  /*1960*/  BSYNC B0 ;  /* 0x0000000000007941 */ /* 0x000fea0003800000 */
.L_x_3704:
        /* <DEDUP_REMOVED lines=8> */
.L_x_3708:
[----:B------:R-:W-:Y:S05]  /*19f0*/  BSYNC B0 ;  /* 0x0000000000007941 */ /* 0x000fea0003800000 */
.L_x_3707:
        /* <DEDUP_REMOVED lines=9> */
[----:B------:R-:W-:-:S06]  /*1a90*/  LEA.HI.X.SX32 R17, R12, R17, 0x1, P0 ;  /* 0x000000110c117211 */ /* 0x000fcc00000f0eff */
[----:B------:R-:W2:Y:S01]  /*1aa0*/  LDG.E.S8 R17, [R16.64] ;  /* 0x0000002410117981 */ /* 0x000ea2000c1e1300 */
[----:B------:R-:W-:Y:S01]  /*1ab0*/  IMAD.IADD R25, R12, 0x1, R25 ;  /* 0x000000010c197824 */ /* 0x000fe200078e0219 */
[C---:B------:R-:W-:Y:S02]  /*1ac0*/  LOP3.LUT R15, R0.reuse, 0xff, RZ, 0xc0, !PT ;  /* 0x000000ff000f7812 */ /* 0x040fe400078ec0ff */
[----:B------:R-:W-:Y:S02]  /*1ad0*/  PRMT R12, R0, 0x8880, RZ ;  /* 0x00008880000c7816 */ /* 0x000fe400000000ff */
[----:B------:R-:W-:Y:S02]  /*1ae0*/  ISETP.GE.U32.AND P0, PT, R4, R25, PT ;  /* 0x000000190400720c */ /* 0x000fe40003f06070 */
[----:B------:R-:W-:-:S04]  /*1af0*/  SHF.R.S32.HI R14, RZ, 0x1f, R25 ;  /* 0x0000001fff0e7819 */ /* 0x000fc80000011419 */
[----:B------:R-:W-:Y:S02]  /*1b00*/  ISETP.GE.AND.EX P0, PT, R3, R14, PT, P0 ;  /* 0x0000000e0300720c */ /* 0x000fe40003f06300 */
[----:B--2---:R-:W-:-:S04]  /*1b10*/  LOP3.LUT R6, R17, 0xff, RZ, 0xc0, !PT ;  /* 0x000000ff11067812 */ /* 0x004fc800078ec0ff */
[----:B------:R-:W-:Y:S02]  /*1b20*/  ISETP.NE.AND P1, PT, R15, R6, PT ;  /* 0x000000060f00720c */ /* 0x000fe40003f25270 */
[----:B------:R-:W-:Y:S02]  /*1b30*/  SEL R6, RZ, 0xffffffff, P0 ;  /* 0xffffffffff067807 */ /* 0x000fe40000000000 */
[----:B------:R-:W-:-:S09]  /*1b40*/  ISETP.GE.AND P0, PT, R12, R17, PT ;  /* 0x000000110c00720c */ /* 0x000fd20003f06270 */
[----:B------:R-:W-:-:S04]  /*1b50*/  @P1 SEL R6, RZ, 0xffffffff, P0 ;  /* 0xffffffffff061807 */ /* 0x000fc80000000000 */
[----:B------:R-:W-:-:S04]  /*1b60*/  LOP3.LUT R6, R6, 0x1, RZ, 0xc0, !PT ;  /* 0x0000000106067812 */ /* 0x000fc800078ec0ff */
[----:B------:R-:W-:-:S04]  /*1b70*/  ISETP.NE.U32.AND P0, PT, R6, 0x1, PT ;  /* 0x000000010600780c */ /* 0x000fc80003f05070 */
[----:B------:R-:W-:Y:S02]  /*1b80*/  SEL R0, R0, R17, !P0 ;  /* 0x0000001100007207 */ /* 0x000fe40004000000 */
[----:B------:R-:W-:Y:S02]  /*1b90*/  SEL R4, R4, R25, !P0 ;  /* 0x0000001904047207 */ /* 0x000fe40004000000 */
[----:B------:R-:W-:Y:S02]  /*1ba0*/  SEL R3, R3, R14, !P0 ;  /* 0x0000000e03037207 */ /* 0x000fe40004000000 */
.L_x_3710:
[----:B------:R-:W-:Y:S05]  /*1bb0*/  BSYNC B0 ;  /* 0x0000000000007941 */ /* 0x000fea0003800000 */
.L_x_3709:
[C---:B------:R-:W-:Y:S01]  /*1bc0*/  LOP3.LUT R15, R0.reuse, 0xff, RZ, 0xc0, !PT ;  /* 0x000000ff000f7812 */ /* 0x040fe200078ec0ff */
[----:B------:R-:W-:Y:S01]  /*1bd0*/  CS2R R28, SRZ ;  /* 0x00000000001c7805 */ /* 0x000fe2000001ff00 */
[C---:B------:R-:W-:Y:S02]  /*1be0*/  LOP3.LUT R6, R13.reuse, 0xff, RZ, 0xc0, !PT ;  /* 0x000000ff0d067812 */ /* 0x040fe400078ec0ff */
        /* <DEDUP_REMOVED lines=8> */
[----:B------:R-:W-:-:S03]  /*1c70*/  SEL R6, RZ, 0xffffffff, P0 ;  /* 0xffffffffff067807 */ /* 0x000fc60000000000 */
[----:B------:R-:W-:-:S04]  /*1c80*/  @P2 SEL R6, RZ, 0xffffffff, P1 ;  /* 0xffffffffff062807 */ /* 0x000fc80000800000 */
[----:B------:R-:W-:-:S04]  /*1c90*/  LOP3.LUT R6, R6, 0x1, RZ, 0xc0, !PT ;  /* 0x0000000106067812 */ /* 0x000fc800078ec0ff */
[----:B------:R-:W-:-:S04]  /*1ca0*/  ISETP.NE.U32.AND P0, PT, R6, 0x1, PT ;  /* 0x000000010600780c */ /* 0x000fc80003f05070 */
[----:B------:R-:W-:Y:S02]  /*1cb0*/  SEL R0, R0, R13, !P0 ;  /* 0x0000000d00007207 */ /* 0x000fe40004000000 */
[----:B------:R-:W-:Y:S02]  /*1cc0*/  LOP3.LUT R13, R11, 0xff, RZ, 0xc0, !PT ;  /* 0x000000ff0b0d7812 */ /* 0x000fe400078ec0ff */
[----:B------:R-:W-:Y:S02]  /*1cd0*/  LOP3.LUT R6, R0, 0xff, RZ, 0xc0, !PT ;  /* 0x000000ff00067812 */ /* 0x000fe400078ec0ff */
[----:B------:R-:W-:Y:S02]  /*1ce0*/  SEL R7, R4, R7, !P0 ;  /* 0x0000000704077207 */ /* 0x000fe40004000000 */
[----:B------:R-:W-:Y:S02]  /*1cf0*/  ISETP.NE.AND P1, PT, R6, R13, PT ;  /* 0x0000000d0600720c */ /* 0x000fe40003f25270 */
[----:B------:R-:W-:-:S02]  /*1d00*/  SEL R8, R3, R8, !P0 ;  /* 0x0000000803087207 */ /* 0x000fc40004000000 */
[----:B------:R-:W-:Y:S02]  /*1d10*/  ISETP.GE.U32.AND P0, PT, R7, R10, PT ;  /* 0x0000000a0700720c */ /* 0x000fe40003f06070 */
[----:B------:R-:W-:Y:S02]  /*1d20*/  PRMT R3, R11, 0x8880, RZ ;  /* 0x000088800b037816 */ /* 0x000fe400000000ff */
[----:B------:R-:W-:Y:S02]  /*1d30*/  PRMT R4, R0, 0x8880, RZ ;  /* 0x0000888000047816 */ /* 0x000fe400000000ff */
        /* <DEDUP_REMOVED lines=20> */
[----:B------:R-:W-:Y:S02]  /*1e80*/  ISETP.NE.U32.AND P0, PT, R3, 0x1, PT ;  /* 0x000000010300780c */ /* 0x000fe40003f05070 */
[----:B------:R-:W-:Y:S02]  /*1e90*/  PRMT R3, RZ, 0x7610, R3 ;  /* 0x00007610ff037816 */ /* 0x000fe40000000003 */
[----:B------:R-:W-:Y:S02]  /*1ea0*/  SEL R0, R0, R5, !P0 ;  /* 0x0000000500007207 */ /* 0x000fe40004000000 */
[----:B------:R-:W-:Y:S02]  /*1eb0*/  SEL R44, R7, R44, !P0 ;  /* 0x0000002c072c7207 */ /* 0x000fe40004000000 */
[----:B------:R-:W-:Y:S02]  /*1ec0*/  SEL R45, R6, R45, !P0 ;  /* 0x0000002d062d7207 */ /* 0x000fe40004000000 */
[----:B------:R-:W-:Y:S01]  /*1ed0*/  PRMT R7, R0, 0x7610, R7 ;  /* 0x0000761000077816 */ /* 0x000fe20000000007 */
[----:B------:R-:W-:Y:S05]  /*1ee0*/  BRA `(.L_x_3696) ;  /* 0x0000c48000007947 */ /* 0x000fea0003800000 */
.L_x_3697:
        /* <DEDUP_REMOVED lines=14> */
[----:B------:R-:W-:Y:S01]  /*1fd0*/  IMAD.MOV.U32 R41, RZ, RZ, c[0x0][0x170] ;  /* 0x00005c00ff297624 */ /* 0x000fe200078e00ff */
[C---:B------:R-:W-:Y:S01]  /*1fe0*/  PRMT R40, R43.reuse, 0x7610, R40 ;  /* 0x000076102b287816 */ /* 0x040fe20000000028 */
        /* <DEDUP_REMOVED lines=42> */
[----:B------:R-:W-:-:S02]  /*2290*/  IMAD.MOV.U32 R11, RZ, RZ, c[0x0][0x174] ;  /* 0x00005d00ff0b7624 */ /* 0x000fc400078e00ff */
.L_x_3721:
        /* <DEDUP_REMOVED lines=214> */
.L_x_3716:
[----:B------:R-:W-:-:S04]  /*3000*/  LOP3.LUT R3, R3, 0xfffffffe, RZ, 0xc0, !PT ;  /* 0xfffffffe03037812 */ /* 0x000fc800078ec0ff */
[----:B------:R-:W-:-:S05]  /*3010*/  IADD3 R4, P0, R3, R16, RZ ;  /* 0x0000001003047210 */ /* 0x000fca0007f1e0ff */
[----:B------:R-:W-:-:S05]  /*3020*/  IMAD.X R5, RZ, RZ, R17, P0 ;  /* 0x000000ffff057224 */ /* 0x000fca00000e0611 */
[----:B------:R-:W2:Y:S02]  /*3030*/  LDG.E.U16 R4, [R4.64] ;  /* 0x0000002404047981 */ /* 0x000ea4000c1e1500 */
[C---:B--2---:R-:W-:Y:S02]  /*3040*/  PRMT R3, R4.reuse, 0x7770, RZ ;  /* 0x0000777004037816 */ /* 0x044fe400000000ff */
[----:B------:R-:W-:Y:S01]  /*3050*/  PRMT R0, R4, 0x7771, RZ ;  /* 0x0000777104007816 */ /* 0x000fe200000000ff */
        /* <DEDUP_REMOVED lines=212> */
.L_x_3717:
[----:B------:R-:W-:-:S04]  /*3da0*/  LOP3.LUT R5, R7, 0xfffffffe, RZ, 0xc0, !PT ;  /* 0xfffffffe07057812 */ /* 0x000fc800078ec0ff */
[----:B------:R-:W-:-:S05]  /*3db0*/  IADD3 R4, P0, R5, R16, RZ ;  /* 0x0000001005047210 */ /* 0x000fca0007f1e0ff */
[----:B------:R-:W-:-:S05]  /*3dc0*/  IMAD.X R5, RZ, RZ, R17, P0 ;  /* 0x000000ffff057224 */ /* 0x000fca00000e0611 */
[----:B------:R-:W2:Y:S01]  /*3dd0*/  LDG.E.U16 R4, [R4.64] ;  /* 0x0000002404047981 */ /* 0x000ea2000c1e1500 */
[----:B------:R-:W-:Y:S02]  /*3de0*/  IMAD.MOV.U32 R26, RZ, RZ, RZ ;  /* 0x000000ffff1a7224 */ /* 0x000fe400078e00ff */
[----:B------:R-:W-:Y:S01]  /*3df0*/  IMAD.MOV.U32 R8, RZ, RZ, RZ ;  /* 0x000000ffff087224 */ /* 0x000fe200078e00ff */
[C---:B--2---:R-:W-:Y:S02]  /*3e00*/  PRMT R7, R4.reuse, 0x7770, RZ ;  /* 0x0000777004077816 */ /* 0x044fe400000000ff */
[----:B------:R-:W-:Y:S01]  /*3e10*/  PRMT R9, R4, 0x7771, RZ ;  /* 0x0000777104097816 */ /* 0x000fe200000000ff */
[----:B------:R-:W-:Y:S05]  /*3e20*/  @!P1 BRA `(.L_x_3718) ;  /* 0x00000df000009947 */ /* 0x000fea0003800000 */
[----:B------:R-:W-:Y:S02]  /*3e30*/  IMAD.MOV.U32 R4, RZ, RZ, c[0x0][0x184] ;  /* 0x00006100ff047624 */ /* 0x000fe400078e00ff */
[----:B------:R-:W-:Y:S02]  /*3e40*/  IMAD.MOV.U32 R6, RZ, RZ, c[0x0][0x1b8] ;  /* 0x00006e00ff067624 */ /* 0x000fe400078e00ff */
[----:B------:R-:W-:-:S02]  /*3e50*/  IMAD R5, R4, 0x2, R45 ;  /* 0x0000000204057824 */ /* 0x000fc400078e022d */
        /* <DEDUP_REMOVED lines=220> */
.L_x_3718:
[----:B------:R-:W-:-:S04]  /*4c20*/  LOP3.LUT R5, R8, 0xfffffffe, RZ, 0xc0, !PT ;  /* 0xfffffffe08057812 */ /* 0x000fc800078ec0ff */
[----:B------:R-:W-:-:S05]  /*4c30*/  IADD3 R4, P0, R5, R16, RZ ;  /* 0x0000001005047210 */ /* 0x000fca0007f1e0ff */
[----:B------:R-:W-:-:S05]  /*4c40*/  IMAD.X R5, RZ, RZ, R17, P0 ;  /* 0x000000ffff057224 */ /* 0x000fca00000e0611 */
[----:B------:R-:W2:Y:S02]  /*4c50*/  LDG.E.U16 R4, [R4.64] ;  /* 0x0000002404047981 */ /* 0x000ea4000c1e1500 */
[C---:B--2---:R-:W-:Y:S02]  /*4c60*/  PRMT R6, R4.reuse, 0x7770, RZ ;  /* 0x0000777004067816 */ /* 0x044fe400000000ff */
[----:B------:R-:W-:Y:S01]  /*4c70*/  PRMT R27, R4, 0x7771, RZ ;  /* 0x00007771041b7816 */ /* 0x000fe200000000ff */
        /* <DEDUP_REMOVED lines=225> */
.L_x_3719:
[----:B------:R-:W-:-:S04]  /*5a90*/  LOP3.LUT R5, R26, 0xfffffffe, RZ, 0xc0, !PT ;  /* 0xfffffffe1a057812 */ /* 0x000fc800078ec0ff */
[----:B------:R-:W-:-:S05]  /*5aa0*/  IADD3 R4, P0, R5, R16, RZ ;  /* 0x0000001005047210 */ /* 0x000fca0007f1e0ff */
[----:B------:R-:W-:-:S05]  /*5ab0*/  IMAD.X R5, RZ, RZ, R17, P0 ;  /* 0x000000ffff057224 */ /* 0x000fca00000e0611 */
[----:B------:R0:W2:Y:S01]  /*5ac0*/  LDG.E.U16 R4, [R4.64] ;  /* 0x0000002404047981 */ /* 0x0000a2000c1e1500 */
[C---:B------:R-:W-:Y:S02]  /*5ad0*/  PRMT R29, R3.reuse, 0x9910, RZ ;  /* 0x00009910031d7816 */ /* 0x040fe400000000ff */
[----:B------:R-:W-:Y:S02]  /*5ae0*/  LOP3.LUT R8, R10, 0xff, RZ, 0xc0, !PT ;  /* 0x000000ff0a087812 */ /* 0x000fe400078ec0ff */
[----:B------:R-:W-:Y:S02]  /*5af0*/  PRMT R26, R3, 0x8880, RZ ;  /* 0x00008880031a7816 */ /* 0x000fe400000000ff */
[----:B------:R-:W-:Y:S02]  /*5b00*/  ISETP.NE.AND P4, PT, R8, R29, PT ;  /* 0x0000001d0800720c */ /* 0x000fe40003f85270 */
[----:B------:R-:W-:Y:S02]  /*5b10*/  PRMT R29, R10, 0x8880, RZ ;  /* 0x000088800a1d7816 */ /* 0x000fe400000000ff */
[----:B------:R-:W-:-:S02]  /*5b20*/  PRMT R31, R0, 0x9910, RZ ;  /* 0x00009910001f7816 */ /* 0x000fc400000000ff */
[----:B------:R-:W-:Y:S02]  /*5b30*/  LOP3.LUT R8, R13, 0xff, RZ, 0xc0, !PT ;  /* 0x000000ff0d087812 */ /* 0x000fe400078ec0ff */
[----:B------:R-:W-:Y:S02]  /*5b40*/  PRMT R30, R7, 0x9910, RZ ;  /* 0x00009910071e7816 */ /* 0x000fe400000000ff */
[----:B0-----:R-:W-:Y:S02]  /*5b50*/  LOP3.LUT R5, R18, 0xff, RZ, 0xc0, !PT ;  /* 0x000000ff12057812 */ /* 0x001fe400078ec0ff */
[----:B------:R-:W-:Y:S02]  /*5b60*/  ISETP.GE.AND P5, PT, R29, R26, PT ;  /* 0x0000001a1d00720c */ /* 0x000fe40003fa6270 */
[----:B------:R-:W-:Y:S02]  /*5b70*/  ISETP.NE.AND P0, PT, R8, R31, PT ;  /* 0x0000001f0800720c */ /* 0x000fe40003f05270 */
[----:B------:R-:W-:-:S02]  /*5b80*/  ISETP.GE.U32.AND P3, PT, R12, R45, PT ;  /* 0x0000002d0c00720c */ /* 0x000fc40003f66070 */
[----:B------:R-:W-:Y:S02]  /*5b90*/  ISETP.NE.AND P6, PT, R5, R30, PT ;  /* 0x0000001e0500720c */ /* 0x000fe40003fc5270 */
[----:B------:R-:W-:Y:S02]  /*5ba0*/  SEL R5, RZ, 0xffffffff, P5 ;  /* 0xffffffffff057807 */ /* 0x000fe40002800000 */
[----:B------:R-:W-:Y:S02]  /*5bb0*/  ISETP.GE.U32.AND P5, PT, R15, R45, PT ;  /* 0x0000002d0f00720c */ /* 0x000fe40003fa6070 */
[----:B------:R-:W-:Y:S02]  /*5bc0*/  ISETP.GE.AND.EX P3, PT, R11, RZ, PT, P3 ;  /* 0x000000ff0b00720c */ /* 0x000fe40003f66330 */
[----:B------:R-:W-:Y:S02]  /*5bd0*/  PRMT R28, R0, 0x8880, RZ ;  /* 0x00008880001c7816 */ /* 0x000fe400000000ff */
[----:B------:R-:W-:-:S02]  /*5be0*/  PRMT R47, R13, 0x8880, RZ ;  /* 0x000088800d2f7816 */ /* 0x000fc400000000ff */
[----:B------:R-:W-:Y:S02]  /*5bf0*/  PRMT R31, R9, 0x9910, RZ ;  /* 0x00009910091f7816 */ /* 0x000fe400000000ff */
[----:B------:R-:W-:Y:S02]  /*5c00*/  LOP3.LUT R8, R24, 0xff, RZ, 0xc0, !PT ;  /* 0x000000ff18087812 */ /* 0x000fe400078ec0ff */
[----:B------:R-:W-:Y:S02]  /*5c10*/  PRMT R26, R7, 0x8880, RZ ;  /* 0x00008880071a7816 */ /* 0x000fe400000000ff */
[----:B------:R-:W-:Y:S02]  /*5c20*/  PRMT R29, R18, 0x8880, RZ ;  /* 0x00008880121d7816 */ /* 0x000fe400000000ff */
[----:B------:R-:W-:Y:S02]  /*5c30*/  ISETP.GE.AND.EX P5, PT, R14, RZ, PT, P5 ;  /* 0x000000ff0e00720c */ /* 0x000fe40003fa6350 */
[----:B------:R-:W-:-:S02]  /*5c40*/  @!P4 SEL R5, RZ, 0xffffffff, P3 ;  /* 0xffffffffff05c807 */ /* 0x000fc40001800000 */
[----:B------:R-:W-:Y:S02]  /*5c50*/  ISETP.GE.AND P2, PT, R47, R28, PT ;  /* 0x0000001c2f00720c */ /* 0x000fe40003f46270 */
[----:B------:R-:W-:Y:S02]  /*5c60*/  ISETP.NE.AND P3, PT, R8, R31, PT ;  /* 0x0000001f0800720c */ /* 0x000fe40003f65270 */
[----:B------:R-:W-:Y:S02]  /*5c70*/  IADD3 R8, R45, c[0x0][0x184], RZ ;  /* 0x000061002d087a10 */ /* 0x000fe40007ffe0ff */
[----:B------:R-:W-:Y:S02]  /*5c80*/  ISETP.GE.AND P4, PT, R29, R26, PT ;  /* 0x0000001a1d00720c */ /* 0x000fe40003f86270 */
[----:B------:R-:W-:Y:S02]  /*5c90*/  PRMT R28, R9, 0x8880, RZ ;  /* 0x00008880091c7816 */ /* 0x000fe400000000ff */
[----:B------:R-:W-:-:S02]  /*5ca0*/  PRMT R47, R24, 0x8880, RZ ;  /* 0x00008880182f7816 */ /* 0x000fc400000000ff */
[----:B------:R-:W-:Y:S02]  /*5cb0*/  SEL R26, RZ, 0xffffffff, P5 ;  /* 0xffffffffff1a7807 */ /* 0x000fe40002800000 */
[----:B------:R-:W-:Y:S02]  /*5cc0*/  @P0 SEL R26, RZ, 0xffffffff, P2 ;  /* 0xffffffffff1a0807 */ /* 0x000fe40001000000 */
[----:B------:R-:W-:Y:S02]  /*5cd0*/  ISETP.GE.U32.AND P0, PT, R21, R8, PT ;  /* 0x000000081500720c */ /* 0x000fe40003f06070 */
[----:B------:R-:W-:Y:S02]  /*5ce0*/  ISETP.GE.AND P5, PT, R47, R28, PT ;  /* 0x0000001c2f00720c */ /* 0x000fe40003fa6270 */
[----:B------:R-:W-:Y:S02]  /*5cf0*/  PRMT R29, R6, 0x9910, RZ ;  /* 0x00009910061d7816 */ /* 0x000fe400000000ff */
[----:B------:R-:W-:-:S02]  /*5d00*/  LOP3.LUT R28, R33, 0xff, RZ, 0xc0, !PT ;  /* 0x000000ff211c7812 */ /* 0x000fc400078ec0ff */
[----:B------:R-:W-:Y:S02]  /*5d10*/  ISETP.GE.AND.EX P0, PT, R20, RZ, PT, P0 ;  /* 0x000000ff1400720c */ /* 0x000fe40003f06300 */
[----:B------:R-:W-:Y:S02]  /*5d20*/  ISETP.NE.AND P2, PT, R28, R29, PT ;  /* 0x0000001d1c00720c */ /* 0x000fe40003f45270 */
[----:B------:R-:W-:Y:S02]  /*5d30*/  SEL R30, RZ, 0xffffffff, P4 ;  /* 0xffffffffff1e7807 */ /* 0x000fe40002000000 */
[----:B------:R-:W-:Y:S02]  /*5d40*/  PRMT R29, R27, 0x9910, RZ ;  /* 0x000099101b1d7816 */ /* 0x000fe400000000ff */
[----:B------:R-:W-:Y:S02]  /*5d50*/  LOP3.LUT R28, R38, 0xff, RZ, 0xc0, !PT ;  /* 0x000000ff261c7812 */ /* 0x000fe400078ec0ff */
[----:B------:R-:W-:-:S02]  /*5d60*/  @!P6 SEL R30, RZ, 0xffffffff, P0 ;  /* 0xffffffffff1ee807 */ /* 0x000fc40000000000 */
[----:B------:R-:W-:Y:S02]  /*5d70*/  ISETP.GE.U32.AND P0, PT, R32, R8, PT ;  /* 0x000000082000720c */ /* 0x000fe40003f06070 */
[----:B------:R-:W-:Y:S02]  /*5d80*/  ISETP.NE.AND P6, PT, R28, R29, PT ;  /* 0x0000001d1c00720c */ /* 0x000fe40003fc5270 */
[----:B------:R-:W-:Y:S02]  /*5d90*/  ISETP.GE.AND.EX P0, PT, R25, RZ, PT, P0 ;  /* 0x000000ff1900720c */ /* 0x000fe40003f06300 */
[----:B------:R-:W-:Y:S02]  /*5da0*/  LOP3.LUT R28, R26, 0x1, RZ, 0xc0, !PT ;  /* 0x000000011a1c7812 */ /* 0x000fe400078ec0ff */
[----:B------:R-:W-:Y:S02]  /*5db0*/  IADD3 R26, R8, c[0x0][0x184], RZ ;  /* 0x00006100081a7a10 */ /* 0x000fe40007ffe0ff */
[----:B------:R-:W-:-:S02]  /*5dc0*/  PRMT R31, R6, 0x8880, RZ ;  /* 0x00008880061f7816 */ /* 0x000fc400000000ff */
[----:B------:R-:W-:Y:S02]  /*5dd0*/  PRMT R46, R33, 0x8880, RZ ;  /* 0x00008880212e7816 */ /* 0x000fe400000000ff */
[----:B------:R-:W-:Y:S02]  /*5de0*/  SEL R29, RZ, 0xffffffff, P5 ;  /* 0xffffffffff1d7807 */ /* 0x000fe40002800000 */
[----:B------:R-:W-:Y:S02]  /*5df0*/  @!P3 SEL R29, RZ, 0xffffffff, P0 ;  /* 0xffffffffff1db807 */ /* 0x000fe40000000000 */
[----:B------:R-:W-:Y:S02]  /*5e00*/  ISETP.GE.U32.AND P0, PT, R37, R26, PT ;  /* 0x0000001a2500720c */ /* 0x000fe40003f06070 */
[----:B------:R-:W-:Y:S02]  /*5e10*/  ISETP.GE.AND P4, PT, R46, R31, PT ;  /* 0x0000001f2e00720c */ /* 0x000fe40003f86270 */
[----:B------:R-:W-:-:S02]  /*5e20*/  PRMT R31, R27, 0x8880, RZ ;  /* 0x000088801b1f7816 */ /* 0x000fc400000000ff */
[----:B------:R-:W-:Y:S02]  /*5e30*/  PRMT R46, R38, 0x8880, RZ ;  /* 0x00008880262e7816 */ /* 0x000fe400000000ff */
[----:B------:R-:W-:Y:S02]  /*5e40*/  LOP3.LUT R5, R5, 0x1, RZ, 0xc0, !PT ;  /* 0x0000000105057812 */ /* 0x000fe400078ec0ff */
[----:B------:R-:W-:Y:S02]  /*5e50*/  ISETP.GE.AND.EX P0, PT, R36, RZ, PT, P0 ;  /* 0x000000ff2400720c */ /* 0x000fe40003f06300 */
[----:B------:R-:W-:Y:S02]  /*5e60*/  ISETP.GE.AND P5, PT, R46, R31, PT ;  /* 0x0000001f2e00720c */ /* 0x000fe40003fa6270 */
[----:B------:R-:W-:Y:S02]  /*5e70*/  SEL R31, RZ, 0xffffffff, P4 ;  /* 0xffffffffff1f7807 */ /* 0x000fe40002000000 */
[----:B------:R-:W-:-:S02]  /*5e80*/  ISETP.NE.U32.AND P4, PT, R5, 0x1, PT ;  /* 0x000000010500780c */ /* 0x000fc40003f85070 */
[----:B------:R-:W-:Y:S02]  /*5e90*/  @!P2 SEL R31, RZ, 0xffffffff, P0 ;  /* 0xffffffffff1fa807 */ /* 0x000fe40000000000 */
[----:B------:R-:W-:Y:S02]  /*5ea0*/  LOP3.LUT R5, R43, 0xff, RZ, 0xc0, !PT ;  /* 0x000000ff2b057812 */ /* 0x000fe400078ec0ff */
[----:B------:R-:W-:Y:S02]  /*5eb0*/  ISETP.GE.U32.AND P0, PT, R41, R26, PT ;  /* 0x0000001a2900720c */ /* 0x000fe40003f06070 */
[----:B------:R-:W-:Y:S02]  /*5ec0*/  SEL R47, RZ, 0xffffffff, P5 ;  /* 0xffffffffff2f7807 */ /* 0x000fe40002800000 */
[----:B------:R-:W-:Y:S02]  /*5ed0*/  ISETP.GE.AND.EX P0, PT, R39, RZ, PT, P0 ;  /* 0x000000ff2700720c */ /* 0x000fe40003f06300 */
[----:B------:R-:W-:-:S02]  /*5ee0*/  ISETP.NE.U32.AND P3, PT, R28, 0x1, PT ;  /* 0x000000011c00780c */ /* 0x000fc40003f65070 */
[----:B------:R-:W-:Y:S02]  /*5ef0*/  @!P6 SEL R47, RZ, 0xffffffff, P0 ;  /* 0xffffffffff2fe807 */ /* 0x000fe40000000000 */
[----:B------:R-:W-:Y:S02]  /*5f00*/  LOP3.LUT R28, R40, 0xff, RZ, 0xc0, !PT ;  /* 0x000000ff281c7812 */ /* 0x000fe400078ec0ff */
[----:B------:R-:W-:Y:S02]  /*5f10*/  LOP3.LUT R30, R30, 0x1, RZ, 0xc0, !PT ;  /* 0x000000011e1e7812 */ /* 0x000fe400078ec0ff */
[----:B------:R-:W-:Y:S02]  /*5f20*/  LOP3.LUT R29, R29, 0x1, RZ, 0xc0, !PT ;  /* 0x000000011d1d7812 */ /* 0x000fe400078ec0ff */
[-C--:B------:R-:W-:Y:S02]  /*5f30*/  SEL R15, R15, R45.reuse, !P3 ;  /* 0x0000002d0f0f7207 */ /* 0x080fe40005800000 */
[----:B------:R-:W-:-:S02]  /*5f40*/  SEL R12, R12, R45, !P4 ;  /* 0x0000002d0c0c7207 */ /* 0x000fc40006000000 */
[----:B------:R-:W-:Y:S02]  /*5f50*/  PRMT R51, R40, 0x8880, RZ ;  /* 0x0000888028337816 */ /* 0x000fe400000000ff */
[----:B------:R-:W-:Y:S02]  /*5f60*/  LOP3.LUT R31, R31, 0x1, RZ, 0xc0, !PT ;  /* 0x000000011f1f7812 */ /* 0x000fe400078ec0ff */
[----:B------:R-:W-:Y:S02]  /*5f70*/  LOP3.LUT R47, R47, 0x1, RZ, 0xc0, !PT ;  /* 0x000000012f2f7812 */ /* 0x000fe400078ec0ff */
[----:B------:R-:W-:Y:S02]  /*5f80*/  SEL R10, R10, R3, !P4 ;  /* 0x000000030a0a7207 */ /* 0x000fe40006000000 */
[----:B------:R-:W-:Y:S02]  /*5f90*/  SEL R11, R11, RZ, !P4 ;  /* 0x000000ff0b0b7207 */ /* 0x000fe40006000000 */
[----:B------:R-:W-:-:S02]  /*5fa0*/  SEL R14, R14, RZ, !P3 ;  /* 0x000000ff0e0e7207 */ /* 0x000fc40005800000 */
[C---:B--2---:R-:W-:Y:S02]  /*5fb0*/  LOP3.LUT R46, R4.reuse, 0xff, RZ, 0xc0, !PT ;  /* 0x000000ff042e7812 */ /* 0x044fe400078ec0ff */
[----:B------:R-:W-:Y:S02]  /*5fc0*/  PRMT R49, R4, 0x7771, RZ ;  /* 0x0000777104317816 */ /* 0x000fe400000000ff */
[----:B------:R-:W-:Y:S02]  /*5fd0*/  ISETP.NE.AND P2, PT, R5, R46, PT ;  /* 0x0000002e0500720c */ /* 0x000fe40003f45270 */
[----:B------:R-:W-:Y:S02]  /*5fe0*/  IADD3 R5, R26, c[0x0][0x184], RZ ;  /* 0x000061001a057a10 */ /* 0x000fe40007ffe0ff */
[----:B------:R-:W-:Y:S02]  /*5ff0*/  ISETP.NE.AND P5, PT, R28, R49, PT ;  /* 0x000000311c00720c */ /* 0x000fe40003fa5270 */
[----:B------:R-:W-:-:S02]  /*6000*/  ISETP.GE.U32.AND P0, PT, R44, R5, PT ;  /* 0x000000052c00720c */ /* 0x000fc40003f06070 */
[----:B------:R-:W-:Y:S02]  /*6010*/  PRMT R49, R43, 0x8880, RZ ;  /* 0x000088802b317816 */ /* 0x000fe400000000ff */
[----:B------:R-:W-:Y:S02]  /*6020*/  ISETP.GE.AND.EX P0, PT, R42, RZ, PT, P0 ;  /* 0x000000ff2a00720c */ /* 0x000fe40003f06300 */
[----:B------:R-:W-:Y:S02]  /*6030*/  PRMT R28, R4, 0x8880, RZ ;  /* 0x00008880041c7816 */ /* 0x000fe400000000ff */
[----:B------:R-:W-:Y:S02]  /*6040*/  SEL R46, RZ, 0xffffffff, P0 ;  /* 0xffffffffff2e7807 */ /* 0x000fe40000000000 */
[----:B------:R-:W-:Y:S02]  /*6050*/  ISETP.GE.AND P0, PT, R49, R28, PT ;  /* 0x0000001c3100720c */ /* 0x000fe40003f06270 */
[----:B------:R-:W-:-:S02]  /*6060*/  ISETP.GE.U32.AND P6, PT, R35, R5, PT ;  /* 0x000000052300720c */ /* 0x000fc40003fc6070 */
[----:B------:R-:W-:Y:S02]  /*6070*/  @P2 SEL R46, RZ, 0xffffffff, P0 ;  /* 0xffffffffff2e2807 */ /* 0x000fe40000000000 */
[----:B------:R-:W-:Y:S01]  /*6080*/  ISETP.NE.U32.AND P2, PT, R30, 0x1, PT ;  /* 0x000000011e00780c */ /* 0x000fe20003f45070 */
[----:B------:R-:W-:Y:S01]  /*6090*/  IMAD.MOV.U32 R30, RZ, RZ, c[0x0][0x184] ;  /* 0x00006100ff1e7624 */ /* 0x000fe200078e00ff */
[----:B------:R-:W-:Y:S02]  /*60a0*/  ISETP.NE.U32.AND P0, PT, R29, 0x1, PT ;  /* 0x000000011d00780c */ /* 0x000fe40003f05070 */
[----:B------:R-:W-:Y:S02]  /*60b0*/  IADD3 R45, R5, c[0x0][0x184], RZ ;  /* 0x00006100052d7a10 */ /* 0x000fe40007ffe0ff */
[----:B------:R-:W-:Y:S02]  /*60c0*/  ISETP.GE.AND.EX P6, PT, R34, RZ, PT, P6 ;  /* 0x000000ff2200720c */ /* 0x000fe40003fc6360 */
[----:B------:R-:W-:-:S02]  /*60d0*/  PRMT R48, R4, 0x9991, RZ ;  /* 0x0000999104307816 */ /* 0x000fc400000000ff */
[-C--:B------:R-:W-:Y:S02]  /*60e0*/  SEL R21, R21, R8.reuse, !P2 ;  /* 0x0000000815157207 */ /* 0x080fe40005000000 */
[----:B------:R-:W-:Y:S01]  /*60f0*/  SEL R32, R32, R8, !P0 ;  /* 0x0000000820207207 */ /* 0x000fe20004000000 */
[----:B------:R-:W-:Y:S01]  /*6100*/  IMAD R8, R30, 0x3, R45 ;  /* 0x000000031e087824 */ /* 0x000fe200078e022d */
[----:B------:R-:W-:Y:S02]  /*6110*/  SEL R28, RZ, 0xffffffff, P6 ;  /* 0xffffffffff1c7807 */ /* 0x000fe40003000000 */
[----:B------:R-:W-:Y:S02]  /*6120*/  ISETP.GE.AND P6, PT, R51, R48, PT ;  /* 0x000000303300720c */ /* 0x000fe40003fc6270 */
[----:B------:R-:W-:Y:S02]  /*6130*/  ISETP.GE.U32.AND P4, PT, R8, c[0x0][0x17c], PT ;  /* 0x00005f0008007a0c */ /* 0x000fe40003f86070 */
[----:B------:R-:W-:-:S02]  /*6140*/  @P5 SEL R28, RZ, 0xffffffff, P6 ;  /* 0xffffffffff1c5807 */ /* 0x000fc40003000000 */
[----:B------:R-:W-:Y:S02]  /*6150*/  ISETP.NE.U32.AND P6, PT, R31, 0x1, PT ;  /* 0x000000011f00780c */ /* 0x000fe40003fc5070 */
[----:B------:R-:W-:Y:S02]  /*6160*/  ISETP.NE.U32.AND P5, PT, R47, 0x1, PT ;  /* 0x000000012f00780c */ /* 0x000fe40003fa5070 */
[----:B------:R-:W-:Y:S02]  /*6170*/  LOP3.LUT R46, R46, 0x1, RZ, 0xc0, !PT ;  /* 0x000000012e2e7812 */ /* 0x000fe400078ec0ff */
[-C--:B------:R-:W-:Y:S02]  /*6180*/  SEL R37, R37, R26.reuse, !P6 ;  /* 0x0000001a25257207 */ /* 0x080fe40007000000 */
[----:B------:R-:W-:Y:S02]  /*6190*/  SEL R41, R41, R26, !P5 ;  /* 0x0000001a29297207 */ /* 0x000fe40006800000 */
[----:B------:R-:W-:-:S02]  /*61a0*/  SEL R26, R13, R0, !P3 ;  /* 0x000000000d1a7207 */ /* 0x000fc40005800000 */
[----:B------:R-:W-:Y:S02]  /*61b0*/  LOP3.LUT R28, R28, 0x1, RZ, 0xc0, !PT ;  /* 0x000000011c1c7812 */ /* 0x000fe400078ec0ff */
[----:B------:R-:W-:Y:S02]  /*61c0*/  ISETP.NE.U32.AND P3, PT, R46, 0x1, PT ;  /* 0x000000012e00780c */ /* 0x000fe40003f65070 */
[----:B------:R-:W-:Y:S02]  /*61d0*/  PRMT R8, R4, 0x7770, RZ ;  /* 0x0000777004087816 */ /* 0x000fe400000000ff */
[----:B------:R-:W-:Y:S02]  /*61e0*/  SEL R18, R18, R7, !P2 ;  /* 0x0000000712127207 */ /* 0x000fe40005000000 */
[----:B------:R-:W-:Y:S02]  /*61f0*/  SEL R20, R20, RZ, !P2 ;  /* 0x000000ff14147207 */ /* 0x000fe40005000000 */
[----:B------:R-:W-:-:S02]  /*6200*/  ISETP.NE.U32.AND P2, PT, R28, 0x1, PT ;  /* 0x000000011c00780c */ /* 0x000fc40003f45070 */
[----:B------:R-:W-:Y:S02]  /*6210*/  PRMT R13, R4, 0x7771, RZ ;  /* 0x00007771040d7816 */ /* 0x000fe400000000ff */
[----:B------:R-:W-:Y:S02]  /*6220*/  SEL R8, R43, R8, !P3 ;  /* 0x000000082b087207 */ /* 0x000fe40005800000 */
        /* <DEDUP_REMOVED lines=9> */
[----:B------:R-:W-:-:S02]  /*62c0*/  PRMT R13, R26, 0x7610, R13 ;  /* 0x000076101a0d7816 */ /* 0x000fc4000000000d */
[----:B------:R-:W-:Y:S02]  /*62d0*/  SEL R42, R42, RZ, !P3 ;  /* 0x000000ff2a2a7207 */ /* 0x000fe40005800000 */
[----:B------:R-:W-:Y:S02]  /*62e0*/  SEL R34, R34, RZ, !P2 ;  /* 0x000000ff22227207 */ /* 0x000fe40005000000 */
[----:B------:R-:W-:Y:S01]  /*62f0*/  PRMT R43, R8, 0x7610, R43 ;  /* 0x00007610082b7816 */ /* 0x000fe2000000002b */
[----:B------:R-:W-:Y:S01]  /*6300*/  @P4 CALL.REL.NOINC `(.L_x_3720) ;  /* 0x0000001000004944 */ /* 0x000fe20003c00000 */
[----:B------:R-:W-:Y:S05]  /*6310*/  BRA `(.L_x_3721) ;  /* 0xffffbf8000007947 */ /* 0x000fea000383ffff */
.L_x_3720:
[----:B------:R-:W-:Y:S05]  /*6320*/  BSYNC B1 ;  /* 0x0000000000017941 */ /* 0x000fea0003800000 */
.L_x_3715:
[----:B------:R-:W-:Y:S02]  /*6330*/  PRMT R8, R0, 0x8880, RZ ;  /* 0x0000888000087816 */ /* 0x000fe400000000ff */
[----:B------:R-:W-:Y:S02]  /*6340*/  PRMT R3, R3, 0x8880, RZ ;  /* 0x0000888003037816 */ /* 0x000fe400000000ff */
[----:B------:R-:W-:Y:S02]  /*6350*/  PRMT R0, R9, 0x8880, RZ ;  /* 0x0000888009007816 */ /* 0x000fe400000000ff */
[----:B------:R-:W-:-:S02]  /*6360*/  PRMT R5, R4, 0x8880, RZ ;  /* 0x0000888004057816 */ /* 0x000fc400000000ff */
        /* <DEDUP_REMOVED lines=12> */
.L_x_3714:
[----:B------:R-:W-:Y:S05]  /*6430*/  BSYNC B0 ;  /* 0x0000000000007941 */ /* 0x000fea0003800000 */
.L_x_3713:
        /* <DEDUP_REMOVED lines=205> */
.L_x_3724:
[----:B------:R-:W-:-:S04]  /*7110*/  LOP3.LUT R29, R29, 0xfffffffe, RZ, 0xc0, !PT ;  /* 0xfffffffe1d1d7812 */ /* 0x000fc800078ec0ff */
[----:B------:R-:W-:-:S05]  /*7120*/  IADD3 R28, P2, R29, R16, RZ ;  /* 0x000000101d1c7210 */ /* 0x000fca0007f5e0ff */
[----:B------:R-:W-:-:S05]  /*7130*/  IMAD.X R29, RZ, RZ, R17, P2 ;  /* 0x000000ffff1d7224 */ /* 0x000fca00010e0611 */
[----:B------:R-:W2:Y:S01]  /*7140*/  LDG.E.U16 R28, [R28.64] ;  /* 0x000000241c1c7981 */ /* 0x000ea2000c1e1500 */
[----:B------:R-:W-:-:S04]  /*7150*/  IADD3 R27, R45, c[0x0][0x184], RZ ;  /* 0x000061002d1b7a10 */ /* 0x000fc80007ffe0ff */
[----:B------:R-:W-:Y:S02]  /*7160*/  ISETP.GE.U32.AND P2, PT, R27, c[0x0][0x17c], PT ;  /* 0x00005f001b007a0c */ /* 0x000fe40003f46070 */
[C---:B--2---:R-:W-:Y:S02]  /*7170*/  PRMT R9, R28.reuse, 0x7770, RZ ;  /* 0x000077701c097816 */ /* 0x044fe400000000ff */
[----:B------:R-:W-:-:S09]  /*7180*/  PRMT R8, R28, 0x7771, RZ ;  /* 0x000077711c087816 */ /* 0x000fd200000000ff */
        /* <DEDUP_REMOVED lines=201> */
.L_x_3725:
        /* <DEDUP_REMOVED lines=209> */
.L_x_3726:
        /* <DEDUP_REMOVED lines=209> */
.L_x_3727:
[----:B------:R-:W-:-:S04]  /*9840*/  LOP3.LUT R29, R29, 0xfffffffe, RZ, 0xc0, !PT ;  /* 0xfffffffe1d1d7812 */ /* 0x000fc800078ec0ff */
[----:B------:R-:W-:-:S05]  /*9850*/  IADD3 R16, P1, R29, R16, RZ ;  /* 0x000000101d107210 */ /* 0x000fca0007f3e0ff */
[----:B------:R-:W-:-:S05]  /*9860*/  IMAD.X R17, RZ, RZ, R17, P1 ;  /* 0x000000ffff117224 */ /* 0x000fca00008e0611 */
[----:B------:R-:W2:Y:S02]  /*9870*/  LDG.E.U16 R16, [R16.64] ;  /* 0x0000002410107981 */ /* 0x000ea4000c1e1500 */
[C---:B--2---:R-:W-:Y:S02]  /*9880*/  PRMT R4, R16.reuse, 0x7770, RZ ;  /* 0x0000777010047816 */ /* 0x044fe400000000ff */
[----:B------:R-:W-:Y:S02]  /*9890*/  PRMT R5, R16, 0x7771, RZ ;  /* 0x0000777110057816 */ /* 0x000fe400000000ff */
.L_x_3723:
[----:B------:R-:W-:Y:S05]  /*98a0*/  BSYNC B0 ;  /* 0x0000000000007941 */ /* 0x000fea0003800000 */
.L_x_3722:
[----:B------:R-:W-:Y:S01]  /*98b0*/  BSSY B0, `(.L_x_3728) ;  /* 0x0000083000007945 */ /* 0x000fe20003800000 */
[----:B------:R-:W-:Y:S05]  /*98c0*/  @P0 BRA `(.L_x_3729) ;  /* 0x0000081000000947 */ /* 0x000fea0003800000 */
[----:B------:R-:W-:Y:S02]  /*98d0*/  LOP3.LUT R16, R9, 0xff, RZ, 0xc0, !PT ;  /* 0x000000ff09107812 */ /* 0x000fe400078ec0ff */
[----:B------:R-:W-:Y:S02]  /*98e0*/  LOP3.LUT R17, R10, 0xff, RZ, 0xc0, !PT ;  /* 0x000000ff0a117812 */ /* 0x000fe400078ec0ff */
[----:B------:R-:W-:Y:S02]  /*98f0*/  LOP3.LUT R26, R8, 0xff, RZ, 0xc0, !PT ;  /* 0x000000ff081a7812 */ /* 0x000fe400078ec0ff */
[----:B------:R-:W-:-:S02]  /*9900*/  ISETP.NE.AND P3, PT, R17, R16, PT ;  /* 0x000000101100720c */ /* 0x000fc40003f65270 */
[----:B------:R-:W-:Y:S02]  /*9910*/  LOP3.LUT R27, R13, 0xff, RZ, 0xc0, !PT ;  /* 0x000000ff0d1b7812 */ /* 0x000fe400078ec0ff */
[----:B------:R-:W-:Y:S02]  /*9920*/  PRMT R16, R9, 0x8880, RZ ;  /* 0x0000888009107816 */ /* 0x000fe400000000ff */
[----:B------:R-:W-:Y:S02]  /*9930*/  PRMT R17, R10, 0x8880, RZ ;  /* 0x000088800a117816 */ /* 0x000fe400000000ff */
[----:B------:R-:W-:Y:S02]  /*9940*/  ISETP.GE.U32.AND P0, PT, R12, R45, PT ;  /* 0x0000002d0c00720c */ /* 0x000fe40003f06070 */
[----:B------:R-:W-:Y:S02]  /*9950*/  ISETP.NE.AND P2, PT, R27, R26, PT ;  /* 0x0000001a1b00720c */ /* 0x000fe40003f45270 */
[----:B------:R-:W-:-:S02]  /*9960*/  ISETP.GE.AND P4, PT, R17, R16, PT ;  /* 0x000000101100720c */ /* 0x000fc40003f86270 */
[----:B------:R-:W-:Y:S02]  /*9970*/  ISETP.GE.AND.EX P0, PT, R11, RZ, PT, P0 ;  /* 0x000000ff0b00720c */ /* 0x000fe40003f06300 */
[----:B------:R-:W-:Y:S02]  /*9980*/  PRMT R26, R8, 0x8880, RZ ;  /* 0x00008880081a7816 */ /* 0x000fe400000000ff */
[----:B------:R-:W-:Y:S02]  /*9990*/  PRMT R27, R13, 0x8880, RZ ;  /* 0x000088800d1b7816 */ /* 0x000fe400000000ff */
        /* <DEDUP_REMOVED lines=20> */
[----:B------:R-:W-:Y:S02]  /*9ae0*/  LOP3.LUT R8, R7, 0xff, RZ, 0xc0, !PT ;  /* 0x000000ff07087812 */ /* 0x000fe400078ec0ff */
[----:B------:R-:W-:Y:S02]  /*9af0*/  LOP3.LUT R9, R18, 0xff, RZ, 0xc0, !PT ;  /* 0x000000ff12097812 */ /* 0x000fe400078ec0ff */
[----:B------:R-:W-:-:S02]  /*9b00*/  LOP3.LUT R17, R6, 0xff, RZ, 0xc0, !PT ;  /* 0x000000ff06117812 */ /* 0x000fc400078ec0ff */
[----:B------:R-:W-:Y:S02]  /*9b10*/  ISETP.NE.AND P3, PT, R9, R8, PT ;  /* 0x000000080900720c */ /* 0x000fe40003f65270 */
[----:B------:R-:W-:Y:S02]  /*9b20*/  LOP3.LUT R26, R24, 0xff, RZ, 0xc0, !PT ;  /* 0x000000ff181a7812 */ /* 0x000fe400078ec0ff */
[----:B------:R-:W-:Y:S02]  /*9b30*/  PRMT R8, R7, 0x8880, RZ ;  /* 0x0000888007087816 */ /* 0x000fe400000000ff */
[----:B------:R-:W-:Y:S02]  /*9b40*/  PRMT R9, R18, 0x8880, RZ ;  /* 0x0000888012097816 */ /* 0x000fe400000000ff */
[----:B------:R-:W-:Y:S02]  /*9b50*/  ISETP.GE.U32.AND P0, PT, R21, R16, PT ;  /* 0x000000101500720c */ /* 0x000fe40003f06070 */
[----:B------:R-:W-:-:S02]  /*9b60*/  ISETP.NE.AND P2, PT, R26, R17, PT ;  /* 0x000000111a00720c */ /* 0x000fc40003f45270 */
[----:B------:R-:W-:Y:S02]  /*9b70*/  ISETP.GE.AND P4, PT, R9, R8, PT ;  /* 0x000000080900720c */ /* 0x000fe40003f86270 */
[----:B------:R-:W-:Y:S02]  /*9b80*/  ISETP.GE.AND.EX P0, PT, R20, RZ, PT, P0 ;  /* 0x000000ff1400720c */ /* 0x000fe40003f06300 */
[----:B------:R-:W-:Y:S02]  /*9b90*/  PRMT R17, R6, 0x8880, RZ ;  /* 0x0000888006117816 */ /* 0x000fe400000000ff */
[----:B------:R-:W-:Y:S02]  /*9ba0*/  PRMT R26, R24, 0x8880, RZ ;  /* 0x00008880181a7816 */ /* 0x000fe400000000ff */
        /* <DEDUP_REMOVED lines=20> */
[----:B------:R-:W-:Y:S02]  /*9cf0*/  LOP3.LUT R6, R0, 0xff, RZ, 0xc0, !PT ;  /* 0x000000ff00067812 */ /* 0x000fe400078ec0ff */
[----:B------:R-:W-:-:S02]  /*9d00*/  LOP3.LUT R7, R33, 0xff, RZ, 0xc0, !PT ;  /* 0x000000ff21077812 */ /* 0x000fc400078ec0ff */
[----:B------:R-:W-:Y:S02]  /*9d10*/  LOP3.LUT R9, R3, 0xff, RZ, 0xc0, !PT ;  /* 0x000000ff03097812 */ /* 0x000fe400078ec0ff */
[----:B------:R-:W-:Y:S02]  /*9d20*/  ISETP.NE.AND P3, PT, R7, R6, PT ;  /* 0x000000060700720c */ /* 0x000fe40003f65270 */
[----:B------:R-:W-:Y:S02]  /*9d30*/  LOP3.LUT R16, R38, 0xff, RZ, 0xc0, !PT ;  /* 0x000000ff26107812 */ /* 0x000fe400078ec0ff */
[----:B------:R-:W-:Y:S02]  /*9d40*/  PRMT R6, R0, 0x8880, RZ ;  /* 0x0000888000067816 */ /* 0x000fe400000000ff */
[----:B------:R-:W-:Y:S02]  /*9d50*/  PRMT R7, R33, 0x8880, RZ ;  /* 0x0000888021077816 */ /* 0x000fe400000000ff */
[----:B------:R-:W-:-:S02]  /*9d60*/  ISETP.GE.U32.AND P0, PT, R37, R8, PT ;  /* 0x000000082500720c */ /* 0x000fc40003f06070 */
[----:B------:R-:W-:Y:S02]  /*9d70*/  ISETP.NE.AND P2, PT, R16, R9, PT ;  /* 0x000000091000720c */ /* 0x000fe40003f45270 */
[----:B------:R-:W-:Y:S02]  /*9d80*/  ISETP.GE.AND P4, PT, R7, R6, PT ;  /* 0x000000060700720c */ /* 0x000fe40003f86270 */
[----:B------:R-:W-:Y:S02]  /*9d90*/  ISETP.GE.AND.EX P0, PT, R36, RZ, PT, P0 ;  /* 0x000000ff2400720c */ /* 0x000fe40003f06300 */
[----:B------:R-:W-:Y:S02]  /*9da0*/  PRMT R9, R3, 0x8880, RZ ;  /* 0x0000888003097816 */ /* 0x000fe400000000ff */
[----:B------:R-:W-:Y:S02]  /*9db0*/  PRMT R16, R38, 0x8880, RZ ;  /* 0x0000888026107816 */ /* 0x000fe400000000ff */
        /* <DEDUP_REMOVED lines=23> */
[----:B------:R-:W-:Y:S02]  /*9f30*/  LOP3.LUT R8, R40, 0xff, RZ, 0xc0, !PT ;  /* 0x000000ff28087812 */ /* 0x000fe400078ec0ff */
[----:B------:R-:W-:Y:S02]  /*9f40*/  ISETP.NE.AND P3, PT, R3, R0, PT ;  /* 0x000000000300720c */ /* 0x000fe40003f65270 */
[----:B------:R-:W-:Y:S02]  /*9f50*/  ISETP.NE.AND P2, PT, R8, R7, PT ;  /* 0x000000070800720c */ /* 0x000fe40003f45270 */
[----:B------:R-:W-:Y:S02]  /*9f60*/  PRMT R0, R4, 0x8880, RZ ;  /* 0x0000888004007816 */ /* 0x000fe400000000ff */
[----:B------:R-:W-:-:S02]  /*9f70*/  PRMT R3, R43, 0x8880, RZ ;  /* 0x000088802b037816 */ /* 0x000fc400000000ff */
[----:B------:R-:W-:Y:S02]  /*9f80*/  PRMT R7, R5, 0x8880, RZ ;  /* 0x0000888005077816 */ /* 0x000fe400000000ff */
[----:B------:R-:W-:Y:S02]  /*9f90*/  PRMT R8, R40, 0x8880, RZ ;  /* 0x0000888028087816 */ /* 0x000fe400000000ff */
        /* <DEDUP_REMOVED lines=20> */
.L_x_3729:
[----:B------:R-:W-:Y:S05]  /*a0e0*/  BSYNC B0 ;  /* 0x0000000000007941 */ /* 0x000fea0003800000 */
.L_x_3728:
[----:B------:R-:W-:Y:S02]  /*a0f0*/  LOP3.LUT R0, R10, 0xff, RZ, 0xc0, !PT ;  /* 0x000000ff0a007812 */ /* 0x000fe400078ec0ff */
[----:B------:R-:W-:Y:S02]  /*a100*/  LOP3.LUT R3, R18, 0xff, RZ, 0xc0, !PT ;  /* 0x000000ff12037812 */ /* 0x000fe400078ec0ff */
[----:B------:R-:W-:-:S02]  /*a110*/  LOP3.LUT R4, R13, 0xff, RZ, 0xc0, !PT ;  /* 0x000000ff0d047812 */ /* 0x000fc400078ec0ff */
[----:B------:R-:W-:Y:S02]  /*a120*/  LOP3.LUT R5, R24, 0xff, RZ, 0xc0, !PT ;  /* 0x000000ff18057812 */ /* 0x000fe400078ec0ff */
[----:B------:R-:W-:Y:S02]  /*a130*/  ISETP.NE.AND P4, PT, R0, R3, PT ;  /* 0x000000030000720c */ /* 0x000fe40003f85270 */
[----:B------:R-:W-:Y:S02]  /*a140*/  ISETP.NE.AND P2, PT, R4, R5, PT ;  /* 0x000000050400720c */ /* 0x000fe40003f45270 */
[----:B------:R-:W-:Y:S02]  /*a150*/  ISETP.GE.U32.AND P0, PT, R12, R21, PT ;  /* 0x000000150c00720c */ /* 0x000fe40003f06070 */
[----:B------:R-:W-:Y:S02]  /*a160*/  ISETP.GE.U32.AND P1, PT, R15, R32, PT ;  /* 0x000000200f00720c */ /* 0x000fe40003f26070 */
[----:B------:R-:W-:-:S02]  /*a170*/  ISETP.GE.AND.EX P0, PT, R11, R20, PT, P0 ;  /* 0x000000140b00720c */ /* 0x000fc40003f06300 */
[----:B------:R-:W-:Y:S02]  /*a180*/  PRMT R6, R18, 0x8880, RZ ;  /* 0x0000888012067816 */ /* 0x000fe400000000ff */
[----:B------:R-:W-:Y:S02]  /*a190*/  PRMT R7, R10, 0x8880, RZ ;  /* 0x000088800a077816 */ /* 0x000fe400000000ff */
[----:B------:R-:W-:Y:S02]  /*a1a0*/  PRMT R3, R24, 0x8880, RZ ;  /* 0x0000888018037816 */ /* 0x000fe400000000ff */
[----:B------:R-:W-:Y:S02]  /*a1b0*/  PRMT R4, R13, 0x8880, RZ ;  /* 0x000088800d047816 */ /* 0x000fe400000000ff */
[----:B------:R-:W-:Y:S02]  /*a1c0*/  ISETP.GE.AND.EX P1, PT, R14, R25, PT, P1 ;  /* 0x000000190e00720c */ /* 0x000fe40003f26310 */
[----:B------:R-:W-:-:S02]  /*a1d0*/  SEL R0, RZ, 0xffffffff, P0 ;  /* 0xffffffffff007807 */ /* 0x000fc40000000000 */
[----:B------:R-:W-:Y:S02]  /*a1e0*/  ISETP.GE.AND P3, PT, R7, R6, PT ;  /* 0x000000060700720c */ /* 0x000fe40003f66270 */
[----:B------:R-:W-:Y:S02]  /*a1f0*/  ISETP.GE.AND P0, PT, R4, R3, PT ;  /* 0x000000030400720c */ /* 0x000fe40003f06270 */
[----:B------:R-:W-:Y:S02]  /*a200*/  SEL R3, RZ, 0xffffffff, P1 ;  /* 0xffffffffff037807 */ /* 0x000fe40000800000 */
[----:B------:R-:W-:Y:S02]  /*a210*/  @P4 SEL R0, RZ, 0xffffffff, P3 ;  /* 0xffffffffff004807 */ /* 0x000fe40001800000 */
[----:B------:R-:W-:Y:S02]  /*a220*/  @P2 SEL R3, RZ, 0xffffffff, P0 ;  /* 0xffffffffff032807 */ /* 0x000fe40000000000 */
[----:B------:R-:W-:-:S02]  /*a230*/  LOP3.LUT R0, R0, 0x1, RZ, 0xc0, !PT ;  /* 0x0000000100007812 */ /* 0x000fc400078ec0ff */
[----:B------:R-:W-:Y:S02]  /*a240*/  LOP3.LUT R3, R3, 0x1, RZ, 0xc0, !PT ;  /* 0x0000000103037812 */ /* 0x000fe400078ec0ff */
[----:B------:R-:W-:Y:S02]  /*a250*/  ISETP.NE.U32.AND P0, PT, R0, 0x1, PT ;  /* 0x000000010000780c */ /* 0x000fe40003f05070 */
[----:B------:R-:W-:Y:S02]  /*a260*/  ISETP.NE.U32.AND P1, PT, R3, 0x1, PT ;  /* 0x000000010300780c */ /* 0x000fe40003f25070 */
[----:B------:R-:W-:Y:S02]  /*a270*/  SEL R10, R10, R18, !P0 ;  /* 0x000000120a0a7207 */ /* 0x000fe40004000000 */
[----:B------:R-:W-:Y:S02]  /*a280*/  SEL R13, R13, R24, !P1 ;  /* 0x000000180d0d7207 */ /* 0x000fe40004800000 */
[----:B------:R-:W-:-:S02]  /*a290*/  SEL R12, R12, R21, !P0 ;  /* 0x000000150c0c7207 */ /* 0x000fc40004000000 */
[----:B------:R-:W-:Y:S02]  /*a2a0*/  LOP3.LUT R3, R33, 0xff, RZ, 0xc0, !PT ;  /* 0x000000ff21037812 */ /* 0x000fe400078ec0ff */
[----:B------:R-:W-:Y:S02]  /*a2b0*/  LOP3.LUT R5, R38, 0xff, RZ, 0xc0, !PT ;  /* 0x000000ff26057812 */ /* 0x000fe400078ec0ff */
[----:B------:R-:W-:Y:S02]  /*a2c0*/  LOP3.LUT R0, R10, 0xff, RZ, 0xc0, !PT ;  /* 0x000000ff0a007812 */ /* 0x000fe400078ec0ff */
[----:B------:R-:W-:Y:S02]  /*a2d0*/  LOP3.LUT R4, R13, 0xff, RZ, 0xc0, !PT ;  /* 0x000000ff0d047812 */ /* 0x000fe400078ec0ff */
[----:B------:R-:W-:Y:S02]  /*a2e0*/  SEL R11, R11, R20, !P0 ;  /* 0x000000140b0b7207 */ /* 0x000fe40004000000 */
[----:B------:R-:W-:-:S02]  /*a2f0*/  SEL R28, R15, R32, !P1 ;  /* 0x000000200f1c7207 */ /* 0x000fc40004800000 */
[----:B------:R-:W-:Y:S02]  /*a300*/  ISETP.NE.AND P4, PT, R0, R3, PT ;  /* 0x000000030000720c */ /* 0x000fe40003f85270 */
[----:B------:R-:W-:Y:S02]  /*a310*/  ISETP.NE.AND P2, PT, R4, R5, PT ;  /* 0x000000050400720c */ /* 0x000fe40003f45270 */
[----:B------:R-:W-:Y:S02]  /*a320*/  ISETP.GE.U32.AND P0, PT, R12, R37, PT ;  /* 0x000000250c00720c */ /* 0x000fe40003f06070 */
[----:B------:R-:W-:Y:S02]  /*a330*/  SEL R14, R14, R25, !P1 ;  /* 0x000000190e0e7207 */ /* 0x000fe40004800000 */
        /* <DEDUP_REMOVED lines=54> */
.L_x_3712:
        /* <DEDUP_REMOVED lines=46> */
.L_x_3733:
[----:B------:R-:W-:-:S05]  /*a980*/  IMAD R4, R45, c[0x0][0x2e8], RZ ;  /* 0x0000ba002d047a24 */ /* 0x000fca00078e02ff */
[----:B------:R-:W-:-:S04]  /*a990*/  LOP3.LUT R5, R4, 0xfffffffe, RZ, 0xc0, !PT ;  /* 0xfffffffe04057812 */ /* 0x000fc800078ec0ff */
[----:B------:R-:W-:-:S05]  /*a9a0*/  IADD3 R4, P0, R5, R16, RZ ;  /* 0x0000001005047210 */ /* 0x000fca0007f1e0ff */
[----:B------:R-:W-:-:S05]  /*a9b0*/  IMAD.X R5, RZ, RZ, R17, P0 ;  /* 0x000000ffff057224 */ /* 0x000fca00000e0611 */
[----:B------:R0:W2:Y:S01]  /*a9c0*/  LDG.E.U16 R37, [R4.64] ;  /* 0x0000002404257981 */ /* 0x0000a2000c1e1500 */
[----:B------:R-:W-:-:S04]  /*a9d0*/  IADD3 R36, R45, c[0x0][0x184], RZ ;  /* 0x000061002d247a10 */ /* 0x000fc80007ffe0ff */
[C---:B------:R-:W-:Y:S01]  /*a9e0*/  IADD3 R35, R36.reuse, c[0x0][0x184], RZ ;  /* 0x0000610024237a10 */ /* 0x040fe20007ffe0ff */
[----:B------:R-:W-:-:S05]  /*a9f0*/  IMAD R6, R36, c[0x0][0x2e8], RZ ;  /* 0x0000ba0024067a24 */ /* 0x000fca00078e02ff */
[----:B------:R-:W-:-:S04]  /*aa00*/  LOP3.LUT R7, R6, 0xfffffffe, RZ, 0xc0, !PT ;  /* 0xfffffffe06077812 */ /* 0x000fc800078ec0ff */
[----:B------:R-:W-:-:S05]  /*aa10*/  IADD3 R6, P0, R7, R16, RZ ;  /* 0x0000001007067210 */ /* 0x000fca0007f1e0ff */
[----:B------:R-:W-:Y:S02]  /*aa20*/  IMAD.X R7, RZ, RZ, R17, P0 ;  /* 0x000000ffff077224 */ /* 0x000fe400000e0611 */
[----:B------:R-:W-:-:S03]  /*aa30*/  IMAD R8, R35, c[0x0][0x2e8], RZ ;  /* 0x0000ba0023087a24 */ /* 0x000fc600078e02ff */
[----:B------:R1:W3:Y:S01]  /*aa40*/  LDG.E.U16 R6, [R6.64] ;  /* 0x0000002406067981 */ /* 0x0002e2000c1e1500 */
[----:B------:R-:W-:Y:S02]  /*aa50*/  IADD3 R39, R35, c[0x0][0x184], RZ ;  /* 0x0000610023277a10 */ /* 0x000fe40007ffe0ff */
[----:B------:R-:W-:-:S04]  /*aa60*/  LOP3.LUT R9, R8, 0xfffffffe, RZ, 0xc0, !PT ;  /* 0xfffffffe08097812 */ /* 0x000fc800078ec0ff */
[----:B------:R-:W-:Y:S01]  /*aa70*/  IADD3 R8, P0, R9, R16, RZ ;  /* 0x0000001009087210 */ /* 0x000fe20007f1e0ff */
[----:B0-----:R-:W-:-:S04]  /*aa80*/  IMAD R4, R39, c[0x0][0x2e8], RZ ;  /* 0x0000ba0027047a24 */ /* 0x001fc800078e02ff */
[----:B------:R-:W-:Y:S01]  /*aa90*/  IMAD.X R9, RZ, RZ, R17, P0 ;  /* 0x000000ffff097224 */ /* 0x000fe200000e0611 */
[----:B------:R-:W-:-:S04]  /*aaa0*/  LOP3.LUT R5, R4, 0xfffffffe, RZ, 0xc0, !PT ;  /* 0xfffffffe04057812 */ /* 0x000fc800078ec0ff */
[----:B------:R0:W4:Y:S01]  /*aab0*/  LDG.E.U16 R8, [R8.64] ;  /* 0x0000002408087981 */ /* 0x000122000c1e1500 */
[----:B------:R-:W-:-:S05]  /*aac0*/  IADD3 R4, P0, R5, R16, RZ ;  /* 0x0000001005047210 */ /* 0x000fca0007f1e0ff */
[----:B------:R-:W-:-:S05]  /*aad0*/  IMAD.X R5, RZ, RZ, R17, P0 ;  /* 0x000000ffff057224 */ /* 0x000fca00000e0611 */
[----:B------:R5:W4:Y:S01]  /*aae0*/  LDG.E.U16 R4, [R4.64] ;  /* 0x0000002404047981 */ /* 0x000b22000c1e1500 */
[----:B-1----:R-:W-:Y:S02]  /*aaf0*/  LOP3.LUT R7, R10, 0xff, RZ, 0xc0, !PT ;  /* 0x000000ff0a077812 */ /* 0x002fe400078ec0ff */
[----:B------:R-:W-:Y:S02]  /*ab00*/  LOP3.LUT R38, R13, 0xff, RZ, 0xc0, !PT ;  /* 0x000000ff0d267812 */ /* 0x000fe400078ec0ff */
[-C--:B------:R-:W-:Y:S02]  /*ab10*/  ISETP.GE.U32.AND P0, PT, R12, R45.reuse, PT ;  /* 0x0000002d0c00720c */ /* 0x080fe40003f06070 */
[----:B------:R-:W-:Y:S02]  /*ab20*/  ISETP.GE.U32.AND P1, PT, R18, R45, PT ;  /* 0x0000002d1200720c */ /* 0x000fe40003f26070 */
[----:B------:R-:W-:Y:S02]  /*ab30*/  ISETP.GE.AND.EX P0, PT, R11, RZ, PT, P0 ;  /* 0x000000ff0b00720c */ /* 0x000fe40003f06300 */
[----:B------:R-:W-:-:S02]  /*ab40*/  ISETP.GE.AND.EX P1, PT, R14, RZ, PT, P1 ;  /* 0x000000ff0e00720c */ /* 0x000fc40003f26310 */
[----:B------:R-:W-:Y:S02]  /*ab50*/  ISETP.GE.U32.AND P6, PT, R21, R36, PT ;  /* 0x000000241500720c */ /* 0x000fe40003fc6070 */
[----:B------:R-:W-:Y:S02]  /*ab60*/  PRMT R48, R43, 0x8880, RZ ;  /* 0x000088802b307816 */ /* 0x000fe400000000ff */
[----:B------:R-:W-:Y:S02]  /*ab70*/  ISETP.GE.AND.EX P6, PT, R20, RZ, PT, P6 ;  /* 0x000000ff1400720c */ /* 0x000fe40003fc6360 */
[----:B------:R-:W-:Y:S02]  /*ab80*/  PRMT R47, R0, 0x8880, RZ ;  /* 0x00008880002f7816 */ /* 0x000fe400000000ff */
[C---:B--2---:R-:W-:Y:S02]  /*ab90*/  LOP3.LUT R40, R37.reuse, 0xff, RZ, 0xc0, !PT ;  /* 0x000000ff25287812 */ /* 0x044fe400078ec0ff */
[----:B------:R-:W-:-:S02]  /*aba0*/  PRMT R41, R37, 0x7771, RZ ;  /* 0x0000777125297816 */ /* 0x000fc400000000ff */
[----:B------:R-:W-:Y:S02]  /*abb0*/  ISETP.NE.AND P3, PT, R7, R40, PT ;  /* 0x000000280700720c */ /* 0x000fe40003f65270 */
[----:B------:R-:W-:Y:S02]  /*abc0*/  ISETP.NE.AND P2, PT, R38, R41, PT ;  /* 0x000000292600720c */ /* 0x000fe40003f45270 */
[----:B------:R-:W-:Y:S02]  /*abd0*/  PRMT R38, R10, 0x8880, RZ ;  /* 0x000088800a267816 */ /* 0x000fe400000000ff */
[----:B-----5:R-:W-:Y:S02]  /*abe0*/  PRMT R5, R37, 0x8880, RZ ;  /* 0x0000888025057816 */ /* 0x020fe400000000ff */
[----:B------:R-:W-:Y:S02]  /*abf0*/  PRMT R40, R13, 0x8880, RZ ;  /* 0x000088800d287816 */ /* 0x000fe400000000ff */
[----:B------:R-:W-:-:S02]  /*ac00*/  PRMT R7, R37, 0x9991, RZ ;  /* 0x0000999125077816 */ /* 0x000fc400000000ff */
[----:B------:R-:W-:Y:S02]  /*ac10*/  ISETP.GE.AND P4, PT, R38, R5, PT ;  /* 0x000000052600720c */ /* 0x000fe40003f86270 */
[----:B------:R-:W-:Y:S02]  /*ac20*/  ISETP.GE.AND P5, PT, R40, R7, PT ;  /* 0x000000072800720c */ /* 0x000fe40003fa6270 */
[----:B------:R-:W-:Y:S02]  /*ac30*/  SEL R5, RZ, 0xffffffff, P0 ;  /* 0xffffffffff057807 */ /* 0x000fe40000000000 */
[----:B------:R-:W-:Y:S02]  /*ac40*/  SEL R7, RZ, 0xffffffff, P1 ;  /* 0xffffffffff077807 */ /* 0x000fe40000800000 */
[----:B------:R-:W-:Y:S02]  /*ac50*/  @P3 SEL R5, RZ, 0xffffffff, P4 ;  /* 0xffffffffff053807 */ /* 0x000fe40002000000 */
[----:B------:R-:W-:-:S02]  /*ac60*/  @P2 SEL R7, RZ, 0xffffffff, P5 ;  /* 0xffffffffff072807 */ /* 0x000fc40002800000 */
[----:B------:R-:W-:Y:S02]  /*ac70*/  LOP3.LUT R5, R5, 0x1, RZ, 0xc0, !PT ;  /* 0x0000000105057812 */ /* 0x000fe400078ec0ff */
[----:B------:R-:W-:Y:S02]  /*ac80*/  LOP3.LUT R7, R7, 0x1, RZ, 0xc0, !PT ;  /* 0x0000000107077812 */ /* 0x000fe400078ec0ff */
[----:B------:R-:W-:Y:S02]  /*ac90*/  ISETP.NE.U32.AND P3, PT, R5, 0x1, PT ;  /* 0x000000010500780c */ /* 0x000fe40003f65070 */
[----:B------:R-:W-:Y:S02]  /*aca0*/  ISETP.NE.U32.AND P2, PT, R7, 0x1, PT ;  /* 0x000000010700780c */ /* 0x000fe40003f45070 */
[C---:B------:R-:W-:Y:S02]  /*acb0*/  PRMT R5, R37.reuse, 0x7770, RZ ;  /* 0x0000777025057816 */ /* 0x040fe400000000ff */
[----:B------:R-:W-:-:S02]  /*acc0*/  PRMT R38, R37, 0x7771, RZ ;  /* 0x0000777125267816 */ /* 0x000fc400000000ff */
[----:B------:R-:W-:Y:S02]  /*acd0*/  SEL R10, R10, R5, !P3 ;  /* 0x000000050a0a7207 */ /* 0x000fe40005800000 */
[----:B------:R-:W-:Y:S02]  /*ace0*/  SEL R13, R13, R38, !P2 ;  /* 0x000000260d0d7207 */ /* 0x000fe40005000000 */
[C---:B------:R-:W-:Y:S02]  /*acf0*/  LOP3.LUT R5, R15.reuse, 0xff, RZ, 0xc0, !PT ;  /* 0x000000ff0f057812 */ /* 0x040fe400078ec0ff */
[----:B---3--:R-:W-:Y:S02]  /*ad00*/  LOP3.LUT R38, R6, 0xff, RZ, 0xc0, !PT ;  /* 0x000000ff06267812 */ /* 0x008fe400078ec0ff */
[----:B------:R-:W-:Y:S02]  /*ad10*/  PRMT R40, R15, 0x8880, RZ ;  /* 0x000088800f287816 */ /* 0x000fe400000000ff */
[----:B------:R-:W-:-:S02]  /*ad20*/  ISETP.NE.AND P0, PT, R5, R38, PT ;  /* 0x000000260500720c */ /* 0x000fc40003f05270 */
[C---:B------:R-:W-:Y:S02]  /*ad30*/  PRMT R7, R6.reuse, 0x8880, RZ ;  /* 0x0000888006077816 */ /* 0x040fe400000000ff */
[----:B------:R-:W-:Y:S02]  /*ad40*/  PRMT R38, R6, 0x7771, RZ ;  /* 0x0000777106267816 */ /* 0x000fe400000000ff */
[----:B------:R-:W-:Y:S02]  /*ad50*/  ISETP.GE.AND P5, PT, R40, R7, PT ;  /* 0x000000072800720c */ /* 0x000fe40003fa6270 */
[C---:B------:R-:W-:Y:S02]  /*ad60*/  LOP3.LUT R5, R24.reuse, 0xff, RZ, 0xc0, !PT ;  /* 0x000000ff18057812 */ /* 0x040fe400078ec0ff */
[----:B------:R-:W-:Y:S02]  /*ad70*/  PRMT R7, R24, 0x8880, RZ ;  /* 0x0000888018077816 */ /* 0x000fe400000000ff */
[----:B------:R-:W-:-:S02]  /*ad80*/  SEL R12, R12, R45, !P3 ;  /* 0x0000002d0c0c7207 */ /* 0x000fc40005800000 */
[----:B------:R-:W-:Y:S02]  /*ad90*/  SEL R18, R18, R45, !P2 ;  /* 0x0000002d12127207 */ /* 0x000fe40005000000 */
[----:B------:R-:W-:Y:S02]  /*ada0*/  IADD3 R45, R39, c[0x0][0x184], RZ ;  /* 0x00006100272d7a10 */ /* 0x000fe40007ffe0ff */
[----:B------:R-:W-:Y:S01]  /*adb0*/  ISETP.NE.AND P4, PT, R5, R38, PT ;  /* 0x000000260500720c */ /* 0x000fe20003f85270 */
[----:B------:R-:W-:Y:S01]  /*adc0*/  IMAD.MOV.U32 R38, RZ, RZ, R7 ;  /* 0x000000ffff267224 */ /* 0x000fe200078e0007 */
[----:B------:R-:W-:Y:S01]  /*add0*/  SEL R7, RZ, 0xffffffff, P6 ;  /* 0xffffffffff077807 */ /* 0x000fe20003000000 */
[----:B0-----:R-:W-:Y:S01]  /*ade0*/  IMAD R9, R34, 0x3, R45 ;  /* 0x0000000322097824 */ /* 0x001fe200078e022d */
[----:B------:R-:W-:Y:S02]  /*adf0*/  @P0 SEL R7, RZ, 0xffffffff, P5 ;  /* 0xffffffffff070807 */ /* 0x000fe40002800000 */
[----:B------:R-:W-:-:S02]  /*ae00*/  ISETP.GE.U32.AND P5, PT, R27, R36, PT ;  /* 0x000000241b00720c */ /* 0x000fc40003fa6070 */
[----:B------:R-:W-:Y:S02]  /*ae10*/  LOP3.LUT R5, R26, 0xff, RZ, 0xc0, !PT ;  /* 0x000000ff1a057812 */ /* 0x000fe400078ec0ff */
[----:B----4-:R-:W-:Y:S02]  /*ae20*/  LOP3.LUT R40, R8, 0xff, RZ, 0xc0, !PT ;  /* 0x000000ff08287812 */ /* 0x010fe400078ec0ff */
[----:B------:R-:W-:Y:S02]  /*ae30*/  ISETP.GE.U32.AND P1, PT, R9, c[0x0][0x17c], PT ;  /* 0x00005f0009007a0c */ /* 0x000fe40003f26070 */
[----:B------:R-:W-:Y:S02]  /*ae40*/  ISETP.GE.AND.EX P5, PT, R25, RZ, PT, P5 ;  /* 0x000000ff1900720c */ /* 0x000fe40003fa6350 */
[----:B------:R-:W-:Y:S02]  /*ae50*/  PRMT R9, R6, 0x9991, RZ ;  /* 0x0000999106097816 */ /* 0x000fe400000000ff */
[----:B------:R-:W-:-:S02]  /*ae60*/  ISETP.NE.AND P0, PT, R5, R40, PT ;  /* 0x000000280500720c */ /* 0x000fc40003f05270 */
[----:B------:R-:W-:Y:S02]  /*ae70*/  SEL R40, RZ, 0xffffffff, P5 ;  /* 0xffffffffff287807 */ /* 0x000fe40002800000 */
[----:B------:R-:W-:Y:S02]  /*ae80*/  ISETP.GE.AND P6, PT, R38, R9, PT ;  /* 0x000000092600720c */ /* 0x000fe40003fc6270 */
[----:B------:R-:W-:Y:S02]  /*ae90*/  ISETP.GE.U32.AND P5, PT, R30, R35, PT ;  /* 0x000000231e00720c */ /* 0x000fe40003fa6070 */
[----:B------:R-:W-:Y:S02]  /*aea0*/  PRMT R38, R26, 0x8880, RZ ;  /* 0x000088801a267816 */ /* 0x000fe400000000ff */
[----:B------:R-:W-:Y:S02]  /*aeb0*/  PRMT R9, R8, 0x8880, RZ ;  /* 0x0000888008097816 */ /* 0x000fe400000000ff */
[----:B------:R-:W-:-:S02]  /*aec0*/  LOP3.LUT R5, R31, 0xff, RZ, 0xc0, !PT ;  /* 0x000000ff1f057812 */ /* 0x000fc400078ec0ff */
[----:B------:R-:W-:Y:S02]  /*aed0*/  PRMT R46, R8, 0x7771, RZ ;  /* 0x00007771082e7816 */ /* 0x000fe400000000ff */
[----:B------:R-:W-:Y:S02]  /*aee0*/  @P4 SEL R40, RZ, 0xffffffff, P6 ;  /* 0xffffffffff284807 */ /* 0x000fe40003000000 */
[----:B------:R-:W-:Y:S02]  /*aef0*/  ISETP.GE.AND.EX P5, PT, R29, RZ, PT, P5 ;  /* 0x000000ff1d00720c */ /* 0x000fe40003fa6350 */
[----:B------:R-:W-:Y:S02]  /*af00*/  ISETP.GE.AND P6, PT, R38, R9, PT ;  /* 0x000000092600720c */ /* 0x000fe40003fc6270 */
[----:B------:R-:W-:Y:S02]  /*af10*/  ISETP.NE.AND P4, PT, R5, R46, PT ;  /* 0x0000002e0500720c */ /* 0x000fe40003f85270 */
[----:B------:R-:W-:-:S02]  /*af20*/  LOP3.LUT R46, R43, 0xff, RZ, 0xc0, !PT ;  /* 0x000000ff2b2e7812 */ /* 0x000fc400078ec0ff */
[----:B------:R-:W-:Y:S02]  /*af30*/  LOP3.LUT R5, R4, 0xff, RZ, 0xc0, !PT ;  /* 0x000000ff04057812 */ /* 0x000fe400078ec0ff */
[----:B------:R-:W-:Y:S02]  /*af40*/  SEL R38, RZ, 0xffffffff, P5 ;  /* 0xffffffffff267807 */ /* 0x000fe40002800000 */
[----:B------:R-:W-:Y:S02]  /*af50*/  PRMT R9, R31, 0x8880, RZ ;  /* 0x000088801f097816 */ /* 0x000fe400000000ff */
[----:B------:R-:W-:Y:S02]  /*af60*/  @P0 SEL R38, RZ, 0xffffffff, P6 ;  /* 0xffffffffff260807 */ /* 0x000fe40003000000 */
[----:B------:R-:W-:Y:S02]  /*af70*/  ISETP.GE.U32.AND P0, PT, R33, R35, PT ;  /* 0x000000232100720c */ /* 0x000fe40003f06070 */
[----:B------:R-:W-:Y:S01]  /*af80*/  ISETP.NE.AND P5, PT, R46, R5, PT ;  /* 0x000000052e00720c */ /* 0x000fe20003fa5270 */
[----:B------:R-:W-:Y:S01]  /*af90*/  IMAD.MOV.U32 R46, RZ, RZ, R9 ;  /* 0x000000ffff2e7224 */ /* 0x000fe200078e0009 */
[----:B------:R-:W-:-:S02]  /*afa0*/  ISETP.GE.U32.AND P6, PT, R44, R39, PT ;  /* 0x000000272c00720c */ /* 0x000fc40003fc6070 */
[----:B------:R-:W-:Y:S02]  /*afb0*/  ISETP.GE.AND.EX P0, PT, R32, RZ, PT, P0 ;  /* 0x000000ff2000720c */ /* 0x000fe40003f06300 */
[----:B------:R-:W-:Y:S02]  /*afc0*/  PRMT R5, R8, 0x9991, RZ ;  /* 0x0000999108057816 */ /* 0x000fe400000000ff */
[----:B------:R-:W-:Y:S02]  /*afd0*/  ISETP.GE.AND.EX P6, PT, R42, RZ, PT, P6 ;  /* 0x000000ff2a00720c */ /* 0x000fe40003fc6360 */
[----:B------:R-:W-:Y:S02]  /*afe0*/  PRMT R41, R4, 0x8880, RZ ;  /* 0x0000888004297816 */ /* 0x000fe400000000ff */
[----:B------:R-:W-:Y:S02]  /*aff0*/  SEL R9, RZ, 0xffffffff, P0 ;  /* 0xffffffffff097807 */ /* 0x000fe40000000000 */
[----:B------:R-:W-:-:S02]  /*b000*/  ISETP.GE.AND P0, PT, R46, R5, PT ;  /* 0x000000052e00720c */ /* 0x000fc40003f06270 */
[----:B------:R-:W-:Y:S02]  /*b010*/  SEL R5, RZ, 0xffffffff, P6 ;  /* 0xffffffffff057807 */ /* 0x000fe40003000000 */
[----:B------:R-:W-:Y:S02]  /*b020*/  ISETP.GE.AND P6, PT, R48, R41, PT ;  /* 0x000000293000720c */ /* 0x000fe40003fc6270 */
[----:B------:R-:W-:Y:S02]  /*b030*/  PRMT R46, R4, 0x7771, RZ ;  /* 0x00007771042e7816 */ /* 0x000fe400000000ff */
[----:B------:R-:W-:Y:S02]  /*b040*/  LOP3.LUT R41, R0, 0xff, RZ, 0xc0, !PT ;  /* 0x000000ff00297812 */ /* 0x000fe400078ec0ff */
[----:B------:R-:W-:Y:S02]  /*b050*/  @P5 SEL R5, RZ, 0xffffffff, P6 ;  /* 0xffffffffff055807 */ /* 0x000fe40003000000 */
[----:B------:R-:W-:-:S02]  /*b060*/  ISETP.NE.AND P6, PT, R41, R46, PT ;  /* 0x0000002e2900720c */ /* 0x000fc40003fc5270 */
[----:B------:R-:W-:Y:S02]  /*b070*/  ISETP.GE.U32.AND P5, PT, R28, R39, PT ;  /* 0x000000271c00720c */ /* 0x000fe40003fa6070 */
[----:B------:R-:W-:Y:S02]  /*b080*/  LOP3.LUT R7, R7, 0x1, RZ, 0xc0, !PT ;  /* 0x0000000107077812 */ /* 0x000fe400078ec0ff */
[----:B------:R-:W-:Y:S02]  /*b090*/  ISETP.GE.AND.EX P5, PT, R3, RZ, PT, P5 ;  /* 0x000000ff0300720c */ /* 0x000fe40003fa6350 */
[----:B------:R-:W-:Y:S02]  /*b0a0*/  PRMT R46, R4, 0x9991, RZ ;  /* 0x00009991042e7816 */ /* 0x000fe400000000ff */
[----:B------:R-:W-:Y:S02]  /*b0b0*/  @P4 SEL R9, RZ, 0xffffffff, P0 ;  /* 0xffffffffff094807 */ /* 0x000fe40000000000 */
[----:B------:R-:W-:-:S02]  /*b0c0*/  ISETP.NE.U32.AND P0, PT, R7, 0x1, PT ;  /* 0x000000010700780c */ /* 0x000fc40003f05070 */
[----:B------:R-:W-:Y:S02]  /*b0d0*/  SEL R7, RZ, 0xffffffff, P5 ;  /* 0xffffffffff077807 */ /* 0x000fe40002800000 */
[----:B------:R-:W-:Y:S02]  /*b0e0*/  ISETP.GE.AND P5, PT, R47, R46, PT ;  /* 0x0000002e2f00720c */ /* 0x000fe40003fa6270 */
[----:B------:R-:W-:Y:S02]  /*b0f0*/  LOP3.LUT R9, R9, 0x1, RZ, 0xc0, !PT ;  /* 0x0000000109097812 */ /* 0x000fe400078ec0ff */
[----:B------:R-:W-:Y:S02]  /*b100*/  LOP3.LUT R38, R38, 0x1, RZ, 0xc0, !PT ;  /* 0x0000000126267812 */ /* 0x000fe400078ec0ff */
[----:B------:R-:W-:Y:S02]  /*b110*/  @P6 SEL R7, RZ, 0xffffffff, P5 ;  /* 0xffffffffff076807 */ /* 0x000fe40002800000 */
[----:B------:R-:W-:-:S02]  /*b120*/  ISETP.NE.U32.AND P5, PT, R9, 0x1, PT ;  /* 0x000000010900780c */ /* 0x000fc40003fa5070 */
[----:B------:R-:W-:Y:S02]  /*b130*/  ISETP.NE.U32.AND P6, PT, R38, 0x1, PT ;  /* 0x000000012600780c */ /* 0x000fe40003fc5070 */
[----:B------:R-:W-:Y:S02]  /*b140*/  PRMT R9, R8, 0x7770, RZ ;  /* 0x0000777008097816 */ /* 0x000fe400000000ff */
[----:B------:R-:W-:Y:S02]  /*b150*/  LOP3.LUT R40, R40, 0x1, RZ, 0xc0, !PT ;  /* 0x0000000128287812 */ /* 0x000fe400078ec0ff */
[----:B------:R-:W-:Y:S02]  /*b160*/  LOP3.LUT R5, R5, 0x1, RZ, 0xc0, !PT ;  /* 0x0000000105057812 */ /* 0x000fe400078ec0ff */
[----:B------:R-:W-:Y:S02]  /*b170*/  LOP3.LUT R7, R7, 0x1, RZ, 0xc0, !PT ;  /* 0x0000000107077812 */ /* 0x000fe400078ec0ff */
[----:B------:R-:W-:-:S02]  /*b180*/  SEL R9, R26, R9, !P6 ;  /* 0x000000091a097207 */ /* 0x000fc40007000000 */
[----:B------:R-:W-:Y:S02]  /*b190*/  SEL R11, R11, RZ, !P3 ;  /* 0x000000ff0b0b7207 */ /* 0x000fe40005800000 */
[----:B------:R-:W-:Y:S02]  /*b1a0*/  ISETP.NE.U32.AND P4, PT, R40, 0x1, PT ;  /* 0x000000012800780c */ /* 0x000fe40003f85070 */
[----:B------:R-:W-:Y:S02]  /*b1b0*/  ISETP.NE.U32.AND P3, PT, R5, 0x1, PT ;  /* 0x000000010500780c */ /* 0x000fe40003f65070 */
[----:B------:R-:W-:Y:S02]  /*b1c0*/  PRMT R26, R4, 0x7770, RZ ;  /* 0x00007770041a7816 */ /* 0x000fe400000000ff */
[----:B------:R-:W-:Y:S02]  /*b1d0*/  SEL R14, R14, RZ, !P2 ;  /* 0x000000ff0e0e7207 */ /* 0x000fe40005000000 */
[----:B------:R-:W-:-:S02]  /*b1e0*/  PRMT R40, R6, 0x7770, RZ ;  /* 0x0000777006287816 */ /* 0x000fc400000000ff */
[----:B------:R-:W-:Y:S02]  /*b1f0*/  PRMT R41, R6, 0x7771, RZ ;  /* 0x0000777106297816 */ /* 0x000fe400000000ff */
[----:B------:R-:W-:Y:S02]  /*b200*/  PRMT R38, R8, 0x7771, RZ ;  /* 0x0000777108267816 */ /* 0x000fe400000000ff */
[----:B------:R-:W-:Y:S02]  /*b210*/  ISETP.NE.U32.AND P2, PT, R7, 0x1, PT ;  /* 0x000000010700780c */ /* 0x000fe40003f45070 */
[----:B------:R-:W-:Y:S02]  /*b220*/  PRMT R5, R4, 0x7771, RZ ;  /* 0x0000777104057816 */ /* 0x000fe400000000ff */
[----:B------:R-:W-:Y:S02]  /*b230*/  SEL R43, R43, R26, !P3 ;  /* 0x0000001a2b2b7207 */ /* 0x000fe40005800000 */
[----:B------:R-:W-:-:S02]  /*b240*/  SEL R15, R15, R40, !P0 ;  /* 0x000000280f0f7207 */ /* 0x000fc40004000000 */
[----:B------:R-:W-:Y:S02]  /*b250*/  SEL R24, R24, R41, !P4 ;  /* 0x0000002918187207 */ /* 0x000fe40006000000 */
[-C--:B------:R-:W-:Y:S02]  /*b260*/  SEL R21, R21, R36.reuse, !P0 ;  /* 0x0000002415157207 */ /* 0x080fe40004000000 */
        /* <DEDUP_REMOVED lines=8> */
[----:B------:R-:W-:Y:S02]  /*b2f0*/  SEL R25, R25, RZ, !P4 ;  /* 0x000000ff19197207 */ /* 0x000fe40006000000 */
[----:B------:R-:W-:-:S02]  /*b300*/  SEL R29, R29, RZ, !P6 ;  /* 0x000000ff1d1d7207 */ /* 0x000fc40007000000 */
[----:B------:R-:W-:Y:S02]  /*b310*/  SEL R32, R32, RZ, !P5 ;  /* 0x000000ff20207207 */ /* 0x000fe40006800000 */
[----:B------:R-:W-:Y:S02]  /*b320*/  PRMT R26, R9, 0x7610, R26 ;  /* 0x00007610091a7816 */ /* 0x000fe4000000001a */
[----:B------:R-:W-:Y:S02]  /*b330*/  SEL R42, R42, RZ, !P3 ;  /* 0x000000ff2a2a7207 */ /* 0x000fe40005800000 */
[----:B------:R-:W-:Y:S01]  /*b340*/  SEL R3, R3, RZ, !P2 ;  /* 0x000000ff03037207 */ /* 0x000fe20005000000 */
[----:B------:R-:W-:Y:S05]  /*b350*/  @!P1 BRA `(.L_x_3733) ;  /* 0xfffff62000009947 */ /* 0x000fea000383ffff */
[----:B------:R-:W-:Y:S05]  /*b360*/  BSYNC B1 ;  /* 0x0000000000017941 */ /* 0x000fea0003800000 */
.L_x_3732:
[C---:B------:R-:W-:Y:S02]  /*b370*/  PRMT R36, R6.reuse, 0x8880, RZ ;  /* 0x0000888006247816 */ /* 0x040fe400000000ff */
[----:B------:R-:W-:Y:S02]  /*b380*/  PRMT R9, R6, 0x9991, RZ ;  /* 0x0000999106097816 */ /* 0x000fe400000000ff */
[----:B------:R-:W-:-:S02]  /*b390*/  PRMT R35, R8, 0x8880, RZ ;  /* 0x0000888008237816 */ /* 0x000fc400000000ff */
[----:B------:R-:W-:Y:S02]  /*b3a0*/  PRMT R6, R8, 0x9991, RZ ;  /* 0x0000999108067816 */ /* 0x000fe400000000ff */
[C---:B------:R-:W-:Y:S02]  /*b3b0*/  PRMT R5, R37.reuse, 0x8880, RZ ;  /* 0x0000888025057816 */ /* 0x040fe400000000ff */
[----:B------:R-:W-:Y:S02]  /*b3c0*/  PRMT R34, R37, 0x9991, RZ ;  /* 0x0000999125227816 */ /* 0x000fe400000000ff */
[C---:B------:R-:W-:Y:S02]  /*b3d0*/  PRMT R8, R4.reuse, 0x8880, RZ ;  /* 0x0000888004087816 */ /* 0x040fe400000000ff */
        /* <DEDUP_REMOVED lines=9> */
.L_x_3731:
[----:B------:R-:W-:Y:S05]  /*b470*/  BSYNC B0 ;  /* 0x0000000000007941 */ /* 0x000fea0003800000 */
.L_x_3730:
[----:B------:R-:W-:Y:S01]  /*b480*/  ISETP.GE.U32.AND P0, PT, R45, c[0x0][0x17c], PT ;  /* 0x00005f002d007a0c */ /* 0x000fe20003f06070 */
[----:B------:R-:W-:-:S12]  /*b490*/  BSSY B0, `(.L_x_3734) ;  /* 0x0000028000007945 */ /* 0x000fd80003800000 */
[----:B------:R-:W-:Y:S05]  /*b4a0*/  @P0 BRA `(.L_x_3735) ;  /* 0x0000026000000947 */ /* 0x000fea0003800000 */
[----:B------:R-:W-:-:S05]  /*b4b0*/  IMAD R4, R45, c[0x0][0x2e8], RZ ;  /* 0x0000ba002d047a24 */ /* 0x000fca00078e02ff */
        /* <DEDUP_REMOVED lines=19> */
[C---:B------:R-:W-:Y:S01]  /*b5f0*/  IADD3 R5, R38.reuse, c[0x0][0x184], RZ ;  /* 0x0000610026057a10 */ /* 0x040fe20007ffe0ff */
[----:B------:R-:W-:-:S03]  /*b600*/  IMAD R4, R38, c[0x0][0x2e8], RZ ;  /* 0x0000ba0026047a24 */ /* 0x000fc600078e02ff */
[----:B------:R-:W-:-:S13]  /*b610*/  ISETP.GE.U32.AND P1, PT, R5, c[0x0][0x17c], PT ;  /* 0x00005f0005007a0c */ /* 0x000fda0003f26070 */
[----:B------:R-:W-:-:S05]  /*b620*/  @!P1 IMAD R5, R5, c[0x0][0x2e8], RZ ;  /* 0x0000ba0005059a24 */ /* 0x000fca00078e02ff */
[----:B------:R-:W-:Y:S02]  /*b630*/  @!P1 LOP3.LUT R35, R5, 0xfffffffe, RZ, 0xc0, !PT ;  /* 0xfffffffe05239812 */ /* 0x000fe400078ec0ff */
[----:B------:R-:W-:Y:S02]  /*b640*/  LOP3.LUT R5, R4, 0xfffffffe, RZ, 0xc0, !PT ;  /* 0xfffffffe04057812 */ /* 0x000fe400078ec0ff */
[-C--:B------:R-:W-:Y:S02]  /*b650*/  @!P1 IADD3 R4, P3, R35, R16.reuse, RZ ;  /* 0x0000001023049210 */ /* 0x080fe40007f7e0ff */
[----:B------:R-:W-:-:S03]  /*b660*/  IADD3 R16, P2, R5, R16, RZ ;  /* 0x0000001005107210 */ /* 0x000fc60007f5e0ff */
[--C-:B------:R-:W-:Y:S02]  /*b670*/  @!P1 IMAD.X R5, RZ, RZ, R17.reuse, P3 ;  /* 0x000000ffff059224 */ /* 0x100fe400018e0611 */
[----:B------:R-:W-:-:S03]  /*b680*/  IMAD.X R17, RZ, RZ, R17, P2 ;  /* 0x000000ffff117224 */ /* 0x000fc600010e0611 */
[----:B------:R-:W2:Y:S04]  /*b690*/  @!P1 LDG.E.U16 R4, [R4.64] ;  /* 0x0000002404049981 */ /* 0x000ea8000c1e1500 */
[----:B------:R-:W3:Y:S01]  /*b6a0*/  LDG.E.U16 R16, [R16.64] ;  /* 0x0000002410107981 */ /* 0x000ee2000c1e1500 */
[C---:B--2---:R-:W-:Y:S02]  /*b6b0*/  @!P1 PRMT R38, R4.reuse, 0x7770, RZ ;  /* 0x0000777004269816 */ /* 0x044fe400000000ff */
[----:B------:R-:W-:Y:S02]  /*b6c0*/  @!P1 PRMT R39, R4, 0x7771, RZ ;  /* 0x0000777104279816 */ /* 0x000fe400000000ff */
[C---:B---3--:R-:W-:Y:S02]  /*b6d0*/  PRMT R35, R16.reuse, 0x7770, RZ ;  /* 0x0000777010237816 */ /* 0x048fe400000000ff */
[----:B------:R-:W-:-:S02]  /*b6e0*/  PRMT R6, R16, 0x7771, RZ ;  /* 0x0000777110067816 */ /* 0x000fc400000000ff */
[----:B------:R-:W-:Y:S02]  /*b6f0*/  @!P1 PRMT R8, R38, 0x7610, R8 ;  /* 0x0000761026089816 */ /* 0x000fe40000000008 */
[----:B------:R-:W-:Y:S02]  /*b700*/  @!P1 PRMT R7, R39, 0x7610, R7 ;  /* 0x0000761027079816 */ /* 0x000fe40000000007 */
.L_x_3735:
[----:B------:R-:W-:Y:S05]  /*b710*/  BSYNC B0 ;  /* 0x0000000000007941 */ /* 0x000fea0003800000 */
.L_x_3734:
[----:B------:R-:W-:Y:S01]  /*b720*/  BSSY B0, `(.L_x_3736) ;  /* 0x0000083000007945 */ /* 0x000fe20003800000 */
[----:B------:R-:W-:Y:S05]  /*b730*/  @P0 BRA `(.L_x_3737) ;  /* 0x0000081000000947 */ /* 0x000fea0003800000 */
[----:B------:R-:W-:Y:S02]  /*b740*/  LOP3.LUT R4, R37, 0xff, RZ, 0xc0, !PT ;  /* 0x000000ff25047812 */ /* 0x000fe400078ec0ff */
[----:B------:R-:W-:Y:S02]  /*b750*/  LOP3.LUT R5, R10, 0xff, RZ, 0xc0, !PT ;  /* 0x000000ff0a057812 */ /* 0x000fe400078ec0ff */
[----:B------:R-:W-:Y:S02]  /*b760*/  LOP3.LUT R16, R34, 0xff, RZ, 0xc0, !PT ;  /* 0x000000ff22107812 */ /* 0x000fe400078ec0ff */
[----:B------:R-:W-:Y:S02]  /*b770*/  ISETP.NE.AND P3, PT, R5, R4, PT ;  /* 0x000000040500720c */ /* 0x000fe40003f65270 */
[----:B------:R-:W-:-:S02]  /*b780*/  LOP3.LUT R17, R13, 0xff, RZ, 0xc0, !PT ;  /* 0x000000ff0d117812 */ /* 0x000fc400078ec0ff */
[----:B------:R-:W-:Y:S02]  /*b790*/  PRMT R4, R37, 0x8880, RZ ;  /* 0x0000888025047816 */ /* 0x000fe400000000ff */
[----:B------:R-:W-:Y:S02]  /*b7a0*/  PRMT R5, R10, 0x8880, RZ ;  /* 0x000088800a057816 */ /* 0x000fe400000000ff */
[----:B------:R-:W-:Y:S02]  /*b7b0*/  ISETP.GE.U32.AND P0, PT, R12, R45, PT ;  /* 0x0000002d0c00720c */ /* 0x000fe40003f06070 */
[----:B------:R-:W-:Y:S02]  /*b7c0*/  ISETP.NE.AND P2, PT, R17, R16, PT ;  /* 0x000000101100720c */ /* 0x000fe40003f45270 */
[----:B------:R-:W-:Y:S02]  /*b7d0*/  ISETP.GE.AND P4, PT, R5, R4, PT ;  /* 0x000000040500720c */ /* 0x000fe40003f86270 */
[----:B------:R-:W-:-:S02]  /*b7e0*/  ISETP.GE.AND.EX P0, PT, R11, RZ, PT, P0 ;  /* 0x000000ff0b00720c */ /* 0x000fc40003f06300 */
[----:B------:R-:W-:Y:S02]  /*b7f0*/  PRMT R16, R34, 0x8880, RZ ;  /* 0x0000888022107816 */ /* 0x000fe400000000ff */
[----:B------:R-:W-:Y:S02]  /*b800*/  PRMT R17, R13, 0x8880, RZ ;  /* 0x000088800d117816 */ /* 0x000fe400000000ff */
[----:B------:R-:W-:Y:S02]  /*b810*/  SEL R4, RZ, 0xffffffff, P4 ;  /* 0xffffffffff047807 */ /* 0x000fe40002000000 */
[----:B------:R-:W-:Y:S02]  /*b820*/  ISETP.GE.U32.AND P1, PT, R18, R45, PT ;  /* 0x0000002d1200720c */ /* 0x000fe40003f26070 */
[----:B------:R-:W-:Y:S02]  /*b830*/  @!P3 SEL R4, RZ, 0xffffffff, P0 ;  /* 0xffffffffff04b807 */ /* 0x000fe40000000000 */
[----:B------:R-:W-:-:S02]  /*b840*/  ISETP.GE.AND P5, PT, R17, R16, PT ;  /* 0x000000101100720c */ /* 0x000fc40003fa6270 */
[----:B------:R-:W-:Y:S02]  /*b850*/  ISETP.GE.AND.EX P1, PT, R14, RZ, PT, P1 ;  /* 0x000000ff0e00720c */ /* 0x000fe40003f26310 */
[----:B------:R-:W-:Y:S02]  /*b860*/  LOP3.LUT R5, R4, 0x1, RZ, 0xc0, !PT ;  /* 0x0000000104057812 */ /* 0x000fe400078ec0ff */
[----:B------:R-:W-:Y:S02]  /*b870*/  IADD3 R4, R45, c[0x0][0x184], RZ ;  /* 0x000061002d047a10 */ /* 0x000fe40007ffe0ff */
[----:B------:R-:W-:Y:S02]  /*b880*/  SEL R16, RZ, 0xffffffff, P5 ;  /* 0xffffffffff107807 */ /* 0x000fe40002800000 */
[----:B------:R-:W-:Y:S02]  /*b890*/  @!P2 SEL R16, RZ, 0xffffffff, P1 ;  /* 0xffffffffff10a807 */ /* 0x000fe40000800000 */
[----:B------:R-:W-:-:S02]  /*b8a0*/  ISETP.GE.U32.AND P2, PT, R4, c[0x0][0x17c], PT ;  /* 0x00005f0004007a0c */ /* 0x000fc40003f46070 */
        /* <DEDUP_REMOVED lines=52> */
[----:B------:R-:W-:Y:S02]  /*bbf0*/  PRMT R4, R35, 0x8880, RZ ;  /* 0x0000888023047816 */ /* 0x000fe400000000ff */
[----:B------:R-:W-:Y:S02]  /*bc00*/  PRMT R9, R26, 0x8880, RZ ;  /* 0x000088801a097816 */ /* 0x000fe400000000ff */
[----:B------:R-:W-:Y:S02]  /*bc10*/  ISETP.GE.AND P5, PT, R17, R16, PT ;  /* 0x000000101100720c */ /* 0x000fe40003fa6270 */
[----:B------:R-:W-:Y:S02]  /*bc20*/  ISETP.GE.AND.EX P1, PT, R32, RZ, PT, P1 ;  /* 0x000000ff2000720c */ /* 0x000fe40003f26310 */
[----:B------:R-:W-:Y:S02]  /*bc30*/  ISETP.GE.AND P4, PT, R9, R4, PT ;  /* 0x000000040900720c */ /* 0x000fe40003f86270 */
[----:B------:R-:W-:-:S02]  /*bc40*/  SEL R9, RZ, 0xffffffff, P5 ;  /* 0xffffffffff097807 */ /* 0x000fc40002800000 */
[----:B------:R-:W-:Y:S02]  /*bc50*/  @!P2 SEL R9, RZ, 0xffffffff, P1 ;  /* 0xffffffffff09a807 */ /* 0x000fe40000800000 */
[----:B------:R-:W-:Y:S02]  /*bc60*/  ISETP.GE.U32.AND P0, PT, R30, R5, PT ;  /* 0x000000051e00720c */ /* 0x000fe40003f06070 */
[----:B------:R-:W-:Y:S02]  /*bc70*/  LOP3.LUT R16, R9, 0x1, RZ, 0xc0, !PT ;  /* 0x0000000109107812 */ /* 0x000fe400078ec0ff */
[----:B------:R-:W-:Y:S02]  /*bc80*/  IADD3 R9, R5, c[0x0][0x184], RZ ;  /* 0x0000610005097a10 */ /* 0x000fe40007ffe0ff */
[----:B------:R-:W-:Y:S02]  /*bc90*/  ISETP.GE.AND.EX P0, PT, R29, RZ, PT, P0 ;  /* 0x000000ff1d00720c */ /* 0x000fe40003f06300 */
[----:B------:R-:W-:-:S02]  /*bca0*/  ISETP.GE.U32.AND P2, PT, R9, c[0x0][0x17c], PT ;  /* 0x00005f0009007a0c */ /* 0x000fc40003f46070 */
[----:B------:R-:W-:Y:S02]  /*bcb0*/  SEL R4, RZ, 0xffffffff, P4 ;  /* 0xffffffffff047807 */ /* 0x000fe40002000000 */
[----:B------:R-:W-:Y:S02]  /*bcc0*/  @!P3 SEL R4, RZ, 0xffffffff, P0 ;  /* 0xffffffffff04b807 */ /* 0x000fe40000000000 */
[----:B------:R-:W-:Y:S02]  /*bcd0*/  ISETP.NE.U32.AND P1, PT, R16, 0x1, PT ;  /* 0x000000011000780c */ /* 0x000fe40003f25070 */
[----:B------:R-:W-:Y:S02]  /*bce0*/  LOP3.LUT R4, R4, 0x1, RZ, 0xc0, !PT ;  /* 0x0000000104047812 */ /* 0x000fe400078ec0ff */
[----:B------:R-:W-:Y:S02]  /*bcf0*/  SEL R31, R31, R6, !P1 ;  /* 0x000000061f1f7207 */ /* 0x000fe40004800000 */
[----:B------:R-:W-:-:S02]  /*bd00*/  ISETP.NE.U32.AND P0, PT, R4, 0x1, PT ;  /* 0x000000010400780c */ /* 0x000fc40003f05070 */
[----:B------:R-:W-:Y:S02]  /*bd10*/  SEL R33, R33, R5, !P1 ;  /* 0x0000000521217207 */ /* 0x000fe40004800000 */
[----:B------:R-:W-:Y:S02]  /*bd20*/  SEL R26, R26, R35, !P0 ;  /* 0x000000231a1a7207 */ /* 0x000fe40004000000 */
        /* <DEDUP_REMOVED lines=34> */
.L_x_3737:
[----:B------:R-:W-:Y:S05]  /*bf50*/  BSYNC B0 ;  /* 0x0000000000007941 */ /* 0x000fea0003800000 */
.L_x_3736:
[----:B------:R-:W-:Y:S02]  /*bf60*/  LOP3.LUT R8, R13, 0xff, RZ, 0xc0, !PT ;  /* 0x000000ff0d087812 */ /* 0x000fe400078ec0ff */
[----:B------:R-:W-:Y:S02]  /*bf70*/  LOP3.LUT R9, R24, 0xff, RZ, 0xc0, !PT ;  /* 0x000000ff18097812 */ /* 0x000fe400078ec0ff */
[----:B------:R-:W-:-:S02]  /*bf80*/  PRMT R4, R15, 0x8880, RZ ;  /* 0x000088800f047816 */ /* 0x000fc400000000ff */
[C---:B------:R-:W-:Y:S02]  /*bf90*/  PRMT R5, R10.reuse, 0x8880, RZ ;  /* 0x000088800a057816 */ /* 0x040fe400000000ff */
[----:B------:R-:W-:Y:S02]  /*bfa0*/  LOP3.LUT R6, R10, 0xff, RZ, 0xc0, !PT ;  /* 0x000000ff0a067812 */ /* 0x000fe400078ec0ff */
[----:B------:R-:W-:Y:S02]  /*bfb0*/  LOP3.LUT R7, R15, 0xff, RZ, 0xc0, !PT ;  /* 0x000000ff0f077812 */ /* 0x000fe400078ec0ff */
[----:B------:R-:W-:Y:S02]  /*bfc0*/  ISETP.NE.AND P2, PT, R8, R9, PT ;  /* 0x000000090800720c */ /* 0x000fe40003f45270 */
[----:B------:R-:W-:Y:S02]  /*bfd0*/  ISETP.GE.U32.AND P0, PT, R12, R21, PT ;  /* 0x000000150c00720c */ /* 0x000fe40003f06070 */
[----:B------:R-:W-:-:S02]  /*bfe0*/  ISETP.NE.AND P4, PT, R6, R7, PT ;  /* 0x000000070600720c */ /* 0x000fc40003f85270 */
[----:B------:R-:W-:Y:S02]  /*bff0*/  ISETP.GE.AND P3, PT, R5, R4, PT ;  /* 0x000000040500720c */ /* 0x000fe40003f66270 */
[----:B------:R-:W-:Y:S02]  /*c000*/  ISETP.GE.U32.AND P1, PT, R18, R27, PT ;  /* 0x0000001b1200720c */ /* 0x000fe40003f26070 */
[----:B------:R-:W-:Y:S02]  /*c010*/  ISETP.GE.AND.EX P0, PT, R11, R20, PT, P0 ;  /* 0x000000140b00720c */ /* 0x000fe40003f06300 */
[----:B------:R-:W-:Y:S02]  /*c020*/  PRMT R5, R24, 0x8880, RZ ;  /* 0x0000888018057816 */ /* 0x000fe400000000ff */
[----:B------:R-:W-:Y:S02]  /*c030*/  PRMT R6, R13, 0x8880, RZ ;  /* 0x000088800d067816 */ /* 0x000fe400000000ff */
[----:B------:R-:W-:-:S02]  /*c040*/  ISETP.GE.AND.EX P1, PT, R14, R25, PT, P1 ;  /* 0x000000190e00720c */ /* 0x000fc40003f26310 */
[----:B------:R-:W-:Y:S02]  /*c050*/  SEL R4, RZ, 0xffffffff, P0 ;  /* 0xffffffffff047807 */ /* 0x000fe40000000000 */
        /* <DEDUP_REMOVED lines=13> */
[----:B------:R-:W-:Y:S02]  /*c130*/  SEL R20, R11, R20, !P0 ;  /* 0x000000140b147207 */ /* 0x000fe40004000000 */
[----:B------:R-:W-:Y:S02]  /*c140*/  SEL R18, R18, R27, !P1 ;  /* 0x0000001b12127207 */ /* 0x000fe40004800000 */
[C---:B------:R-:W-:Y:S02]  /*c150*/  PRMT R11, R26.reuse, 0x8880, RZ ;  /* 0x000088801a0b7816 */ /* 0x040fe400000000ff */
[----:B------:R-:W-:-:S02]  /*c160*/  LOP3.LUT R7, R26, 0xff, RZ, 0xc0, !PT ;  /* 0x000000ff1a077812 */ /* 0x000fc400078ec0ff */
[C---:B------:R-:W-:Y:S02]  /*c170*/  PRMT R6, R15.reuse, 0x8880, RZ ;  /* 0x000088800f067816 */ /* 0x040fe400000000ff */
[----:B------:R-:W-:Y:S02]  /*c180*/  LOP3.LUT R4, R15, 0xff, RZ, 0xc0, !PT ;  /* 0x000000ff0f047812 */ /* 0x000fe400078ec0ff */
[----:B------:R-:W-:Y:S02]  /*c190*/  ISETP.NE.AND P2, PT, R5, R8, PT ;  /* 0x000000080500720c */ /* 0x000fe40003f45270 */
[----:B------:R-:W-:Y:S02]  /*c1a0*/  ISETP.GE.U32.AND P0, PT, R9, R30, PT ;  /* 0x0000001e0900720c */ /* 0x000fe40003f06070 */
[----:B------:R-:W-:Y:S02]  /*c1b0*/  SEL R25, R14, R25, !P1 ;  /* 0x000000190e197207 */ /* 0x000fe40004800000 */
        /* <DEDUP_REMOVED lines=18> */
[----:B------:R-:W-:-:S02]  /*c2e0*/  LOP3.LUT R8, R0, 0xff, RZ, 0xc0, !PT ;  /* 0x000000ff00087812 */ /* 0x000fc400078ec0ff */
[----:B------:R-:W-:Y:S02]  /*c2f0*/  LOP3.LUT R5, R31, 0xff, RZ, 0xc0, !PT ;  /* 0x000000ff1f057812 */ /* 0x000fe400078ec0ff */
[----:B------:R-:W-:Y:S02]  /*c300*/  SEL R33, R18, R33, !P1 ;  /* 0x0000002112217207 */ /* 0x000fe40004800000 */
[----:B------:R-:W-:Y:S02]  /*c310*/  LOP3.LUT R7, R43, 0xff, RZ, 0xc0, !PT ;  /* 0x000000ff2b077812 */ /* 0x000fe400078ec0ff */
[----:B------:R-:W-:Y:S02]  /*c320*/  LOP3.LUT R4, R26, 0xff, RZ, 0xc0, !PT ;  /* 0x000000ff1a047812 */ /* 0x000fe400078ec0ff */
[----:B------:R-:W-:Y:S02]  /*c330*/  ISETP.NE.AND P4, PT, R5, R8, PT ;  /* 0x000000080500720c */ /* 0x000fe40003f85270 */
[----:B------:R-:W-:-:S02]  /*c340*/  SEL R32, R25, R32, !P1 ;  /* 0x0000002019207207 */ /* 0x000fc40004800000 */
[----:B------:R-:W-:Y:S02]  /*c350*/  SEL R9, R9, R30, !P0 ;  /* 0x0000001e09097207 */ /* 0x000fe40004000000 */
[----:B------:R-:W-:Y:S02]  /*c360*/  ISETP.NE.AND P2, PT, R4, R7, PT ;  /* 0x000000070400720c */ /* 0x000fe40003f45270 */
[----:B------:R-:W-:Y:S02]  /*c370*/  ISETP.GE.U32.AND P1, PT, R33, R28, PT ;  /* 0x0000001c2100720c */ /* 0x000fe40003f26070 */
[----:B------:R-:W-:Y:S02]  /*c380*/  PRMT R11, R0, 0x8880, RZ ;  /* 0x00008880000b7816 */ /* 0x000fe400000000ff */
[----:B------:R-:W-:Y:S02]  /*c390*/  PRMT R6, R31, 0x8880, RZ ;  /* 0x000088801f067816 */ /* 0x000fe400000000ff */
[----:B------:R-:W-:-:S02]  /*c3a0*/  SEL R45, R20, R29, !P0 ;  /* 0x0000001d142d7207 */ /* 0x000fc40004000000 */
[----:B------:R-:W-:Y:S02]  /*c3b0*/  ISETP.GE.U32.AND P0, PT, R9, R44, PT ;  /* 0x0000002c0900720c */ /* 0x000fe40003f06070 */
[----:B------:R-:W-:Y:S02]  /*c3c0*/  ISETP.GE.AND.EX P1, PT, R32, R3, PT, P1 ;  /* 0x000000032000720c */ /* 0x000fe40003f26310 */
[----:B------:R-:W-:Y:S02]  /*c3d0*/  ISETP.GE.AND P3, PT, R6, R11, PT ;  /* 0x0000000b0600720c */ /* 0x000fe40003f66270 */
[----:B------:R-:W-:Y:S02]  /*c3e0*/  PRMT R7, R43, 0x8880, RZ ;  /* 0x000088802b077816 */ /* 0x000fe400000000ff */
[----:B------:R-:W-:Y:S02]  /*c3f0*/  PRMT R4, R26, 0x8880, RZ ;  /* 0x000088801a047816 */ /* 0x000fe400000000ff */
[----:B------:R-:W-:-:S02]  /*c400*/  ISETP.GE.AND.EX P0, PT, R45, R42, PT, P0 ;  /* 0x0000002a2d00720c */ /* 0x000fc40003f06300 */
[----:B------:R-:W-:Y:S02]  /*c410*/  SEL R5, RZ, 0xffffffff, P1 ;  /* 0xffffffffff057807 */ /* 0x000fe40000800000 */
[----:B------:R-:W-:Y:S02]  /*c420*/  ISETP.GE.AND P1, PT, R4, R7, PT ;  /* 0x000000070400720c */ /* 0x000fe40003f26270 */
[----:B------:R-:W-:Y:S02]  /*c430*/  @P4 SEL R5, RZ, 0xffffffff, P3 ;  /* 0xffffffffff054807 */ /* 0x000fe40001800000 */
[----:B------:R-:W-:Y:S02]  /*c440*/  SEL R4, RZ, 0xffffffff, P0 ;  /* 0xffffffffff047807 */ /* 0x000fe40000000000 */
        /* <DEDUP_REMOVED lines=11> */
[----:B------:R-:W-:Y:S01]  /*c500*/  PRMT R3, R0, 0x7610, R3 ;  /* 0x0000761000037816 */ /* 0x000fe20000000003 */
[----:B------:R-:W-:Y:S05]  /*c510*/  BRA `(.L_x_3696) ;  /* 0x00001e5000007947 */ /* 0x000fea0003800000 */
.L_x_3711:
[----:B------:R-:W-:Y:S01]  /*c520*/  IMAD.MOV.U32 R37, RZ, RZ, c[0x0][0x184] ;  /* 0x00006100ff257624 */ /* 0x000fe200078e00ff */
[----:B------:R-:W-:Y:S01]  /*c530*/  ULDC.U8 UR4, c[0x0][0x168] ;  /* 0x00005a0000047ab9 */ /* 0x000fe20000000000 */
[----:B------:R-:W-:Y:S01]  /*c540*/  BSSY B0, `(.L_x_3738) ;  /* 0x00000de000007945 */ /* 0x000fe20003800000 */
[----:B------:R-:W-:-:S02]  /*c550*/  IMAD.U32 R10, RZ, RZ, UR4 ;  /* 0x00000004ff0a7e24 */ /* 0x000fc4000f8e00ff */
[----:B------:R-:W-:Y:S02]  /*c560*/  IMAD R0, R37, 0x3, R38 ;  /* 0x0000000325007824 */ /* 0x000fe400078e0226 */
[----:B------:R-:W-:Y:S02]  /*c570*/  IMAD.U32 R3, RZ, RZ, UR4 ;  /* 0x00000004ff037e24 */ /* 0x000fe4000f8e00ff */
[----:B------:R-:W-:Y:S01]  /*c580*/  IMAD.U32 R21, RZ, RZ, UR4 ;  /* 0x00000004ff157e24 */ /* 0x000fe2000f8e00ff */
[----:B------:R-:W-:Y:S01]  /*c590*/  ISETP.GE.U32.AND P0, PT, R0, c[0x0][0x17c], PT ;  /* 0x00005f0000007a0c */ /* 0x000fe20003f06070 */
[----:B------:R-:W-:Y:S02]  /*c5a0*/  IMAD.U32 R20, RZ, RZ, UR4 ;  /* 0x00000004ff147e24 */ /* 0x000fe4000f8e00ff */
[----:B------:R-:W-:Y:S02]  /*c5b0*/  IMAD.U32 R15, RZ, RZ, UR4 ;  /* 0x00000004ff0f7e24 */ /* 0x000fe4000f8e00ff */
[----:B------:R-:W-:-:S02]  /*c5c0*/  IMAD.U32 R18, RZ, RZ, UR4 ;  /* 0x00000004ff127e24 */ /* 0x000fc4000f8e00ff */
[----:B------:R-:W-:Y:S02]  /*c5d0*/  IMAD.U32 R14, RZ, RZ, UR4 ;  /* 0x00000004ff0e7e24 */ /* 0x000fe4000f8e00ff */
[----:B------:R-:W-:Y:S02]  /*c5e0*/  IMAD.U32 R13, RZ, RZ, UR4 ;  /* 0x00000004ff0d7e24 */ /* 0x000fe4000f8e00ff */
        /* <DEDUP_REMOVED lines=39> */
.L_x_3741:
[----:B------:R-:W-:-:S04]  /*c860*/  LOP3.LUT R5, R38, 0xfffffffe, RZ, 0xc0, !PT ;  /* 0xfffffffe26057812 */ /* 0x000fc800078ec0ff */
[----:B------:R-:W-:-:S05]  /*c870*/  IADD3 R4, P0, R5, R16, RZ ;  /* 0x0000001005047210 */ /* 0x000fca0007f1e0ff */
[----:B------:R-:W-:-:S05]  /*c880*/  IMAD.X R5, RZ, RZ, R17, P0 ;  /* 0x000000ffff057224 */ /* 0x000fca00000e0611 */
[----:B------:R0:W2:Y:S01]  /*c890*/  LDG.E.U16 R40, [R4.64] ;  /* 0x0000002404287981 */ /* 0x0000a2000c1e1500 */
[----:B------:R-:W-:-:S04]  /*c8a0*/  IADD3 R39, R38, c[0x0][0x184], RZ ;  /* 0x0000610026277a10 */ /* 0x000fc80007ffe0ff */
[----:B------:R-:W-:-:S04]  /*c8b0*/  LOP3.LUT R7, R39, 0xfffffffe, RZ, 0xc0, !PT ;  /* 0xfffffffe27077812 */ /* 0x000fc800078ec0ff */
[----:B------:R-:W-:-:S05]  /*c8c0*/  IADD3 R6, P0, R7, R16, RZ ;  /* 0x0000001007067210 */ /* 0x000fca0007f1e0ff */
[----:B------:R-:W-:Y:S01]  /*c8d0*/  IMAD.X R7, RZ, RZ, R17, P0 ;  /* 0x000000ffff077224 */ /* 0x000fe200000e0611 */
[----:B------:R-:W-:-:S04]  /*c8e0*/  IADD3 R41, R39, c[0x0][0x184], RZ ;  /* 0x0000610027297a10 */ /* 0x000fc80007ffe0ff */
[----:B------:R1:W3:Y:S01]  /*c8f0*/  LDG.E.U16 R6, [R6.64] ;  /* 0x0000002406067981 */ /* 0x0002e2000c1e1500 */
[----:B------:R-:W-:-:S04]  /*c900*/  LOP3.LUT R9, R41, 0xfffffffe, RZ, 0xc0, !PT ;  /* 0xfffffffe29097812 */ /* 0x000fc800078ec0ff */
[----:B------:R-:W-:Y:S02]  /*c910*/  IADD3 R8, P0, R9, R16, RZ ;  /* 0x0000001009087210 */ /* 0x000fe40007f1e0ff */
[----:B------:R-:W-:-:S03]  /*c920*/  IADD3 R42, R41, c[0x0][0x184], RZ ;  /* 0x00006100292a7a10 */ /* 0x000fc60007ffe0ff */
[----:B------:R-:W-:Y:S01]  /*c930*/  IMAD.X R9, RZ, RZ, R17, P0 ;  /* 0x000000ffff097224 */ /* 0x000fe200000e0611 */
[----:B0-----:R-:W-:-:S04]  /*c940*/  LOP3.LUT R5, R42, 0xfffffffe, RZ, 0xc0, !PT ;  /* 0xfffffffe2a057812 */ /* 0x001fc800078ec0ff */
[----:B------:R0:W4:Y:S01]  /*c950*/  LDG.E.U16 R8, [R8.64] ;  /* 0x0000002408087981 */ /* 0x000122000c1e1500 */
[----:B------:R-:W-:-:S05]  /*c960*/  IADD3 R4, P0, R5, R16, RZ ;  /* 0x0000001005047210 */ /* 0x000fca0007f1e0ff */
[----:B------:R-:W-:-:S05]  /*c970*/  IMAD.X R5, RZ, RZ, R17, P0 ;  /* 0x000000ffff057224 */ /* 0x000fca00000e0611 */
[----:B------:R5:W3:Y:S01]  /*c980*/  LDG.E.U16 R4, [R4.64] ;  /* 0x0000002404047981 */ /* 0x000ae2000c1e1500 */
[----:B-1----:R-:W-:Y:S02]  /*c990*/  LOP3.LUT R7, R13, 0xff, RZ, 0xc0, !PT ;  /* 0x000000ff0d077812 */ /* 0x002fe400078ec0ff */
[----:B------:R-:W-:Y:S02]  /*c9a0*/  LOP3.LUT R43, R14, 0xff, RZ, 0xc0, !PT ;  /* 0x000000ff0e2b7812 */ /* 0x000fe400078ec0ff */
[-C--:B------:R-:W-:Y:S02]  /*c9b0*/  ISETP.GE.U32.AND P0, PT, R25, R38.reuse, PT ;  /* 0x000000261900720c */ /* 0x080fe40003f06070 */
[----:B------:R-:W-:Y:S02]  /*c9c0*/  ISETP.GE.U32.AND P1, PT, R27, R38, PT ;  /* 0x000000261b00720c */ /* 0x000fe40003f26070 */
[----:B------:R-:W-:Y:S02]  /*c9d0*/  ISETP.GE.AND.EX P0, PT, R24, RZ, PT, P0 ;  /* 0x000000ff1800720c */ /* 0x000fe40003f06300 */
[----:B------:R-:W-:-:S02]  /*c9e0*/  ISETP.GE.AND.EX P1, PT, R26, RZ, PT, P1 ;  /* 0x000000ff1a00720c */ /* 0x000fc40003f26310 */
[----:B------:R-:W-:-:S04]  /*c9f0*/  ISETP.GE.U32.AND P6, PT, R28, R39, PT ;  /* 0x000000271c00720c */ /* 0x000fc80003fc6070 */
[----:B------:R-:W-:Y:S02]  /*ca00*/  ISETP.GE.AND.EX P6, PT, R29, RZ, PT, P6 ;  /* 0x000000ff1d00720c */ /* 0x000fe40003fc6360 */
[C---:B--2---:R-:W-:Y:S02]  /*ca10*/  LOP3.LUT R44, R40.reuse, 0xff, RZ, 0xc0, !PT ;  /* 0x000000ff282c7812 */ /* 0x044fe400078ec0ff */
[----:B------:R-:W-:Y:S02]  /*ca20*/  PRMT R46, R40, 0x7771, RZ ;  /* 0x00007771282e7816 */ /* 0x000fe400000000ff */
[----:B------:R-:W-:Y:S02]  /*ca30*/  ISETP.NE.AND P3, PT, R7, R44, PT ;  /* 0x0000002c0700720c */ /* 0x000fe40003f65270 */
[----:B------:R-:W-:Y:S02]  /*ca40*/  ISETP.NE.AND P2, PT, R43, R46, PT ;  /* 0x0000002e2b00720c */ /* 0x000fe40003f45270 */
[----:B------:R-:W-:-:S02]  /*ca50*/  PRMT R44, R13, 0x8880, RZ ;  /* 0x000088800d2c7816 */ /* 0x000fc400000000ff */
[----:B-----5:R-:W-:Y:S02]  /*ca60*/  PRMT R5, R40, 0x8880, RZ ;  /* 0x0000888028057816 */ /* 0x020fe400000000ff */
[----:B------:R-:W-:Y:S02]  /*ca70*/  PRMT R46, R14, 0x8880, RZ ;  /* 0x000088800e2e7816 */ /* 0x000fe400000000ff */
[----:B------:R-:W-:Y:S02]  /*ca80*/  PRMT R7, R40, 0x9991, RZ ;  /* 0x0000999128077816 */ /* 0x000fe400000000ff */
[----:B------:R-:W-:Y:S02]  /*ca90*/  ISETP.GE.AND P4, PT, R44, R5, PT ;  /* 0x000000052c00720c */ /* 0x000fe40003f86270 */
[----:B------:R-:W-:Y:S02]  /*caa0*/  ISETP.GE.AND P5, PT, R46, R7, PT ;  /* 0x000000072e00720c */ /* 0x000fe40003fa6270 */
[----:B------:R-:W-:-:S02]  /*cab0*/  SEL R5, RZ, 0xffffffff, P0 ;  /* 0xffffffffff057807 */ /* 0x000fc40000000000 */
[----:B------:R-:W-:Y:S02]  /*cac0*/  SEL R7, RZ, 0xffffffff, P1 ;  /* 0xffffffffff077807 */ /* 0x000fe40000800000 */
[----:B------:R-:W-:Y:S02]  /*cad0*/  @P3 SEL R5, RZ, 0xffffffff, P4 ;  /* 0xffffffffff053807 */ /* 0x000fe40002000000 */
[----:B------:R-:W-:Y:S02]  /*cae0*/  @P2 SEL R7, RZ, 0xffffffff, P5 ;  /* 0xffffffffff072807 */ /* 0x000fe40002800000 */
[----:B------:R-:W-:Y:S02]  /*caf0*/  LOP3.LUT R5, R5, 0x1, RZ, 0xc0, !PT ;  /* 0x0000000105057812 */ /* 0x000fe400078ec0ff */
[----:B------:R-:W-:Y:S02]  /*cb00*/  LOP3.LUT R7, R7, 0x1, RZ, 0xc0, !PT ;  /* 0x0000000107077812 */ /* 0x000fe400078ec0ff */
[----:B------:R-:W-:-:S02]  /*cb10*/  ISETP.NE.U32.AND P3, PT, R5, 0x1, PT ;  /* 0x000000010500780c */ /* 0x000fc40003f65070 */
[----:B------:R-:W-:Y:S02]  /*cb20*/  ISETP.NE.U32.AND P2, PT, R7, 0x1, PT ;  /* 0x000000010700780c */ /* 0x000fe40003f45070 */
[C---:B------:R-:W-:Y:S02]  /*cb30*/  PRMT R44, R40.reuse, 0x7770, RZ ;  /* 0x00007770282c7816 */ /* 0x040fe400000000ff */
[----:B------:R-:W-:Y:S02]  /*cb40*/  PRMT R5, R40, 0x7771, RZ ;  /* 0x0000777128057816 */ /* 0x000fe400000000ff */
[----:B------:R-:W-:Y:S02]  /*cb50*/  SEL R13, R13, R44, !P3 ;  /* 0x0000002c0d0d7207 */ /* 0x000fe40005800000 */
[----:B------:R-:W-:Y:S02]  /*cb60*/  SEL R14, R14, R5, !P2 ;  /* 0x000000050e0e7207 */ /* 0x000fe40005000000 */
[----:B------:R-:W-:-:S02]  /*cb70*/  LOP3.LUT R5, R18, 0xff, RZ, 0xc0, !PT ;  /* 0x000000ff12057812 */ /* 0x000fc400078ec0ff */
[----:B---3--:R-:W-:Y:S02]  /*cb80*/  LOP3.LUT R44, R6, 0xff, RZ, 0xc0, !PT ;  /* 0x000000ff062c7812 */ /* 0x008fe400078ec0ff */
[----:B------:R-:W-:Y:S02]  /*cb90*/  PRMT R46, R18, 0x8880, RZ ;  /* 0x00008880122e7816 */ /* 0x000fe400000000ff */
[----:B------:R-:W-:Y:S02]  /*cba0*/  ISETP.NE.AND P0, PT, R5, R44, PT ;  /* 0x0000002c0500720c */ /* 0x000fe40003f05270 */
[----:B------:R-:W-:Y:S02]  /*cbb0*/  PRMT R7, R6, 0x8880, RZ ;  /* 0x0000888006077816 */ /* 0x000fe400000000ff */
[-C--:B------:R-:W-:Y:S02]  /*cbc0*/  SEL R25, R25, R38.reuse, !P3 ;  /* 0x0000002619197207 */ /* 0x080fe40005800000 */
[----:B------:R-:W-:-:S02]  /*cbd0*/  SEL R27, R27, R38, !P2 ;  /* 0x000000261b1b7207 */ /* 0x000fc40005000000 */
[----:B------:R-:W-:Y:S02]  /*cbe0*/  ISETP.GE.AND P5, PT, R46, R7, PT ;  /* 0x000000072e00720c */ /* 0x000fe40003fa6270 */
[----:B------:R-:W-:Y:S02]  /*cbf0*/  IADD3 R38, R42, c[0x0][0x184], RZ ;  /* 0x000061002a267a10 */ /* 0x000fe40007ffe0ff */
[----:B------:R-:W-:Y:S02]  /*cc00*/  PRMT R44, R6, 0x7771, RZ ;  /* 0x00007771062c7816 */ /* 0x000fe400000000ff */
[----:B------:R-:W-:Y:S01]  /*cc10*/  LOP3.LUT R5, R15, 0xff, RZ, 0xc0, !PT ;  /* 0x000000ff0f057812 */ /* 0x000fe200078ec0ff */
[----:B0-----:R-:W-:Y:S01]  /*cc20*/  IMAD R9, R37, 0x3, R38 ;  /* 0x0000000325097824 */ /* 0x001fe200078e0226 */
[----:B------:R-:W-:Y:S02]  /*cc30*/  PRMT R7, R15, 0x8880, RZ ;  /* 0x000088800f077816 */ /* 0x000fe400000000ff */
[----:B------:R-:W-:-:S02]  /*cc40*/  ISETP.NE.AND P4, PT, R5, R44, PT ;  /* 0x0000002c0500720c */ /* 0x000fc40003f85270 */
[----:B------:R-:W-:Y:S01]  /*cc50*/  LOP3.LUT R5, R20, 0xff, RZ, 0xc0, !PT ;  /* 0x000000ff14057812 */ /* 0x000fe200078ec0ff */
[----:B------:R-:W-:Y:S01]  /*cc60*/  IMAD.MOV.U32 R44, RZ, RZ, R7 ;  /* 0x000000ffff2c7224 */ /* 0x000fe200078e0007 */
[----:B------:R-:W-:Y:S02]  /*cc70*/  SEL R7, RZ, 0xffffffff, P6 ;  /* 0xffffffffff077807 */ /* 0x000fe40003000000 */
[----:B------:R-:W-:Y:S02]  /*cc80*/  @P0 SEL R7, RZ, 0xffffffff, P5 ;  /* 0xffffffffff070807 */ /* 0x000fe40002800000 */
[----:B------:R-:W-:Y:S02]  /*cc90*/  ISETP.GE.U32.AND P5, PT, R30, R39, PT ;  /* 0x000000271e00720c */ /* 0x000fe40003fa6070 */
[----:B----4-:R-:W-:Y:S02]  /*cca0*/  LOP3.LUT R46, R8, 0xff, RZ, 0xc0, !PT ;  /* 0x000000ff082e7812 */ /* 0x010fe400078ec0ff */
[----:B------:R-:W-:-:S02]  /*ccb0*/  ISETP.GE.U32.AND P1, PT, R9, c[0x0][0x17c], PT ;  /* 0x00005f0009007a0c */ /* 0x000fc40003f26070 */
[----:B------:R-:W-:Y:S02]  /*ccc0*/  PRMT R9, R6, 0x9991, RZ ;  /* 0x0000999106097816 */ /* 0x000fe400000000ff */
[----:B------:R-:W-:Y:S02]  /*ccd0*/  ISETP.GE.AND.EX P5, PT, R31, RZ, PT, P5 ;  /* 0x000000ff1f00720c */ /* 0x000fe40003fa6350 */
[----:B------:R-:W-:Y:S02]  /*cce0*/  ISETP.NE.AND P0, PT, R5, R46, PT ;  /* 0x0000002e0500720c */ /* 0x000fe40003f05270 */
[----:B------:R-:W-:Y:S02]  /*ccf0*/  ISETP.GE.AND P6, PT, R44, R9, PT ;  /* 0x000000092c00720c */ /* 0x000fe40003fc6270 */
[----:B------:R-:W-:Y:S02]  /*cd00*/  SEL R44, RZ, 0xffffffff, P5 ;  /* 0xffffffffff2c7807 */ /* 0x000fe40002800000 */
[----:B------:R-:W-:-:S02]  /*cd10*/  ISETP.GE.U32.AND P5, PT, R34, R41, PT ;  /* 0x000000292200720c */ /* 0x000fc40003fa6070 */
[----:B------:R-:W-:Y:S02]  /*cd20*/  PRMT R46, R20, 0x8880, RZ ;  /* 0x00008880142e7816 */ /* 0x000fe400000000ff */
[C---:B------:R-:W-:Y:S02]  /*cd30*/  PRMT R9, R8.reuse, 0x8880, RZ ;  /* 0x0000888008097816 */ /* 0x040fe400000000ff */
[----:B------:R-:W-:Y:S02]  /*cd40*/  LOP3.LUT R5, R21, 0xff, RZ, 0xc0, !PT ;  /* 0x000000ff15057812 */ /* 0x000fe400078ec0ff */
[----:B------:R-:W-:Y:S02]  /*cd50*/  PRMT R48, R8, 0x7771, RZ ;  /* 0x0000777108307816 */ /* 0x000fe400000000ff */
[----:B------:R-:W-:Y:S02]  /*cd60*/  @P4 SEL R44, RZ, 0xffffffff, P6 ;  /* 0xffffffffff2c4807 */ /* 0x000fe40003000000 */
[----:B------:R-:W-:-:S02]  /*cd70*/  ISETP.GE.AND.EX P5, PT, R33, RZ, PT, P5 ;  /* 0x000000ff2100720c */ /* 0x000fc40003fa6350 */
[----:B------:R-:W-:Y:S02]  /*cd80*/  ISETP.GE.AND P6, PT, R46, R9, PT ;  /* 0x000000092e00720c */ /* 0x000fe40003fc6270 */
[----:B------:R-:W-:Y:S02]  /*cd90*/  ISETP.NE.AND P4, PT, R5, R48, PT ;  /* 0x000000300500720c */ /* 0x000fe40003f85270 */
[----:B------:R-:W-:Y:S02]  /*cda0*/  LOP3.LUT R5, R10, 0xff, RZ, 0xc0, !PT ;  /* 0x000000ff0a057812 */ /* 0x000fe400078ec0ff */
[----:B------:R-:W-:Y:S02]  /*cdb0*/  LOP3.LUT R46, R4, 0xff, RZ, 0xc0, !PT ;  /* 0x000000ff042e7812 */ /* 0x000fe400078ec0ff */
[----:B------:R-:W-:Y:S02]  /*cdc0*/  SEL R9, RZ, 0xffffffff, P5 ;  /* 0xffffffffff097807 */ /* 0x000fe40002800000 */
[----:B------:R-:W-:-:S02]  /*cdd0*/  PRMT R43, R21, 0x8880, RZ ;  /* 0x00008880152b7816 */ /* 0x000fc400000000ff */
[----:B------:R-:W-:Y:S02]  /*cde0*/  @P0 SEL R9, RZ, 0xffffffff, P6 ;  /* 0xffffffffff090807 */ /* 0x000fe40003000000 */
[----:B------:R-:W-:Y:S02]  /*cdf0*/  ISETP.GE.U32.AND P0, PT, R36, R41, PT ;  /* 0x000000292400720c */ /* 0x000fe40003f06070 */
[----:B------:R-:W-:Y:S01]  /*ce00*/  ISETP.NE.AND P5, PT, R5, R46, PT ;  /* 0x0000002e0500720c */ /* 0x000fe20003fa5270 */
[----:B------:R-:W-:Y:S01]  /*ce10*/  IMAD.MOV.U32 R46, RZ, RZ, R43 ;  /* 0x000000ffff2e7224 */ /* 0x000fe200078e002b */
[----:B------:R-:W-:Y:S02]  /*ce20*/  ISETP.GE.U32.AND P6, PT, R11, R42, PT ;  /* 0x0000002a0b00720c */ /* 0x000fe40003fc6070 */
[----:B------:R-:W-:Y:S02]  /*ce30*/  ISETP.GE.AND.EX P0, PT, R35, RZ, PT, P0 ;  /* 0x000000ff2300720c */ /* 0x000fe40003f06300 */
[----:B------:R-:W-:-:S02]  /*ce40*/  PRMT R5, R8, 0x9991, RZ ;  /* 0x0000999108057816 */ /* 0x000fc400000000ff */
[----:B------:R-:W-:Y:S02]  /*ce50*/  ISETP.GE.AND.EX P6, PT, R0, RZ, PT, P6 ;  /* 0x000000ff0000720c */ /* 0x000fe40003fc6360 */
[----:B------:R-:W-:Y:S02]  /*ce60*/  PRMT R48, R10, 0x8880, RZ ;  /* 0x000088800a307816 */ /* 0x000fe400000000ff */
[----:B------:R-:W-:Y:S02]  /*ce70*/  PRMT R45, R4, 0x8880, RZ ;  /* 0x00008880042d7816 */ /* 0x000fe400000000ff */
[----:B------:R-:W-:Y:S02]  /*ce80*/  SEL R43, RZ, 0xffffffff, P0 ;  /* 0xffffffffff2b7807 */ /* 0x000fe40000000000 */
[----:B------:R-:W-:Y:S02]  /*ce90*/  ISETP.GE.AND P0, PT, R46, R5, PT ;  /* 0x000000052e00720c */ /* 0x000fe40003f06270 */
[----:B------:R-:W-:-:S02]  /*cea0*/  SEL R5, RZ, 0xffffffff, P6 ;  /* 0xffffffffff057807 */ /* 0x000fc40003000000 */
[----:B------:R-:W-:Y:S02]  /*ceb0*/  ISETP.GE.AND P6, PT, R48, R45, PT ;  /* 0x0000002d3000720c */ /* 0x000fe40003fc6270 */
[----:B------:R-:W-:Y:S02]  /*cec0*/  PRMT R46, R4, 0x7771, RZ ;  /* 0x00007771042e7816 */ /* 0x000fe400000000ff */
[----:B------:R-:W-:Y:S02]  /*ced0*/  LOP3.LUT R45, R3, 0xff, RZ, 0xc0, !PT ;  /* 0x000000ff032d7812 */ /* 0x000fe400078ec0ff */
[----:B------:R-:W-:Y:S02]  /*cee0*/  LOP3.LUT R7, R7, 0x1, RZ, 0xc0, !PT ;  /* 0x0000000107077812 */ /* 0x000fe400078ec0ff */
[----:B------:R-:W-:Y:S02]  /*cef0*/  @P5 SEL R5, RZ, 0xffffffff, P6 ;  /* 0xffffffffff055807 */ /* 0x000fe40003000000 */
[----:B------:R-:W-:-:S02]  /*cf00*/  ISETP.NE.AND P6, PT, R45, R46, PT ;  /* 0x0000002e2d00720c */ /* 0x000fc40003fc5270 */
[----:B------:R-:W-:Y:S02]  /*cf10*/  ISETP.GE.U32.AND P5, PT, R32, R42, PT ;  /* 0x0000002a2000720c */ /* 0x000fe40003fa6070 */
[----:B------:R-:W-:Y:S02]  /*cf20*/  @P4 SEL R43, RZ, 0xffffffff, P0 ;  /* 0xffffffffff2b4807 */ /* 0x000fe40000000000 */
[----:B------:R-:W-:Y:S02]  /*cf30*/  ISETP.NE.U32.AND P0, PT, R7, 0x1, PT ;  /* 0x000000010700780c */ /* 0x000fe40003f05070 */
[----:B------:R-:W-:Y:S02]  /*cf40*/  PRMT R7, R6, 0x7770, RZ ;  /* 0x0000777006077816 */ /* 0x000fe400000000ff */
[----:B------:R-:W-:Y:S02]  /*cf50*/  ISETP.GE.AND.EX P5, PT, R12, RZ, PT, P5 ;  /* 0x000000ff0c00720c */ /* 0x000fe40003fa6350 */
[----:B------:R-:W-:-:S02]  /*cf60*/  PRMT R46, R3, 0x8880, RZ ;  /* 0x00008880032e7816 */ /* 0x000fc400000000ff */
[----:B------:R-:W-:Y:S02]  /*cf70*/  PRMT R45, R4, 0x9991, RZ ;  /* 0x00009991042d7816 */ /* 0x000fe400000000ff */
[----:B------:R-:W-:Y:S02]  /*cf80*/  SEL R18, R18, R7, !P0 ;  /* 0x0000000712127207 */ /* 0x000fe40004000000 */
[----:B------:R-:W-:Y:S02]  /*cf90*/  SEL R7, RZ, 0xffffffff, P5 ;  /* 0xffffffffff077807 */ /* 0x000fe40002800000 */
[----:B------:R-:W-:Y:S02]  /*cfa0*/  ISETP.GE.AND P5, PT, R46, R45, PT ;  /* 0x0000002d2e00720c */ /* 0x000fe40003fa6270 */
[----:B------:R-:W-:Y:S02]  /*cfb0*/  LOP3.LUT R9, R9, 0x1, RZ, 0xc0, !PT ;  /* 0x0000000109097812 */ /* 0x000fe400078ec0ff */
[----:B------:R-:W-:-:S02]  /*cfc0*/  LOP3.LUT R44, R44, 0x1, RZ, 0xc0, !PT ;  /* 0x000000012c2c7812 */ /* 0x000fc400078ec0ff */
[----:B------:R-:W-:Y:S02]  /*cfd0*/  @P6 SEL R7, RZ, 0xffffffff, P5 ;  /* 0xffffffffff076807 */ /* 0x000fe40002800000 */
[----:B------:R-:W-:Y:S02]  /*cfe0*/  LOP3.LUT R5, R5, 0x1, RZ, 0xc0, !PT ;  /* 0x0000000105057812 */ /* 0x000fe400078ec0ff */
[----:B------:R-:W-:Y:S02]  /*cff0*/  ISETP.NE.U32.AND P6, PT, R9, 0x1, PT ;  /* 0x000000010900780c */ /* 0x000fe40003fc5070 */
[----:B------:R-:W-:Y:S02]  /*d000*/  ISETP.NE.U32.AND P4, PT, R44, 0x1, PT ;  /* 0x000000012c00780c */ /* 0x000fe40003f85070 */
[----:B------:R-:W-:Y:S02]  /*d010*/  PRMT R9, R8, 0x7770, RZ ;  /* 0x0000777008097816 */ /* 0x000fe400000000ff */
[----:B------:R-:W-:-:S02]  /*d020*/  SEL R24, R24, RZ, !P3 ;  /* 0x000000ff18187207 */ /* 0x000fc40005800000 */
[----:B------:R-:W-:Y:S02]  /*d030*/  PRMT R44, R6, 0x7771, RZ ;  /* 0x00007771062c7816 */ /* 0x000fe400000000ff */
[----:B------:R-:W-:Y:S02]  /*d040*/  LOP3.LUT R7, R7, 0x1, RZ, 0xc0, !PT ;  /* 0x0000000107077812 */ /* 0x000fe400078ec0ff */
[----:B------:R-:W-:Y:S02]  /*d050*/  ISETP.NE.U32.AND P3, PT, R5, 0x1, PT ;  /* 0x000000010500780c */ /* 0x000fe40003f65070 */
[----:B------:R-:W-:Y:S02]  /*d060*/  LOP3.LUT R43, R43, 0x1, RZ, 0xc0, !PT ;  /* 0x000000012b2b7812 */ /* 0x000fe400078ec0ff */
[----:B------:R-:W-:Y:S02]  /*d070*/  PRMT R5, R4, 0x7770, RZ ;  /* 0x0000777004057816 */ /* 0x000fe400000000ff */
[----:B------:R-:W-:-:S02]  /*d080*/  SEL R9, R20, R9, !P6 ;  /* 0x0000000914097207 */ /* 0x000fc40007000000 */
[----:B------:R-:W-:Y:S02]  /*d090*/  SEL R26, R26, RZ, !P2 ;  /* 0x000000ff1a1a7207 */ /* 0x000fe40005000000 */
[----:B------:R-:W-:Y:S02]  /*d0a0*/  SEL R15, R15, R44, !P4 ;  /* 0x0000002c0f0f7207 */ /* 0x000fe40006000000 */
[----:B------:R-:W-:Y:S02]  /*d0b0*/  ISETP.NE.U32.AND P2, PT, R7, 0x1, PT ;  /* 0x000000010700780c */ /* 0x000fe40003f45070 */
[----:B------:R-:W-:Y:S02]  /*d0c0*/  PRMT R20, R4, 0x7771, RZ ;  /* 0x0000777104147816 */ /* 0x000fe400000000ff */
[----:B------:R-:W-:Y:S02]  /*d0d0*/  ISETP.NE.U32.AND P5, PT, R43, 0x1, PT ;  /* 0x000000012b00780c */ /* 0x000fe40003fa5070 */
[----:B------:R-:W-:-:S02]  /*d0e0*/  PRMT R44, R8, 0x7771, RZ ;  /* 0x00007771082c7816 */ /* 0x000fc400000000ff */
[----:B------:R-:W-:Y:S02]  /*d0f0*/  SEL R5, R10, R5, !P3 ;  /* 0x000000050a057207 */ /* 0x000fe40005800000 */
[----:B------:R-:W-:Y:S02]  /*d100*/  SEL R3, R3, R20, !P2 ;  /* 0x0000001403037207 */ /* 0x000fe40005000000 */
[-C--:B------:R-:W-:Y:S02]  /*d110*/  SEL R28, R28, R39.reuse, !P0 ;  /* 0x000000271c1c7207 */ /* 0x080fe40004000000 */
[----:B------:R-:W-:Y:S02]  /*d120*/  SEL R30, R30, R39, !P4 ;  /* 0x000000271e1e7207 */ /* 0x000fe40006000000 */
[----:B------:R-:W-:Y:S02]  /*d130*/  SEL R21, R21, R44, !P5 ;  /* 0x0000002c15157207 */ /* 0x000fe40006800000 */
[----:B------:R-:W-:-:S02]  /*d140*/  SEL R34, R34, R41, !P6 ;  /* 0x0000002922227207 */ /* 0x000fc40007000000 */
[----:B------:R-:W-:Y:S02]  /*d150*/  SEL R36, R36, R41, !P5 ;  /* 0x0000002924247207 */ /* 0x000fe40006800000 */
[-C--:B------:R-:W-:Y:S02]  /*d160*/  SEL R11, R11, R42.reuse, !P3 ;  /* 0x0000002a0b0b7207 */ /* 0x080fe40005800000 */
[----:B------:R-:W-:Y:S02]  /*d170*/  SEL R32, R32, R42, !P2 ;  /* 0x0000002a20207207 */ /* 0x000fe40005000000 */
[----:B------:R-:W-:Y:S02]  /*d180*/  SEL R29, R29, RZ, !P0 ;  /* 0x000000ff1d1d7207 */ /* 0x000fe40004000000 */
[----:B------:R-:W-:Y:S02]  /*d190*/  SEL R31, R31, RZ, !P4 ;  /* 0x000000ff1f1f7207 */ /* 0x000fe40006000000 */
[----:B------:R-:W-:-:S02]  /*d1a0*/  SEL R33, R33, RZ, !P6 ;  /* 0x000000ff21217207 */ /* 0x000fc40007000000 */
[----:B------:R-:W-:Y:S02]  /*d1b0*/  SEL R35, R35, RZ, !P5 ;  /* 0x000000ff23237207 */ /* 0x000fe40006800000 */
[----:B------:R-:W-:Y:S02]  /*d1c0*/  PRMT R20, R9, 0x7610, R20 ;  /* 0x0000761009147816 */ /* 0x000fe40000000014 */
[----:B------:R-:W-:Y:S02]  /*d1d0*/  SEL R0, R0, RZ, !P3 ;  /* 0x000000ff00007207 */ /* 0x000fe40005800000 */
[----:B------:R-:W-:Y:S02]  /*d1e0*/  SEL R12, R12, RZ, !P2 ;  /* 0x000000ff0c0c7207 */ /* 0x000fe40005000000 */
[----:B------:R-:W-:Y:S01]  /*d1f0*/  PRMT R10, R5, 0x7610, R10 ;  /* 0x00007610050a7816 */ /* 0x000fe2000000000a */
[----:B------:R-:W-:Y:S05]  /*d200*/  @!P1 BRA `(.L_x_3741) ;  /* 0xfffff65000009947 */ /* 0x000fea000383ffff */
[----:B------:R-:W-:Y:S05]  /*d210*/  BSYNC B1 ;  /* 0x0000000000017941 */ /* 0x000fea0003800000 */
.L_x_3740:
[----:B------:R-:W-:Y:S02]  /*d220*/  PRMT R37, R6, 0x8880, RZ ;  /* 0x0000888006257816 */ /* 0x000fe400000000ff */
[----:B------:R-:W-:-:S02]  /*d230*/  PRMT R42, R40, 0x8880, RZ ;  /* 0x00008880282a7816 */ /* 0x000fc400000000ff */
[----:B------:R-:W-:Y:S02]  /*d240*/  PRMT R7, R40, 0x9991, RZ ;  /* 0x0000999128077816 */ /* 0x000fe400000000ff */
[----:B------:R-:W-:Y:S02]  /*d250*/  PRMT R6, R6, 0x9991, RZ ;  /* 0x0000999106067816 */ /* 0x000fe400000000ff */
        /* <DEDUP_REMOVED lines=12> */
.L_x_3739:
[----:B------:R-:W-:Y:S05]  /*d320*/  BSYNC B0 ;  /* 0x0000000000007941 */ /* 0x000fea0003800000 */
.L_x_3738:
[----:B------:R-:W-:Y:S01]  /*d330*/  ISETP.GE.U32.AND P0, PT, R38, c[0x0][0x17c], PT ;  /* 0x00005f0026007a0c */ /* 0x000fe20003f06070 */
[----:B------:R-:W-:-:S12]  /*d340*/  BSSY B0, `(.L_x_3742) ;  /* 0x0000024000007945 */ /* 0x000fd80003800000 */
[----:B------:R-:W-:Y:S05]  /*d350*/  @P0 BRA `(.L_x_3743) ;  /* 0x0000022000000947 */ /* 0x000fea0003800000 */
        /* <DEDUP_REMOVED lines=18> */
[C---:B------:R-:W-:Y:S02]  /*d480*/  IADD3 R39, R41.reuse, c[0x0][0x184], RZ ;  /* 0x0000610029277a10 */ /* 0x040fe40007ffe0ff */
[----:B------:R-:W-:Y:S02]  /*d490*/  LOP3.LUT R5, R41, 0xfffffffe, RZ, 0xc0, !PT ;  /* 0xfffffffe29057812 */ /* 0x000fe400078ec0ff */
[----:B------:R-:W-:-:S13]  /*d4a0*/  ISETP.GE.U32.AND P1, PT, R39, c[0x0][0x17c], PT ;  /* 0x00005f0027007a0c */ /* 0x000fda0003f26070 */
[----:B------:R-:W-:-:S04]  /*d4b0*/  @!P1 LOP3.LUT R39, R39, 0xfffffffe, RZ, 0xc0, !PT ;  /* 0xfffffffe27279812 */ /* 0x000fc800078ec0ff */
        /* <DEDUP_REMOVED lines=12> */
.L_x_3743:
[----:B------:R-:W-:Y:S05]  /*d580*/  BSYNC B0 ;  /* 0x0000000000007941 */ /* 0x000fea0003800000 */
.L_x_3742:
        /* <DEDUP_REMOVED lines=11> */
[----:B------:R-:W-:Y:S02]  /*d640*/  PRMT R4, R42, 0x8880, RZ ;  /* 0x000088802a047816 */ /* 0x000fe400000000ff */
[----:B------:R-:W-:-:S02]  /*d650*/  PRMT R5, R13, 0x8880, RZ ;  /* 0x000088800d057816 */ /* 0x000fc400000000ff */
[----:B------:R-:W-:Y:S02]  /*d660*/  ISETP.GE.AND P5, PT, R17, R16, PT ;  /* 0x000000101100720c */ /* 0x000fe40003fa6270 */
[----:B------:R-:W-:Y:S02]  /*d670*/  ISETP.GE.AND.EX P1, PT, R26, RZ, PT, P1 ;  /* 0x000000ff1a00720c */ /* 0x000fe40003f26310 */
[----:B------:R-:W-:Y:S02]  /*d680*/  ISETP.GE.AND P4, PT, R5, R4, PT ;  /* 0x000000040500720c */ /* 0x000fe40003f86270 */
[----:B------:R-:W-:Y:S02]  /*d690*/  SEL R5, RZ, 0xffffffff, P5 ;  /* 0xffffffffff057807 */ /* 0x000fe40002800000 */
[----:B------:R-:W-:Y:S02]  /*d6a0*/  @!P2 SEL R5, RZ, 0xffffffff, P1 ;  /* 0xffffffffff05a807 */ /* 0x000fe40000800000 */
[----:B------:R-:W-:-:S02]  /*d6b0*/  ISETP.GE.U32.AND P0, PT, R25, R38, PT ;  /* 0x000000261900720c */ /* 0x000fc40003f06070 */
[----:B------:R-:W-:Y:S02]  /*d6c0*/  LOP3.LUT R16, R5, 0x1, RZ, 0xc0, !PT ;  /* 0x0000000105107812 */ /* 0x000fe400078ec0ff */
[----:B------:R-:W-:Y:S02]  /*d6d0*/  IADD3 R5, R38, c[0x0][0x184], RZ ;  /* 0x0000610026057a10 */ /* 0x000fe40007ffe0ff */
[----:B------:R-:W-:Y:S02]  /*d6e0*/  ISETP.GE.AND.EX P0, PT, R24, RZ, PT, P0 ;  /* 0x000000ff1800720c */ /* 0x000fe40003f06300 */
[----:B------:R-:W-:Y:S02]  /*d6f0*/  ISETP.GE.U32.AND P2, PT, R5, c[0x0][0x17c], PT ;  /* 0x00005f0005007a0c */ /* 0x000fe40003f46070 */
[----:B------:R-:W-:Y:S02]  /*d700*/  SEL R4, RZ, 0xffffffff, P4 ;  /* 0xffffffffff047807 */ /* 0x000fe40002000000 */
[----:B------:R-:W-:-:S02]  /*d710*/  @!P3 SEL R4, RZ, 0xffffffff, P0 ;  /* 0xffffffffff04b807 */ /* 0x000fc40000000000 */
[----:B------:R-:W-:Y:S02]  /*d720*/  ISETP.NE.U32.AND P1, PT, R16, 0x1, PT ;  /* 0x000000011000780c */ /* 0x000fe40003f25070 */
[----:B------:R-:W-:Y:S02]  /*d730*/  LOP3.LUT R4, R4, 0x1, RZ, 0xc0, !PT ;  /* 0x0000000104047812 */ /* 0x000fe400078ec0ff */
[----:B------:R-:W-:Y:S02]  /*d740*/  SEL R14, R14, R7, !P1 ;  /* 0x000000070e0e7207 */ /* 0x000fe40004800000 */
[----:B------:R-:W-:Y:S02]  /*d750*/  ISETP.NE.U32.AND P0, PT, R4, 0x1, PT ;  /* 0x000000010400780c */ /* 0x000fe40003f05070 */
        /* <DEDUP_REMOVED lines=15> */
[----:B------:R-:W-:-:S02]  /*d850*/  PRMT R4, R37, 0x8880, RZ ;  /* 0x0000888025047816 */ /* 0x000fc400000000ff */
[----:B------:R-:W-:Y:S02]  /*d860*/  PRMT R7, R18, 0x8880, RZ ;  /* 0x0000888012077816 */ /* 0x000fe400000000ff */
[----:B------:R-:W-:Y:S02]  /*d870*/  ISETP.GE.AND P5, PT, R17, R16, PT ;  /* 0x000000101100720c */ /* 0x000fe40003fa6270 */
[----:B------:R-:W-:Y:S02]  /*d880*/  ISETP.GE.AND.EX P1, PT, R31, RZ, PT, P1 ;  /* 0x000000ff1f00720c */ /* 0x000fe40003f26310 */
[----:B------:R-:W-:Y:S02]  /*d890*/  ISETP.GE.AND P4, PT, R7, R4, PT ;  /* 0x000000040700720c */ /* 0x000fe40003f86270 */
[----:B------:R-:W-:Y:S02]  /*d8a0*/  SEL R7, RZ, 0xffffffff, P5 ;  /* 0xffffffffff077807 */ /* 0x000fe40002800000 */
[----:B------:R-:W-:-:S02]  /*d8b0*/  @!P2 SEL R7, RZ, 0xffffffff, P1 ;  /* 0xffffffffff07a807 */ /* 0x000fc40000800000 */
[----:B------:R-:W-:Y:S02]  /*d8c0*/  ISETP.GE.U32.AND P0, PT, R28, R5, PT ;  /* 0x000000051c00720c */ /* 0x000fe40003f06070 */
[----:B------:R-:W-:Y:S02]  /*d8d0*/  LOP3.LUT R16, R7, 0x1, RZ, 0xc0, !PT ;  /* 0x0000000107107812 */ /* 0x000fe400078ec0ff */
[----:B------:R-:W-:Y:S02]  /*d8e0*/  IADD3 R7, R5, c[0x0][0x184], RZ ;  /* 0x0000610005077a10 */ /* 0x000fe40007ffe0ff */
[----:B------:R-:W-:Y:S02]  /*d8f0*/  ISETP.GE.AND.EX P0, PT, R29, RZ, PT, P0 ;  /* 0x000000ff1d00720c */ /* 0x000fe40003f06300 */
[----:B------:R-:W-:Y:S02]  /*d900*/  ISETP.GE.U32.AND P2, PT, R7, c[0x0][0x17c], PT ;  /* 0x00005f0007007a0c */ /* 0x000fe40003f46070 */
[----:B------:R-:W-:-:S02]  /*d910*/  SEL R4, RZ, 0xffffffff, P4 ;  /* 0xffffffffff047807 */ /* 0x000fc40002000000 */
[----:B------:R-:W-:Y:S02]  /*d920*/  @!P3 SEL R4, RZ, 0xffffffff, P0 ;  /* 0xffffffffff04b807 */ /* 0x000fe40000000000 */
[----:B------:R-:W-:Y:S02]  /*d930*/  ISETP.NE.U32.AND P1, PT, R16, 0x1, PT ;  /* 0x000000011000780c */ /* 0x000fe40003f25070 */
[----:B------:R-:W-:Y:S02]  /*d940*/  LOP3.LUT R4, R4, 0x1, RZ, 0xc0, !PT ;  /* 0x0000000104047812 */ /* 0x000fe400078ec0ff */
[----:B------:R-:W-:Y:S02]  /*d950*/  SEL R15, R15, R8, !P1 ;  /* 0x000000080f0f7207 */ /* 0x000fe40004800000 */
[----:B------:R-:W-:Y:S02]  /*d960*/  ISETP.NE.U32.AND P0, PT, R4, 0x1, PT ;  /* 0x000000010400780c */ /* 0x000fe40003f05070 */
[----:B------:R-:W-:-:S02]  /*d970*/  SEL R30, R30, R5, !P1 ;  /* 0x000000051e1e7207 */ /* 0x000fc40004800000 */
[----:B------:R-:W-:Y:S02]  /*d980*/  SEL R18, R18, R37, !P0 ;  /* 0x0000002512127207 */ /* 0x000fe40004000000 */
        /* <DEDUP_REMOVED lines=67> */
.L_x_3745:
[----:B------:R-:W-:Y:S05]  /*ddc0*/  BSYNC B0 ;  /* 0x0000000000007941 */ /* 0x000fea0003800000 */
.L_x_3744:
[----:B------:R-:W-:Y:S02]  /*ddd0*/  LOP3.LUT R8, R14, 0xff, RZ, 0xc0, !PT ;  /* 0x000000ff0e087812 */ /* 0x000fe400078ec0ff */
[----:B------:R-:W-:Y:S02]  /*dde0*/  LOP3.LUT R9, R15, 0xff, RZ, 0xc0, !PT ;  /* 0x000000ff0f097812 */ /* 0x000fe400078ec0ff */
[----:B------:R-:W-:-:S02]  /*ddf0*/  LOP3.LUT R6, R13, 0xff, RZ, 0xc0, !PT ;  /* 0x000000ff0d067812 */ /* 0x000fc400078ec0ff */
[C---:B------:R-:W-:Y:S02]  /*de00*/  LOP3.LUT R7, R18.reuse, 0xff, RZ, 0xc0, !PT ;  /* 0x000000ff12077812 */ /* 0x040fe400078ec0ff */
[----:B------:R-:W-:Y:S02]  /*de10*/  PRMT R4, R18, 0x8880, RZ ;  /* 0x0000888012047816 */ /* 0x000fe400000000ff */
[----:B------:R-:W-:Y:S02]  /*de20*/  PRMT R5, R13, 0x8880, RZ ;  /* 0x000088800d057816 */ /* 0x000fe400000000ff */
        /* <DEDUP_REMOVED lines=27> */
[----:B------:R-:W-:Y:S02]  /*dfe0*/  PRMT R15, R20, 0x8880, RZ ;  /* 0x00008880140f7816 */ /* 0x000fe400000000ff */
[----:B------:R-:W-:Y:S02]  /*dff0*/  PRMT R6, R13, 0x8880, RZ ;  /* 0x000088800d067816 */ /* 0x000fe400000000ff */
[----:B------:R-:W-:Y:S02]  /*e000*/  ISETP.NE.AND P2, PT, R5, R8, PT ;  /* 0x000000080500720c */ /* 0x000fe40003f45270 */
[----:B------:R-:W-:Y:S02]  /*e010*/  ISETP.GE.U32.AND P0, PT, R25, R34, PT ;  /* 0x000000221900720c */ /* 0x000fe40003f06070 */
[----:B------:R-:W-:Y:S02]  /*e020*/  ISETP.NE.AND P4, PT, R4, R9, PT ;  /* 0x000000090400720c */ /* 0x000fe40003f85270 */
[----:B------:R-:W-:-:S02]  /*e030*/  SEL R26, R26, R31, !P1 ;  /* 0x0000001f1a1a7207 */ /* 0x000fc40004800000 */
        /* <DEDUP_REMOVED lines=22> */
[----:B------:R-:W-:Y:S02]  /*e1a0*/  SEL R29, R26, R35, !P1 ;  /* 0x000000231a1d7207 */ /* 0x000fe40004800000 */
[----:B------:R-:W-:-:S02]  /*e1b0*/  ISETP.NE.AND P4, PT, R5, R8, PT ;  /* 0x000000080500720c */ /* 0x000fc40003f85270 */
[----:B------:R-:W-:Y:S02]  /*e1c0*/  SEL R34, R25, R34, !P0 ;  /* 0x0000002219227207 */ /* 0x000fe40004000000 */
[----:B------:R-:W-:Y:S02]  /*e1d0*/  ISETP.NE.AND P2, PT, R4, R9, PT ;  /* 0x000000090400720c */ /* 0x000fe40003f45270 */
[----:B------:R-:W-:Y:S02]  /*e1e0*/  ISETP.GE.U32.AND P1, PT, R7, R32, PT ;  /* 0x000000200700720c */ /* 0x000fe40003f26070 */
[----:B------:R-:W-:Y:S02]  /*e1f0*/  SEL R33, R24, R33, !P0 ;  /* 0x0000002118217207 */ /* 0x000fe40004000000 */
[----:B------:R-:W-:Y:S02]  /*e200*/  PRMT R15, R3, 0x8880, RZ ;  /* 0x00008880030f7816 */ /* 0x000fe400000000ff */
[----:B------:R-:W-:-:S02]  /*e210*/  PRMT R6, R14, 0x8880, RZ ;  /* 0x000088800e067816 */ /* 0x000fc400000000ff */
[----:B------:R-:W-:Y:S02]  /*e220*/  ISETP.GE.U32.AND P0, PT, R34, R11, PT ;  /* 0x0000000b2200720c */ /* 0x000fe40003f06070 */
[----:B------:R-:W-:Y:S02]  /*e230*/  ISETP.GE.AND.EX P1, PT, R29, R12, PT, P1 ;  /* 0x0000000c1d00720c */ /* 0x000fe40003f26310 */
[----:B------:R-:W-:Y:S02]  /*e240*/  PRMT R9, R10, 0x8880, RZ ;  /* 0x000088800a097816 */ /* 0x000fe400000000ff */
[----:B------:R-:W-:Y:S02]  /*e250*/  PRMT R4, R13, 0x8880, RZ ;  /* 0x000088800d047816 */ /* 0x000fe400000000ff */
[----:B------:R-:W-:Y:S02]  /*e260*/  ISETP.GE.AND P3, PT, R6, R15, PT ;  /* 0x0000000f0600720c */ /* 0x000fe40003f66270 */
        /* <DEDUP_REMOVED lines=16> */
.L_x_3696:
[----:B------:R-:W-:Y:S05]  /*e370*/  BSYNC B6 ;  /* 0x0000000000067941 */ /* 0x000fea0003800000 */
.L_x_3695:
        /* <DEDUP_REMOVED lines=10> */
[----:B------:R0:W-:Y:S04]  /*e420*/  STS.U8 [R4+0x10], R7 ;  /* 0x0000100704007388 */ /* 0x0001e80000000000 */
[----:B------:R0:W-:Y:S02]  /*e430*/  STS.U8 [R4+0x20], R3 ;  /* 0x0000200304007388 */ /* 0x0001e40000000000 */
[----:B------:R-:W-:Y:S05]  /*e440*/  @!P0 BRA `(.L_x_3746) ;  /* 0x0000037000008947 */ /* 0x000fea0003800000 */
[----:B------:R-:W-:-:S04]  /*e450*/  IMAD.U32 R5, RZ, RZ, UR4 ;  /* 0x00000004ff057e24 */ /* 0x000fc8000f8e00ff */
.L_x_3749:
        /* <DEDUP_REMOVED lines=8> */
[----:B0-----:R-:W-:Y:S05]  /*e4e0*/  @P0 BRA `(.L_x_3748) ;  /* 0x000002a000000947 */ /* 0x001fea0003800000 */
[----:B------:R-:W-:Y:S01]  /*e4f0*/  IMAD R0, R0, c[0x0][0x0], R19 ;  /* 0x0000000000007a24 */ /* 0x000fe200078e0213 */
[----:B------:R-:W-:Y:S02]  /*e500*/  LOP3.LUT R10, R3, 0xff, RZ, 0xc0, !PT ;  /* 0x000000ff030a7812 */ /* 0x000fe400078ec0ff */
[C---:B------:R-:W-:Y:S01]  /*e510*/  PRMT R17, R7.reuse, 0x8880, RZ ;  /* 0x0000888007117816 */ /* 0x040fe200000000ff */
[----:B------:R-:W-:Y:S01]  /*e520*/  IMAD.SHL.U32 R16, R0, 0x20, RZ ;  /* 0x0000002000107824 */ /* 0x000fe200078e00ff */
[----:B------:R-:W-:Y:S02]  /*e530*/  LOP3.LUT R0, R7, 0xff, RZ, 0xc0, !PT ;  /* 0x000000ff07007812 */ /* 0x000fe400078ec0ff */
[----:B------:R-:W-:Y:S02]  /*e540*/  PRMT R18, R3, 0x8880, RZ ;  /* 0x0000888003127816 */ /* 0x000fe400000000ff */
[----:B------:R-:W1:Y:S04]  /*e550*/  LDS.S8 R6, [R16+0x10] ;  /* 0x0000100010067984 */ /* 0x000e680000000200 */
[----:B------:R-:W2:Y:S04]  /*e560*/  LDS.S8 R12, [R16+0x20] ;  /* 0x00002000100c7984 */ /* 0x000ea80000000200 */
[----:B0-----:R-:W0:Y:S04]  /*e570*/  LDS.64 R4, [R16+0x18] ;  /* 0x0000180010047984 */ /* 0x001e280000000a00 */
[----:B------:R-:W3:Y:S01]  /*e580*/  LDS.64 R8, [R16+0x28] ;  /* 0x0000280010087984 */ /* 0x000ee20000000a00 */
[----:B-1----:R-:W-:-:S02]  /*e590*/  LOP3.LUT R13, R6, 0xff, RZ, 0xc0, !PT ;  /* 0x000000ff060d7812 */ /* 0x002fc400078ec0ff */
[----:B--2---:R-:W-:Y:S02]  /*e5a0*/  LOP3.LUT R15, R12, 0xff, RZ, 0xc0, !PT ;  /* 0x000000ff0c0f7812 */ /* 0x004fe400078ec0ff */
[----:B------:R-:W-:Y:S01]  /*e5b0*/  ISETP.NE.AND P3, PT, R0, R13, PT ;  /* 0x0000000d0000720c */ /* 0x000fe20003f65270 */
[----:B------:R-:W-:Y:S01]  /*e5c0*/  IMAD.MOV.U32 R13, RZ, RZ, R17 ;  /* 0x000000ffff0d7224 */ /* 0x000fe200078e0011 */
[----:B------:R-:W-:Y:S01]  /*e5d0*/  ISETP.NE.AND P4, PT, R10, R15, PT ;  /* 0x0000000f0a00720c */ /* 0x000fe20003f85270 */
[----:B------:R-:W-:Y:S01]  /*e5e0*/  IMAD.MOV.U32 R15, RZ, RZ, R18 ;  /* 0x000000ffff0f7224 */ /* 0x000fe200078e0012 */
        /* <DEDUP_REMOVED lines=24> */
[----:B------:R0:W-:Y:S04]  /*e770*/  STS.U8 [R11], R6 ;  /* 0x000000060b007388 */ /* 0x0001e80000000000 */
[----:B------:R0:W-:Y:S02]  /*e780*/  STS.U8 [R11+0x10], R12 ;  /* 0x0000100c0b007388 */ /* 0x0001e40000000000 */
.L_x_3748:
[----:B------:R-:W-:Y:S05]  /*e790*/  BSYNC B0 ;  /* 0x0000000000007941 */ /* 0x000fea0003800000 */
.L_x_3747:
[----:B------:R-:W-:Y:S01]  /*e7a0*/  IMAD.MOV.U32 R5, RZ, RZ, R14 ;  /* 0x000000ffff057224 */ /* 0x000fe200078e000e */
[----:B------:R-:W-:Y:S05]  /*e7b0*/  @P2 BRA `(.L_x_3749) ;  /* 0xfffffca000002947 */ /* 0x000fea000383ffff */
.L_x_3746:
        /* <DEDUP_REMOVED lines=15> */
[----:B------:R0:W-:Y:S04]  /*e8b0*/  STS.U8 [R6+0x10], R7 ;  /* 0x0000100706007388 */ /* 0x0001e80000000000 */
[----:B------:R0:W-:Y:S02]  /*e8c0*/  STS.U8 [R6+0x20], R3 ;  /* 0x0000200306007388 */ /* 0x0001e40000000000 */
[----:B------:R-:W-:Y:S05]  /*e8d0*/  @!P0 BRA `(.L_x_3751) ;  /* 0x0000036000008947 */ /* 0x000fea0003800000 */
[----:B------:R-:W-:-:S04]  /*e8e0*/  IMAD.MOV.U32 R0, RZ, RZ, R4 ;  /* 0x000000ffff007224 */ /* 0x000fc800078e0004 */
.L_x_3754:
        /* <DEDUP_REMOVED lines=8> */
[----:B------:R-:W-:Y:S02]  /*e970*/  LOP3.LUT R14, R7, 0xff, RZ, 0xc0, !PT ;  /* 0x000000ff070e7812 */ /* 0x000fe400078ec0ff */
[----:B------:R-:W-:Y:S02]  /*e980*/  LOP3.LUT R16, R3, 0xff, RZ, 0xc0, !PT ;  /* 0x000000ff03107812 */ /* 0x000fe400078ec0ff */
[----:B------:R-:W0:Y:S01]  /*e990*/  LDS.S8 R10, [R6] ;  /* 0x00000000060a7984 */ /* 0x000e220000000200 */
[----:B------:R-:W-:Y:S02]  /*e9a0*/  PRMT R17, R7, 0x8880, RZ ;  /* 0x0000888007117816 */ /* 0x000fe400000000ff */
[----:B------:R-:W-:Y:S01]  /*e9b0*/  PRMT R18, R3, 0x8880, RZ ;  /* 0x0000888003127816 */ /* 0x000fe200000000ff */
[----:B------:R-:W1:Y:S04]  /*e9c0*/  LDS.S8 R12, [R6+0x10] ;  /* 0x00001000060c7984 */ /* 0x000e680000000200 */
[----:B------:R-:W2:Y:S04]  /*e9d0*/  LDS.64 R4, [R6+0x8] ;  /* 0x0000080006047984 */ /* 0x000ea80000000a00 */
[----:B------:R-:W3:Y:S01]  /*e9e0*/  LDS.64 R8, [R6+0x18] ;  /* 0x0000180006087984 */ /* 0x000ee20000000a00 */
[----:B0-----:R-:W-:-:S02]  /*e9f0*/  LOP3.LUT R11, R10, 0xff, RZ, 0xc0, !PT ;  /* 0x000000ff0a0b7812 */ /* 0x001fc400078ec0ff */
[----:B-1----:R-:W-:Y:S02]  /*ea00*/  LOP3.LUT R13, R12, 0xff, RZ, 0xc0, !PT ;  /* 0x000000ff0c0d7812 */ /* 0x002fe400078ec0ff */
[----:B------:R-:W-:Y:S01]  /*ea10*/  ISETP.NE.AND P2, PT, R14, R11, PT ;  /* 0x0000000b0e00720c */ /* 0x000fe20003f45270 */
[----:B------:R-:W-:Y:S01]  /*ea20*/  IMAD.MOV.U32 R11, RZ, RZ, R17 ;  /* 0x000000ffff0b7224 */ /* 0x000fe200078e0011 */
[----:B------:R-:W-:Y:S01]  /*ea30*/  ISETP.NE.AND P3, PT, R16, R13, PT ;  /* 0x0000000d1000720c */ /* 0x000fe20003f65270 */
[----:B------:R-:W-:Y:S01]  /*ea40*/  IMAD.MOV.U32 R13, RZ, RZ, R18 ;  /* 0x000000ffff0d7224 */ /* 0x000fe200078e0012 */
        /* <DEDUP_REMOVED lines=26> */
.L_x_3753:
[----:B------:R-:W-:Y:S05]  /*ebf0*/  BSYNC B0 ;  /* 0x0000000000007941 */ /* 0x000fea0003800000 */
.L_x_3752:
[----:B------:R-:W-:-:S04]  /*ec00*/  SHF.R.S32.HI R0, RZ, 0x1, R0 ;  /* 0x00000001ff007819 */ /* 0x000fc80000011400 */
[----:B------:R-:W-:-:S13]  /*ec10*/  ISETP.GE.AND P0, PT, R0, 0x20, PT ;  /* 0x000000200000780c */ /* 0x000fda0003f06270 */
[----:B------:R-:W-:Y:S05]  /*ec20*/  @P0 BRA `(.L_x_3754) ;  /* 0xfffffcc000000947 */ /* 0x000fea000383ffff */
[----:B------:R-:W-:-:S05]  /*ec30*/  IMAD.MOV.U32 R0, RZ, RZ, 0x20 ;  /* 0x00000020ff007424 */ /* 0x000fca00078e00ff */
.L_x_3751:
[----:B------:R-:W-:Y:S01]  /*ec40*/  ISETP.GE.AND P0, PT, R0, 0x2, PT ;  /* 0x000000020000780c */ /* 0x000fe20003f06270 */
[----:B------:R-:W-:Y:S01]  /*ec50*/  WARPSYNC 0xffffffff ;  /* 0xffffffff00007948 */ /* 0x000fe20003800000 */
[----:B------:R-:W-:Y:S11]  /*ec60*/  BAR.SYNC.DEFER_BLOCKING 0x0 ;  /* 0x0000000000007b1d */ /* 0x000ff60000010000 */
[----:B------:R-:W-:Y:S05]  /*ec70*/  @!P0 BRA `(.L_x_3750) ;  /* 0x000002c000008947 */ /* 0x000fea0003800000 */
[----:B------:R-:W-:-:S04]  /*ec80*/  IMAD.MOV.U32 R5, RZ, RZ, 0x1 ;  /* 0x00000001ff057424 */ /* 0x000fc800078e00ff */
.L_x_3755:
[----:B0-----:R-:W-:Y:S01]  /*ec90*/  LOP3.LUT R6, R3, 0xffff, RZ, 0xc0, !PT ;  /* 0x0000ffff03067812 */ /* 0x001fe200078ec0ff */
[----:B------:R-:W0:Y:S01]  /*eca0*/  SHFL.DOWN PT, R9, R44, R5, 0x1f ;  /* 0x08001f052c097589 */ /* 0x000e2200000e0000 */
[----:B------:R-:W-:-:S02]  /*ecb0*/  LOP3.LUT R4, R7, 0xffff, RZ, 0xc0, !PT ;  /* 0x0000ffff07047812 */ /* 0x000fc400078ec0ff */
[----:B------:R-:W-:Y:S01]  /*ecc0*/  PRMT R10, R6, 0x8880, RZ ;  /* 0x00008880060a7816 */ /* 0x000fe200000000ff */
[----:B------:R-:W1:Y:S01]  /*ecd0*/  SHFL.DOWN PT, R13, R28, R5, 0x1f ;  /* 0x08001f051c0d7589 */ /* 0x000e6200000e0000 */
[----:B------:R-:W-:Y:S02]  /*ece0*/  PRMT R4, R4, 0x8880, RZ ;  /* 0x0000888004047816 */ /* 0x000fe400000000ff */
[----:B------:R-:W-:Y:S01]  /*ecf0*/  LOP3.LUT R14, R3, 0xff, RZ, 0xc0, !PT ;  /* 0x000000ff030e7812 */ /* 0x000fe200078ec0ff */
[----:B------:R-:W2:Y:S01]  /*ed00*/  SHFL.DOWN PT, R6, R45, R5, 0x1f ;  /* 0x08001f052d067589 */ /* 0x000ea200000e0000 */
[C---:B------:R-:W-:Y:S02]  /*ed10*/  LOP3.LUT R8, R7.reuse, 0xff, RZ, 0xc0, !PT ;  /* 0x000000ff07087812 */ /* 0x040fe400078ec0ff */
[----:B------:R-:W-:Y:S01]  /*ed20*/  PRMT R17, R7, 0x8880, RZ ;  /* 0x0000888007117816 */ /* 0x000fe200000000ff */
[----:B------:R-:W3:Y:S04]  /*ed30*/  SHFL.DOWN PT, R10, R10, R5, 0x1f ;  /* 0x08001f050a0a7589 */ /* 0x000ee800000e0000 */
[----:B------:R-:W4:Y:S04]  /*ed40*/  SHFL.DOWN PT, R4, R4, R5, 0x1f ;  /* 0x08001f0504047589 */ /* 0x000f2800000e0000 */
[----:B------:R5:W4:Y:S01]  /*ed50*/  SHFL.DOWN PT, R12, R29, R5, 0x1f ;  /* 0x08001f051d0c7589 */ /* 0x000b2200000e0000 */
[----:B0-----:R-:W-:-:S02]  /*ed60*/  ISETP.GE.U32.AND P0, PT, R44, R9, PT ;  /* 0x000000092c00720c */ /* 0x001fc40003f06070 */
[----:B-1----:R-:W-:Y:S01]  /*ed70*/  ISETP.GE.U32.AND P1, PT, R28, R13, PT ;  /* 0x0000000d1c00720c */ /* 0x002fe20003f26070 */
[----:B-----5:R-:W-:Y:S01]  /*ed80*/  IMAD.SHL.U32 R5, R5, 0x2, RZ ;  /* 0x0000000205057824 */ /* 0x020fe200078e00ff */
[----:B--2---:R-:W-:Y:S02]  /*ed90*/  ISETP.GE.AND.EX P0, PT, R45, R6, PT, P0 ;  /* 0x000000062d00720c */ /* 0x004fe40003f06300 */
[----:B---3--:R-:W-:Y:S02]  /*eda0*/  LOP3.LUT R15, R10, 0xff, RZ, 0xc0, !PT ;  /* 0x000000ff0a0f7812 */ /* 0x008fe400078ec0ff */
[----:B----4-:R-:W-:Y:S02]  /*edb0*/  LOP3.LUT R11, R4, 0xff, RZ, 0xc0, !PT ;  /* 0x000000ff040b7812 */ /* 0x010fe400078ec0ff */
[----:B------:R-:W-:Y:S02]  /*edc0*/  ISETP.NE.AND P2, PT, R14, R15, PT ;  /* 0x0000000f0e00720c */ /* 0x000fe40003f45270 */
[----:B------:R-:W-:-:S02]  /*edd0*/  ISETP.NE.AND P4, PT, R8, R11, PT ;  /* 0x0000000b0800720c */ /* 0x000fc40003f85270 */
[----:B------:R-:W-:Y:S02]  /*ede0*/  PRMT R14, R3, 0x8880, RZ ;  /* 0x00008880030e7816 */ /* 0x000fe400000000ff */
[----:B------:R-:W-:Y:S02]  /*edf0*/  PRMT R11, R10, 0x8880, RZ ;  /* 0x000088800a0b7816 */ /* 0x000fe400000000ff */
[----:B------:R-:W-:Y:S02]  /*ee00*/  ISETP.GE.AND.EX P1, PT, R29, R12, PT, P1 ;  /* 0x0000000c1d00720c */ /* 0x000fe40003f26310 */
[----:B------:R-:W-:Y:S02]  /*ee10*/  SEL R8, RZ, 0xffffffff, P0 ;  /* 0xffffffffff087807 */ /* 0x000fe40000000000 */
[----:B------:R-:W-:Y:S02]  /*ee20*/  PRMT R16, R4, 0x8880, RZ ;  /* 0x0000888004107816 */ /* 0x000fe400000000ff */
[----:B------:R-:W-:-:S02]  /*ee30*/  ISETP.GE.AND P0, PT, R14, R11, PT ;  /* 0x0000000b0e00720c */ /* 0x000fc40003f06270 */
[----:B------:R-:W-:Y:S02]  /*ee40*/  SEL R11, RZ, 0xffffffff, P1 ;  /* 0xffffffffff0b7807 */ /* 0x000fe40000800000 */
[----:B------:R-:W-:Y:S02]  /*ee50*/  ISETP.GE.AND P3, PT, R17, R16, PT ;  /* 0x000000101100720c */ /* 0x000fe40003f66270 */
[----:B------:R-:W-:Y:S02]  /*ee60*/  @P2 SEL R11, RZ, 0xffffffff, P0 ;  /* 0xffffffffff0b2807 */ /* 0x000fe40000000000 */
[----:B------:R-:W-:Y:S02]  /*ee70*/  ISETP.GE.AND P2, PT, R5, R0, PT ;  /* 0x000000000500720c */ /* 0x000fe40003f46270 */
        /* <DEDUP_REMOVED lines=12> */
.L_x_3750:
        /* <DEDUP_REMOVED lines=204> */
.L_x_3756:
        /* <DEDUP_REMOVED lines=200> */
.L_x_3757:
        /* <DEDUP_REMOVED lines=10> */
.L_x_3763:
        /* <DEDUP_REMOVED lines=9> */
[----:B------:R-:W-:Y:S05]  /*109b0*/  CALL.REL.NOINC `($__internal_33_$__cuda_sm20_rem_u64) ;  /* 0x000057f000007944 */ /* 0x000fea0003c00000 */
[----:B------:R-:W-:Y:S02]  /*109c0*/  IMAD.MOV.U32 R4, RZ, RZ, R8 ;  /* 0x000000ffff047224 */ /* 0x000fe400078e0008 */
[----:B------:R-:W-:Y:S01]  /*109d0*/  IMAD.MOV.U32 R5, RZ, RZ, R11 ;  /* 0x000000ffff057224 */ /* 0x000fe200078e000b */
[----:B------:R-:W-:Y:S05]  /*109e0*/  BRA `(.L_x_3762) ;  /* 0x0000013000007947 */ /* 0x000fea0003800000 */
.L_x_3761:
        /* <DEDUP_REMOVED lines=19> */
.L_x_3762:
[----:B------:R-:W-:Y:S05]  /*10b20*/  BSYNC B1 ;  /* 0x0000000000017941 */ /* 0x000fea0003800000 */
.L_x_3760:
[----:B------:R-:W-:Y:S01]  /*10b30*/  ISETP.NE.U32.AND P0, PT, R4, RZ, PT ;  /* 0x000000ff0400720c */ /* 0x000fe20003f05070 */
[----:B------:R-:W-:Y:S02]  /*10b40*/  IMAD.MOV.U32 R6, RZ, RZ, R0 ;  /* 0x000000ffff067224 */ /* 0x000fe400078e0000 */
[----:B------:R-:W-:Y:S01]  /*10b50*/  IMAD.MOV.U32 R8, RZ, RZ, R9 ;  /* 0x000000ffff087224 */ /* 0x000fe200078e0009 */
[----:B------:R-:W-:-:S13]  /*10b60*/  ISETP.NE.AND.EX P0, PT, R5, RZ, PT, P0 ;  /* 0x000000ff0500720c */ /* 0x000fda0003f05300 */
[----:B------:R-:W-:Y:S05]  /*10b70*/  @P0 BRA `(.L_x_3763) ;  /* 0xfffffda000000947 */ /* 0x000fea000383ffff */
[----:B------:R-:W-:Y:S05]  /*10b80*/  BSYNC B0 ;  /* 0x0000000000007941 */ /* 0x000fea0003800000 */
.L_x_3759:
[----:B------:R-:W-:Y:S01]  /*10b90*/  ISETP.NE.U32.AND P2, PT, R9, RZ, PT ;  /* 0x000000ff0900720c */ /* 0x000fe20003f45070 */
[----:B------:R-:W-:-:S12]  /*10ba0*/  BSSY B0, `(.L_x_3764) ;  /* 0x000001c000007945 */ /* 0x000fd80003800000 */
[----:B------:R-:W-:Y:S05]  /*10bb0*/  @!P2 BRA `(.L_x_3765) ;  /* 0x000000700000a947 */ /* 0x000fea0003800000 */
[----:B------:R-:W-:Y:S01]  /*10bc0*/  IMAD.MOV.U32 R6, RZ, RZ, 0x10 ;  /* 0x00000010ff067424 */ /* 0x000fe200078e00ff */
[----:B------:R-:W-:Y:S01]  /*10bd0*/  MOV R8, 0x10c00 ;  /* 0x00010c0000087802 */ /* 0x000fe20000000f00 */
[----:B------:R-:W-:Y:S02]  /*10be0*/  IMAD.MOV.U32 R10, RZ, RZ, RZ ;  /* 0x000000ffff0a7224 */ /* 0x000fe400078e00ff */
[----:B------:R-:W-:Y:S05]  /*10bf0*/  CALL.REL.NOINC `($__internal_32_$__cuda_sm20_div_u64) ;  /* 0x0000515000007944 */ /* 0x000fea0003c00000 */
[----:B------:R-:W-:Y:S02]  /*10c00*/  IMAD.MOV.U32 R4, RZ, RZ, R6 ;  /* 0x000000ffff047224 */ /* 0x000fe400078e0006 */
[----:B------:R-:W-:Y:S01]  /*10c10*/  IMAD.MOV.U32 R5, RZ, RZ, R13 ;  /* 0x000000ffff057224 */ /* 0x000fe200078e000d */
[----:B------:R-:W-:Y:S05]  /*10c20*/  BRA `(.L_x_3766) ;  /* 0x0000013000007947 */ /* 0x000fea0003800000 */
.L_x_3765:
        /* <DEDUP_REMOVED lines=19> */
.L_x_3766:
[----:B------:R-:W-:Y:S05]  /*10d60*/  BSYNC B0 ;  /* 0x0000000000007941 */ /* 0x000fea0003800000 */
.L_x_3764:
[----:B------:R-:W-:Y:S01]  /*10d70*/  BSSY B0, `(.L_x_3767) ;  /* 0x000001c000007945 */ /* 0x000fe20003800000 */
        /* <DEDUP_REMOVED lines=8> */
.L_x_3768:
        /* <DEDUP_REMOVED lines=19> */
.L_x_3769:
[----:B------:R-:W-:Y:S05]  /*10f30*/  BSYNC B0 ;  /* 0x0000000000007941 */ /* 0x000fea0003800000 */
.L_x_3767:
        /* <DEDUP_REMOVED lines=9> */
[----:B------:R-:W-:Y:S05]  /*10fd0*/  CALL.REL.NOINC `($__internal_32_$__cuda_sm20_div_u64) ;  /* 0x00004d7000007944 */ /* 0x000fea0003c00000 */
[----:B------:R-:W-:Y:S02]  /*10fe0*/  IMAD.MOV.U32 R4, RZ, RZ, R6 ;  /* 0x000000ffff047224 */ /* 0x000fe400078e0006 */
[----:B------:R-:W-:Y:S01]  /*10ff0*/  IMAD.MOV.U32 R5, RZ, RZ, R13 ;  /* 0x000000ffff057224 */ /* 0x000fe200078e000d */
[----:B------:R-:W-:Y:S05]  /*11000*/  BRA `(.L_x_3772) ;  /* 0x0000014000007947 */ /* 0x000fea0003800000 */
.L_x_3771:
        /* <DEDUP_REMOVED lines=20> */
.L_x_3772:
[----:B------:R-:W-:Y:S05]  /*11150*/  BSYNC B0 ;  /* 0x0000000000007941 */ /* 0x000fea0003800000 */
.L_x_3770:
[----:B------:R-:W-:-:S04]  /*11160*/  IADD3 R4, P0, R4, c[0x0][0x560], RZ ;  /* 0x0001580004047a10 */ /* 0x000fc80007f1e0ff */
[----:B------:R-:W-:-:S05]  /*11170*/  IADD3.X R5, R5, c[0x0][0x564], RZ, P0, !PT ;  /* 0x0001590005057a10 */ /* 0x000fca00007fe4ff */
[----:B------:R-:W-:Y:S02]  /*11180*/  IMAD.MOV.U32 R0, RZ, RZ, R5 ;  /* 0x000000ffff007224 */ /* 0x000fe400078e0005 */
.L_x_3758:
        /* <DEDUP_REMOVED lines=209> */
.L_x_3774:
        /* <DEDUP_REMOVED lines=200> */
.L_x_3775:
        /* <DEDUP_REMOVED lines=11> */
.L_x_3777:
[----:B------:R-:W-:Y:S05]  /*12bd0*/  BSYNC B0 ;  /* 0x0000000000007941 */ /* 0x000fea0003800000 */
.L_x_3776:
        /* <DEDUP_REMOVED lines=13> */
[----:B------:R0:W-:Y:S04]  /*12cb0*/  STG.E.U8 [R8.64], R7 ;  /* 0x0000000708007986 */ /* 0x0001e8000c101124 */
[----:B------:R0:W-:Y:S02]  /*12cc0*/  STG.E.U8 [R8.64+0x10], R3 ;  /* 0x0000100308007986 */ /* 0x0001e4000c101124 */
.L_x_3779:
[----:B------:R-:W-:Y:S05]  /*12cd0*/  BSYNC B0 ;  /* 0x0000000000007941 */ /* 0x000fea0003800000 */
.L_x_3778:
        /* <DEDUP_REMOVED lines=31> */
.L_x_3781:
[----:B------:R-:W-:Y:S05]  /*12ed0*/  BSYNC B0 ;  /* 0x0000000000007941 */ /* 0x000fea0003800000 */
.L_x_3780:
        /* <DEDUP_REMOVED lines=19> */
[----:B------:R-:W-:Y:S01]  /*13010*/  BSSY B1, `(.L_x_3784) ;  /* 0x0000030000017945 */ /* 0x000fe20003800000 */
[----:B------:R-:W-:Y:S01]  /*13020*/  PRMT R3, R7, 0x7610, R3 ;  /* 0x0000761007037816 */ /* 0x000fe20000000003 */
[----:B------:R-:W-:Y:S02]  /*13030*/  IMAD.MOV.U32 R8, RZ, RZ, c[0x0][0x170] ;  /* 0x00005c00ff087624 */ /* 0x000fe400078e00ff */
[----:B------:R-:W-:Y:S01]  /*13040*/  ISETP.GE.U32.AND P0, PT, R21, c[0x0][0x18c], PT ;  /* 0x0000630015007a0c */ /* 0x000fe20003f06070 */
[----:B------:R-:W-:-:S12]  /*13050*/  IMAD.MOV.U32 R9, RZ, RZ, c[0x0][0x174] ;  /* 0x00005d00ff097624 */ /* 0x000fd800078e00ff */
[----:B------:R-:W-:Y:S05]  /*13060*/  @P0 BRA `(.L_x_3785) ;  /* 0x000002a000000947 */ /* 0x000fea0003800000 */
[----:B------:R-:W-:Y:S01]  /*13070*/  PRMT R3, R7, 0x7610, R3 ;  /* 0x0000761007037816 */ /* 0x000fe20000000003 */
[----:B------:R-:W-:Y:S02]  /*13080*/  IMAD.MOV.U32 R8, RZ, RZ, c[0x0][0x170] ;  /* 0x00005c00ff087624 */ /* 0x000fe400078e00ff */
[----:B------:R-:W-:Y:S02]  /*13090*/  IMAD.MOV.U32 R9, RZ, RZ, c[0x0][0x174] ;  /* 0x00005d00ff097624 */ /* 0x000fe400078e00ff */
.L_x_3786:
[----:B------:R-:W-:Y:S02]  /*130a0*/  IMAD.MOV.U32 R17, RZ, RZ, 0x20 ;  /* 0x00000020ff117424 */ /* 0x000fe400078e00ff */
[----:B------:R-:W-:-:S04]  /*130b0*/  IMAD R16, R6, c[0x0][0x10], R21 ;  /* 0x0000040006107a24 */ /* 0x000fc800078e0215 */
[----:B------:R-:W-:-:S05]  /*130c0*/  IMAD.WIDE.U32 R16, R16, R17, c[0x0][0x568] ;  /* 0x00015a0010107625 */ /* 0x000fca00078e0011 */
[----:B------:R-:W2:Y:S04]  /*130d0*/  LDG.E.S8 R22, [R16.64] ;  /* 0x0000002410167981 */ /* 0x000ea8000c1e1300 */
[----:B------:R-:W3:Y:S04]  /*130e0*/  LDG.E.S8 R26, [R16.64+0x10] ;  /* 0x00001024101a7981 */ /* 0x000ee8000c1e1300 */
[----:B------:R-:W4:Y:S04]  /*130f0*/  LDG.E.64 R12, [R16.64+0x8] ;  /* 0x00000824100c7981 */ /* 0x000f28000c1e1b00 */
[----:B------:R-:W5:Y:S01]  /*13100*/  LDG.E.64 R14, [R16.64+0x18] ;  /* 0x00001824100e7981 */ /* 0x000f62000c1e1b00 */
[----:B------:R-:W-:-:S02]  /*13110*/  LOP3.LUT R20, R7, 0xff, RZ, 0xc0, !PT ;  /* 0x000000ff07147812 */ /* 0x000fc400078ec0ff */
[----:B------:R-:W-:Y:S02]  /*13120*/  PRMT R25, R7, 0x8880, RZ ;  /* 0x0000888007197816 */ /* 0x000fe400000000ff */
[----:B------:R-:W-:Y:S02]  /*13130*/  PRMT R27, R3, 0x8880, RZ ;  /* 0x00008880031b7816 */ /* 0x000fe400000000ff */
[----:B--2---:R-:W-:Y:S02]  /*13140*/  LOP3.LUT R23, R22, 0xff, RZ, 0xc0, !PT ;  /* 0x000000ff16177812 */ /* 0x004fe400078ec0ff */
[----:B------:R-:W-:Y:S02]  /*13150*/  ISETP.GE.AND P6, PT, R25, R22, PT ;  /* 0x000000161900720c */ /* 0x000fe40003fc6270 */
[----:B------:R-:W-:Y:S02]  /*13160*/  ISETP.NE.AND P3, PT, R20, R23, PT ;  /* 0x000000171400720c */ /* 0x000fe40003f65270 */
[----:B------:R-:W-:-:S02]  /*13170*/  LOP3.LUT R20, R3, 0xff, RZ, 0xc0, !PT ;  /* 0x000000ff03147812 */ /* 0x000fc400078ec0ff */
[----:B---3--:R-:W-:Y:S02]  /*13180*/  LOP3.LUT R23, R26, 0xff, RZ, 0xc0, !PT ;  /* 0x000000ff1a177812 */ /* 0x008fe400078ec0ff */
[----:B----4-:R-:W-:Y:S02]  /*13190*/  ISETP.GE.U32.AND P1, PT, R10, R12, PT ;  /* 0x0000000c0a00720c */ /* 0x010fe40003f26070 */
[----:B------:R-:W-:Y:S01]  /*131a0*/  ISETP.NE.AND P4, PT, R20, R23, PT ;  /* 0x000000171400720c */ /* 0x000fe20003f85270 */
[----:B------:R-:W-:Y:S01]  /*131b0*/  IMAD.MOV.U32 R20, RZ, RZ, c[0x0][0x0] ;  /* 0x00000000ff147624 */ /* 0x000fe200078e00ff */
[----:B-----5:R-:W-:Y:S02]  /*131c0*/  ISETP.GE.U32.AND P0, PT, R8, R14, PT ;  /* 0x0000000e0800720c */ /* 0x020fe40003f06070 */
[----:B------:R-:W-:Y:S01]  /*131d0*/  ISETP.GE.AND.EX P1, PT, R11, R13, PT, P1 ;  /* 0x0000000d0b00720c */ /* 0x000fe20003f26310 */
[----:B------:R-:W-:Y:S01]  /*131e0*/  IMAD R21, R20, c[0x0][0x4], R21 ;  /* 0x0000010014157a24 */ /* 0x000fe200078e0215 */
[----:B------:R-:W-:-:S02]  /*131f0*/  ISETP.GE.AND P5, PT, R27, R26, PT ;  /* 0x0000001a1b00720c */ /* 0x000fc40003fa6270 */
[----:B------:R-:W-:Y:S02]  /*13200*/  SEL R16, RZ, 0xffffffff, P6 ;  /* 0xffffffffff107807 */ /* 0x000fe40003000000 */
[----:B------:R-:W-:Y:S02]  /*13210*/  ISETP.GE.AND.EX P0, PT, R9, R15, PT, P0 ;  /* 0x0000000f0900720c */ /* 0x000fe40003f06300 */
        /* <DEDUP_REMOVED lines=15> */
.L_x_3785:
[----:B------:R-:W-:Y:S05]  /*13310*/  BSYNC B1 ;  /* 0x0000000000017941 */ /* 0x000fea0003800000 */
.L_x_3784:
[----:B------:R-:W-:Y:S05]  /*13320*/  BRA `(.L_x_3787) ;  /* 0x0000030000007947 */ /* 0x000fea0003800000 */
.L_x_3783:
[----:B------:R-:W-:Y:S01]  /*13330*/  ISETP.GE.U32.AND P0, PT, R2, c[0x0][0x18c], PT ;  /* 0x0000630002007a0c */ /* 0x000fe20003f06070 */
[----:B------:R-:W-:Y:S01]  /*13340*/  IMAD.MOV.U32 R8, RZ, RZ, c[0x0][0x170] ;  /* 0x00005c00ff087624 */ /* 0x000fe200078e00ff */
[----:B------:R-:W-:Y:S01]  /*13350*/  PRMT R3, R7, 0x7610, R3 ;  /* 0x0000761007037816 */ /* 0x000fe20000000003 */
[----:B------:R-:W-:-:S10]  /*13360*/  IMAD.MOV.U32 R9, RZ, RZ, c[0x0][0x174] ;  /* 0x00005d00ff097624 */ /* 0x000fd400078e00ff */
[----:B------:R-:W-:Y:S05]  /*13370*/  @P0 BRA `(.L_x_3787) ;  /* 0x000002b000000947 */ /* 0x000fea0003800000 */
[----:B------:R-:W-:Y:S01]  /*13380*/  PRMT R3, R7, 0x7610, R3 ;  /* 0x0000761007037816 */ /* 0x000fe20000000003 */
[----:B------:R-:W-:Y:S02]  /*13390*/  IMAD.MOV.U32 R8, RZ, RZ, c[0x0][0x170] ;  /* 0x00005c00ff087624 */ /* 0x000fe400078e00ff */
[----:B------:R-:W-:Y:S02]  /*133a0*/  IMAD.MOV.U32 R9, RZ, RZ, c[0x0][0x174] ;  /* 0x00005d00ff097624 */ /* 0x000fe400078e00ff */
[----:B------:R-:W-:-:S04]  /*133b0*/  IMAD.MOV.U32 R21, RZ, RZ, R2 ;  /* 0x000000ffff157224 */ /* 0x000fc800078e0002 */
.L_x_3788:
[----:B------:R-:W-:Y:S02]  /*133c0*/  IMAD R12, R6, c[0x0][0x10], R21 ;  /* 0x00000400060c7a24 */ /* 0x000fe400078e0215 */
        /* <DEDUP_REMOVED lines=8> */
[C---:B------:R-:W-:Y:S02]  /*13450*/  LOP3.LUT R25, R3.reuse, 0xff, RZ, 0xc0, !PT ;  /* 0x000000ff03197812 */ /* 0x040fe400078ec0ff */
[----:B------:R-:W-:Y:S02]  /*13460*/  PRMT R27, R3, 0x8880, RZ ;  /* 0x00008880031b7816 */ /* 0x000fe400000000ff */
[----:B------:R-:W-:Y:S02]  /*13470*/  IADD3 R21, R21, c[0x0][0x4], RZ ;  /* 0x0000010015157a10 */ /* 0x000fe40007ffe0ff */
[----:B--2---:R-:W-:-:S04]  /*13480*/  LOP3.LUT R22, R20, 0xff, RZ, 0xc0, !PT ;  /* 0x000000ff14167812 */ /* 0x004fc800078ec0ff */
[----:B------:R-:W-:Y:S02]  /*13490*/  ISETP.NE.AND P3, PT, R23, R22, PT ;  /* 0x000000161700720c */ /* 0x000fe40003f65270 */
[----:B---3--:R-:W-:Y:S02]  /*134a0*/  LOP3.LUT R22, R26, 0xff, RZ, 0xc0, !PT ;  /* 0x000000ff1a167812 */ /* 0x008fe400078ec0ff */
[----:B------:R-:W-:Y:S02]  /*134b0*/  PRMT R23, R7, 0x8880, RZ ;  /* 0x0000888007177816 */ /* 0x000fe400000000ff */
[----:B------:R-:W-:Y:S02]  /*134c0*/  ISETP.NE.AND P4, PT, R25, R22, PT ;  /* 0x000000161900720c */ /* 0x000fe40003f85270 */
[----:B----4-:R-:W-:Y:S02]  /*134d0*/  ISETP.GE.U32.AND P1, PT, R10, R14, PT ;  /* 0x0000000e0a00720c */ /* 0x010fe40003f26070 */
[----:B------:R-:W-:-:S02]  /*134e0*/  ISETP.GE.AND P6, PT, R23, R20, PT ;  /* 0x000000141700720c */ /* 0x000fc40003fc6270 */
[----:B-----5:R-:W-:Y:S02]  /*134f0*/  ISETP.GE.U32.AND P0, PT, R8, R12, PT ;  /* 0x0000000c0800720c */ /* 0x020fe40003f06070 */
[----:B------:R-:W-:Y:S02]  /*13500*/  ISETP.GE.AND.EX P1, PT, R11, R15, PT, P1 ;  /* 0x0000000f0b00720c */ /* 0x000fe40003f26310 */
[----:B------:R-:W-:Y:S02]  /*13510*/  ISETP.GE.AND P5, PT, R27, R26, PT ;  /* 0x0000001a1b00720c */ /* 0x000fe40003fa6270 */
        /* <DEDUP_REMOVED lines=17> */
.L_x_3787:
[----:B------:R-:W-:Y:S05]  /*13630*/  BSYNC B0 ;  /* 0x0000000000007941 */ /* 0x000fea0003800000 */
.L_x_3782:
        /* <DEDUP_REMOVED lines=12> */
.L_x_3792:
        /* <DEDUP_REMOVED lines=9> */
[C---:B------:R-:W-:Y:S02]  /*13790*/  LOP3.LUT R16, R7.reuse, 0xff, RZ, 0xc0, !PT ;  /* 0x000000ff07107812 */ /* 0x040fe400078ec0ff */
[----:B------:R-:W-:Y:S01]  /*137a0*/  PRMT R25, R7, 0x8880, RZ ;  /* 0x0000888007197816 */ /* 0x000fe200000000ff */
[----:B------:R-:W-:Y:S01]  /*137b0*/  IMAD.SHL.U32 R27, R12, 0x20, RZ ;  /* 0x000000200c1b7824 */ /* 0x000fe200078e00ff */
[C---:B------:R-:W-:Y:S02]  /*137c0*/  LOP3.LUT R21, R3.reuse, 0xff, RZ, 0xc0, !PT ;  /* 0x000000ff03157812 */ /* 0x040fe400078ec0ff */
[----:B------:R-:W-:Y:S02]  /*137d0*/  PRMT R28, R3, 0x8880, RZ ;  /* 0x00008880031c7816 */ /* 0x000fe400000000ff */
[----:B------:R-:W0:Y:S04]  /*137e0*/  LDS.S8 R20, [R27+0x10] ;  /* 0x000010001b147984 */ /* 0x000e280000000200 */
[----:B------:R-:W1:Y:S04]  /*137f0*/  LDS.S8 R22, [R27+0x20] ;  /* 0x000020001b167984 */ /* 0x000e680000000200 */
[----:B------:R-:W2:Y:S04]  /*13800*/  LDS.64 R12, [R27+0x18] ;  /* 0x000018001b0c7984 */ /* 0x000ea80000000a00 */
[----:B------:R-:W3:Y:S01]  /*13810*/  LDS.64 R14, [R27+0x28] ;  /* 0x000028001b0e7984 */ /* 0x000ee20000000a00 */
[----:B0-----:R-:W-:-:S02]  /*13820*/  LOP3.LUT R17, R20, 0xff, RZ, 0xc0, !PT ;  /* 0x000000ff14117812 */ /* 0x001fc400078ec0ff */
[----:B------:R-:W-:Y:S02]  /*13830*/  ISETP.GE.AND P0, PT, R25, R20, PT ;  /* 0x000000141900720c */ /* 0x000fe40003f06270 */
[----:B-1----:R-:W-:Y:S02]  /*13840*/  LOP3.LUT R26, R22, 0xff, RZ, 0xc0, !PT ;  /* 0x000000ff161a7812 */ /* 0x002fe400078ec0ff */
[----:B------:R-:W-:Y:S01]  /*13850*/  ISETP.NE.AND P4, PT, R16, R17, PT ;  /* 0x000000111000720c */ /* 0x000fe20003f85270 */
[----:B------:R-:W-:Y:S01]  /*13860*/  IMAD.MOV.U32 R17, RZ, RZ, R28 ;  /* 0x000000ffff117224 */ /* 0x000fe200078e001c */
[----:B------:R-:W-:Y:S02]  /*13870*/  ISETP.NE.AND P5, PT, R21, R26, PT ;  /* 0x0000001a1500720c */ /* 0x000fe40003fa5270 */
[----:B------:R-:W-:Y:S02]  /*13880*/  SEL R16, RZ, 0xffffffff, P0 ;  /* 0xffffffffff107807 */ /* 0x000fe40000000000 */
[----:B--2---:R-:W-:-:S02]  /*13890*/  ISETP.GE.U32.AND P1, PT, R10, R12, PT ;  /* 0x0000000c0a00720c */ /* 0x004fc40003f26070 */
[----:B---3--:R-:W-:Y:S02]  /*138a0*/  ISETP.GE.U32.AND P0, PT, R8, R14, PT ;  /* 0x0000000e0800720c */ /* 0x008fe40003f06070 */
        /* <DEDUP_REMOVED lines=20> */
[----:B------:R0:W-:Y:S04]  /*139f0*/  STS.U8 [R6], R13 ;  /* 0x0000000d06007388 */ /* 0x0001e80000000000 */
[----:B------:R0:W-:Y:S02]  /*13a00*/  STS.U8 [R6+0x10], R15 ;  /* 0x0000100f06007388 */ /* 0x0001e40000000000 */
.L_x_3791:
[----:B------:R-:W-:Y:S05]  /*13a10*/  BSYNC B0 ;  /* 0x0000000000007941 */ /* 0x000fea0003800000 */
.L_x_3790:
[----:B0-----:R-:W-:Y:S01]  /*13a20*/  IMAD.MOV.U32 R13, RZ, RZ, R23 ;  /* 0x000000ffff0d7224 */ /* 0x001fe200078e0017 */
[----:B------:R-:W-:Y:S05]  /*13a30*/  @P3 BRA `(.L_x_3792) ;  /* 0xfffffcc000003947 */ /* 0x000fea000383ffff */
.L_x_3789:
[----:B------:R-:W-:-:S13]  /*13a40*/  ISETP.NE.AND P0, PT, RZ, c[0x0][0x190], PT ;  /* 0x00006400ff007a0c */ /* 0x000fda0003f05270 */
[----:B------:R-:W-:Y:S05]  /*13a50*/  @!P0 BRA `(.L_x_3793) ;  /* 0x0000072000008947 */ /* 0x000fea0003800000 */
[----:B------:R-:W-:-:S05]  /*13a60*/  IMAD.MOV.U32 R2, RZ, RZ, 0x20 ;  /* 0x00000020ff027424 */ /* 0x000fca00078e00ff */
[----:B------:R-:W-:Y:S01]  /*13a70*/  ISETP.LT.AND P0, PT, R2, c[0x0][0x0], PT ;  /* 0x0000000002007a0c */ /* 0x000fe20003f01270 */
[----:B------:R-:W-:-:S12]  /*13a80*/  IMAD.MOV.U32 R2, RZ, RZ, c[0x0][0x0] ;  /* 0x00000000ff027624 */ /* 0x000fd800078e00ff */
[----:B------:R-:W-:Y:S05]  /*13a90*/  @!P0 BRA `(.L_x_3794) ;  /* 0x000003f000008947 */ /* 0x000fea0003800000 */
[----:B------:R-:W-:Y:S01]  /*13aa0*/  IMAD.MOV.U32 R2, RZ, RZ, c[0x0][0x0] ;  /* 0x00000000ff027624 */ /* 0x000fe200078e00ff */
[----:B------:R1:W-:Y:S04]  /*13ab0*/  STS.U8 [R6], R7 ;  /* 0x0000000706007388 */ /* 0x0003e80000000000 */
[----:B------:R-:W-:Y:S01]  /*13ac0*/  LEA.HI R2, R2, c[0x0][0x0], RZ, 0x1 ;  /* 0x0000000002027a11 */ /* 0x000fe200078f08ff */
[----:B------:R1:W-:Y:S03]  /*13ad0*/  STS.64 [R6+0x8], R10 ;  /* 0x0000080a06007388 */ /* 0x0003e60000000a00 */
[----:B0-----:R-:W-:Y:S01]  /*13ae0*/  SHF.R.S32.HI R12, RZ, 0x1, R2 ;  /* 0x00000001ff0c7819 */ /* 0x001fe20000011402 */
[----:B------:R1:W-:Y:S01]  /*13af0*/  STS.64 [R6+0x18], R8 ;  /* 0x0000180806007388 */ /* 0x0003e20000000a00 */
[----:B------:R-:W-:-:S02]  /*13b00*/  IMAD.MOV.U32 R2, RZ, RZ, 0x20 ;  /* 0x00000020ff027424 */ /* 0x000fc400078e00ff */
[----:B------:R-:W-:Y:S01]  /*13b10*/  ISETP.GE.AND P0, PT, R12, 0x20, PT ;  /* 0x000000200c00780c */ /* 0x000fe20003f06270 */
[----:B------:R1:W-:-:S12]  /*13b20*/  STS.U8 [R6+0x10], R3 ;  /* 0x0000100306007388 */ /* 0x0003d80000000000 */
[----:B------:R-:W-:Y:S05]  /*13b30*/  @!P0 BRA `(.L_x_3794) ;  /* 0x0000035000008947 */ /* 0x000fea0003800000 */
[----:B-1----:R-:W-:-:S04]  /*13b40*/  IMAD.MOV.U32 R2, RZ, RZ, R12 ;  /* 0x000000ffff027224 */ /* 0x002fc800078e000c */
.L_x_3797:
[C---:B------:R-:W-:Y:S01]  /*13b50*/  IMAD.IADD R12, R19.reuse, 0x1, R2 ;  /* 0x00000001130c7824 */ /* 0x040fe200078e0202 */
[----:B------:R-:W-:Y:S04]  /*13b60*/  BAR.SYNC.DEFER_BLOCKING 0x0 ;  /* 0x0000000000007b1d */ /* 0x000fe80000010000 */
[----:B------:R-:W-:Y:S02]  /*13b70*/  ISETP.GE.U32.AND P0, PT, R12, c[0x0][0x0], PT ;  /* 0x000000000c007a0c */ /* 0x000fe40003f06070 */
[----:B------:R-:W-:Y:S02]  /*13b80*/  BSSY B0, `(.L_x_3795) ;  /* 0x000002c000007945 */ /* 0x000fe40003800000 */
[----:B------:R-:W-:-:S13]  /*13b90*/  ISETP.GE.U32.OR P0, PT, R19, R2, P0 ;  /* 0x000000021300720c */ /* 0x000fda0000706470 */
[----:B0-----:R-:W-:Y:S05]  /*13ba0*/  @P0 BRA `(.L_x_3796) ;  /* 0x0000029000000947 */ /* 0x001fea0003800000 */
[----:B------:R-:W-:Y:S01]  /*13bb0*/  IMAD R16, R2, 0x20, R6 ;  /* 0x0000002002107824 */ /* 0x000fe200078e0206 */
        /* <DEDUP_REMOVED lines=40> */
.L_x_3796:
[----:B------:R-:W-:Y:S05]  /*13e40*/  BSYNC B0 ;  /* 0x0000000000007941 */ /* 0x000fea0003800000 */
.L_x_3795:
[----:B------:R-:W-:-:S04]  /*13e50*/  SHF.R.S32.HI R2, RZ, 0x1, R2 ;  /* 0x00000001ff027819 */ /* 0x000fc80000011402 */
[----:B------:R-:W-:-:S13]  /*13e60*/  ISETP.GE.AND P0, PT, R2, 0x20, PT ;  /* 0x000000200200780c */ /* 0x000fda0003f06270 */
[----:B------:R-:W-:Y:S05]  /*13e70*/  @P0 BRA `(.L_x_3797) ;  /* 0xfffffcd000000947 */ /* 0x000fea000383ffff */
[----:B------:R-:W-:-:S04]  /*13e80*/  IMAD.MOV.U32 R2, RZ, RZ, 0x20 ;  /* 0x00000020ff027424 */ /* 0x000fc800078e00ff */
.L_x_3794:
[----:B-1----:R-:W-:Y:S01]  /*13e90*/  BAR.SYNC.DEFER_BLOCKING 0x0 ;  /* 0x0000000000007b1d */ /* 0x002fe20000010000 */
[----:B------:R-:W-:-:S13]  /*13ea0*/  ISETP.GE.AND P0, PT, R2, 0x2, PT ;  /* 0x000000020200780c */ /* 0x000fda0003f06270 */
[----:B------:R-:W-:Y:S05]  /*13eb0*/  @!P0 BRA `(.L_x_3793) ;  /* 0x000002c000008947 */ /* 0x000fea0003800000 */
[----:B0-----:R-:W-:-:S04]  /*13ec0*/  IMAD.MOV.U32 R13, RZ, RZ, 0x1 ;  /* 0x00000001ff0d7424 */ /* 0x001fc800078e00ff */
.L_x_3798:
[----:B------:R-:W-:Y:S01]  /*13ed0*/  LOP3.LUT R12, R3, 0xffff, RZ, 0xc0, !PT ;  /* 0x0000ffff030c7812 */ /* 0x000fe200078ec0ff */
[----:B------:R-:W0:Y:S01]  /*13ee0*/  SHFL.DOWN PT, R15, R10, R13, 0x1f ;  /* 0x08001f0d0a0f7589 */ /* 0x000e2200000e0000 */
[----:B------:R-:W-:Y:S02]  /*13ef0*/  LOP3.LUT R6, R7, 0xffff, RZ, 0xc0, !PT ;  /* 0x0000ffff07067812 */ /* 0x000fe400078ec0ff */
[----:B------:R-:W-:Y:S01]  /*13f00*/  PRMT R16, R12, 0x8880, RZ ;  /* 0x000088800c107816 */ /* 0x000fe200000000ff */
[----:B------:R-:W1:Y:S01]  /*13f10*/  SHFL.DOWN PT, R17, R8, R13, 0x1f ;  /* 0x08001f0d08117589 */ /* 0x000e6200000e0000 */
[----:B------:R-:W-:Y:S02]  /*13f20*/  PRMT R6, R6, 0x8880, RZ ;  /* 0x0000888006067816 */ /* 0x000fe400000000ff */
[----:B------:R-:W-:Y:S01]  /*13f30*/  LOP3.LUT R26, R3, 0xff, RZ, 0xc0, !PT ;  /* 0x000000ff031a7812 */ /* 0x000fe200078ec0ff */
[----:B------:R-:W2:Y:S01]  /*13f40*/  SHFL.DOWN PT, R12, R11, R13, 0x1f ;  /* 0x08001f0d0b0c7589 */ /* 0x000ea200000e0000 */
[----:B------:R-:W-:-:S02]  /*13f50*/  PRMT R22, R7, 0x8880, RZ ;  /* 0x0000888007167816 */ /* 0x000fc400000000ff */
[----:B------:R-:W-:Y:S01]  /*13f60*/  LOP3.LUT R23, R7, 0xff, RZ, 0xc0, !PT ;  /* 0x000000ff07177812 */ /* 0x000fe200078ec0ff */
        /* <DEDUP_REMOVED lines=8> */
[C---:B----4-:R-:W-:Y:S02]  /*13ff0*/  PRMT R21, R6.reuse, 0x8880, RZ ;  /* 0x0000888006157816 */ /* 0x050fe400000000ff */
[----:B------:R-:W-:Y:S02]  /*14000*/  LOP3.LUT R14, R6, 0xff, RZ, 0xc0, !PT ;  /* 0x000000ff060e7812 */ /* 0x000fe400078ec0ff */
[----:B------:R-:W-:-:S02]  /*14010*/  ISETP.NE.AND P3, PT, R26, R19, PT ;  /* 0x000000131a00720c */ /* 0x000fc40003f65270 */
[----:B------:R-:W-:Y:S02]  /*14020*/  ISETP.NE.AND P5, PT, R23, R14, PT ;  /* 0x0000000e1700720c */ /* 0x000fe40003fa5270 */
[----:B------:R-:W-:Y:S02]  /*14030*/  ISETP.GE.AND P4, PT, R22, R21, PT ;  /* 0x000000151600720c */ /* 0x000fe40003f86270 */
[----:B------:R-:W-:Y:S02]  /*14040*/  PRMT R22, R3, 0x8880, RZ ;  /* 0x0000888003167816 */ /* 0x000fe400000000ff */
[----:B------:R-:W-:Y:S02]  /*14050*/  PRMT R19, R16, 0x8880, RZ ;  /* 0x0000888010137816 */ /* 0x000fe400000000ff */
[----:B------:R-:W-:Y:S02]  /*14060*/  ISETP.GE.AND.EX P1, PT, R9, R20, PT, P1 ;  /* 0x000000140900720c */ /* 0x000fe40003f26310 */
[----:B------:R-:W-:-:S02]  /*14070*/  SEL R14, RZ, 0xffffffff, P0 ;  /* 0xffffffffff0e7807 */ /* 0x000fc40000000000 */
[----:B------:R-:W-:Y:S02]  /*14080*/  ISETP.GE.AND P0, PT, R22, R19, PT ;  /* 0x000000131600720c */ /* 0x000fe40003f06270 */
[----:B------:R-:W-:Y:S02]  /*14090*/  SEL R19, RZ, 0xffffffff, P1 ;  /* 0xffffffffff137807 */ /* 0x000fe40000800000 */
        /* <DEDUP_REMOVED lines=14> */
.L_x_3793:
        /* <DEDUP_REMOVED lines=15> */
[----:B------:R-:W2:Y:S04]  /*14270*/  LDG.E.S8 R0, [R4.64] ;  /* 0x0000002404007981 */ /* 0x000ea8000c1e1300 */
[----:B------:R-:W3:Y:S04]  /*14280*/  LDG.E.S8 R6, [R4.64+0x10] ;  /* 0x0000102404067981 */ /* 0x000ee8000c1e1300 */
[----:B------:R-:W4:Y:S04]  /*14290*/  LDG.E.64 R10, [R4.64+0x8] ;  /* 0x00000824040a7981 */ /* 0x000f28000c1e1b00 */
[----:B------:R-:W5:Y:S01]  /*142a0*/  LDG.E.64 R8, [R4.64+0x18] ;  /* 0x0000182404087981 */ /* 0x000f62000c1e1b00 */
[----:B------:R-:W-:-:S02]  /*142b0*/  LOP3.LUT R13, R7, 0xff, RZ, 0xc0, !PT ;  /* 0x000000ff070d7812 */ /* 0x000fc400078ec0ff */
[----:B------:R-:W-:Y:S02]  /*142c0*/  LOP3.LUT R15, R3, 0xff, RZ, 0xc0, !PT ;  /* 0x000000ff030f7812 */ /* 0x000fe400078ec0ff */
[----:B------:R-:W-:Y:S02]  /*142d0*/  PRMT R14, R7, 0x8880, RZ ;  /* 0x00008880070e7816 */ /* 0x000fe400000000ff */
[----:B------:R-:W-:Y:S02]  /*142e0*/  PRMT R19, R3, 0x8880, RZ ;  /* 0x0000888003137816 */ /* 0x000fe400000000ff */
[----:B--2---:R-:W-:Y:S02]  /*142f0*/  LOP3.LUT R2, R0, 0xff, RZ, 0xc0, !PT ;  /* 0x000000ff00027812 */ /* 0x004fe400078ec0ff */
[----:B---3--:R-:W-:Y:S02]  /*14300*/  LOP3.LUT R12, R6, 0xff, RZ, 0xc0, !PT ;  /* 0x000000ff060c7812 */ /* 0x008fe400078ec0ff */
[----:B------:R-:W-:Y:S01]  /*14310*/  ISETP.NE.AND P4, PT, R2, R13, PT ;  /* 0x0000000d0200720c */ /* 0x000fe20003f85270 */
[----:B------:R-:W-:Y:S01]  /*14320*/  IMAD.MOV.U32 R13, RZ, RZ, R14 ;  /* 0x000000ffff0d7224 */ /* 0x000fe200078e000e */
[----:B------:R-:W-:-:S02]  /*14330*/  ISETP.NE.AND P3, PT, R12, R15, PT ;  /* 0x0000000f0c00720c */ /* 0x000fc40003f65270 */
[----:B----4-:R-:W-:Y:S02]  /*14340*/  ISETP.GE.U32.AND P0, PT, R10, R22, PT ;  /* 0x000000160a00720c */ /* 0x010fe40003f06070 */
[----:B-----5:R-:W-:Y:S02]  /*14350*/  ISETP.GE.U32.AND P1, PT, R8, R16, PT ;  /* 0x000000100800720c */ /* 0x020fe40003f26070 */
        /* <DEDUP_REMOVED lines=18> */
.L_x_3800:
        /* <DEDUP_REMOVED lines=24> */
.L_x_3802:
        /* <DEDUP_REMOVED lines=24> */
.L_x_3803:
[----:B------:R-:W-:-:S05]  /*14780*/  IADD3 R18, P0, R18, c[0x0][0x550], RZ ;  /* 0x0001540012127a10 */ /* 0x000fca0007f1e0ff */
[----:B------:R-:W-:-:S05]  /*14790*/  IMAD.X R19, RZ, RZ, c[0x0][0x554], P0 ;  /* 0x00015500ff137624 */ /* 0x000fca00000e06ff */
[----:B------:R-:W-:Y:S01]  /*147a0*/  STG.E.64 [R18.64], R16 ;  /* 0x0000001012007986 */ /* 0x000fe2000c101b24 */
[----:B------:R-:W-:Y:S05]  /*147b0*/  EXIT ;  /* 0x000000000000794d */ /* 0x000fea0003800000 */
.L_x_3801:
[----:B------:R-:W-:Y:S04]  /*147c0*/  STG.E.64 [R4.64+0x8], R22 ;  /* 0x0000081604007986 */ /* 0x000fe8000c101b24 */
[----:B------:R-:W-:Y:S04]  /*147d0*/  STG.E.64 [R4.64+0x18], R16 ;  /* 0x0000181004007986 */ /* 0x000fe8000c101b24 */
[----:B------:R-:W-:Y:S04]  /*147e0*/  STG.E.U8 [R4.64], R7 ;  /* 0x0000000704007986 */ /* 0x000fe8000c101124 */
[----:B------:R-:W-:Y:S01]  /*147f0*/  STG.E.U8 [R4.64+0x10], R3 ;  /* 0x0000100304007986 */ /* 0x000fe2000c101124 */
[----:B------:R-:W-:Y:S05]  /*14800*/  EXIT ;  /* 0x000000000000794d */ /* 0x000fea0003800000 */
.L_x_3799:
        /* <DEDUP_REMOVED lines=22> */
.L_x_3804:
        /* <DEDUP_REMOVED lines=26> */
.L_x_3806:
        /* <DEDUP_REMOVED lines=24> */
.L_x_3807:
[----:B------:R-:W-:-:S05]  /*14c90*/  IADD3 R18, P0, R18, c[0x0][0x550], RZ ;  /* 0x0001540012127a10 */ /* 0x000fca0007f1e0ff */
[----:B------:R-:W-:-:S05]  /*14ca0*/  IMAD.X R19, RZ, RZ, c[0x0][0x554], P0 ;  /* 0x00015500ff137624 */ /* 0x000fca00000e06ff */
[----:B------:R-:W-:Y:S01]  /*14cb0*/  STG.E.64 [R18.64], R16 ;  /* 0x0000001012007986 */ /* 0x000fe2000c101b24 */
[----:B------:R-:W-:Y:S05]  /*14cc0*/  EXIT ;  /* 0x000000000000794d */ /* 0x000fea0003800000 */
.L_x_3805:
        /* <DEDUP_REMOVED lines=38> */
.L_x_3773:
        /* <DEDUP_REMOVED lines=55> */
.L_x_3809:
        /* <DEDUP_REMOVED lines=24> */
.L_x_3811:
        /* <DEDUP_REMOVED lines=24> */
.L_x_3812:
[----:B------:R-:W-:-:S05]  /*155a0*/  IADD3 R18, P0, R18, c[0x0][0x550], RZ ;  /* 0x0001540012127a10 */ /* 0x000fca0007f1e0ff */
[----:B------:R-:W-:-:S05]  /*155b0*/  IMAD.X R19, RZ, RZ, c[0x0][0x554], P0 ;  /* 0x00015500ff137624 */ /* 0x000fca00000e06ff */
[----:B------:R-:W-:Y:S01]  /*155c0*/  STG.E.64 [R18.64], R16 ;  /* 0x0000001012007986 */ /* 0x000fe2000c101b24 */
[----:B------:R-:W-:Y:S05]  /*155d0*/  EXIT ;  /* 0x000000000000794d */ /* 0x000fea0003800000 */
.L_x_3810:
[----:B------:R-:W-:Y:S04]  /*155e0*/  STG.E.64 [R4.64+0x8], R22 ;  /* 0x0000081604007986 */ /* 0x000fe8000c101b24 */
[----:B------:R-:W-:Y:S04]  /*155f0*/  STG.E.64 [R4.64+0x18], R16 ;  /* 0x0000181004007986 */ /* 0x000fe8000c101b24 */
[----:B------:R-:W-:Y:S04]  /*15600*/  STG.E.U8 [R4.64], R7 ;  /* 0x0000000704007986 */ /* 0x000fe8000c101124 */
[----:B------:R-:W-:Y:S01]  /*15610*/  STG.E.U8 [R4.64+0x10], R3 ;  /* 0x0000100304007986 */ /* 0x000fe2000c101124 */
[----:B------:R-:W-:Y:S05]  /*15620*/  EXIT ;  /* 0x000000000000794d */ /* 0x000fea0003800000 */
.L_x_3808:
        /* <DEDUP_REMOVED lines=22> */
.L_x_3813:
        /* <DEDUP_REMOVED lines=26> */
.L_x_3815:
        /* <DEDUP_REMOVED lines=24> */
.L_x_3816:
[----:B------:R-:W-:-:S05]  /*15ab0*/  IADD3 R18, P0, R18, c[0x0][0x550], RZ ;  /* 0x0001540012127a10 */ /* 0x000fca0007f1e0ff */
[----:B------:R-:W-:-:S05]  /*15ac0*/  IMAD.X R19, RZ, RZ, c[0x0][0x554], P0 ;  /* 0x00015500ff137624 */ /* 0x000fca00000e06ff */
[----:B------:R-:W-:Y:S01]  /*15ad0*/  STG.E.64 [R18.64], R16 ;  /* 0x0000001012007986 */ /* 0x000fe2000c101b24 */
[----:B------:R-:W-:Y:S05]  /*15ae0*/  EXIT ;  /* 0x000000000000794d */ /* 0x000fea0003800000 */
.L_x_3814:
        /* <DEDUP_REMOVED lines=38> */
        .weak           $__internal_32_$__cuda_sm20_div_u64
        .type           $__internal_32_$__cuda_sm20_div_u64,@function
        .size           $__internal_32_$__cuda_sm20_div_u64,($__internal_33_$__cuda_sm20_rem_u64 - $__internal_32_$__cuda_sm20_div_u64)
$__internal_32_$__cuda_sm20_div_u64:
        /* <DEDUP_REMOVED lines=69> */
[----:B------:R-:W-:Y:S06]  /*161a0*/  RET.REL.NODEC R10 `(_ZN2at6native13reduce_kernelILi256ELi2ENS0_8ReduceOpIaNS0_9ArgMinOpsIaEEjlLi4ELi4EEEEEvT1_) ;  /* 0xfffe9e500a007950 */ /* 0x000fec0003c3ffff */
        .weak           $__internal_33_$__cuda_sm20_rem_u64
        .type           $__internal_33_$__cuda_sm20_rem_u64,@function
        .size           $__internal_33_$__cuda_sm20_rem_u64,(.L_x_6835 - $__internal_33_$__cuda_sm20_rem_u64)
$__internal_33_$__cuda_sm20_rem_u64:
        /* <DEDUP_REMOVED lines=64> */
[----:B------:R-:W-:Y:S06]  /*165b0*/  RET.REL.NODEC R4 `(_ZN2at6native13reduce_kernelILi256ELi2ENS0_8ReduceOpIaNS0_9ArgMinOpsIaEEjlLi4ELi4EEEEEvT1_) ;  /* 0xfffe9a4004007950 */ /* 0x000fec0003c3ffff */
.L_x_3817:
        /* <DEDUP_REMOVED lines=12> */
.L_x_6835:


//--------------------- .text._ZN2at6native13reduce_kernelILi128ELi4ENS0_8ReduceOpIaNS0_9ArgMinOpsIaEEjlLi4ELi4EEEEEvT1_ --------------------------
	.section	.text._ZN2at6native13reduce_kernelILi128ELi4ENS0_8ReduceOpIaNS0_9ArgMinOpsIaEEjlLi4ELi4EEEEEvT1_,"ax",@progbits
	.sectioninfo	@"SHI_REGISTERS=91"
	.align	128
        .global         _ZN2at6native13reduce_kernelILi128ELi4ENS0_8ReduceOpIaNS0_9ArgMinOpsIaEEjlLi4ELi4EEEEEvT1_
        .type           _ZN2at6native13reduce_kernelILi128ELi4ENS0_8ReduceOpIaNS0_9ArgMinOpsIaEEjlLi4ELi4EEEEEvT1_,@function
        .size           _ZN2at6native13reduce_kernelILi128ELi4ENS0_8ReduceOpIaNS0_9ArgMinOpsIaEEjlLi4ELi4EEEEEvT1_,(.L_x_6837 - _ZN2at6native13reduce_kernelILi128ELi4ENS0_8ReduceOpIaNS0_9ArgMinOpsIaEEjlLi4ELi4EEEEEvT1_)
        .other          _ZN2at6native13reduce_kernelILi128ELi4ENS0_8ReduceOpIaNS0_9ArgMinOpsIaEEjlLi4ELi4EEEEEvT1_,@"STO_CUDA_ENTRY STV_DEFAULT"
_ZN2at6native13reduce_kernelILi128ELi4ENS0_8ReduceOpIaNS0_9ArgMinOpsIaEEjlLi4ELi4EEEEEvT1_:
.text._ZN2at6native13reduce_kernelILi128ELi4ENS0_8ReduceOpIaNS0_9ArgMinOpsIaEEjlLi4ELi4EEEEEvT1_:
        /* <DEDUP_REMOVED lines=209> */
.L_x_3818:
[----:B------:R-:W0:Y:S01]  /*0d10*/  S2R R24, SR_CTAID.Y ;  /* 0x0000000000187919 */ /* 0x000e220000002600 */
[----:B------:R-:W-:Y:S01]  /*0d20*/  IMAD R0, R2, c[0x0][0x190], RZ ;  /* 0x0000640002007a24 */ /* 0x000fe200078e02ff */
[----:B------:R-:W-:Y:S01]  /*0d30*/  ULDC.64 UR36, c[0x0][0x118] ;  /* 0x0000460000247ab9 */ /* 0x000fe20000000a00 */
[----:B------:R-:W-:Y:S01]  /*0d40*/  BSSY B6, `(.L_x_3819) ;  /* 0x000125d000067945 */ /* 0x000fe20003800000 */
[----:B------:R-:W-:Y:S01]  /*0d50*/  CS2R R6, SRZ ;  /* 0x0000000000067805 */ /* 0x000fe2000001ff00 */
[----:B------:R-:W-:Y:S01]  /*0d60*/  IMAD R3, R17, c[0x0][0x194], R0 ;  /* 0x0000650011037a24 */ /* 0x000fe200078e0200 */
[----:B------:R-:W-:Y:S01]  /*0d70*/  CS2R R74, SRZ ;  /* 0x00000000004a7805 */ /* 0x000fe2000001ff00 */
[----:B------:R-:W-:Y:S01]  /*0d80*/  PRMT R13, RZ, 0x7610, R13 ;  /* 0x00007610ff0d7816 */ /* 0x000fe2000000000d */
[----:B------:R-:W-:Y:S01]  /*0d90*/  CS2R R8, SRZ ;  /* 0x0000000000087805 */ /* 0x000fe2000001ff00 */
[----:B------:R-:W-:Y:S01]  /*0da0*/  PRMT R15, RZ, 0x7610, R15 ;  /* 0x00007610ff0f7816 */ /* 0x000fe2000000000f */
[----:B------:R-:W-:Y:S01]  /*0db0*/  CS2R R10, SRZ ;  /* 0x00000000000a7805 */ /* 0x000fe2000001ff00 */
[----:B------:R-:W-:Y:S01]  /*0dc0*/  PRMT R21, RZ, 0x7610, R21 ;  /* 0x00007610ff157816 */ /* 0x000fe20000000015 */
        /* <DEDUP_REMOVED lines=56> */
.L_x_3827:
[----:B------:R-:W-:Y:S05]  /*1150*/  BSYNC B2 ;  /* 0x0000000000027941 */ /* 0x000fea0003800000 */
.L_x_3826:
[----:B------:R-:W-:-:S04]  /*1160*/  PRMT R0, R0, 0x9910, RZ ;  /* 0x0000991000007816 */ /* 0x000fc800000000ff */
[----:B------:R-:W-:-:S13]  /*1170*/  ISETP.NE.AND P0, PT, R0, RZ, PT ;  /* 0x000000ff0000720c */ /* 0x000fda0003f05270 */
[----:B------:R-:W-:Y:S05]  /*1180*/  @!P0 BRA `(.L_x_3825) ;  /* 0x0000014000008947 */ /* 0x000fea0003800000 */
[----:B------:R-:W-:-:S04]  /*1190*/  IADD3 R4, P0, P1, R16, R25, R2 ;  /* 0x0000001910047210 */ /* 0x000fc8000791e002 */
[----:B------:R-:W-:Y:S02]  /*11a0*/  IADD3 R4, P2, R4, c[0x0][0x548], RZ ;  /* 0x0001520004047a10 */ /* 0x000fe40007f5e0ff */
[----:B------:R-:W-:-:S04]  /*11b0*/  IADD3.X R0, R19, RZ, RZ, P0, P1 ;  /* 0x000000ff13007210 */ /* 0x000fc800007e24ff */
        /* <DEDUP_REMOVED lines=17> */
.L_x_3825:
[----:B------:R-:W-:Y:S05]  /*12d0*/  BSYNC B1 ;  /* 0x0000000000017941 */ /* 0x000fea0003800000 */
.L_x_3824:
[----:B------:R-:W-:Y:S02]  /*12e0*/  IADD3 R16, P0, P1, R25, c[0x0][0x548], R16 ;  /* 0x0001520019107a10 */ /* 0x000fe4000791e010 */
[----:B------:R-:W-:Y:S02]  /*12f0*/  IADD3 R13, R9, c[0x0][0x17c], RZ ;  /* 0x00005f00090d7a10 */ /* 0x000fe40007ffe0ff */
[----:B------:R-:W-:Y:S02]  /*1300*/  IADD3 R16, P2, R16, 0x4, RZ ;  /* 0x0000000410107810 */ /* 0x000fe40007f5e0ff */
[----:B------:R-:W-:-:S02]  /*1310*/  IADD3.X R19, RZ, c[0x0][0x54c], R19, P0, P1 ;  /* 0x00015300ff137a10 */ /* 0x000fc400007e2413 */
[----:B------:R-:W-:Y:S02]  /*1320*/  IADD3 R26, -R9, 0x4, RZ ;  /* 0x00000004091a7810 */ /* 0x000fe40007ffe1ff */
[----:B------:R-:W-:Y:S01]  /*1330*/  IADD3 R13, R13, -0x4, RZ ;  /* 0xfffffffc0d0d7810 */ /* 0x000fe20007ffe0ff */
[----:B------:R-:W-:Y:S02]  /*1340*/  IMAD.X R19, RZ, RZ, R19, P2 ;  /* 0x000000ffff137224 */ /* 0x000fe400010e0613 */
.L_x_3823:
[----:B------:R-:W-:Y:S05]  /*1350*/  BSYNC B0 ;  /* 0x0000000000007941 */ /* 0x000fea0003800000 */
.L_x_3822:
        /* <DEDUP_REMOVED lines=24> */
.L_x_3830:
[----:B------:R-:W-:-:S04]  /*14e0*/  IMAD.MOV.U32 R18, RZ, RZ, R16 ;  /* 0x000000ffff127224 */ /* 0x000fc800078e0010 */
[----:B------:R-:W-:-:S05]  /*14f0*/  IMAD.WIDE.U32 R20, R25, 0x4, R18 ;  /* 0x0000000419147825 */ /* 0x000fca00078e0012 */
[----:B------:R0:W2:Y:S01]  /*1500*/  LDG.E R33, [R20.64] ;  /* 0x0000002414217981 */ /* 0x0000a2000c1e1900 */
[C---:B------:R-:W-:Y:S02]  /*1510*/  LOP3.LUT R18, R7.reuse, 0xff, RZ, 0xc0, !PT ;  /* 0x000000ff07127812 */ /* 0x040fe400078ec0ff */
[----:B------:R-:W-:Y:S02]  /*1520*/  PRMT R29, R7, 0x8880, RZ ;  /* 0x00008880071d7816 */ /* 0x000fe400000000ff */
[----:B------:R-:W-:Y:S02]  /*1530*/  IADD3 R25, R25, c[0x0][0x184], RZ ;  /* 0x0000610019197a10 */ /* 0x000fe40007ffe0ff */
[----:B------:R-:W-:Y:S02]  /*1540*/  PRMT R35, R0, 0x8880, RZ ;  /* 0x0000888000237816 */ /* 0x000fe400000000ff */
[----:B0-----:R-:W-:Y:S02]  /*1550*/  LOP3.LUT R20, R8, 0xff, RZ, 0xc0, !PT ;  /* 0x000000ff08147812 */ /* 0x001fe400078ec0ff */
[----:B--2---:R-:W-:-:S02]  /*1560*/  LOP3.LUT R27, R33, 0xff, RZ, 0xc0, !PT ;  /* 0x000000ff211b7812 */ /* 0x004fc400078ec0ff */
[----:B------:R-:W-:Y:S02]  /*1570*/  PRMT R28, R33, 0x8880, RZ ;  /* 0x00008880211c7816 */ /* 0x000fe400000000ff */
[----:B------:R-:W-:Y:S01]  /*1580*/  ISETP.NE.AND P5, PT, R18, R27, PT ;  /* 0x0000001b1200720c */ /* 0x000fe20003fa5270 */
[----:B------:R-:W-:Y:S01]  /*1590*/  IMAD.IADD R27, R15, 0x1, R26 ;  /* 0x000000010f1b7824 */ /* 0x000fe200078e021a */
[----:B------:R-:W-:Y:S02]  /*15a0*/  LOP3.LUT R15, R14, 0xff, RZ, 0xc0, !PT ;  /* 0x000000ff0e0f7812 */ /* 0x000fe400078ec0ff */
[----:B------:R-:W-:Y:S02]  /*15b0*/  PRMT R18, R33, 0x7771, RZ ;  /* 0x0000777121127816 */ /* 0x000fe400000000ff */
[----:B------:R-:W-:Y:S02]  /*15c0*/  ISETP.GE.U32.AND P4, PT, R6, R27, PT ;  /* 0x0000001b0600720c */ /* 0x000fe40003f86070 */
[----:B------:R-:W-:-:S02]  /*15d0*/  ISETP.GE.AND P6, PT, R29, R28, PT ;  /* 0x0000001c1d00720c */ /* 0x000fc40003fc6270 */
[----:B------:R-:W-:Y:S02]  /*15e0*/  ISETP.GE.AND.EX P4, PT, R5, RZ, PT, P4 ;  /* 0x000000ff0500720c */ /* 0x000fe40003f86340 */
[----:B------:R-:W-:Y:S02]  /*15f0*/  PRMT R29, R33, 0x7772, RZ ;  /* 0x00007772211d7816 */ /* 0x000fe400000000ff */
[----:B------:R-:W-:Y:S02]  /*1600*/  ISETP.NE.AND P0, PT, R15, R18, PT ;  /* 0x000000120f00720c */ /* 0x000fe40003f05270 */
[----:B------:R-:W-:Y:S02]  /*1610*/  SEL R18, RZ, 0xffffffff, P4 ;  /* 0xffffffffff127807 */ /* 0x000fe40002000000 */
[----:B------:R-:W-:Y:S02]  /*1620*/  ISETP.NE.AND P4, PT, R20, R29, PT ;  /* 0x0000001d1400720c */ /* 0x000fe40003f85270 */
[----:B------:R-:W-:-:S02]  /*1630*/  IADD3 R20, R27, 0x1, RZ ;  /* 0x000000011b147810 */ /* 0x000fc40007ffe0ff */
[----:B------:R-:W-:Y:S02]  /*1640*/  PRMT R28, R14, 0x8880, RZ ;  /* 0x000088800e1c7816 */ /* 0x000fe400000000ff */
[----:B------:R-:W-:Y:S02]  /*1650*/  PRMT R21, R33, 0x9991, RZ ;  /* 0x0000999121157816 */ /* 0x000fe400000000ff */
[----:B------:R-:W-:Y:S02]  /*1660*/  @P5 SEL R18, RZ, 0xffffffff, P6 ;  /* 0xffffffffff125807 */ /* 0x000fe40003000000 */
[----:B------:R-:W-:Y:S02]  /*1670*/  ISETP.GE.U32.AND P5, PT, R9, R20, PT ;  /* 0x000000140900720c */ /* 0x000fe40003fa6070 */
[----:B------:R-:W-:Y:S02]  /*1680*/  ISETP.GE.AND P1, PT, R28, R21, PT ;  /* 0x000000151c00720c */ /* 0x000fe40003f26270 */
[----:B------:R-:W-:-:S02]  /*1690*/  PRMT R28, R8, 0x8880, RZ ;  /* 0x00008880081c7816 */ /* 0x000fc400000000ff */
[----:B------:R-:W-:Y:S02]  /*16a0*/  PRMT R21, R33, 0xaaa2, RZ ;  /* 0x0000aaa221157816 */ /* 0x000fe400000000ff */
[----:B------:R-:W-:Y:S02]  /*16b0*/  ISETP.GE.AND.EX P5, PT, R12, RZ, PT, P5 ;  /* 0x000000ff0c00720c */ /* 0x000fe40003fa6350 */
[----:B------:R-:W-:Y:S02]  /*16c0*/  IADD3 R29, R27, 0x2, RZ ;  /* 0x000000021b1d7810 */ /* 0x000fe40007ffe0ff */
[----:B------:R-:W-:Y:S02]  /*16d0*/  LOP3.LUT R15, R0, 0xff, RZ, 0xc0, !PT ;  /* 0x000000ff000f7812 */ /* 0x000fe400078ec0ff */
[----:B------:R-:W-:Y:S02]  /*16e0*/  PRMT R30, R33, 0x7773, RZ ;  /* 0x00007773211e7816 */ /* 0x000fe400000000ff */
[----:B------:R-:W-:-:S02]  /*16f0*/  ISETP.GE.AND P6, PT, R28, R21, PT ;  /* 0x000000151c00720c */ /* 0x000fc40003fc6270 */
[----:B------:R-:W-:Y:S02]  /*1700*/  SEL R21, RZ, 0xffffffff, P5 ;  /* 0xffffffffff157807 */ /* 0x000fe40002800000 */
[----:B------:R-:W-:Y:S02]  /*1710*/  IADD3 R31, R27, 0x3, RZ ;  /* 0x000000031b1f7810 */ /* 0x000fe40007ffe0ff */
[----:B------:R-:W-:Y:S02]  /*1720*/  @P0 SEL R21, RZ, 0xffffffff, P1 ;  /* 0xffffffffff150807 */ /* 0x000fe40000800000 */
[----:B------:R-:W-:Y:S02]  /*1730*/  ISETP.GE.U32.AND P0, PT, R4, R29, PT ;  /* 0x0000001d0400720c */ /* 0x000fe40003f06070 */
[----:B------:R-:W-:Y:S01]  /*1740*/  ISETP.NE.AND P5, PT, R15, R30, PT ;  /* 0x0000001e0f00720c */ /* 0x000fe20003fa5270 */
[----:B------:R-:W-:Y:S01]  /*1750*/  IMAD.SHL.U32 R15, R25, 0x4, RZ ;  /* 0x00000004190f7824 */ /* 0x000fe200078e00ff */
        /* <DEDUP_REMOVED lines=10> */
[----:B------:R-:W-:Y:S02]  /*1800*/  @P4 SEL R28, RZ, 0xffffffff, P6 ;  /* 0xffffffffff1c4807 */ /* 0x000fe40003000000 */
[----:B------:R-:W-:Y:S02]  /*1810*/  @P5 SEL R30, RZ, 0xffffffff, P0 ;  /* 0xffffffffff1e5807 */ /* 0x000fe40000000000 */
[----:B------:R-:W-:-:S02]  /*1820*/  ISETP.NE.U32.AND P0, PT, R18, 0x1, PT ;  /* 0x000000011200780c */ /* 0x000fc40003f05070 */
[----:B------:R-:W-:Y:S02]  /*1830*/  PRMT R18, R33, 0x7770, RZ ;  /* 0x0000777021127816 */ /* 0x000fe400000000ff */
[----:B------:R-:W-:Y:S02]  /*1840*/  LOP3.LUT R21, R21, 0x1, RZ, 0xc0, !PT ;  /* 0x0000000115157812 */ /* 0x000fe400078ec0ff */
[----:B------:R-:W-:Y:S02]  /*1850*/  LOP3.LUT R28, R28, 0x1, RZ, 0xc0, !PT ;  /* 0x000000011c1c7812 */ /* 0x000fe400078ec0ff */
[----:B------:R-:W-:Y:S02]  /*1860*/  LOP3.LUT R30, R30, 0x1, RZ, 0xc0, !PT ;  /* 0x000000011e1e7812 */ /* 0x000fe400078ec0ff */
[----:B------:R-:W-:Y:S02]  /*1870*/  SEL R18, R7, R18, !P0 ;  /* 0x0000001207127207 */ /* 0x000fe40004000000 */
[----:B------:R-:W-:-:S02]  /*1880*/  ISETP.NE.U32.AND P4, PT, R21, 0x1, PT ;  /* 0x000000011500780c */ /* 0x000fc40003f85070 */
[----:B------:R-:W-:Y:S02]  /*1890*/  SEL R6, R6, R27, !P0 ;  /* 0x0000001b06067207 */ /* 0x000fe40004000000 */
[C---:B------:R-:W-:Y:S02]  /*18a0*/  PRMT R7, R33.reuse, 0x7771, RZ ;  /* 0x0000777121077816 */ /* 0x040fe400000000ff */
[----:B------:R-:W-:Y:S02]  /*18b0*/  ISETP.NE.U32.AND P5, PT, R28, 0x1, PT ;  /* 0x000000011c00780c */ /* 0x000fe40003fa5070 */
[----:B------:R-:W-:Y:S02]  /*18c0*/  ISETP.NE.U32.AND P6, PT, R30, 0x1, PT ;  /* 0x000000011e00780c */ /* 0x000fe40003fc5070 */
[C---:B------:R-:W-:Y:S02]  /*18d0*/  PRMT R21, R33.reuse, 0x7772, RZ ;  /* 0x0000777221157816 */ /* 0x040fe400000000ff */
[----:B------:R-:W-:-:S02]  /*18e0*/  PRMT R27, R33, 0x7773, RZ ;  /* 0x00007773211b7816 */ /* 0x000fc400000000ff */
        /* <DEDUP_REMOVED lines=12> */
.L_x_3829:
[----:B------:R-:W-:Y:S05]  /*19b0*/  BSYNC B0 ;  /* 0x0000000000007941 */ /* 0x000fea0003800000 */
.L_x_3828:
        /* <DEDUP_REMOVED lines=8> */
.L_x_3832:
[----:B------:R-:W-:Y:S05]  /*1a40*/  BSYNC B0 ;  /* 0x0000000000007941 */ /* 0x000fea0003800000 */
.L_x_3831:
        /* <DEDUP_REMOVED lines=27> */
.L_x_3834:
[----:B------:R-:W-:Y:S05]  /*1c00*/  BSYNC B0 ;  /* 0x0000000000007941 */ /* 0x000fea0003800000 */
.L_x_3833:
[C---:B------:R-:W-:Y:S01]  /*1c10*/  LOP3.LUT R16, R7.reuse, 0xff, RZ, 0xc0, !PT ;  /* 0x000000ff07107812 */ /* 0x040fe200078ec0ff */
[----:B------:R-:W-:Y:S01]  /*1c20*/  CS2R R74, SRZ ;  /* 0x00000000004a7805 */ /* 0x000fe2000001ff00 */
[C---:B------:R-:W-:Y:S02]  /*1c30*/  LOP3.LUT R13, R14.reuse, 0xff, RZ, 0xc0, !PT ;  /* 0x000000ff0e0d7812 */ /* 0x040fe400078ec0ff */
[----:B------:R-:W-:Y:S02]  /*1c40*/  PRMT R15, R14, 0x8880, RZ ;  /* 0x000088800e0f7816 */ /* 0x000fe400000000ff */
[----:B------:R-:W-:-:S02]  /*1c50*/  PRMT R18, R7, 0x8880, RZ ;  /* 0x0000888007127816 */ /* 0x000fc400000000ff */
[----:B------:R-:W-:Y:S01]  /*1c60*/  ISETP.NE.AND P2, PT, R16, R13, PT ;  /* 0x0000000d1000720c */ /* 0x000fe20003f45270 */
[--C-:B------:R-:W-:Y:S01]  /*1c70*/  IMAD.MOV.U32 R13, RZ, RZ, R15.reuse ;  /* 0x000000ffff0d7224 */ /* 0x100fe200078e000f */
[----:B------:R-:W-:Y:S01]  /*1c80*/  ISETP.GE.U32.AND P0, PT, R6, R9, PT ;  /* 0x000000090600720c */ /* 0x000fe20003f06070 */
[----:B------:R-:W-:Y:S01]  /*1c90*/  IMAD.MOV.U32 R16, RZ, RZ, R18 ;  /* 0x000000ffff107224 */ /* 0x000fe200078e0012 */
[----:B------:R-:W-:Y:S02]  /*1ca0*/  PRMT R15, RZ, 0x7610, R15 ;  /* 0x00007610ff0f7816 */ /* 0x000fe4000000000f */
        /* <DEDUP_REMOVED lines=20> */
[----:B------:R-:W-:Y:S02]  /*1df0*/  LOP3.LUT R5, R5, 0x1, RZ, 0xc0, !PT ;  /* 0x0000000105057812 */ /* 0x000fe400078ec0ff */
[----:B------:R-:W-:Y:S02]  /*1e00*/  PRMT R13, RZ, 0x7610, R13 ;  /* 0x00007610ff0d7816 */ /* 0x000fe4000000000d */
        /* <DEDUP_REMOVED lines=17> */
[----:B------:R-:W-:Y:S01]  /*1f20*/  SEL R10, R9, R10, !P0 ;  /* 0x0000000a090a7207 */ /* 0x000fe20004000000 */
[----:B------:R-:W-:Y:S01]  /*1f30*/  CS2R R6, SRZ ;  /* 0x0000000000067805 */ /* 0x000fe2000001ff00 */
[----:B------:R-:W-:Y:S02]  /*1f40*/  SEL R11, R8, R11, !P0 ;  /* 0x0000000b080b7207 */ /* 0x000fe40004000000 */
[----:B------:R-:W-:Y:S01]  /*1f50*/  CS2R R8, SRZ ;  /* 0x0000000000087805 */ /* 0x000fe2000001ff00 */
[----:B------:R-:W-:Y:S01]  /*1f60*/  PRMT R21, R0, 0x7610, R21 ;  /* 0x0000761000157816 */ /* 0x000fe20000000015 */
[----:B------:R-:W-:Y:S05]  /*1f70*/  BRA `(.L_x_3820) ;  /* 0x0001139000007947 */ /* 0x000fea0003800000 */
.L_x_3821:
        /* <DEDUP_REMOVED lines=107> */
.L_x_3845:
        /* <DEDUP_REMOVED lines=214> */
.L_x_3840:
[----:B------:R-:W-:-:S04]  /*3390*/  LOP3.LUT R3, R3, 0xfffffffc, RZ, 0xc0, !PT ;  /* 0xfffffffc03037812 */ /* 0x000fc800078ec0ff */
[----:B------:R-:W-:-:S05]  /*33a0*/  IADD3 R4, P0, R3, R16, RZ ;  /* 0x0000001003047210 */ /* 0x000fca0007f1e0ff */
[----:B------:R-:W-:-:S05]  /*33b0*/  IMAD.X R5, RZ, RZ, R19, P0 ;  /* 0x000000ffff057224 */ /* 0x000fca00000e0613 */
[----:B------:R-:W2:Y:S02]  /*33c0*/  LDG.E R4, [R4.64] ;  /* 0x0000002404047981 */ /* 0x000ea4000c1e1900 */
[C---:B--2---:R-:W-:Y:S02]  /*33d0*/  PRMT R3, R4.reuse, 0x7770, RZ ;  /* 0x0000777004037816 */ /* 0x044fe400000000ff */
[C---:B------:R-:W-:Y:S02]  /*33e0*/  PRMT R0, R4.reuse, 0x7771, RZ ;  /* 0x0000777104007816 */ /* 0x040fe400000000ff */
[C---:B------:R-:W-:Y:S02]  /*33f0*/  PRMT R7, R4.reuse, 0x7772, RZ ;  /* 0x0000777204077816 */ /* 0x040fe400000000ff */
[----:B------:R-:W-:Y:S01]  /*3400*/  PRMT R6, R4, 0x7773, RZ ;  /* 0x0000777304067816 */ /* 0x000fe200000000ff */
        /* <DEDUP_REMOVED lines=212> */
.L_x_3841:
[----:B------:R-:W-:-:S04]  /*4150*/  LOP3.LUT R5, R9, 0xfffffffc, RZ, 0xc0, !PT ;  /* 0xfffffffc09057812 */ /* 0x000fc800078ec0ff */
[----:B------:R-:W-:-:S05]  /*4160*/  IADD3 R4, P0, R5, R16, RZ ;  /* 0x0000001005047210 */ /* 0x000fca0007f1e0ff */
[----:B------:R-:W-:-:S05]  /*4170*/  IMAD.X R5, RZ, RZ, R19, P0 ;  /* 0x000000ffff057224 */ /* 0x000fca00000e0613 */
[----:B------:R-:W2:Y:S01]  /*4180*/  LDG.E R4, [R4.64] ;  /* 0x0000002404047981 */ /* 0x000ea2000c1e1900 */
[----:B------:R-:W-:Y:S02]  /*4190*/  IMAD.MOV.U32 R46, RZ, RZ, RZ ;  /* 0x000000ffff2e7224 */ /* 0x000fe400078e00ff */
[----:B------:R-:W-:Y:S01]  /*41a0*/  IMAD.MOV.U32 R13, RZ, RZ, RZ ;  /* 0x000000ffff0d7224 */ /* 0x000fe200078e00ff */
[C---:B--2---:R-:W-:Y:S02]  /*41b0*/  PRMT R8, R4.reuse, 0x7770, RZ ;  /* 0x0000777004087816 */ /* 0x044fe400000000ff */
[C---:B------:R-:W-:Y:S02]  /*41c0*/  PRMT R9, R4.reuse, 0x7771, RZ ;  /* 0x0000777104097816 */ /* 0x040fe400000000ff */
[C---:B------:R-:W-:Y:S02]  /*41d0*/  PRMT R11, R4.reuse, 0x7772, RZ ;  /* 0x00007772040b7816 */ /* 0x040fe400000000ff */
[----:B------:R-:W-:Y:S01]  /*41e0*/  PRMT R10, R4, 0x7773, RZ ;  /* 0x00007773040a7816 */ /* 0x000fe200000000ff */
        /* <DEDUP_REMOVED lines=213> */
.L_x_3842:
        /* <DEDUP_REMOVED lines=233> */
.L_x_3843:
[----:B------:R-:W-:-:S04]  /*5dd0*/  LOP3.LUT R5, R46, 0xfffffffc, RZ, 0xc0, !PT ;  /* 0xfffffffc2e057812 */ /* 0x000fc800078ec0ff */
[----:B------:R-:W-:-:S05]  /*5de0*/  IADD3 R4, P0, R5, R16, RZ ;  /* 0x0000001005047210 */ /* 0x000fca0007f1e0ff */
[----:B------:R-:W-:-:S05]  /*5df0*/  IMAD.X R5, RZ, RZ, R19, P0 ;  /* 0x000000ffff057224 */ /* 0x000fca00000e0613 */
[----:B------:R0:W2:Y:S01]  /*5e00*/  LDG.E R4, [R4.64] ;  /* 0x0000002404047981 */ /* 0x0000a2000c1e1900 */
[C---:B------:R-:W-:Y:S02]  /*5e10*/  PRMT R49, R3.reuse, 0x9910, RZ ;  /* 0x0000991003317816 */ /* 0x040fe400000000ff */
[----:B------:R-:W-:Y:S02]  /*5e20*/  LOP3.LUT R14, R18, 0xff, RZ, 0xc0, !PT ;  /* 0x000000ff120e7812 */ /* 0x000fe400078ec0ff */
[----:B------:R-:W-:Y:S02]  /*5e30*/  PRMT R46, R3, 0x8880, RZ ;  /* 0x00008880032e7816 */ /* 0x000fe400000000ff */
[----:B------:R-:W-:Y:S02]  /*5e40*/  ISETP.NE.AND P6, PT, R14, R49, PT ;  /* 0x000000310e00720c */ /* 0x000fe40003fc5270 */
[----:B------:R-:W-:Y:S02]  /*5e50*/  PRMT R49, R18, 0x8880, RZ ;  /* 0x0000888012317816 */ /* 0x000fe400000000ff */
[----:B------:R-:W-:-:S02]  /*5e60*/  PRMT R51, R0, 0x9910, RZ ;  /* 0x0000991000337816 */ /* 0x000fc400000000ff */
[----:B------:R-:W-:Y:S02]  /*5e70*/  ISETP.GE.AND P1, PT, R49, R46, PT ;  /* 0x0000002e3100720c */ /* 0x000fe40003f26270 */
[----:B------:R-:W-:Y:S02]  /*5e80*/  LOP3.LUT R14, R25, 0xff, RZ, 0xc0, !PT ;  /* 0x000000ff190e7812 */ /* 0x000fe400078ec0ff */
[----:B------:R-:W-:Y:S02]  /*5e90*/  PRMT R50, R7, 0x9910, RZ ;  /* 0x0000991007327816 */ /* 0x000fe400000000ff */
[----:B0-----:R-:W-:Y:S02]  /*5ea0*/  LOP3.LUT R5, R28, 0xff, RZ, 0xc0, !PT ;  /* 0x000000ff1c057812 */ /* 0x001fe400078ec0ff */
[----:B------:R-:W-:Y:S02]  /*5eb0*/  ISETP.GE.U32.AND P3, PT, R21, R75, PT ;  /* 0x0000004b1500720c */ /* 0x000fe40003f66070 */
[----:B------:R-:W-:-:S02]  /*5ec0*/  SEL R49, RZ, 0xffffffff, P1 ;  /* 0xffffffffff317807 */ /* 0x000fc40000800000 */
[----:B------:R-:W-:Y:S02]  /*5ed0*/  ISETP.GE.U32.AND P1, PT, R26, R75, PT ;  /* 0x0000004b1a00720c */ /* 0x000fe40003f26070 */
[----:B------:R-:W-:Y:S02]  /*5ee0*/  ISETP.NE.AND P4, PT, R14, R51, PT ;  /* 0x000000330e00720c */ /* 0x000fe40003f85270 */
[----:B------:R-:W-:Y:S02]  /*5ef0*/  ISETP.NE.AND P0, PT, R5, R50, PT ;  /* 0x000000320500720c */ /* 0x000fe40003f05270 */
[----:B------:R-:W-:Y:S02]  /*5f00*/  ISETP.GE.AND.EX P3, PT, R20, RZ, PT, P3 ;  /* 0x000000ff1400720c */ /* 0x000fe40003f66330 */
[----:B------:R-:W-:Y:S02]  /*5f10*/  PRMT R46, R6, 0x9910, RZ ;  /* 0x00009910062e7816 */ /* 0x000fe400000000ff */
[----:B------:R-:W-:-:S02]  /*5f20*/  LOP3.LUT R5, R31, 0xff, RZ, 0xc0, !PT ;  /* 0x000000ff1f057812 */ /* 0x000fc400078ec0ff */
[----:B------:R-:W-:Y:S02]  /*5f30*/  ISETP.GE.AND.EX P1, PT, R24, RZ, PT, P1 ;  /* 0x000000ff1800720c */ /* 0x000fe40003f26310 */
[----:B------:R-:W-:Y:S02]  /*5f40*/  @!P6 SEL R49, RZ, 0xffffffff, P3 ;  /* 0xffffffffff31e807 */ /* 0x000fe40001800000 */
[----:B------:R-:W-:Y:S02]  /*5f50*/  PRMT R48, R0, 0x8880, RZ ;  /* 0x0000888000307816 */ /* 0x000fe400000000ff */
[----:B------:R-:W-:Y:S02]  /*5f60*/  PRMT R77, R25, 0x8880, RZ ;  /* 0x00008880194d7816 */ /* 0x000fe400000000ff */
[----:B------:R-:W-:Y:S02]  /*5f70*/  PRMT R14, R7, 0x8880, RZ ;  /* 0x00008880070e7816 */ /* 0x000fe400000000ff */
[----:B------:R-:W-:-:S02]  /*5f80*/  PRMT R51, R28, 0x8880, RZ ;  /* 0x000088801c337816 */ /* 0x000fc400000000ff */
[----:B------:R-:W-:Y:S02]  /*5f90*/  ISETP.NE.AND P3, PT, R5, R46, PT ;  /* 0x0000002e0500720c */ /* 0x000fe40003f65270 */
[----:B------:R-:W-:Y:S02]  /*5fa0*/  SEL R5, RZ, 0xffffffff, P1 ;  /* 0xffffffffff057807 */ /* 0x000fe40000800000 */
[----:B------:R-:W-:Y:S02]  /*5fb0*/  ISETP.GE.U32.AND P1, PT, R29, R75, PT ;  /* 0x0000004b1d00720c */ /* 0x000fe40003f26070 */
[----:B------:R-:W-:Y:S02]  /*5fc0*/  ISETP.GE.AND P5, PT, R77, R48, PT ;  /* 0x000000304d00720c */ /* 0x000fe40003fa6270 */
[----:B------:R-:W-:Y:S02]  /*5fd0*/  ISETP.GE.AND P6, PT, R51, R14, PT ;  /* 0x0000000e3300720c */ /* 0x000fe40003fc6270 */
[----:B------:R-:W-:-:S02]  /*5fe0*/  PRMT R77, R8, 0x9910, RZ ;  /* 0x00009910084d7816 */ /* 0x000fc400000000ff */
[----:B------:R-:W-:Y:S02]  /*5ff0*/  LOP3.LUT R14, R33, 0xff, RZ, 0xc0, !PT ;  /* 0x000000ff210e7812 */ /* 0x000fe400078ec0ff */
[----:B------:R-:W-:Y:S02]  /*6000*/  ISETP.GE.AND.EX P1, PT, R27, RZ, PT, P1 ;  /* 0x000000ff1b00720c */ /* 0x000fe40003f26310 */
[----:B------:R-:W-:Y:S02]  /*6010*/  @P4 SEL R5, RZ, 0xffffffff, P5 ;  /* 0xffffffffff054807 */ /* 0x000fe40002800000 */
[----:B------:R-:W-:Y:S02]  /*6020*/  ISETP.NE.AND P5, PT, R14, R77, PT ;  /* 0x0000004d0e00720c */ /* 0x000fe40003fa5270 */
[----:B------:R-:W-:Y:S02]  /*6030*/  SEL R14, RZ, 0xffffffff, P1 ;  /* 0xffffffffff0e7807 */ /* 0x000fe40000800000 */
[----:B------:R-:W-:-:S02]  /*6040*/  PRMT R46, R6, 0x8880, RZ ;  /* 0x00008880062e7816 */ /* 0x000fc400000000ff */
[----:B------:R-:W-:Y:S02]  /*6050*/  PRMT R51, R31, 0x8880, RZ ;  /* 0x000088801f337816 */ /* 0x000fe400000000ff */
[----:B------:R-:W-:Y:S02]  /*6060*/  ISETP.GE.U32.AND P1, PT, R32, R75, PT ;  /* 0x0000004b2000720c */ /* 0x000fe40003f26070 */
[----:B------:R-:W-:Y:S02]  /*6070*/  ISETP.GE.AND P4, PT, R51, R46, PT ;  /* 0x0000002e3300720c */ /* 0x000fe40003f86270 */
[----:B------:R-:W-:Y:S02]  /*6080*/  ISETP.GE.AND.EX P1, PT, R30, RZ, PT, P1 ;  /* 0x000000ff1e00720c */ /* 0x000fe40003f26310 */
[----:B------:R-:W-:Y:S02]  /*6090*/  PRMT R48, R8, 0x8880, RZ ;  /* 0x0000888008307816 */ /* 0x000fe400000000ff */
[----:B------:R-:W-:-:S02]  /*60a0*/  PRMT R51, R33, 0x8880, RZ ;  /* 0x0000888021337816 */ /* 0x000fc400000000ff */
[C---:B------:R-:W-:Y:S02]  /*60b0*/  PRMT R50, R9.reuse, 0x8880, RZ ;  /* 0x0000888009327816 */ /* 0x040fe400000000ff */
[C---:B------:R-:W-:Y:S02]  /*60c0*/  PRMT R79, R36.reuse, 0x8880, RZ ;  /* 0x00008880244f7816 */ /* 0x040fe400000000ff */
[----:B------:R-:W-:Y:S02]  /*60d0*/  @P0 SEL R14, RZ, 0xffffffff, P6 ;  /* 0xffffffffff0e0807 */ /* 0x000fe40003000000 */
[----:B------:R-:W-:Y:S02]  /*60e0*/  SEL R84, RZ, 0xffffffff, P1 ;  /* 0xffffffffff547807 */ /* 0x000fe40000800000 */
[----:B------:R-:W-:Y:S02]  /*60f0*/  PRMT R77, R9, 0x9910, RZ ;  /* 0x00009910094d7816 */ /* 0x000fe400000000ff */
[----:B------:R-:W-:-:S02]  /*6100*/  LOP3.LUT R46, R36, 0xff, RZ, 0xc0, !PT ;  /* 0x000000ff242e7812 */ /* 0x000fc400078ec0ff */
[----:B------:R-:W-:Y:S02]  /*6110*/  ISETP.GE.AND P0, PT, R51, R48, PT ;  /* 0x000000303300720c */ /* 0x000fe40003f06270 */
[----:B------:R-:W-:Y:S02]  /*6120*/  ISETP.GE.AND P1, PT, R79, R50, PT ;  /* 0x000000324f00720c */ /* 0x000fe40003f26270 */
[----:B------:R-:W-:Y:S02]  /*6130*/  IADD3 R50, R75, c[0x0][0x184], RZ ;  /* 0x000061004b327a10 */ /* 0x000fe40007ffe0ff */
[----:B------:R-:W-:Y:S02]  /*6140*/  ISETP.NE.AND P6, PT, R46, R77, PT ;  /* 0x0000004d2e00720c */ /* 0x000fe40003fc5270 */
[----:B------:R-:W-:Y:S02]  /*6150*/  SEL R81, RZ, 0xffffffff, P0 ;  /* 0xffffffffff517807 */ /* 0x000fe40000000000 */
[----:B------:R-:W-:-:S02]  /*6160*/  PRMT R51, R11, 0x9910, RZ ;  /* 0x000099100b337816 */ /* 0x000fc400000000ff */
[----:B------:R-:W-:Y:S02]  /*6170*/  LOP3.LUT R46, R38, 0xff, RZ, 0xc0, !PT ;  /* 0x000000ff262e7812 */ /* 0x000fe400078ec0ff */
[----:B------:R-:W-:Y:S02]  /*6180*/  ISETP.GE.U32.AND P0, PT, R34, R50, PT ;  /* 0x000000322200720c */ /* 0x000fe40003f06070 */
[----:B------:R-:W-:Y:S02]  /*6190*/  @P3 SEL R84, RZ, 0xffffffff, P4 ;  /* 0xffffffffff543807 */ /* 0x000fe40002000000 */
[----:B------:R-:W-:Y:S02]  /*61a0*/  ISETP.GE.AND.EX P0, PT, R35, RZ, PT, P0 ;  /* 0x000000ff2300720c */ /* 0x000fe40003f06300 */
[----:B------:R-:W-:Y:S02]  /*61b0*/  ISETP.NE.AND P4, PT, R46, R51, PT ;  /* 0x000000332e00720c */ /* 0x000fe40003f85270 */
[----:B------:R-:W-:-:S02]  /*61c0*/  SEL R83, RZ, 0xffffffff, P1 ;  /* 0xffffffffff537807 */ /* 0x000fc40000800000 */
[----:B------:R-:W-:Y:S02]  /*61d0*/  @!P5 SEL R81, RZ, 0xffffffff, P0 ;  /* 0xffffffffff51d807 */ /* 0x000fe40000000000 */
[----:B------:R-:W-:Y:S02]  /*61e0*/  ISETP.GE.U32.AND P1, PT, R42, R50, PT ;  /* 0x000000322a00720c */ /* 0x000fe40003f26070 */
[----:B------:R-:W-:Y:S02]  /*61f0*/  PRMT R76, R11, 0x8880, RZ ;  /* 0x000088800b4c7816 */ /* 0x000fe400000000ff */
[----:B------:R-:W-:Y:S02]  /*6200*/  PRMT R77, R38, 0x8880, RZ ;  /* 0x00008880264d7816 */ /* 0x000fe400000000ff */
[----:B------:R-:W-:Y:S02]  /*6210*/  PRMT R79, R10, 0x9910, RZ ;  /* 0x000099100a4f7816 */ /* 0x000fe400000000ff */
[----:B------:R-:W-:-:S02]  /*6220*/  LOP3.LUT R48, R41, 0xff, RZ, 0xc0, !PT ;  /* 0x000000ff29307812 */ /* 0x000fc400078ec0ff */
[----:B------:R-:W-:Y:S02]  /*6230*/  ISETP.GE.U32.AND P0, PT, R39, R50, PT ;  /* 0x000000322700720c */ /* 0x000fe40003f06070 */
[----:B------:R-:W-:Y:S02]  /*6240*/  ISETP.GE.AND.EX P1, PT, R40, RZ, PT, P1 ;  /* 0x000000ff2800720c */ /* 0x000fe40003f26310 */
[----:B------:R-:W-:Y:S02]  /*6250*/  ISETP.GE.AND P3, PT, R77, R76, PT ;  /* 0x0000004c4d00720c */ /* 0x000fe40003f66270 */
[----:B------:R-:W-:Y:S02]  /*6260*/  ISETP.NE.AND P5, PT, R48, R79, PT ;  /* 0x0000004f3000720c */ /* 0x000fe40003fa5270 */
[----:B------:R-:W-:Y:S02]  /*6270*/  ISETP.GE.AND.EX P0, PT, R37, RZ, PT, P0 ;  /* 0x000000ff2500720c */ /* 0x000fe40003f06300 */
[----:B------:R-:W-:-:S02]  /*6280*/  PRMT R48, R10, 0x8880, RZ ;  /* 0x000088800a307816 */ /* 0x000fc400000000ff */
[----:B------:R-:W-:Y:S02]  /*6290*/  PRMT R51, R41, 0x8880, RZ ;  /* 0x0000888029337816 */ /* 0x000fe400000000ff */
[----:B------:R-:W-:Y:S02]  /*62a0*/  PRMT R77, R13, 0x9910, RZ ;  /* 0x000099100d4d7816 */ /* 0x000fe400000000ff */
[----:B------:R-:W-:Y:S02]  /*62b0*/  LOP3.LUT R46, R44, 0xff, RZ, 0xc0, !PT ;  /* 0x000000ff2c2e7812 */ /* 0x000fe400078ec0ff */
[----:B------:R-:W-:Y:S02]  /*62c0*/  SEL R82, RZ, 0xffffffff, P1 ;  /* 0xffffffffff527807 */ /* 0x000fe40000800000 */
[----:B------:R-:W-:Y:S02]  /*62d0*/  @!P6 SEL R83, RZ, 0xffffffff, P0 ;  /* 0xffffffffff53e807 */ /* 0x000fe40000000000 */
[----:B------:R-:W-:-:S02]  /*62e0*/  @P4 SEL R82, RZ, 0xffffffff, P3 ;  /* 0xffffffffff524807 */ /* 0x000fc40001800000 */
[----:B------:R-:W-:Y:S02]  /*62f0*/  ISETP.GE.AND P6, PT, R51, R48, PT ;  /* 0x000000303300720c */ /* 0x000fe40003fc6270 */
[----:B------:R-:W-:Y:S02]  /*6300*/  ISETP.NE.AND P0, PT, R46, R77, PT ;  /* 0x0000004d2e00720c */ /* 0x000fe40003f05270 */
[----:B------:R-:W-:Y:S02]  /*6310*/  ISETP.GE.U32.AND P4, PT, R45, R50, PT ;  /* 0x000000322d00720c */ /* 0x000fe40003f86070 */
[----:B------:R-:W-:Y:S02]  /*6320*/  PRMT R51, R15, 0x9910, RZ ;  /* 0x000099100f337816 */ /* 0x000fe400000000ff */
[----:B------:R-:W-:Y:S02]  /*6330*/  LOP3.LUT R46, R54, 0xff, RZ, 0xc0, !PT ;  /* 0x000000ff362e7812 */ /* 0x000fe400078ec0ff */
[----:B------:R-:W-:-:S02]  /*6340*/  PRMT R76, R13, 0x8880, RZ ;  /* 0x000088800d4c7816 */ /* 0x000fc400000000ff */
[----:B------:R-:W-:Y:S02]  /*6350*/  PRMT R79, R44, 0x8880, RZ ;  /* 0x000088802c4f7816 */ /* 0x000fe400000000ff */
[----:B------:R-:W-:Y:S02]  /*6360*/  ISETP.GE.AND.EX P4, PT, R43, RZ, PT, P4 ;  /* 0x000000ff2b00720c */ /* 0x000fe40003f86340 */
[----:B------:R-:W-:Y:S02]  /*6370*/  ISETP.NE.AND P3, PT, R46, R51, PT ;  /* 0x000000332e00720c */ /* 0x000fe40003f65270 */
[----:B------:R-:W-:Y:S02]  /*6380*/  PRMT R51, R12, 0x9910, RZ ;  /* 0x000099100c337816 */ /* 0x000fe400000000ff */
[----:B------:R-:W-:Y:S02]  /*6390*/  LOP3.LUT R46, R57, 0xff, RZ, 0xc0, !PT ;  /* 0x000000ff392e7812 */ /* 0x000fe400078ec0ff */
[----:B------:R-:W-:-:S02]  /*63a0*/  ISETP.GE.AND P1, PT, R79, R76, PT ;  /* 0x0000004c4f00720c */ /* 0x000fc40003f26270 */
[----:B------:R-:W-:Y:S02]  /*63b0*/  SEL R80, RZ, 0xffffffff, P4 ;  /* 0xffffffffff507807 */ /* 0x000fe40002000000 */
[----:B------:R-:W-:Y:S02]  /*63c0*/  PRMT R76, R57, 0x8880, RZ ;  /* 0x00008880394c7816 */ /* 0x000fe400000000ff */
[----:B------:R-:W-:Y:S02]  /*63d0*/  PRMT R48, R15, 0x8880, RZ ;  /* 0x000088800f307816 */ /* 0x000fe400000000ff */
[----:B------:R-:W-:Y:S02]  /*63e0*/  PRMT R77, R54, 0x8880, RZ ;  /* 0x00008880364d7816 */ /* 0x000fe400000000ff */
[----:B------:R-:W-:Y:S02]  /*63f0*/  @P5 SEL R80, RZ, 0xffffffff, P6 ;  /* 0xffffffffff505807 */ /* 0x000fe40003000000 */
[----:B------:R-:W-:Y:S01]  /*6400*/  ISETP.NE.AND P6, PT, R46, R51, PT ;  /* 0x000000332e00720c */ /* 0x000fe20003fc5270 */
[----:B------:R-:W-:Y:S01]  /*6410*/  IMAD.MOV.U32 R51, RZ, RZ, R76 ;  /* 0x000000ffff337224 */ /* 0x000fe200078e004c */
[----:B------:R-:W-:-:S02]  /*6420*/  IADD3 R46, R50, c[0x0][0x184], RZ ;  /* 0x00006100322e7a10 */ /* 0x000fc40007ffe0ff */
[----:B------:R-:W-:Y:S02]  /*6430*/  ISETP.GE.AND P4, PT, R77, R48, PT ;  /* 0x000000304d00720c */ /* 0x000fe40003f86270 */
[----:B------:R-:W-:Y:S02]  /*6440*/  PRMT R48, R12, 0x8880, RZ ;  /* 0x000088800c307816 */ /* 0x000fe400000000ff */
[----:B------:R-:W-:Y:S02]  /*6450*/  PRMT R76, R47, 0x9910, RZ ;  /* 0x000099102f4c7816 */ /* 0x000fe400000000ff */
[----:B------:R-:W-:Y:S02]  /*6460*/  ISETP.GE.U32.AND P5, PT, R53, R46, PT ;  /* 0x0000002e3500720c */ /* 0x000fe40003fa6070 */
[----:B------:R-:W-:Y:S02]  /*6470*/  SEL R78, RZ, 0xffffffff, P1 ;  /* 0xffffffffff4e7807 */ /* 0x000fe40000800000 */
[----:B------:R-:W-:Y:S01]  /*6480*/  ISETP.GE.AND P1, PT, R51, R48, PT ;  /* 0x000000303300720c */ /* 0x000fe20003f26270 */
[----:B------:R-:W-:Y:S01]  /*6490*/  IMAD.MOV.U32 R51, RZ, RZ, R76 ;  /* 0x000000ffff337224 */ /* 0x000fe200078e004c */
[----:B------:R-:W-:-:S02]  /*64a0*/  SEL R77, RZ, 0xffffffff, P4 ;  /* 0xffffffffff4d7807 */ /* 0x000fc40002000000 */
[----:B------:R-:W-:Y:S02]  /*64b0*/  ISETP.GE.AND.EX P5, PT, R52, RZ, PT, P5 ;  /* 0x000000ff3400720c */ /* 0x000fe40003fa6350 */
[----:B------:R-:W-:Y:S02]  /*64c0*/  ISETP.GE.U32.AND P4, PT, R59, R46, PT ;  /* 0x0000002e3b00720c */ /* 0x000fe40003f86070 */
[----:B------:R-:W-:Y:S02]  /*64d0*/  LOP3.LUT R48, R60, 0xff, RZ, 0xc0, !PT ;  /* 0x000000ff3c307812 */ /* 0x000fe400078ec0ff */
[----:B------:R-:W-:Y:S02]  /*64e0*/  PRMT R76, R47, 0x8880, RZ ;  /* 0x000088802f4c7816 */ /* 0x000fe400000000ff */
[----:B------:R-:W-:Y:S02]  /*64f0*/  @!P0 SEL R78, RZ, 0xffffffff, P5 ;  /* 0xffffffffff4e8807 */ /* 0x000fe40002800000 */
[----:B------:R-:W-:-:S02]  /*6500*/  ISETP.GE.AND.EX P4, PT, R58, RZ, PT, P4 ;  /* 0x000000ff3a00720c */ /* 0x000fc40003f86340 */
[----:B------:R-:W-:Y:S01]  /*6510*/  ISETP.NE.AND P5, PT, R48, R51, PT ;  /* 0x000000333000720c */ /* 0x000fe20003fa5270 */
[----:B------:R-:W-:Y:S01]  /*6520*/  IMAD.MOV.U32 R48, RZ, RZ, R76 ;  /* 0x000000ffff307224 */ /* 0x000fe200078e004c */
[----:B------:R-:W-:Y:S02]  /*6530*/  ISETP.GE.U32.AND P0, PT, R56, R46, PT ;  /* 0x0000002e3800720c */ /* 0x000fe40003f06070 */
[----:B------:R-:W-:Y:S02]  /*6540*/  PRMT R79, R60, 0x8880, RZ ;  /* 0x000088803c4f7816 */ /* 0x000fe400000000ff */
[----:B------:R-:W-:Y:S02]  /*6550*/  SEL R51, RZ, 0xffffffff, P1 ;  /* 0xffffffffff337807 */ /* 0x000fe40000800000 */
[----:B------:R-:W-:Y:S02]  /*6560*/  @!P6 SEL R51, RZ, 0xffffffff, P4 ;  /* 0xffffffffff33e807 */ /* 0x000fe40002000000 */
[----:B------:R-:W-:-:S02]  /*6570*/  ISETP.GE.AND.EX P0, PT, R55, RZ, PT, P0 ;  /* 0x000000ff3700720c */ /* 0x000fc40003f06300 */
[----:B------:R-:W-:Y:S02]  /*6580*/  ISETP.GE.U32.AND P4, PT, R62, R46, PT ;  /* 0x0000002e3e00720c */ /* 0x000fe40003f86070 */
[----:B------:R-:W-:Y:S02]  /*6590*/  LOP3.LUT R14, R14, 0x1, RZ, 0xc0, !PT ;  /* 0x000000010e0e7812 */ /* 0x000fe400078ec0ff */
[----:B------:R-:W-:Y:S02]  /*65a0*/  ISETP.GE.AND P1, PT, R79, R48, PT ;  /* 0x000000304f00720c */ /* 0x000fe40003f26270 */
[----:B------:R-:W-:Y:S02]  /*65b0*/  LOP3.LUT R48, R63, 0xff, RZ, 0xc0, !PT ;  /* 0x000000ff3f307812 */ /* 0x000fe400078ec0ff */
[----:B------:R-:W-:Y:S02]  /*65c0*/  @!P3 SEL R77, RZ, 0xffffffff, P0 ;  /* 0xffffffffff4db807 */ /* 0x000fe40000000000 */
[----:B------:R-:W-:-:S02]  /*65d0*/  ISETP.GE.AND.EX P4, PT, R61, RZ, PT, P4 ;  /* 0x000000ff3d00720c */ /* 0x000fc40003f86340 */
[----:B------:R-:W-:Y:S02]  /*65e0*/  ISETP.NE.U32.AND P0, PT, R14, 0x1, PT ;  /* 0x000000010e00780c */ /* 0x000fe40003f05070 */
[----:B------:R-:W-:Y:S02]  /*65f0*/  IADD3 R14, R46, c[0x0][0x184], RZ ;  /* 0x000061002e0e7a10 */ /* 0x000fe40007ffe0ff */
[----:B------:R-:W-:Y:S02]  /*6600*/  LOP3.LUT R5, R5, 0x1, RZ, 0xc0, !PT ;  /* 0x0000000105057812 */ /* 0x000fe400078ec0ff */
[----:B------:R-:W-:Y:S02]  /*6610*/  PRMT R85, R63, 0x8880, RZ ;  /* 0x000088803f557816 */ /* 0x000fe400000000ff */
        /* <DEDUP_REMOVED lines=8> */
[----:B------:R-:W-:Y:S02]  /*66a0*/  SEL R25, R25, R0, !P3 ;  /* 0x0000000019197207 */ /* 0x000fe40005800000 */
[----:B------:R-:W-:Y:S02]  /*66b0*/  SEL R24, R24, RZ, !P3 ;  /* 0x000000ff18187207 */ /* 0x000fe40005800000 */
[----:B------:R-:W-:Y:S02]  /*66c0*/  ISETP.NE.U32.AND P3, PT, R80, 0x1, PT ;  /* 0x000000015000780c */ /* 0x000fe40003f65070 */
[----:B------:R-:W-:Y:S02]  /*66d0*/  SEL R29, R29, R75, !P0 ;  /* 0x0000004b1d1d7207 */ /* 0x000fe40004000000 */
[----:B------:R-:W-:Y:S02]  /*66e0*/  LOP3.LUT R78, R78, 0x1, RZ, 0xc0, !PT ;  /* 0x000000014e4e7812 */ /* 0x000fe400078ec0ff */
[----:B------:R-:W-:-:S02]  /*66f0*/  LOP3.LUT R77, R77, 0x1, RZ, 0xc0, !PT ;  /* 0x000000014d4d7812 */ /* 0x000fc400078ec0ff */
[----:B------:R-:W-:Y:S02]  /*6700*/  LOP3.LUT R51, R51, 0x1, RZ, 0xc0, !PT ;  /* 0x0000000133337812 */ /* 0x000fe400078ec0ff */
[----:B------:R-:W-:Y:S02]  /*6710*/  SEL R45, R45, R50, !P3 ;  /* 0x000000322d2d7207 */ /* 0x000fe40005800000 */
[----:B------:R-:W-:Y:S02]  /*6720*/  SEL R28, R28, R7, !P0 ;  /* 0x000000071c1c7207 */ /* 0x000fe40004000000 */
[----:B------:R-:W-:Y:S02]  /*6730*/  SEL R27, R27, RZ, !P0 ;  /* 0x000000ff1b1b7207 */ /* 0x000fe40004000000 */
[----:B------:R-:W-:Y:S02]  /*6740*/  ISETP.NE.U32.AND P0, PT, R78, 0x1, PT ;  /* 0x000000014e00780c */ /* 0x000fe40003f05070 */
[----:B------:R-:W-:-:S02]  /*6750*/  SEL R41, R41, R10, !P3 ;  /* 0x0000000a29297207 */ /* 0x000fc40005800000 */
[----:B------:R-:W-:Y:S02]  /*6760*/  SEL R53, R53, R46, !P0 ;  /* 0x0000002e35357207 */ /* 0x000fe40004000000 */
[----:B------:R-:W-:Y:S02]  /*6770*/  SEL R52, R52, RZ, !P0 ;  /* 0x000000ff34347207 */ /* 0x000fe40004000000 */
[----:B------:R-:W-:Y:S02]  /*6780*/  SEL R43, R43, RZ, !P3 ;  /* 0x000000ff2b2b7207 */ /* 0x000fe40005800000 */
[C---:B--2---:R-:W-:Y:S02]  /*6790*/  LOP3.LUT R79, R4.reuse, 0xff, RZ, 0xc0, !PT ;  /* 0x000000ff044f7812 */ /* 0x044fe400078ec0ff */
[----:B------:R-:W-:Y:S02]  /*67a0*/  PRMT R76, R4, 0x7771, RZ ;  /* 0x00007771044c7816 */ /* 0x000fe400000000ff */
[----:B------:R-:W-:-:S02]  /*67b0*/  ISETP.NE.AND P6, PT, R48, R79, PT ;  /* 0x0000004f3000720c */ /* 0x000fc40003fc5270 */
[----:B------:R-:W-:Y:S02]  /*67c0*/  SEL R79, RZ, 0xffffffff, P4 ;  /* 0xffffffffff4f7807 */ /* 0x000fe40002000000 */
[----:B------:R-:W-:Y:S02]  /*67d0*/  @P5 SEL R79, RZ, 0xffffffff, P1 ;  /* 0xffffffffff4f5807 */ /* 0x000fe40000800000 */
[----:B------:R-:W-:Y:S02]  /*67e0*/  ISETP.GE.U32.AND P1, PT, R67, R14, PT ;  /* 0x0000000e4300720c */ /* 0x000fe40003f26070 */
[----:B------:R-:W-:Y:S02]  /*67f0*/  PRMT R48, R4, 0x8880, RZ ;  /* 0x0000888004307816 */ /* 0x000fe400000000ff */
[----:B------:R-:W-:Y:S02]  /*6800*/  ISETP.GE.AND.EX P1, PT, R66, RZ, PT, P1 ;  /* 0x000000ff4200720c */ /* 0x000fe40003f26310 */
[----:B------:R-:W-:-:S02]  /*6810*/  ISETP.NE.AND P5, PT, R5, R76, PT ;  /* 0x0000004c0500720c */ /* 0x000fc40003fa5270 */
[----:B------:R-:W-:Y:S02]  /*6820*/  SEL R76, RZ, 0xffffffff, P1 ;  /* 0xffffffffff4c7807 */ /* 0x000fe40000800000 */
[----:B------:R-:W-:Y:S02]  /*6830*/  ISETP.GE.U32.AND P1, PT, R71, R14, PT ;  /* 0x0000000e4700720c */ /* 0x000fe40003f26070 */
[----:B------:R-:W-:Y:S02]  /*6840*/  ISETP.GE.AND P4, PT, R85, R48, PT ;  /* 0x000000305500720c */ /* 0x000fe40003f86270 */
[----:B------:R-:W-:Y:S02]  /*6850*/  PRMT R85, R68, 0x8880, RZ ;  /* 0x0000888044557816 */ /* 0x000fe400000000ff */
[----:B------:R-:W-:Y:S02]  /*6860*/  PRMT R48, R4, 0x9991, RZ ;  /* 0x0000999104307816 */ /* 0x000fe400000000ff */
[----:B------:R-:W-:-:S02]  /*6870*/  LOP3.LUT R5, R73, 0xff, RZ, 0xc0, !PT ;  /* 0x000000ff49057812 */ /* 0x000fc400078ec0ff */
[----:B------:R-:W-:Y:S02]  /*6880*/  PRMT R86, R4, 0x7772, RZ ;  /* 0x0000777204567816 */ /* 0x000fe400000000ff */
[----:B------:R-:W-:Y:S02]  /*6890*/  ISETP.GE.AND.EX P1, PT, R69, RZ, PT, P1 ;  /* 0x000000ff4500720c */ /* 0x000fe40003f26310 */
[----:B------:R-:W-:Y:S02]  /*68a0*/  @P6 SEL R76, RZ, 0xffffffff, P4 ;  /* 0xffffffffff4c6807 */ /* 0x000fe40002000000 */
[----:B------:R-:W-:Y:S02]  /*68b0*/  ISETP.GE.AND P4, PT, R85, R48, PT ;  /* 0x000000305500720c */ /* 0x000fe40003f86270 */
[----:B------:R-:W-:Y:S02]  /*68c0*/  ISETP.NE.AND P6, PT, R5, R86, PT ;  /* 0x000000560500720c */ /* 0x000fe40003fc5270 */
[----:B------:R-:W-:-:S02]  /*68d0*/  SEL R48, RZ, 0xffffffff, P1 ;  /* 0xffffffffff307807 */ /* 0x000fc40000800000 */
[----:B------:R-:W-:Y:S02]  /*68e0*/  ISETP.GE.U32.AND P1, PT, R74, R14, PT ;  /* 0x0000000e4a00720c */ /* 0x000fe40003f26070 */
[----:B------:R-:W-:Y:S02]  /*68f0*/  LOP3.LUT R5, R70, 0xff, RZ, 0xc0, !PT ;  /* 0x000000ff46057812 */ /* 0x000fe400078ec0ff */
[C---:B------:R-:W-:Y:S02]  /*6900*/  PRMT R88, R4.reuse, 0x7773, RZ ;  /* 0x0000777304587816 */ /* 0x040fe400000000ff */
[----:B------:R-:W-:Y:S02]  /*6910*/  PRMT R86, R73, 0x8880, RZ ;  /* 0x0000888049567816 */ /* 0x000fe400000000ff */
[----:B------:R-:W-:Y:S02]  /*6920*/  PRMT R85, R4, 0xaaa2, RZ ;  /* 0x0000aaa204557816 */ /* 0x000fe400000000ff */
[----:B------:R-:W-:-:S02]  /*6930*/  ISETP.GE.AND.EX P1, PT, R72, RZ, PT, P1 ;  /* 0x000000ff4800720c */ /* 0x000fc40003f26310 */
[----:B------:R-:W-:Y:S02]  /*6940*/  @P5 SEL R48, RZ, 0xffffffff, P4 ;  /* 0xffffffffff305807 */ /* 0x000fe40002000000 */
[----:B------:R-:W-:Y:S02]  /*6950*/  ISETP.NE.AND P4, PT, R5, R88, PT ;  /* 0x000000580500720c */ /* 0x000fe40003f85270 */
[----:B------:R-:W-:Y:S02]  /*6960*/  ISETP.GE.AND P5, PT, R86, R85, PT ;  /* 0x000000555600720c */ /* 0x000fe40003fa6270 */
[----:B------:R-:W-:Y:S02]  /*6970*/  SEL R5, RZ, 0xffffffff, P1 ;  /* 0xffffffffff057807 */ /* 0x000fe40000800000 */
[----:B------:R-:W-:Y:S02]  /*6980*/  ISETP.GE.U32.AND P1, PT, R65, R14, PT ;  /* 0x0000000e4100720c */ /* 0x000fe40003f26070 */
[----:B------:R-:W-:-:S02]  /*6990*/  @P6 SEL R5, RZ, 0xffffffff, P5 ;  /* 0xffffffffff056807 */ /* 0x000fc40002800000 */
[----:B------:R-:W-:Y:S02]  /*69a0*/  ISETP.GE.AND.EX P1, PT, R64, RZ, PT, P1 ;  /* 0x000000ff4000720c */ /* 0x000fe40003f26310 */
[----:B------:R-:W-:Y:S02]  /*69b0*/  ISETP.NE.U32.AND P5, PT, R84, 0x1, PT ;  /* 0x000000015400780c */ /* 0x000fe40003fa5070 */
[----:B------:R-:W-:Y:S02]  /*69c0*/  PRMT R86, R70, 0x8880, RZ ;  /* 0x0000888046567816 */ /* 0x000fe400000000ff */
[----:B------:R-:W-:Y:S02]  /*69d0*/  PRMT R85, R4, 0xbbb3, RZ ;  /* 0x0000bbb304557816 */ /* 0x000fe400000000ff */
[----:B------:R-:W-:Y:S02]  /*69e0*/  LOP3.LUT R84, R49, 0x1, RZ, 0xc0, !PT ;  /* 0x0000000131547812 */ /* 0x000fe400078ec0ff */
[----:B------:R-:W-:-:S02]  /*69f0*/  SEL R49, RZ, 0xffffffff, P1 ;  /* 0xffffffffff317807 */ /* 0x000fc40000800000 */
[----:B------:R-:W-:Y:S02]  /*6a00*/  ISETP.GE.AND P6, PT, R86, R85, PT ;  /* 0x000000555600720c */ /* 0x000fe40003fc6270 */
[----:B------:R-:W-:Y:S02]  /*6a10*/  ISETP.NE.U32.AND P1, PT, R84, 0x1, PT ;  /* 0x000000015400780c */ /* 0x000fe40003f25070 */
[----:B------:R-:W-:Y:S02]  /*6a20*/  @P4 SEL R49, RZ, 0xffffffff, P6 ;  /* 0xffffffffff314807 */ /* 0x000fe40003000000 */
[----:B------:R-:W-:Y:S02]  /*6a30*/  SEL R21, R21, R75, !P1 ;  /* 0x0000004b15157207 */ /* 0x000fe40004800000 */
[----:B------:R-:W-:Y:S02]  /*6a40*/  SEL R18, R18, R3, !P1 ;  /* 0x0000000312127207 */ /* 0x000fe40004800000 */
[----:B------:R-:W-:-:S02]  /*6a50*/  SEL R20, R20, RZ, !P1 ;  /* 0x000000ff14147207 */ /* 0x000fc40004800000 */
[----:B------:R-:W-:Y:S02]  /*6a60*/  ISETP.NE.U32.AND P6, PT, R81, 0x1, PT ;  /* 0x000000015100780c */ /* 0x000fe40003fc5070 */
[----:B------:R-:W-:Y:S02]  /*6a70*/  ISETP.NE.U32.AND P4, PT, R83, 0x1, PT ;  /* 0x000000015300780c */ /* 0x000fe40003f85070 */
[----:B------:R-:W-:Y:S02]  /*6a80*/  ISETP.NE.U32.AND P1, PT, R82, 0x1, PT ;  /* 0x000000015200780c */ /* 0x000fe40003f25070 */
[----:B------:R-:W-:Y:S02]  /*6a90*/  SEL R32, R32, R75, !P5 ;  /* 0x0000004b20207207 */ /* 0x000fe40006800000 */
[----:B------:R-:W-:Y:S02]  /*6aa0*/  LOP3.LUT R79, R79, 0x1, RZ, 0xc0, !PT ;  /* 0x000000014f4f7812 */ /* 0x000fe400078ec0ff */
[----:B------:R-:W-:-:S02]  /*6ab0*/  SEL R34, R34, R50, !P6 ;  /* 0x0000003222227207 */ /* 0x000fc40007000000 */
[-C--:B------:R-:W-:Y:S02]  /*6ac0*/  SEL R39, R39, R50.reuse, !P4 ;  /* 0x0000003227277207 */ /* 0x080fe40006000000 */
[----:B------:R-:W-:Y:S01]  /*6ad0*/  SEL R42, R42, R50, !P1 ;  /* 0x000000322a2a7207 */ /* 0x000fe20004800000 */
[----:B------:R-:W-:Y:S01]  /*6ae0*/  IMAD.MOV.U32 R50, RZ, RZ, c[0x0][0x184] ;  /* 0x00006100ff327624 */ /* 0x000fe200078e00ff */
[----:B------:R-:W-:Y:S02]  /*6af0*/  IADD3 R75, R14, c[0x0][0x184], RZ ;  /* 0x000061000e4b7a10 */ /* 0x000fe40007ffe0ff */
[----:B------:R-:W-:Y:S02]  /*6b00*/  SEL R31, R31, R6, !P5 ;  /* 0x000000061f1f7207 */ /* 0x000fe40006800000 */
[----:B------:R-:W-:Y:S01]  /*6b10*/  SEL R30, R30, RZ, !P5 ;  /* 0x000000ff1e1e7207 */ /* 0x000fe20006800000 */
[----:B------:R-:W-:Y:S01]  /*6b20*/  IMAD R50, R50, 0x3, R75 ;  /* 0x0000000332327824 */ /* 0x000fe200078e024b */
[----:B------:R-:W-:-:S02]  /*6b30*/  SEL R33, R33, R8, !P6 ;  /* 0x0000000821217207 */ /* 0x000fc40007000000 */
[----:B------:R-:W-:Y:S02]  /*6b40*/  SEL R35, R35, RZ, !P6 ;  /* 0x000000ff23237207 */ /* 0x000fe40007000000 */
[----:B------:R-:W-:Y:S02]  /*6b50*/  SEL R36, R36, R9, !P4 ;  /* 0x0000000924247207 */ /* 0x000fe40006000000 */
[----:B------:R-:W-:Y:S02]  /*6b60*/  SEL R37, R37, RZ, !P4 ;  /* 0x000000ff25257207 */ /* 0x000fe40006000000 */
[----:B------:R-:W-:Y:S02]  /*6b70*/  ISETP.NE.U32.AND P5, PT, R77, 0x1, PT ;  /* 0x000000014d00780c */ /* 0x000fe40003fa5070 */
[----:B------:R-:W-:Y:S02]  /*6b80*/  ISETP.NE.U32.AND P6, PT, R51, 0x1, PT ;  /* 0x000000013300780c */ /* 0x000fe40003fc5070 */
[----:B------:R-:W-:-:S02]  /*6b90*/  ISETP.NE.U32.AND P4, PT, R79, 0x1, PT ;  /* 0x000000014f00780c */ /* 0x000fc40003f85070 */
[-C--:B------:R-:W-:Y:S02]  /*6ba0*/  SEL R56, R56, R46.reuse, !P5 ;  /* 0x0000002e38387207 */ /* 0x080fe40006800000 */
[-C--:B------:R-:W-:Y:S02]  /*6bb0*/  SEL R59, R59, R46.reuse, !P6 ;  /* 0x0000002e3b3b7207 */ /* 0x080fe40007000000 */
[----:B------:R-:W-:Y:S02]  /*6bc0*/  SEL R62, R62, R46, !P4 ;  /* 0x0000002e3e3e7207 */ /* 0x000fe40006000000 */
[----:B------:R-:W-:Y:S02]  /*6bd0*/  LOP3.LUT R5, R5, 0x1, RZ, 0xc0, !PT ;  /* 0x0000000105057812 */ /* 0x000fe400078ec0ff */
[----:B------:R-:W-:Y:S02]  /*6be0*/  LOP3.LUT R46, R48, 0x1, RZ, 0xc0, !PT ;  /* 0x00000001302e7812 */ /* 0x000fe400078ec0ff */
[----:B------:R-:W-:-:S02]  /*6bf0*/  SEL R38, R38, R11, !P1 ;  /* 0x0000000b26267207 */ /* 0x000fc40004800000 */
[----:B------:R-:W-:Y:S02]  /*6c00*/  SEL R40, R40, RZ, !P1 ;  /* 0x000000ff28287207 */ /* 0x000fe40004800000 */
[----:B------:R-:W-:Y:S02]  /*6c10*/  ISETP.GE.U32.AND P1, PT, R50, c[0x0][0x17c], PT ;  /* 0x00005f0032007a0c */ /* 0x000fe40003f26070 */
[----:B------:R-:W-:Y:S02]  /*6c20*/  SEL R54, R54, R15, !P5 ;  /* 0x0000000f36367207 */ /* 0x000fe40006800000 */
[----:B------:R-:W-:Y:S02]  /*6c30*/  SEL R55, R55, RZ, !P5 ;  /* 0x000000ff37377207 */ /* 0x000fe40006800000 */
[----:B------:R-:W-:Y:S02]  /*6c40*/  SEL R48, R44, R13, !P0 ;  /* 0x0000000d2c307207 */ /* 0x000fe40004000000 */
[----:B------:R-:W-:-:S02]  /*6c50*/  ISETP.NE.U32.AND P5, PT, R5, 0x1, PT ;  /* 0x000000010500780c */ /* 0x000fc40003fa5070 */
[----:B------:R-:W-:Y:S02]  /*6c60*/  ISETP.NE.U32.AND P0, PT, R46, 0x1, PT ;  /* 0x000000012e00780c */ /* 0x000fe40003f05070 */
[----:B------:R-:W-:Y:S02]  /*6c70*/  PRMT R5, R4, 0x7771, RZ ;  /* 0x0000777104057816 */ /* 0x000fe400000000ff */
[----:B------:R-:W-:Y:S02]  /*6c80*/  LOP3.LUT R49, R49, 0x1, RZ, 0xc0, !PT ;  /* 0x0000000131317812 */ /* 0x000fe400078ec0ff */
[----:B------:R-:W-:Y:S02]  /*6c90*/  LOP3.LUT R76, R76, 0x1, RZ, 0xc0, !PT ;  /* 0x000000014c4c7812 */ /* 0x000fe400078ec0ff */
[----:B------:R-:W-:Y:S02]  /*6ca0*/  SEL R57, R57, R12, !P6 ;  /* 0x0000000c39397207 */ /* 0x000fe40007000000 */
[----:B------:R-:W-:-:S02]  /*6cb0*/  SEL R58, R58, RZ, !P6 ;  /* 0x000000ff3a3a7207 */ /* 0x000fc40007000000 */
[----:B------:R-:W-:Y:S02]  /*6cc0*/  SEL R68, R68, R5, !P0 ;  /* 0x0000000544447207 */ /* 0x000fe40004000000 */
[C---:B------:R-:W-:Y:S02]  /*6cd0*/  PRMT R46, R4.reuse, 0x7772, RZ ;  /* 0x00007772042e7816 */ /* 0x040fe400000000ff */
[----:B------:R-:W-:Y:S02]  /*6ce0*/  ISETP.NE.U32.AND P6, PT, R49, 0x1, PT ;  /* 0x000000013100780c */ /* 0x000fe40003fc5070 */
[----:B------:R-:W-:Y:S02]  /*6cf0*/  PRMT R5, R4, 0x7773, RZ ;  /* 0x0000777304057816 */ /* 0x000fe400000000ff */
[----:B------:R-:W-:Y:S02]  /*6d00*/  ISETP.NE.U32.AND P3, PT, R76, 0x1, PT ;  /* 0x000000014c00780c */ /* 0x000fe40003f65070 */
[----:B------:R-:W-:-:S02]  /*6d10*/  PRMT R44, R4, 0x7770, RZ ;  /* 0x00007770042c7816 */ /* 0x000fc400000000ff */
[----:B------:R-:W-:Y:S02]  /*6d20*/  SEL R46, R73, R46, !P5 ;  /* 0x0000002e492e7207 */ /* 0x000fe40006800000 */
[----:B------:R-:W-:Y:S02]  /*6d30*/  SEL R5, R70, R5, !P6 ;  /* 0x0000000546057207 */ /* 0x000fe40007000000 */
[----:B------:R-:W-:Y:S02]  /*6d40*/  SEL R63, R63, R44, !P3 ;  /* 0x0000002c3f3f7207 */ /* 0x000fe40005800000 */
[-C--:B------:R-:W-:Y:S02]  /*6d50*/  SEL R67, R67, R14.reuse, !P3 ;  /* 0x0000000e43437207 */ /* 0x080fe40005800000 */
[-C--:B------:R-:W-:Y:S02]  /*6d60*/  SEL R71, R71, R14.reuse, !P0 ;  /* 0x0000000e47477207 */ /* 0x080fe40004000000 */
[----:B------:R-:W-:-:S02]  /*6d70*/  SEL R74, R74, R14, !P5 ;  /* 0x0000000e4a4a7207 */ /* 0x000fc40006800000 */
[----:B------:R-:W-:Y:S02]  /*6d80*/  SEL R65, R65, R14, !P6 ;  /* 0x0000000e41417207 */ /* 0x000fe40007000000 */
[----:B------:R-:W-:Y:S02]  /*6d90*/  SEL R60, R60, R47, !P4 ;  /* 0x0000002f3c3c7207 */ /* 0x000fe40006000000 */
[----:B------:R-:W-:Y:S02]  /*6da0*/  SEL R61, R61, RZ, !P4 ;  /* 0x000000ff3d3d7207 */ /* 0x000fe40006000000 */
[----:B------:R-:W-:Y:S02]  /*6db0*/  PRMT R44, R48, 0x7610, R44 ;  /* 0x00007610302c7816 */ /* 0x000fe4000000002c */
[----:B------:R-:W-:Y:S02]  /*6dc0*/  SEL R66, R66, RZ, !P3 ;  /* 0x000000ff42427207 */ /* 0x000fe40005800000 */
[----:B------:R-:W-:-:S02]  /*6dd0*/  SEL R69, R69, RZ, !P0 ;  /* 0x000000ff45457207 */ /* 0x000fc40004000000 */
[----:B------:R-:W-:Y:S02]  /*6de0*/  SEL R72, R72, RZ, !P5 ;  /* 0x000000ff48487207 */ /* 0x000fe40006800000 */
[----:B------:R-:W-:Y:S02]  /*6df0*/  SEL R64, R64, RZ, !P6 ;  /* 0x000000ff40407207 */ /* 0x000fe40007000000 */
[----:B------:R-:W-:Y:S02]  /*6e00*/  PRMT R73, R46, 0x7610, R73 ;  /* 0x000076102e497816 */ /* 0x000fe40000000049 */
[----:B------:R-:W-:Y:S01]  /*6e10*/  PRMT R70, R5, 0x7610, R70 ;  /* 0x0000761005467816 */ /* 0x000fe20000000046 */
[----:B------:R-:W-:Y:S01]  /*6e20*/  @P1 CALL.REL.NOINC `(.L_x_3844) ;  /* 0x0000001000001944 */ /* 0x000fe20003c00000 */
[----:B------:R-:W-:Y:S05]  /*6e30*/  BRA `(.L_x_3845) ;  /* 0xffffb7f000007947 */ /* 0x000fea000383ffff */
.L_x_3844:
[----:B------:R-:W-:Y:S05]  /*6e40*/  BSYNC B1 ;  /* 0x0000000000017941 */ /* 0x000fea0003800000 */
.L_x_3839:
        /* <DEDUP_REMOVED lines=13> */
[C---:B------:R-:W-:Y:S02]  /*6f20*/  PRMT R6, R4.reuse, 0x8880, RZ ;  /* 0x0000888004067816 */ /* 0x040fe400000000ff */
        /* <DEDUP_REMOVED lines=18> */
.L_x_3838:
[----:B------:R-:W-:Y:S05]  /*7050*/  BSYNC B0 ;  /* 0x0000000000007941 */ /* 0x000fea0003800000 */
.L_x_3837:
        /* <DEDUP_REMOVED lines=205> */
.L_x_3848:
[----:B------:R-:W-:-:S04]  /*7d30*/  LOP3.LUT R77, R48, 0xfffffffc, RZ, 0xc0, !PT ;  /* 0xfffffffc304d7812 */ /* 0x000fc800078ec0ff */
[----:B------:R-:W-:-:S05]  /*7d40*/  IADD3 R76, P2, R77, R16, RZ ;  /* 0x000000104d4c7210 */ /* 0x000fca0007f5e0ff */
[----:B------:R-:W-:-:S05]  /*7d50*/  IMAD.X R77, RZ, RZ, R19, P2 ;  /* 0x000000ffff4d7224 */ /* 0x000fca00010e0613 */
[----:B------:R-:W2:Y:S01]  /*7d60*/  LDG.E R76, [R76.64] ;  /* 0x000000244c4c7981 */ /* 0x000ea2000c1e1900 */
[----:B------:R-:W-:-:S04]  /*7d70*/  IADD3 R49, R75, c[0x0][0x184], RZ ;  /* 0x000061004b317a10 */ /* 0x000fc80007ffe0ff */
[----:B------:R-:W-:Y:S02]  /*7d80*/  ISETP.GE.U32.AND P2, PT, R49, c[0x0][0x17c], PT ;  /* 0x00005f0031007a0c */ /* 0x000fe40003f46070 */
[C---:B--2---:R-:W-:Y:S02]  /*7d90*/  PRMT R15, R76.reuse, 0x7770, RZ ;  /* 0x000077704c0f7816 */ /* 0x044fe400000000ff */
[C---:B------:R-:W-:Y:S02]  /*7da0*/  PRMT R14, R76.reuse, 0x7771, RZ ;  /* 0x000077714c0e7816 */ /* 0x040fe400000000ff */
[C---:B------:R-:W-:Y:S02]  /*7db0*/  PRMT R13, R76.reuse, 0x7772, RZ ;  /* 0x000077724c0d7816 */ /* 0x040fe400000000ff */
[----:B------:R-:W-:-:S05]  /*7dc0*/  PRMT R12, R76, 0x7773, RZ ;  /* 0x000077734c0c7816 */ /* 0x000fca00000000ff */
        /* <DEDUP_REMOVED lines=201> */
.L_x_3849:
        /* <DEDUP_REMOVED lines=211> */
.L_x_3850:
        /* <DEDUP_REMOVED lines=211> */
.L_x_3851:
[----:B------:R-:W-:-:S04]  /*a4c0*/  LOP3.LUT R49, R50, 0xfffffffc, RZ, 0xc0, !PT ;  /* 0xfffffffc32317812 */ /* 0x000fc800078ec0ff */
[----:B------:R-:W-:-:S05]  /*a4d0*/  IADD3 R48, P1, R49, R16, RZ ;  /* 0x0000001031307210 */ /* 0x000fca0007f3e0ff */
[----:B------:R-:W-:-:S05]  /*a4e0*/  IMAD.X R49, RZ, RZ, R19, P1 ;  /* 0x000000ffff317224 */ /* 0x000fca00008e0613 */
[----:B------:R-:W2:Y:S02]  /*a4f0*/  LDG.E R48, [R48.64] ;  /* 0x0000002430307981 */ /* 0x000ea4000c1e1900 */
[C---:B--2---:R-:W-:Y:S02]  /*a500*/  PRMT R6, R48.reuse, 0x7770, RZ ;  /* 0x0000777030067816 */ /* 0x044fe400000000ff */
[C---:B------:R-:W-:Y:S02]  /*a510*/  PRMT R5, R48.reuse, 0x7771, RZ ;  /* 0x0000777130057816 */ /* 0x040fe400000000ff */
[C---:B------:R-:W-:Y:S02]  /*a520*/  PRMT R4, R48.reuse, 0x7772, RZ ;  /* 0x0000777230047816 */ /* 0x040fe400000000ff */
[----:B------:R-:W-:Y:S02]  /*a530*/  PRMT R7, R48, 0x7773, RZ ;  /* 0x0000777330077816 */ /* 0x000fe400000000ff */
.L_x_3847:
[----:B------:R-:W-:Y:S05]  /*a540*/  BSYNC B0 ;  /* 0x0000000000007941 */ /* 0x000fea0003800000 */
.L_x_3846:
[----:B------:R-:W-:Y:S01]  /*a550*/  BSSY B0, `(.L_x_3852) ;  /* 0x00000fb000007945 */ /* 0x000fe20003800000 */
[----:B------:R-:W-:Y:S05]  /*a560*/  @P0 BRA `(.L_x_3853) ;  /* 0x00000f9000000947 */ /* 0x000fea0003800000 */
[----:B------:R-:W-:Y:S02]  /*a570*/  LOP3.LUT R16, R15, 0xff, RZ, 0xc0, !PT ;  /* 0x000000ff0f107812 */ /* 0x000fe400078ec0ff */
[----:B------:R-:W-:-:S02]  /*a580*/  LOP3.LUT R19, R18, 0xff, RZ, 0xc0, !PT ;  /* 0x000000ff12137812 */ /* 0x000fc400078ec0ff */
[----:B------:R-:W-:Y:S02]  /*a590*/  PRMT R50, R15, 0x8880, RZ ;  /* 0x000088800f327816 */ /* 0x000fe400000000ff */
[----:B------:R-:W-:Y:S02]  /*a5a0*/  ISETP.NE.AND P2, PT, R19, R16, PT ;  /* 0x000000101300720c */ /* 0x000fe40003f45270 */
[----:B------:R-:W-:Y:S02]  /*a5b0*/  LOP3.LUT R16, R14, 0xff, RZ, 0xc0, !PT ;  /* 0x000000ff0e107812 */ /* 0x000fe400078ec0ff */
[----:B------:R-:W-:Y:S02]  /*a5c0*/  LOP3.LUT R19, R25, 0xff, RZ, 0xc0, !PT ;  /* 0x000000ff19137812 */ /* 0x000fe400078ec0ff */
[----:B------:R-:W-:Y:S02]  /*a5d0*/  PRMT R79, R18, 0x8880, RZ ;  /* 0x00008880124f7816 */ /* 0x000fe400000000ff */
[----:B------:R-:W-:-:S02]  /*a5e0*/  LOP3.LUT R46, R13, 0xff, RZ, 0xc0, !PT ;  /* 0x000000ff0d2e7812 */ /* 0x000fc400078ec0ff */
[----:B------:R-:W-:Y:S02]  /*a5f0*/  LOP3.LUT R49, R28, 0xff, RZ, 0xc0, !PT ;  /* 0x000000ff1c317812 */ /* 0x000fe400078ec0ff */
[----:B------:R-:W-:Y:S02]  /*a600*/  ISETP.NE.AND P5, PT, R19, R16, PT ;  /* 0x000000101300720c */ /* 0x000fe40003fa5270 */
[----:B------:R-:W-:Y:S02]  /*a610*/  LOP3.LUT R48, R12, 0xff, RZ, 0xc0, !PT ;  /* 0x000000ff0c307812 */ /* 0x000fe400078ec0ff */
[----:B------:R-:W-:Y:S02]  /*a620*/  LOP3.LUT R77, R31, 0xff, RZ, 0xc0, !PT ;  /* 0x000000ff1f4d7812 */ /* 0x000fe400078ec0ff */
[----:B------:R-:W-:Y:S02]  /*a630*/  PRMT R16, R14, 0x8880, RZ ;  /* 0x000088800e107816 */ /* 0x000fe400000000ff */
[----:B------:R-:W-:-:S02]  /*a640*/  PRMT R19, R25, 0x8880, RZ ;  /* 0x0000888019137816 */ /* 0x000fc400000000ff */
[----:B------:R-:W-:Y:S02]  /*a650*/  ISETP.NE.AND P4, PT, R49, R46, PT ;  /* 0x0000002e3100720c */ /* 0x000fe40003f85270 */
[----:B------:R-:W-:Y:S02]  /*a660*/  ISETP.GE.AND P6, PT, R79, R50, PT ;  /* 0x000000324f00720c */ /* 0x000fe40003fc6270 */
[----:B------:R-:W-:Y:S02]  /*a670*/  PRMT R46, R13, 0x8880, RZ ;  /* 0x000088800d2e7816 */ /* 0x000fe400000000ff */
[----:B------:R-:W-:Y:S02]  /*a680*/  PRMT R49, R28, 0x8880, RZ ;  /* 0x000088801c317816 */ /* 0x000fe400000000ff */
[----:B------:R-:W-:Y:S02]  /*a690*/  ISETP.NE.AND P3, PT, R77, R48, PT ;  /* 0x000000304d00720c */ /* 0x000fe40003f65270 */
[----:B------:R-:W-:-:S02]  /*a6a0*/  ISETP.GE.AND P1, PT, R19, R16, PT ;  /* 0x000000101300720c */ /* 0x000fc40003f26270 */
[----:B------:R-:W-:Y:S02]  /*a6b0*/  SEL R16, RZ, 0xffffffff, P6 ;  /* 0xffffffffff107807 */ /* 0x000fe40003000000 */
[----:B------:R-:W-:Y:S02]  /*a6c0*/  ISETP.GE.AND P6, PT, R49, R46, PT ;  /* 0x0000002e3100720c */ /* 0x000fe40003fc6270 */
[----:B------:R-:W-:Y:S02]  /*a6d0*/  PRMT R48, R12, 0x8880, RZ ;  /* 0x000088800c307816 */ /* 0x000fe400000000ff */
[----:B------:R-:W-:Y:S02]  /*a6e0*/  PRMT R49, R31, 0x8880, RZ ;  /* 0x000088801f317816 */ /* 0x000fe400000000ff */
[----:B------:R-:W-:Y:S02]  /*a6f0*/  SEL R19, RZ, 0xffffffff, P1 ;  /* 0xffffffffff137807 */ /* 0x000fe40000800000 */
[----:B------:R-:W-:-:S02]  /*a700*/  ISETP.GE.U32.AND P1, PT, R32, R75, PT ;  /* 0x0000004b2000720c */ /* 0x000fc40003f26070 */
[----:B------:R-:W-:Y:S02]  /*a710*/  SEL R46, RZ, 0xffffffff, P6 ;  /* 0xffffffffff2e7807 */ /* 0x000fe40003000000 */
[----:B------:R-:W-:Y:S02]  /*a720*/  ISETP.GE.AND P6, PT, R49, R48, PT ;  /* 0x000000303100720c */ /* 0x000fe40003fc6270 */
[----:B------:R-:W-:Y:S02]  /*a730*/  ISETP.GE.AND.EX P1, PT, R30, RZ, PT, P1 ;  /* 0x000000ff1e00720c */ /* 0x000fe40003f26310 */
[----:B------:R-:W-:Y:S02]  /*a740*/  ISETP.GE.U32.AND P0, PT, R21, R75, PT ;  /* 0x0000004b1500720c */ /* 0x000fe40003f06070 */
[----:B------:R-:W-:Y:S02]  /*a750*/  SEL R48, RZ, 0xffffffff, P6 ;  /* 0xffffffffff307807 */ /* 0x000fe40003000000 */
[----:B------:R-:W-:-:S02]  /*a760*/  @!P3 SEL R48, RZ, 0xffffffff, P1 ;  /* 0xffffffffff30b807 */ /* 0x000fc40000800000 */
[----:B------:R-:W-:Y:S02]  /*a770*/  ISETP.GE.AND.EX P0, PT, R20, RZ, PT, P0 ;  /* 0x000000ff1400720c */ /* 0x000fe40003f06300 */
[----:B------:R-:W-:Y:S02]  /*a780*/  LOP3.LUT R48, R48, 0x1, RZ, 0xc0, !PT ;  /* 0x0000000130307812 */ /* 0x000fe400078ec0ff */
[----:B------:R-:W-:Y:S02]  /*a790*/  @!P2 SEL R16, RZ, 0xffffffff, P0 ;  /* 0xffffffffff10a807 */ /* 0x000fe40000000000 */
[-C--:B------:R-:W-:Y:S02]  /*a7a0*/  ISETP.GE.U32.AND P0, PT, R29, R75.reuse, PT ;  /* 0x0000004b1d00720c */ /* 0x080fe40003f06070 */
[----:B------:R-:W-:Y:S02]  /*a7b0*/  ISETP.NE.U32.AND P3, PT, R48, 0x1, PT ;  /* 0x000000013000780c */ /* 0x000fe40003f65070 */
[----:B------:R-:W-:-:S02]  /*a7c0*/  ISETP.GE.U32.AND P2, PT, R26, R75, PT ;  /* 0x0000004b1a00720c */ /* 0x000fc40003f46070 */
[----:B------:R-:W-:Y:S02]  /*a7d0*/  ISETP.GE.AND.EX P0, PT, R27, RZ, PT, P0 ;  /* 0x000000ff1b00720c */ /* 0x000fe40003f06300 */
[----:B------:R-:W-:Y:S02]  /*a7e0*/  SEL R31, R31, R12, !P3 ;  /* 0x0000000c1f1f7207 */ /* 0x000fe40005800000 */
[----:B------:R-:W-:Y:S02]  /*a7f0*/  IADD3 R12, R75, c[0x0][0x184], RZ ;  /* 0x000061004b0c7a10 */ /* 0x000fe40007ffe0ff */
[----:B------:R-:W-:Y:S02]  /*a800*/  ISETP.GE.AND.EX P2, PT, R24, RZ, PT, P2 ;  /* 0x000000ff1800720c */ /* 0x000fe40003f46320 */
[----:B------:R-:W-:Y:S02]  /*a810*/  @!P4 SEL R46, RZ, 0xffffffff, P0 ;  /* 0xffffffffff2ec807 */ /* 0x000fe40000000000 */
[----:B------:R-:W-:-:S02]  /*a820*/  ISETP.GE.U32.AND P4, PT, R12, c[0x0][0x17c], PT ;  /* 0x00005f000c007a0c */ /* 0x000fc40003f86070 */
        /* <DEDUP_REMOVED lines=91> */
[----:B------:R-:W-:Y:S02]  /*ade0*/  ISETP.GE.U32.AND P0, PT, R53, R8, PT ;  /* 0x000000083500720c */ /* 0x000fe40003f06070 */
[----:B------:R-:W-:Y:S02]  /*adf0*/  ISETP.NE.AND P5, PT, R10, R9, PT ;  /* 0x000000090a00720c */ /* 0x000fe40003fa5270 */
[----:B------:R-:W-:Y:S02]  /*ae00*/  PRMT R9, R47, 0x8880, RZ ;  /* 0x000088802f097816 */ /* 0x000fe400000000ff */
[----:B------:R-:W-:Y:S02]  /*ae10*/  PRMT R10, R54, 0x8880, RZ ;  /* 0x00008880360a7816 */ /* 0x000fe400000000ff */
[----:B------:R-:W-:-:S02]  /*ae20*/  ISETP.GE.AND P6, PT, R16, R15, PT ;  /* 0x0000000f1000720c */ /* 0x000fc40003fc6270 */
[----:B------:R-:W-:Y:S02]  /*ae30*/  ISETP.NE.AND P4, PT, R12, R11, PT ;  /* 0x0000000b0c00720c */ /* 0x000fe40003f85270 */
[----:B------:R-:W-:Y:S02]  /*ae40*/  ISETP.GE.AND.EX P0, PT, R52, RZ, PT, P0 ;  /* 0x000000ff3400720c */ /* 0x000fe40003f06300 */
[----:B------:R-:W-:Y:S02]  /*ae50*/  ISETP.GE.AND P1, PT, R10, R9, PT ;  /* 0x000000090a00720c */ /* 0x000fe40003f26270 */
[----:B------:R-:W-:Y:S02]  /*ae60*/  SEL R9, RZ, 0xffffffff, P6 ;  /* 0xffffffffff097807 */ /* 0x000fe40003000000 */
[----:B------:R-:W-:Y:S02]  /*ae70*/  PRMT R11, R0, 0x8880, RZ ;  /* 0x00008880000b7816 */ /* 0x000fe400000000ff */
[----:B------:R-:W-:-:S02]  /*ae80*/  PRMT R12, R57, 0x8880, RZ ;  /* 0x00008880390c7816 */ /* 0x000fc400000000ff */
[----:B------:R-:W-:Y:S02]  /*ae90*/  @!P2 SEL R9, RZ, 0xffffffff, P0 ;  /* 0xffffffffff09a807 */ /* 0x000fe40000000000 */
[-C--:B------:R-:W-:Y:S02]  /*aea0*/  ISETP.GE.U32.AND P0, PT, R59, R8.reuse, PT ;  /* 0x000000083b00720c */ /* 0x080fe40003f06070 */
[----:B------:R-:W-:Y:S02]  /*aeb0*/  ISETP.GE.AND P6, PT, R12, R11, PT ;  /* 0x0000000b0c00720c */ /* 0x000fe40003fc6270 */
[----:B------:R-:W-:Y:S02]  /*aec0*/  ISETP.GE.AND.EX P0, PT, R58, RZ, PT, P0 ;  /* 0x000000ff3a00720c */ /* 0x000fe40003f06300 */
[----:B------:R-:W-:Y:S02]  /*aed0*/  ISETP.GE.U32.AND P2, PT, R56, R8, PT ;  /* 0x000000083800720c */ /* 0x000fe40003f46070 */
[----:B------:R-:W-:-:S02]  /*aee0*/  SEL R11, RZ, 0xffffffff, P6 ;  /* 0xffffffffff0b7807 */ /* 0x000fc40003000000 */
[----:B------:R-:W-:Y:S02]  /*aef0*/  @!P4 SEL R11, RZ, 0xffffffff, P0 ;  /* 0xffffffffff0bc807 */ /* 0x000fe40000000000 */
[----:B------:R-:W-:Y:S02]  /*af00*/  LOP3.LUT R13, R3, 0xff, RZ, 0xc0, !PT ;  /* 0x000000ff030d7812 */ /* 0x000fe400078ec0ff */
[----:B------:R-:W-:Y:S02]  /*af10*/  LOP3.LUT R14, R60, 0xff, RZ, 0xc0, !PT ;  /* 0x000000ff3c0e7812 */ /* 0x000fe400078ec0ff */
[----:B------:R-:W-:Y:S02]  /*af20*/  ISETP.GE.AND.EX P2, PT, R55, RZ, PT, P2 ;  /* 0x000000ff3700720c */ /* 0x000fe40003f46320 */
[----:B------:R-:W-:Y:S02]  /*af30*/  LOP3.LUT R11, R11, 0x1, RZ, 0xc0, !PT ;  /* 0x000000010b0b7812 */ /* 0x000fe400078ec0ff */
[----:B------:R-:W-:-:S02]  /*af40*/  SEL R10, RZ, 0xffffffff, P1 ;  /* 0xffffffffff0a7807 */ /* 0x000fc40000800000 */
[----:B------:R-:W-:Y:S02]  /*af50*/  ISETP.NE.AND P3, PT, R14, R13, PT ;  /* 0x0000000d0e00720c */ /* 0x000fe40003f65270 */
[----:B------:R-:W-:Y:S02]  /*af60*/  @!P5 SEL R10, RZ, 0xffffffff, P2 ;  /* 0xffffffffff0ad807 */ /* 0x000fe40001000000 */
[----:B------:R-:W-:Y:S02]  /*af70*/  ISETP.NE.U32.AND P2, PT, R11, 0x1, PT ;  /* 0x000000010b00780c */ /* 0x000fe40003f45070 */
[----:B------:R-:W-:Y:S02]  /*af80*/  PRMT R12, R3, 0x8880, RZ ;  /* 0x00008880030c7816 */ /* 0x000fe400000000ff */
[----:B------:R-:W-:Y:S02]  /*af90*/  PRMT R13, R60, 0x8880, RZ ;  /* 0x000088803c0d7816 */ /* 0x000fe400000000ff */
[----:B------:R-:W-:-:S02]  /*afa0*/  ISETP.GE.U32.AND P1, PT, R62, R8, PT ;  /* 0x000000083e00720c */ /* 0x000fc40003f26070 */
[----:B------:R-:W-:Y:S02]  /*afb0*/  SEL R57, R57, R0, !P2 ;  /* 0x0000000039397207 */ /* 0x000fe40005000000 */
        /* <DEDUP_REMOVED lines=38> */
[----:B------:R-:W-:Y:S02]  /*b220*/  ISETP.GE.U32.AND P0, PT, R67, R0, PT ;  /* 0x000000004300720c */ /* 0x000fe40003f06070 */
[----:B------:R-:W-:Y:S02]  /*b230*/  ISETP.NE.AND P4, PT, R10, R9, PT ;  /* 0x000000090a00720c */ /* 0x000fe40003f85270 */
[----:B------:R-:W-:Y:S02]  /*b240*/  ISETP.GE.AND P6, PT, R14, R13, PT ;  /* 0x0000000d0e00720c */ /* 0x000fe40003fc6270 */
[----:B------:R-:W-:Y:S02]  /*b250*/  PRMT R9, R4, 0x8880, RZ ;  /* 0x0000888004097816 */ /* 0x000fe400000000ff */
[----:B------:R-:W-:Y:S02]  /*b260*/  PRMT R10, R73, 0x8880, RZ ;  /* 0x00008880490a7816 */ /* 0x000fe400000000ff */
[----:B------:R-:W-:-:S02]  /*b270*/  ISETP.NE.AND P3, PT, R12, R11, PT ;  /* 0x0000000b0c00720c */ /* 0x000fc40003f65270 */
[----:B------:R-:W-:Y:S02]  /*b280*/  ISETP.GE.AND P1, PT, R8, R3, PT ;  /* 0x000000030800720c */ /* 0x000fe40003f26270 */
[----:B------:R-:W-:Y:S02]  /*b290*/  ISETP.GE.AND.EX P0, PT, R66, RZ, PT, P0 ;  /* 0x000000ff4200720c */ /* 0x000fe40003f06300 */
[----:B------:R-:W-:Y:S02]  /*b2a0*/  SEL R3, RZ, 0xffffffff, P6 ;  /* 0xffffffffff037807 */ /* 0x000fe40003000000 */
[----:B------:R-:W-:Y:S02]  /*b2b0*/  ISETP.GE.AND P6, PT, R10, R9, PT ;  /* 0x000000090a00720c */ /* 0x000fe40003fc6270 */
[----:B------:R-:W-:Y:S02]  /*b2c0*/  PRMT R10, R7, 0x8880, RZ ;  /* 0x00008880070a7816 */ /* 0x000fe400000000ff */
[----:B------:R-:W-:-:S02]  /*b2d0*/  PRMT R11, R70, 0x8880, RZ ;  /* 0x00008880460b7816 */ /* 0x000fc400000000ff */
[----:B------:R-:W-:Y:S02]  /*b2e0*/  @!P2 SEL R3, RZ, 0xffffffff, P0 ;  /* 0xffffffffff03a807 */ /* 0x000fe40000000000 */
[----:B------:R-:W-:Y:S02]  /*b2f0*/  SEL R8, RZ, 0xffffffff, P1 ;  /* 0xffffffffff087807 */ /* 0x000fe40000800000 */
[-C--:B------:R-:W-:Y:S02]  /*b300*/  ISETP.GE.U32.AND P2, PT, R71, R0.reuse, PT ;  /* 0x000000004700720c */ /* 0x080fe40003f46070 */
[-C--:B------:R-:W-:Y:S02]  /*b310*/  ISETP.GE.U32.AND P0, PT, R74, R0.reuse, PT ;  /* 0x000000004a00720c */ /* 0x080fe40003f06070 */
[----:B------:R-:W-:Y:S02]  /*b320*/  ISETP.GE.U32.AND P1, PT, R65, R0, PT ;  /* 0x000000004100720c */ /* 0x000fe40003f26070 */
[----:B------:R-:W-:-:S02]  /*b330*/  SEL R9, RZ, 0xffffffff, P6 ;  /* 0xffffffffff097807 */ /* 0x000fc40003000000 */
[----:B------:R-:W-:Y:S02]  /*b340*/  ISETP.GE.AND P6, PT, R11, R10, PT ;  /* 0x0000000a0b00720c */ /* 0x000fe40003fc6270 */
[----:B------:R-:W-:Y:S02]  /*b350*/  ISETP.GE.AND.EX P2, PT, R69, RZ, PT, P2 ;  /* 0x000000ff4500720c */ /* 0x000fe40003f46320 */
[----:B------:R-:W-:Y:S02]  /*b360*/  ISETP.GE.AND.EX P0, PT, R72, RZ, PT, P0 ;  /* 0x000000ff4800720c */ /* 0x000fe40003f06300 */
[----:B------:R-:W-:Y:S02]  /*b370*/  ISETP.GE.AND.EX P1, PT, R64, RZ, PT, P1 ;  /* 0x000000ff4000720c */ /* 0x000fe40003f26310 */
        /* <DEDUP_REMOVED lines=23> */
[----:B------:R-:W-:Y:S02]  /*b4f0*/  SEL R64, R64, RZ, !P3 ;  /* 0x000000ff40407207 */ /* 0x000fe40005800000 */
.L_x_3853:
[----:B------:R-:W-:Y:S05]  /*b500*/  BSYNC B0 ;  /* 0x0000000000007941 */ /* 0x000fea0003800000 */
.L_x_3852:
[----:B------:R-:W-:Y:S02]  /*b510*/  LOP3.LUT R0, R18, 0xff, RZ, 0xc0, !PT ;  /* 0x000000ff12007812 */ /* 0x000fe400078ec0ff */
[----:B------:R-:W-:Y:S02]  /*b520*/  LOP3.LUT R3, R33, 0xff, RZ, 0xc0, !PT ;  /* 0x000000ff21037812 */ /* 0x000fe400078ec0ff */
[----:B------:R-:W-:-:S02]  /*b530*/  LOP3.LUT R4, R25, 0xff, RZ, 0xc0, !PT ;  /* 0x000000ff19047812 */ /* 0x000fc400078ec0ff */
[----:B------:R-:W-:Y:S02]  /*b540*/  LOP3.LUT R5, R36, 0xff, RZ, 0xc0, !PT ;  /* 0x000000ff24057812 */ /* 0x000fe400078ec0ff */
[----:B------:R-:W-:Y:S02]  /*b550*/  ISETP.NE.AND P1, PT, R0, R3, PT ;  /* 0x000000030000720c */ /* 0x000fe40003f25270 */
[----:B------:R-:W-:Y:S02]  /*b560*/  ISETP.GE.U32.AND P0, PT, R21, R34, PT ;  /* 0x000000221500720c */ /* 0x000fe40003f06070 */
[----:B------:R-:W-:Y:S02]  /*b570*/  ISETP.NE.AND P6, PT, R4, R5, PT ;  /* 0x000000050400720c */ /* 0x000fe40003fc5270 */
[----:B------:R-:W-:Y:S02]  /*b580*/  PRMT R0, R33, 0x8880, RZ ;  /* 0x0000888021007816 */ /* 0x000fe400000000ff */
[----:B------:R-:W-:-:S02]  /*b590*/  PRMT R5, R18, 0x8880, RZ ;  /* 0x0000888012057816 */ /* 0x000fc400000000ff */
[----:B------:R-:W-:Y:S02]  /*b5a0*/  ISETP.GE.AND.EX P0, PT, R20, R35, PT, P0 ;  /* 0x000000231400720c */ /* 0x000fe40003f06300 */
[----:B------:R-:W-:Y:S02]  /*b5b0*/  LOP3.LUT R6, R28, 0xff, RZ, 0xc0, !PT ;  /* 0x000000ff1c067812 */ /* 0x000fe400078ec0ff */
[----:B------:R-:W-:Y:S02]  /*b5c0*/  LOP3.LUT R7, R38, 0xff, RZ, 0xc0, !PT ;  /* 0x000000ff26077812 */ /* 0x000fe400078ec0ff */
[----:B------:R-:W-:Y:S02]  /*b5d0*/  ISETP.GE.AND P2, PT, R5, R0, PT ;  /* 0x000000000500720c */ /* 0x000fe40003f46270 */
[----:B------:R-:W-:Y:S02]  /*b5e0*/  LOP3.LUT R3, R31, 0xff, RZ, 0xc0, !PT ;  /* 0x000000ff1f037812 */ /* 0x000fe400078ec0ff */
[----:B------:R-:W-:-:S02]  /*b5f0*/  LOP3.LUT R4, R41, 0xff, RZ, 0xc0, !PT ;  /* 0x000000ff29047812 */ /* 0x000fc400078ec0ff */
[----:B------:R-:W-:Y:S02]  /*b600*/  SEL R0, RZ, 0xffffffff, P0 ;  /* 0xffffffffff007807 */ /* 0x000fe40000000000 */
[----:B------:R-:W-:Y:S02]  /*b610*/  ISETP.GE.U32.AND P0, PT, R26, R39, PT ;  /* 0x000000271a00720c */ /* 0x000fe40003f06070 */
[----:B------:R-:W-:Y:S02]  /*b620*/  ISETP.NE.AND P4, PT, R6, R7, PT ;  /* 0x000000070600720c */ /* 0x000fe40003f85270 */
[----:B------:R-:W-:Y:S02]  /*b630*/  @P1 SEL R0, RZ, 0xffffffff, P2 ;  /* 0xffffffffff001807 */ /* 0x000fe40001000000 */
[----:B------:R-:W-:Y:S02]  /*b640*/  PRMT R6, R36, 0x8880, RZ ;  /* 0x0000888024067816 */ /* 0x000fe400000000ff */
[----:B------:R-:W-:-:S02]  /*b650*/  PRMT R7, R25, 0x8880, RZ ;  /* 0x0000888019077816 */ /* 0x000fc400000000ff */
[----:B------:R-:W-:Y:S02]  /*b660*/  ISETP.NE.AND P3, PT, R3, R4, PT ;  /* 0x000000040300720c */ /* 0x000fe40003f65270 */
[----:B------:R-:W-:Y:S02]  /*b670*/  ISETP.GE.U32.AND P2, PT, R29, R42, PT ;  /* 0x0000002a1d00720c */ /* 0x000fe40003f46070 */
[----:B------:R-:W-:Y:S02]  /*b680*/  ISETP.GE.AND.EX P0, PT, R24, R37, PT, P0 ;  /* 0x000000251800720c */ /* 0x000fe40003f06300 */
[----:B------:R-:W-:Y:S02]  /*b690*/  PRMT R4, R38, 0x8880, RZ ;  /* 0x0000888026047816 */ /* 0x000fe400000000ff */
[----:B------:R-:W-:Y:S02]  /*b6a0*/  PRMT R5, R28, 0x8880, RZ ;  /* 0x000088801c057816 */ /* 0x000fe400000000ff */
[----:B------:R-:W-:-:S02]  /*b6b0*/  ISETP.GE.AND P5, PT, R7, R6, PT ;  /* 0x000000060700720c */ /* 0x000fc40003fa6270 */
[----:B------:R-:W-:Y:S02]  /*b6c0*/  ISETP.GE.U32.AND P1, PT, R32, R45, PT ;  /* 0x0000002d2000720c */ /* 0x000fe40003f26070 */
[----:B------:R-:W-:Y:S02]  /*b6d0*/  ISETP.GE.AND.EX P2, PT, R27, R40, PT, P2 ;  /* 0x000000281b00720c */ /* 0x000fe40003f46320 */
[----:B------:R-:W-:Y:S02]  /*b6e0*/  PRMT R6, R41, 0x8880, RZ ;  /* 0x0000888029067816 */ /* 0x000fe400000000ff */
[----:B------:R-:W-:Y:S02]  /*b6f0*/  PRMT R7, R31, 0x8880, RZ ;  /* 0x000088801f077816 */ /* 0x000fe400000000ff */
[----:B------:R-:W-:Y:S02]  /*b700*/  SEL R3, RZ, 0xffffffff, P0 ;  /* 0xffffffffff037807 */ /* 0x000fe40000000000 */
[----:B------:R-:W-:-:S02]  /*b710*/  ISETP.GE.AND P0, PT, R5, R4, PT ;  /* 0x000000040500720c */ /* 0x000fc40003f06270 */
[----:B------:R-:W-:Y:S02]  /*b720*/  ISETP.GE.AND.EX P1, PT, R30, R43, PT, P1 ;  /* 0x0000002b1e00720c */ /* 0x000fe40003f26310 */
[----:B------:R-:W-:Y:S02]  /*b730*/  SEL R4, RZ, 0xffffffff, P2 ;  /* 0xffffffffff047807 */ /* 0x000fe40001000000 */
[----:B------:R-:W-:Y:S02]  /*b740*/  @P6 SEL R3, RZ, 0xffffffff, P5 ;  /* 0xffffffffff036807 */ /* 0x000fe40002800000 */
[----:B------:R-:W-:Y:S02]  /*b750*/  ISETP.GE.AND P2, PT, R7, R6, PT ;  /* 0x000000060700720c */ /* 0x000fe40003f46270 */
[----:B------:R-:W-:Y:S02]  /*b760*/  LOP3.LUT R0, R0, 0x1, RZ, 0xc0, !PT ;  /* 0x0000000100007812 */ /* 0x000fe400078ec0ff */
[----:B------:R-:W-:-:S02]  /*b770*/  SEL R5, RZ, 0xffffffff, P1 ;  /* 0xffffffffff057807 */ /* 0x000fc40000800000 */
[----:B------:R-:W-:Y:S02]  /*b780*/  @P4 SEL R4, RZ, 0xffffffff, P0 ;  /* 0xffffffffff044807 */ /* 0x000fe40000000000 */
[----:B------:R-:W-:Y:S02]  /*b790*/  LOP3.LUT R3, R3, 0x1, RZ, 0xc0, !PT ;  /* 0x0000000103037812 */ /* 0x000fe400078ec0ff */
[----:B------:R-:W-:Y:S02]  /*b7a0*/  @P3 SEL R5, RZ, 0xffffffff, P2 ;  /* 0xffffffffff053807 */ /* 0x000fe40001000000 */
[----:B------:R-:W-:Y:S02]  /*b7b0*/  ISETP.NE.U32.AND P0, PT, R0, 0x1, PT ;  /* 0x000000010000780c */ /* 0x000fe40003f05070 */
[----:B------:R-:W-:Y:S02]  /*b7c0*/  LOP3.LUT R4, R4, 0x1, RZ, 0xc0, !PT ;  /* 0x0000000104047812 */ /* 0x000fe400078ec0ff */
[----:B------:R-:W-:-:S02]  /*b7d0*/  ISETP.NE.U32.AND P1, PT, R3, 0x1, PT ;  /* 0x000000010300780c */ /* 0x000fc40003f25070 */
[----:B------:R-:W-:Y:S02]  /*b7e0*/  LOP3.LUT R5, R5, 0x1, RZ, 0xc0, !PT ;  /* 0x0000000105057812 */ /* 0x000fe400078ec0ff */
[----:B------:R-:W-:Y:S02]  /*b7f0*/  SEL R33, R18, R33, !P0 ;  /* 0x0000002112217207 */ /* 0x000fe40004000000 */
[----:B------:R-:W-:Y:S02]  /*b800*/  ISETP.NE.U32.AND P2, PT, R4, 0x1, PT ;  /* 0x000000010400780c */ /* 0x000fe40003f45070 */
[----:B------:R-:W-:Y:S02]  /*b810*/  SEL R25, R25, R36, !P1 ;  /* 0x0000002419197207 */ /* 0x000fe40004800000 */
[----:B------:R-:W-:Y:S02]  /*b820*/  ISETP.NE.U32.AND P3, PT, R5, 0x1, PT ;  /* 0x000000010500780c */ /* 0x000fe40003f65070 */
[----:B------:R-:W-:-:S02]  /*b830*/  LOP3.LUT R3, R44, 0xff, RZ, 0xc0, !PT ;  /* 0x000000ff2c037812 */ /* 0x000fc400078ec0ff */
[----:B------:R-:W-:Y:S02]  /*b840*/  LOP3.LUT R0, R33, 0xff, RZ, 0xc0, !PT ;  /* 0x000000ff21007812 */ /* 0x000fe400078ec0ff */
[----:B------:R-:W-:Y:S02]  /*b850*/  SEL R28, R28, R38, !P2 ;  /* 0x000000261c1c7207 */ /* 0x000fe40005000000 */
[----:B------:R-:W-:Y:S02]  /*b860*/  LOP3.LUT R5, R54, 0xff, RZ, 0xc0, !PT ;  /* 0x000000ff36057812 */ /* 0x000fe400078ec0ff */
[----:B------:R-:W-:Y:S02]  /*b870*/  LOP3.LUT R4, R25, 0xff, RZ, 0xc0, !PT ;  /* 0x000000ff19047812 */ /* 0x000fe400078ec0ff */
[----:B------:R-:W-:Y:S02]  /*b880*/  SEL R31, R31, R41, !P3 ;  /* 0x000000291f1f7207 */ /* 0x000fe40005800000 */
[----:B------:R-:W-:-:S02]  /*b890*/  SEL R39, R26, R39, !P1 ;  /* 0x000000271a277207 */ /* 0x000fc40004800000 */
[----:B------:R-:W-:Y:S02]  /*b8a0*/  SEL R10, R24, R37, !P1 ;  /* 0x00000025180a7207 */ /* 0x000fe40004800000 */
[----:B------:R-:W-:Y:S02]  /*b8b0*/  ISETP.NE.AND P1, PT, R0, R3, PT ;  /* 0x000000030000720c */ /* 0x000fe40003f25270 */
[----:B------:R-:W-:Y:S02]  /*b8c0*/  ISETP.NE.AND P6, PT, R4, R5, PT ;  /* 0x000000050400720c */ /* 0x000fe40003fc5270 */
[----:B------:R-:W-:Y:S02]  /*b8d0*/  LOP3.LUT R3, R57, 0xff, RZ, 0xc0, !PT ;  /* 0x000000ff39037812 */ /* 0x000fe400078ec0ff */
[----:B------:R-:W-:Y:S02]  /*b8e0*/  LOP3.LUT R0, R28, 0xff, RZ, 0xc0, !PT ;  /* 0x000000ff1c007812 */ /* 0x000fe400078ec0ff */
[----:B------:R-:W-:-:S02]  /*b8f0*/  PRMT R6, R44, 0x8880, RZ ;  /* 0x000088802c067816 */ /* 0x000fc400000000ff */
[----:B------:R-:W-:Y:S02]  /*b900*/  PRMT R7, R33, 0x8880, RZ ;  /* 0x0000888021077816 */ /* 0x000fe400000000ff */
[----:B------:R-:W-:Y:S02]  /*b910*/  SEL R12, R21, R34, !P0 ;  /* 0x00000022150c7207 */ /* 0x000fe40004000000 */
[----:B------:R-:W-:Y:S02]  /*b920*/  LOP3.LUT R5, R60, 0xff, RZ, 0xc0, !PT ;  /* 0x000000ff3c057812 */ /* 0x000fe400078ec0ff */
[----:B------:R-:W-:Y:S02]  /*b930*/  LOP3.LUT R4, R31, 0xff, RZ, 0xc0, !PT ;  /* 0x000000ff1f047812 */ /* 0x000fe400078ec0ff */
[----:B------:R-:W-:Y:S02]  /*b940*/  SEL R11, R20, R35, !P0 ;  /* 0x00000023140b7207 */ /* 0x000fe40004000000 */
[----:B------:R-:W-:-:S02]  /*b950*/  SEL R45, R32, R45, !P3 ;  /* 0x0000002d202d7207 */ /* 0x000fc40005800000 */
[----:B------:R-:W-:Y:S02]  /*b960*/  SEL R30, R30, R43, !P3 ;  /* 0x0000002b1e1e7207 */ /* 0x000fe40005800000 */
[----:B------:R-:W-:Y:S01]  /*b970*/  ISETP.NE.AND P4, PT, R0, R3, PT ;  /* 0x000000030000720c */ /* 0x000fe20003f85270 */
[----:B------:R-:W-:Y:S01]  /*b980*/  IMAD.MOV.U32 R0, RZ, RZ, R6 ;  /* 0x000000ffff007224 */ /* 0x000fe200078e0006 */
[----:B------:R-:W-:Y:S01]  /*b990*/  ISETP.NE.AND P3, PT, R4, R5, PT ;  /* 0x000000050400720c */ /* 0x000fe20003f65270 */
[----:B------:R-:W-:Y:S01]  /*b9a0*/  IMAD.MOV.U32 R3, RZ, RZ, R7 ;  /* 0x000000ffff037224 */ /* 0x000fe200078e0007 */
[----:B------:R-:W-:Y:S02]  /*b9b0*/  ISETP.GE.U32.AND P0, PT, R12, R53, PT ;  /* 0x000000350c00720c */ /* 0x000fe40003f06070 */
[----:B------:R-:W-:Y:S02]  /*b9c0*/  PRMT R4, R54, 0x8880, RZ ;  /* 0x0000888036047816 */ /* 0x000fe400000000ff */
[----:B------:R-:W-:-:S02]  /*b9d0*/  PRMT R5, R25, 0x8880, RZ ;  /* 0x0000888019057816 */ /* 0x000fc400000000ff */
[----:B------:R-:W-:Y:S02]  /*b9e0*/  SEL R42, R29, R42, !P2 ;  /* 0x0000002a1d2a7207 */ /* 0x000fe40005000000 */
[----:B------:R-:W-:Y:S02]  /*b9f0*/  SEL R27, R27, R40, !P2 ;  /* 0x000000281b1b7207 */ /* 0x000fe40005000000 */
[----:B------:R-:W-:Y:S02]  /*ba00*/  ISETP.GE.AND.EX P0, PT, R11, R52, PT, P0 ;  /* 0x000000340b00720c */ /* 0x000fe40003f06300 */
[----:B------:R-:W-:Y:S01]  /*ba10*/  ISETP.GE.AND P2, PT, R3, R0, PT ;  /* 0x000000000300720c */ /* 0x000fe20003f46270 */
[----:B------:R-:W-:Y:S01]  /*ba20*/  IMAD.MOV.U32 R3, RZ, RZ, R4 ;  /* 0x000000ffff037224 */ /* 0x000fe200078e0004 */
[----:B------:R-:W-:Y:S01]  /*ba30*/  SEL R0, RZ, 0xffffffff, P0 ;  /* 0xffffffffff007807 */ /* 0x000fe20000000000 */
[----:B------:R-:W-:Y:S01]  /*ba40*/  IMAD.MOV.U32 R4, RZ, RZ, R5 ;  /* 0x000000ffff047224 */ /* 0x000fe200078e0005 */
[----:B------:R-:W-:-:S02]  /*ba50*/  PRMT R5, R57, 0x8880, RZ ;  /* 0x0000888039057816 */ /* 0x000fc400000000ff */
[----:B------:R-:W-:Y:S02]  /*ba60*/  ISETP.GE.U32.AND P0, PT, R39, R56, PT ;  /* 0x000000382700720c */ /* 0x000fe40003f06070 */
[----:B------:R-:W-:Y:S02]  /*ba70*/  @P1 SEL R0, RZ, 0xffffffff, P2 ;  /* 0xffffffffff001807 */ /* 0x000fe40001000000 */
[----:B------:R-:W-:Y:S02]  /*ba80*/  ISETP.GE.U32.AND P2, PT, R42, R59, PT ;  /* 0x0000003b2a00720c */ /* 0x000fe40003f46070 */
[----:B------:R-:W-:Y:S01]  /*ba90*/  ISETP.GE.AND P5, PT, R4, R3, PT ;  /* 0x000000030400720c */ /* 0x000fe20003fa6270 */
[----:B------:R-:W-:Y:S01]  /*baa0*/  IMAD.MOV.U32 R4, RZ, RZ, R5 ;  /* 0x000000ffff047224 */ /* 0x000fe200078e0005 */
[----:B------:R-:W-:Y:S02]  /*bab0*/  ISETP.GE.AND.EX P0, PT, R10, R55, PT, P0 ;  /* 0x000000370a00720c */ /* 0x000fe40003f06300 */
[----:B------:R-:W-:-:S02]  /*bac0*/  PRMT R5, R28, 0x8880, RZ ;  /* 0x000088801c057816 */ /* 0x000fc400000000ff */
        /* <DEDUP_REMOVED lines=29> */
[----:B------:R-:W-:-:S02]  /*bca0*/  ISETP.NE.AND P6, PT, R0, R3, PT ;  /* 0x000000030000720c */ /* 0x000fc40003fc5270 */
[----:B------:R-:W-:Y:S02]  /*bcb0*/  ISETP.NE.AND P4, PT, R4, R5, PT ;  /* 0x000000050400720c */ /* 0x000fe40003f85270 */
[----:B------:R-:W-:Y:S02]  /*bcc0*/  LOP3.LUT R3, R73, 0xff, RZ, 0xc0, !PT ;  /* 0x000000ff49037812 */ /* 0x000fe400078ec0ff */
[----:B------:R-:W-:Y:S02]  /*bcd0*/  LOP3.LUT R0, R28, 0xff, RZ, 0xc0, !PT ;  /* 0x000000ff1c007812 */ /* 0x000fe400078ec0ff */
[----:B------:R-:W-:Y:S02]  /*bce0*/  PRMT R6, R63, 0x8880, RZ ;  /* 0x000088803f067816 */ /* 0x000fe400000000ff */
[----:B------:R-:W-:Y:S02]  /*bcf0*/  PRMT R7, R44, 0x8880, RZ ;  /* 0x000088802c077816 */ /* 0x000fe400000000ff */
[----:B------:R-:W-:-:S02]  /*bd00*/  LOP3.LUT R5, R70, 0xff, RZ, 0xc0, !PT ;  /* 0x000000ff46057812 */ /* 0x000fc400078ec0ff */
[----:B------:R-:W-:Y:S02]  /*bd10*/  LOP3.LUT R4, R31, 0xff, RZ, 0xc0, !PT ;  /* 0x000000ff1f047812 */ /* 0x000fe400078ec0ff */
[----:B------:R-:W-:Y:S02]  /*bd20*/  SEL R62, R45, R62, !P3 ;  /* 0x0000003e2d3e7207 */ /* 0x000fe40005800000 */
[----:B------:R-:W-:Y:S02]  /*bd30*/  SEL R61, R30, R61, !P3 ;  /* 0x0000003d1e3d7207 */ /* 0x000fe40005800000 */
[----:B------:R-:W-:Y:S02]  /*bd40*/  SEL R8, R39, R56, !P1 ;  /* 0x0000003827087207 */ /* 0x000fe40004800000 */
[----:B------:R-:W-:Y:S02]  /*bd50*/  SEL R10, R10, R55, !P1 ;  /* 0x000000370a0a7207 */ /* 0x000fe40004800000 */
[----:B------:R-:W-:Y:S01]  /*bd60*/  ISETP.NE.AND P3, PT, R0, R3, PT ;  /* 0x000000030000720c */ /* 0x000fe20003f65270 */
[----:B------:R-:W-:Y:S01]  /*bd70*/  IMAD.MOV.U32 R0, RZ, RZ, R6 ;  /* 0x000000ffff007224 */ /* 0x000fe200078e0006 */
[----:B------:R-:W-:Y:S01]  /*bd80*/  ISETP.NE.AND P1, PT, R4, R5, PT ;  /* 0x000000050400720c */ /* 0x000fe20003f25270 */
[----:B------:R-:W-:Y:S01]  /*bd90*/  IMAD.MOV.U32 R3, RZ, RZ, R7 ;  /* 0x000000ffff037224 */ /* 0x000fe200078e0007 */
[----:B------:R-:W-:-:S02]  /*bda0*/  PRMT R4, R70, 0x8880, RZ ;  /* 0x0000888046047816 */ /* 0x000fc400000000ff */
[----:B------:R-:W-:Y:S02]  /*bdb0*/  PRMT R5, R31, 0x8880, RZ ;  /* 0x000088801f057816 */ /* 0x000fe400000000ff */
[----:B------:R-:W-:Y:S02]  /*bdc0*/  SEL R12, R12, R53, !P0 ;  /* 0x000000350c0c7207 */ /* 0x000fe40004000000 */
[----:B------:R-:W-:Y:S02]  /*bdd0*/  SEL R11, R11, R52, !P0 ;  /* 0x000000340b0b7207 */ /* 0x000fe40004000000 */
[----:B------:R-:W-:Y:S02]  /*bde0*/  ISETP.GE.U32.AND P0, PT, R62, R65, PT ;  /* 0x000000413e00720c */ /* 0x000fe40003f06070 */
[----:B------:R-:W-:Y:S01]  /*bdf0*/  ISETP.GE.AND P5, PT, R3, R0, PT ;  /* 0x000000000300720c */ /* 0x000fe20003fa6270 */
[----:B------:R-:W-:Y:S01]  /*be00*/  IMAD.MOV.U32 R0, RZ, RZ, R4 ;  /* 0x000000ffff007224 */ /* 0x000fe200078e0004 */
[----:B------:R-:W-:Y:S01]  /*be10*/  ISETP.GE.AND.EX P0, PT, R61, R64, PT, P0 ;  /* 0x000000403d00720c */ /* 0x000fe20003f06300 */
[----:B------:R-:W-:Y:S01]  /*be20*/  IMAD.MOV.U32 R3, RZ, RZ, R5 ;  /* 0x000000ffff037224 */ /* 0x000fe200078e0005 */
[----:B------:R-:W-:-:S02]  /*be30*/  SEL R59, R42, R59, !P2 ;  /* 0x0000003b2a3b7207 */ /* 0x000fc40005000000 */
[----:B------:R-:W-:Y:S02]  /*be40*/  SEL R75, R27, R58, !P2 ;  /* 0x0000003a1b4b7207 */ /* 0x000fe40005000000 */
[----:B------:R-:W-:Y:S02]  /*be50*/  ISETP.GE.AND P2, PT, R3, R0, PT ;  /* 0x000000000300720c */ /* 0x000fe40003f46270 */
[----:B------:R-:W-:Y:S02]  /*be60*/  PRMT R4, R68, 0x8880, RZ ;  /* 0x0000888044047816 */ /* 0x000fe400000000ff */
[----:B------:R-:W-:Y:S02]  /*be70*/  SEL R5, RZ, 0xffffffff, P0 ;  /* 0xffffffffff057807 */ /* 0x000fe40000000000 */
[----:B------:R-:W-:Y:S01]  /*be80*/  ISETP.GE.U32.AND P0, PT, R12, R67, PT ;  /* 0x000000430c00720c */ /* 0x000fe20003f06070 */
[----:B------:R-:W-:Y:S01]  /*be90*/  IMAD.MOV.U32 R3, RZ, RZ, R4 ;  /* 0x000000ffff037224 */ /* 0x000fe200078e0004 */
[----:B------:R-:W-:-:S02]  /*bea0*/  @P1 SEL R5, RZ, 0xffffffff, P2 ;  /* 0xffffffffff051807 */ /* 0x000fc40001000000 */
[----:B------:R-:W-:Y:S02]  /*beb0*/  ISETP.GE.U32.AND P2, PT, R8, R71, PT ;  /* 0x000000470800720c */ /* 0x000fe40003f46070 */
[----:B------:R-:W-:Y:S02]  /*bec0*/  ISETP.GE.AND.EX P0, PT, R11, R66, PT, P0 ;  /* 0x000000420b00720c */ /* 0x000fe40003f06300 */
[----:B------:R-:W-:Y:S02]  /*bed0*/  PRMT R4, R25, 0x8880, RZ ;  /* 0x0000888019047816 */ /* 0x000fe400000000ff */
[----:B------:R-:W-:Y:S02]  /*bee0*/  ISETP.GE.U32.AND P1, PT, R59, R74, PT ;  /* 0x0000004a3b00720c */ /* 0x000fe40003f26070 */
[----:B------:R-:W-:Y:S02]  /*bef0*/  ISETP.GE.AND.EX P2, PT, R10, R69, PT, P2 ;  /* 0x000000450a00720c */ /* 0x000fe40003f46320 */
[----:B------:R-:W-:-:S02]  /*bf00*/  PRMT R6, R73, 0x8880, RZ ;  /* 0x0000888049067816 */ /* 0x000fc400000000ff */
[----:B------:R-:W-:Y:S02]  /*bf10*/  PRMT R7, R28, 0x8880, RZ ;  /* 0x000088801c077816 */ /* 0x000fe400000000ff */
[----:B------:R-:W-:Y:S02]  /*bf20*/  SEL R0, RZ, 0xffffffff, P0 ;  /* 0xffffffffff007807 */ /* 0x000fe40000000000 */
[----:B------:R-:W-:Y:S02]  /*bf30*/  ISETP.GE.AND P0, PT, R4, R3, PT ;  /* 0x000000030400720c */ /* 0x000fe40003f06270 */
[----:B------:R-:W-:Y:S02]  /*bf40*/  ISETP.GE.AND.EX P1, PT, R75, R72, PT, P1 ;  /* 0x000000484b00720c */ /* 0x000fe40003f26310 */
[----:B------:R-:W-:Y:S02]  /*bf50*/  SEL R3, RZ, 0xffffffff, P2 ;  /* 0xffffffffff037807 */ /* 0x000fe40001000000 */
[----:B------:R-:W-:-:S02]  /*bf60*/  ISETP.GE.AND P2, PT, R7, R6, PT ;  /* 0x000000060700720c */ /* 0x000fc40003f46270 */
[----:B------:R-:W-:Y:S02]  /*bf70*/  SEL R4, RZ, 0xffffffff, P1 ;  /* 0xffffffffff047807 */ /* 0x000fe40000800000 */
[----:B------:R-:W-:Y:S02]  /*bf80*/  @P4 SEL R3, RZ, 0xffffffff, P0 ;  /* 0xffffffffff034807 */ /* 0x000fe40000000000 */
[----:B------:R-:W-:Y:S02]  /*bf90*/  @P6 SEL R0, RZ, 0xffffffff, P5 ;  /* 0xffffffffff006807 */ /* 0x000fe40002800000 */
[----:B------:R-:W-:Y:S02]  /*bfa0*/  @P3 SEL R4, RZ, 0xffffffff, P2 ;  /* 0xffffffffff043807 */ /* 0x000fe40001000000 */
        /* <DEDUP_REMOVED lines=19> */
[----:B------:R-:W-:Y:S01]  /*c0e0*/  SEL R21, R44, R63, !P0 ;  /* 0x0000003f2c157207 */ /* 0x000fe20004000000 */
[----:B------:R-:W-:Y:S05]  /*c0f0*/  BRA `(.L_x_3820) ;  /* 0x0000721000007947 */ /* 0x000fea0003800000 */
.L_x_3836:
        /* <DEDUP_REMOVED lines=94> */
.L_x_3858:
[----:B------:R-:W-:-:S05]  /*c6e0*/  IMAD R4, R75, c[0x0][0x2e8], RZ ;  /* 0x0000ba004b047a24 */ /* 0x000fca00078e02ff */
[----:B------:R-:W-:-:S04]  /*c6f0*/  LOP3.LUT R5, R4, 0xfffffffc, RZ, 0xc0, !PT ;  /* 0xfffffffc04057812 */ /* 0x000fc800078ec0ff */
[----:B------:R-:W-:-:S05]  /*c700*/  IADD3 R4, P0, R5, R16, RZ ;  /* 0x0000001005047210 */ /* 0x000fca0007f1e0ff */
[----:B------:R-:W-:-:S05]  /*c710*/  IMAD.X R5, RZ, RZ, R19, P0 ;  /* 0x000000ffff057224 */ /* 0x000fca00000e0613 */
[----:B------:R0:W2:Y:S01]  /*c720*/  LDG.E R57, [R4.64] ;  /* 0x0000002404397981 */ /* 0x0000a2000c1e1900 */
[----:B------:R-:W-:-:S05]  /*c730*/  IADD3 R55, R75, c[0x0][0x184], RZ ;  /* 0x000061004b377a10 */ /* 0x000fca0007ffe0ff */
[----:B------:R-:W-:-:S05]  /*c740*/  IMAD R6, R55, c[0x0][0x2e8], RZ ;  /* 0x0000ba0037067a24 */ /* 0x000fca00078e02ff */
[----:B------:R-:W-:-:S04]  /*c750*/  LOP3.LUT R7, R6, 0xfffffffc, RZ, 0xc0, !PT ;  /* 0xfffffffc06077812 */ /* 0x000fc800078ec0ff */
[----:B------:R-:W-:-:S05]  /*c760*/  IADD3 R6, P0, R7, R16, RZ ;  /* 0x0000001007067210 */ /* 0x000fca0007f1e0ff */
[----:B------:R-:W-:-:S05]  /*c770*/  IMAD.X R7, RZ, RZ, R19, P0 ;  /* 0x000000ffff077224 */ /* 0x000fca00000e0613 */
[----:B------:R1:W3:Y:S01]  /*c780*/  LDG.E R6, [R6.64] ;  /* 0x0000002406067981 */ /* 0x0002e2000c1e1900 */
[----:B------:R-:W-:-:S05]  /*c790*/  IADD3 R59, R55, c[0x0][0x184], RZ ;  /* 0x00006100373b7a10 */ /* 0x000fca0007ffe0ff */
[----:B------:R-:W-:-:S05]  /*c7a0*/  IMAD R8, R59, c[0x0][0x2e8], RZ ;  /* 0x0000ba003b087a24 */ /* 0x000fca00078e02ff */
[----:B------:R-:W-:-:S04]  /*c7b0*/  LOP3.LUT R9, R8, 0xfffffffc, RZ, 0xc0, !PT ;  /* 0xfffffffc08097812 */ /* 0x000fc800078ec0ff */
[----:B------:R-:W-:-:S05]  /*c7c0*/  IADD3 R8, P0, R9, R16, RZ ;  /* 0x0000001009087210 */ /* 0x000fca0007f1e0ff */
[----:B------:R-:W-:-:S05]  /*c7d0*/  IMAD.X R9, RZ, RZ, R19, P0 ;  /* 0x000000ffff097224 */ /* 0x000fca00000e0613 */
[----:B------:R4:W5:Y:S01]  /*c7e0*/  LDG.E R8, [R8.64] ;  /* 0x0000002408087981 */ /* 0x000962000c1e1900 */
[----:B------:R-:W-:-:S05]  /*c7f0*/  IADD3 R61, R59, c[0x0][0x184], RZ ;  /* 0x000061003b3d7a10 */ /* 0x000fca0007ffe0ff */
[----:B0-----:R-:W-:-:S05]  /*c800*/  IMAD R4, R61, c[0x0][0x2e8], RZ ;  /* 0x0000ba003d047a24 */ /* 0x001fca00078e02ff */
[----:B------:R-:W-:-:S04]  /*c810*/  LOP3.LUT R5, R4, 0xfffffffc, RZ, 0xc0, !PT ;  /* 0xfffffffc04057812 */ /* 0x000fc800078ec0ff */
[----:B------:R-:W-:-:S05]  /*c820*/  IADD3 R4, P0, R5, R16, RZ ;  /* 0x0000001005047210 */ /* 0x000fca0007f1e0ff */
[----:B------:R-:W-:-:S05]  /*c830*/  IMAD.X R5, RZ, RZ, R19, P0 ;  /* 0x000000ffff057224 */ /* 0x000fca00000e0613 */
[----:B------:R0:W3:Y:S01]  /*c840*/  LDG.E R4, [R4.64] ;  /* 0x0000002404047981 */ /* 0x0000e2000c1e1900 */
[----:B-1----:R-:W-:Y:S02]  /*c850*/  LOP3.LUT R7, R60, 0xff, RZ, 0xc0, !PT ;  /* 0x000000ff3c077812 */ /* 0x002fe400078ec0ff */
[----:B------:R-:W-:Y:S02]  /*c860*/  ISETP.GE.U32.AND P0, PT, R50, R75, PT ;  /* 0x0000004b3200720c */ /* 0x000fe40003f06070 */
[----:B------:R-:W-:Y:S02]  /*c870*/  LOP3.LUT R63, R58, 0xff, RZ, 0xc0, !PT ;  /* 0x000000ff3a3f7812 */ /* 0x000fe400078ec0ff */
[----:B------:R-:W-:Y:S02]  /*c880*/  PRMT R66, R60, 0x8880, RZ ;  /* 0x000088803c427816 */ /* 0x000fe400000000ff */
[----:B------:R-:W-:Y:S02]  /*c890*/  ISETP.GE.AND.EX P0, PT, R52, RZ, PT, P0 ;  /* 0x000000ff3400720c */ /* 0x000fe40003f06300 */
[----:B------:R-:W-:-:S02]  /*c8a0*/  PRMT R76, R38, 0x8880, RZ ;  /* 0x00008880264c7816 */ /* 0x000fc400000000ff */
[----:B------:R-:W-:Y:S02]  /*c8b0*/  PRMT R78, R0, 0x8880, RZ ;  /* 0x00008880004e7816 */ /* 0x000fe400000000ff */
[----:B------:R-:W-:Y:S02]  /*c8c0*/  PRMT R77, R14, 0x8880, RZ ;  /* 0x000088800e4d7816 */ /* 0x000fe400000000ff */
[C---:B--2---:R-:W-:Y:S02]  /*c8d0*/  LOP3.LUT R64, R57.reuse, 0xff, RZ, 0xc0, !PT ;  /* 0x000000ff39407812 */ /* 0x044fe400078ec0ff */
[----:B------:R-:W-:Y:S02]  /*c8e0*/  PRMT R68, R57, 0x7771, RZ ;  /* 0x0000777139447816 */ /* 0x000fe400000000ff */
[----:B------:R-:W-:Y:S02]  /*c8f0*/  ISETP.NE.AND P2, PT, R7, R64, PT ;  /* 0x000000400700720c */ /* 0x000fe40003f45270 */
[----:B----4-:R-:W-:-:S02]  /*c900*/  PRMT R9, R57, 0x8880, RZ ;  /* 0x0000888039097816 */ /* 0x010fc400000000ff */
[----:B------:R-:W-:Y:S02]  /*c910*/  PRMT R64, R58, 0x8880, RZ ;  /* 0x000088803a407816 */ /* 0x000fe400000000ff */
[----:B0-----:R-:W-:Y:S02]  /*c920*/  PRMT R5, R57, 0x9991, RZ ;  /* 0x0000999139057816 */ /* 0x001fe400000000ff */
[----:B------:R-:W-:Y:S02]  /*c930*/  ISETP.NE.AND P6, PT, R63, R68, PT ;  /* 0x000000443f00720c */ /* 0x000fe40003fc5270 */
[----:B------:R-:W-:Y:S02]  /*c940*/  ISETP.GE.AND P1, PT, R66, R9, PT ;  /* 0x000000094200720c */ /* 0x000fe40003f26270 */
[----:B------:R-:W-:Y:S02]  /*c950*/  ISETP.GE.AND P5, PT, R64, R5, PT ;  /* 0x000000054000720c */ /* 0x000fe40003fa6270 */
[----:B------:R-:W-:-:S02]  /*c960*/  LOP3.LUT R9, R54, 0xff, RZ, 0xc0, !PT ;  /* 0x000000ff36097812 */ /* 0x000fc400078ec0ff */
[C---:B------:R-:W-:Y:S02]  /*c970*/  PRMT R68, R57.reuse, 0x7773, RZ ;  /* 0x0000777339447816 */ /* 0x040fe400000000ff */
[----:B------:R-:W-:Y:S02]  /*c980*/  SEL R5, RZ, 0xffffffff, P0 ;  /* 0xffffffffff057807 */ /* 0x000fe40000000000 */
[----:B------:R-:W-:Y:S02]  /*c990*/  ISETP.GE.U32.AND P0, PT, R48, R75, PT ;  /* 0x0000004b3000720c */ /* 0x000fe40003f06070 */
[----:B------:R-:W-:Y:S02]  /*c9a0*/  LOP3.LUT R7, R56, 0xff, RZ, 0xc0, !PT ;  /* 0x000000ff38077812 */ /* 0x000fe400078ec0ff */
[----:B------:R-:W-:Y:S02]  /*c9b0*/  PRMT R66, R57, 0x7772, RZ ;  /* 0x0000777239427816 */ /* 0x000fe400000000ff */
[----:B------:R-:W-:-:S02]  /*c9c0*/  @P2 SEL R5, RZ, 0xffffffff, P1 ;  /* 0xffffffffff052807 */ /* 0x000fc40000800000 */
[----:B------:R-:W-:Y:S02]  /*c9d0*/  ISETP.NE.AND P3, PT, R9, R68, PT ;  /* 0x000000440900720c */ /* 0x000fe40003f65270 */
[----:B------:R-:W-:Y:S02]  /*c9e0*/  ISETP.GE.U32.AND P2, PT, R46, R75, PT ;  /* 0x0000004b2e00720c */ /* 0x000fe40003f46070 */
[----:B------:R-:W-:Y:S02]  /*c9f0*/  ISETP.GE.AND.EX P0, PT, R43, RZ, PT, P0 ;  /* 0x000000ff2b00720c */ /* 0x000fe40003f06300 */
[----:B------:R-:W-:Y:S02]  /*ca00*/  ISETP.NE.AND P4, PT, R7, R66, PT ;  /* 0x000000420700720c */ /* 0x000fe40003f85270 */
[----:B------:R-:W-:Y:S02]  /*ca10*/  PRMT R64, R56, 0x8880, RZ ;  /* 0x0000888038407816 */ /* 0x000fe400000000ff */
[----:B------:R-:W-:-:S02]  /*ca20*/  PRMT R9, R57, 0xaaa2, RZ ;  /* 0x0000aaa239097816 */ /* 0x000fc400000000ff */
[----:B------:R-:W-:Y:S02]  /*ca30*/  ISETP.GE.U32.AND P1, PT, R44, R75, PT ;  /* 0x0000004b2c00720c */ /* 0x000fe40003f26070 */
[----:B------:R-:W-:Y:S02]  /*ca40*/  ISETP.GE.AND.EX P2, PT, R32, RZ, PT, P2 ;  /* 0x000000ff2000720c */ /* 0x000fe40003f46320 */
[----:B------:R-:W-:Y:S02]  /*ca50*/  PRMT R66, R54, 0x8880, RZ ;  /* 0x0000888036427816 */ /* 0x000fe400000000ff */
[----:B------:R-:W-:Y:S02]  /*ca60*/  PRMT R63, R57, 0xbbb3, RZ ;  /* 0x0000bbb3393f7816 */ /* 0x000fe400000000ff */
[----:B------:R-:W-:Y:S02]  /*ca70*/  SEL R7, RZ, 0xffffffff, P0 ;  /* 0xffffffffff077807 */ /* 0x000fe40000000000 */
[----:B------:R-:W-:-:S02]  /*ca80*/  @P6 SEL R7, RZ, 0xffffffff, P5 ;  /* 0xffffffffff076807 */ /* 0x000fc40002800000 */
[----:B------:R-:W-:Y:S02]  /*ca90*/  ISETP.GE.AND P0, PT, R64, R9, PT ;  /* 0x000000094000720c */ /* 0x000fe40003f06270 */
[----:B------:R-:W-:Y:S02]  /*caa0*/  ISETP.GE.AND.EX P1, PT, R33, RZ, PT, P1 ;  /* 0x000000ff2100720c */ /* 0x000fe40003f26310 */
[----:B------:R-:W-:Y:S02]  /*cab0*/  SEL R9, RZ, 0xffffffff, P2 ;  /* 0xffffffffff097807 */ /* 0x000fe40001000000 */
[----:B------:R-:W-:Y:S02]  /*cac0*/  ISETP.GE.AND P2, PT, R66, R63, PT ;  /* 0x0000003f4200720c */ /* 0x000fe40003f46270 */
[----:B------:R-:W-:Y:S02]  /*cad0*/  LOP3.LUT R7, R7, 0x1, RZ, 0xc0, !PT ;  /* 0x0000000107077812 */ /* 0x000fe400078ec0ff */
[----:B------:R-:W-:-:S02]  /*cae0*/  SEL R63, RZ, 0xffffffff, P1 ;  /* 0xffffffffff3f7807 */ /* 0x000fc40000800000 */
[----:B------:R-:W-:Y:S02]  /*caf0*/  @P3 SEL R63, RZ, 0xffffffff, P2 ;  /* 0xffffffffff3f3807 */ /* 0x000fe40001000000 */
[----:B------:R-:W-:Y:S02]  /*cb00*/  ISETP.NE.U32.AND P2, PT, R7, 0x1, PT ;  /* 0x000000010700780c */ /* 0x000fe40003f45070 */
[----:B------:R-:W-:Y:S02]  /*cb10*/  @P4 SEL R9, RZ, 0xffffffff, P0 ;  /* 0xffffffffff094807 */ /* 0x000fe40000000000 */
[----:B------:R-:W-:Y:S02]  /*cb20*/  LOP3.LUT R5, R5, 0x1, RZ, 0xc0, !PT ;  /* 0x0000000105057812 */ /* 0x000fe400078ec0ff */
[----:B------:R-:W-:Y:S02]  /*cb30*/  LOP3.LUT R7, R53, 0xff, RZ, 0xc0, !PT ;  /* 0x000000ff35077812 */ /* 0x000fe400078ec0ff */
[----:B---3--:R-:W-:-:S02]  /*cb40*/  LOP3.LUT R64, R6, 0xff, RZ, 0xc0, !PT ;  /* 0x000000ff06407812 */ /* 0x008fc400078ec0ff */
[----:B------:R-:W-:Y:S02]  /*cb50*/  LOP3.LUT R9, R9, 0x1, RZ, 0xc0, !PT ;  /* 0x0000000109097812 */ /* 0x000fe400078ec0ff */
[----:B------:R-:W-:Y:S02]  /*cb60*/  ISETP.NE.U32.AND P1, PT, R5, 0x1, PT ;  /* 0x000000010500780c */ /* 0x000fe40003f25070 */
[----:B------:R-:W-:Y:S02]  /*cb70*/  ISETP.NE.AND P0, PT, R7, R64, PT ;  /* 0x000000400700720c */ /* 0x000fe40003f05270 */
[----:B------:R-:W-:Y:S02]  /*cb80*/  PRMT R5, R57, 0x7770, RZ ;  /* 0x0000777039057816 */ /* 0x000fe400000000ff */
[----:B------:R-:W-:Y:S02]  /*cb90*/  ISETP.GE.U32.AND P5, PT, R37, R55, PT ;  /* 0x000000372500720c */ /* 0x000fe40003fa6070 */
[----:B------:R-:W-:-:S02]  /*cba0*/  ISETP.NE.U32.AND P4, PT, R9, 0x1, PT ;  /* 0x000000010900780c */ /* 0x000fc40003f85070 */
[----:B------:R-:W-:Y:S02]  /*cbb0*/  PRMT R66, R53, 0x8880, RZ ;  /* 0x0000888035427816 */ /* 0x000fe400000000ff */
[----:B------:R-:W-:Y:S02]  /*cbc0*/  PRMT R9, R6, 0x8880, RZ ;  /* 0x0000888006097816 */ /* 0x000fe400000000ff */
[----:B------:R-:W-:Y:S02]  /*cbd0*/  SEL R60, R60, R5, !P1 ;  /* 0x000000053c3c7207 */ /* 0x000fe40004800000 */
[----:B------:R-:W-:Y:S02]  /*cbe0*/  ISETP.GE.AND.EX P5, PT, R31, RZ, PT, P5 ;  /* 0x000000ff1f00720c */ /* 0x000fe40003fa6350 */
[----:B------:R-:W-:Y:S02]  /*cbf0*/  LOP3.LUT R5, R51, 0xff, RZ, 0xc0, !PT ;  /* 0x000000ff33057812 */ /* 0x000fe400078ec0ff */
[----:B------:R-:W-:-:S02]  /*cc00*/  PRMT R64, R6, 0x7771, RZ ;  /* 0x0000777106407816 */ /* 0x000fc400000000ff */
[----:B------:R-:W-:Y:S02]  /*cc10*/  ISETP.GE.AND P6, PT, R66, R9, PT ;  /* 0x000000094200720c */ /* 0x000fe40003fc6270 */
[----:B------:R-:W-:Y:S02]  /*cc20*/  SEL R68, RZ, 0xffffffff, P5 ;  /* 0xffffffffff447807 */ /* 0x000fe40002800000 */
[----:B------:R-:W-:Y:S02]  /*cc30*/  ISETP.NE.AND P5, PT, R5, R64, PT ;  /* 0x000000400500720c */ /* 0x000fe40003fa5270 */
[----:B------:R-:W-:Y:S02]  /*cc40*/  @P0 SEL R68, RZ, 0xffffffff, P6 ;  /* 0xffffffffff440807 */ /* 0x000fe40003000000 */
[----:B------:R-:W-:Y:S02]  /*cc50*/  ISETP.GE.U32.AND P0, PT, R36, R55, PT ;  /* 0x000000372400720c */ /* 0x000fe40003f06070 */
[----:B------:R-:W-:-:S02]  /*cc60*/  PRMT R66, R51, 0x8880, RZ ;  /* 0x0000888033427816 */ /* 0x000fc400000000ff */
[----:B------:R-:W-:Y:S02]  /*cc70*/  PRMT R7, R6, 0x9991, RZ ;  /* 0x0000999106077816 */ /* 0x000fe400000000ff */
[----:B------:R-:W-:Y:S02]  /*cc80*/  ISETP.GE.AND.EX P0, PT, R30, RZ, PT, P0 ;  /* 0x000000ff1e00720c */ /* 0x000fe40003f06300 */
[----:B------:R-:W-:Y:S02]  /*cc90*/  ISETP.GE.AND P6, PT, R66, R7, PT ;  /* 0x000000074200720c */ /* 0x000fe40003fc6270 */
[----:B------:R-:W-:Y:S02]  /*cca0*/  LOP3.LUT R5, R49, 0xff, RZ, 0xc0, !PT ;  /* 0x000000ff31057812 */ /* 0x000fe400078ec0ff */
[----:B------:R-:W-:Y:S02]  /*ccb0*/  PRMT R64, R6, 0x7772, RZ ;  /* 0x0000777206407816 */ /* 0x000fe400000000ff */
[----:B------:R-:W-:-:S02]  /*ccc0*/  SEL R69, RZ, 0xffffffff, P0 ;  /* 0xffffffffff457807 */ /* 0x000fc40000000000 */
[----:B------:R-:W-:Y:S02]  /*ccd0*/  @P5 SEL R69, RZ, 0xffffffff, P6 ;  /* 0xffffffffff455807 */ /* 0x000fe40003000000 */
[----:B------:R-:W-:Y:S02]  /*cce0*/  ISETP.NE.AND P5, PT, R5, R64, PT ;  /* 0x000000400500720c */ /* 0x000fe40003fa5270 */
[----:B------:R-:W-:Y:S02]  /*ccf0*/  ISETP.GE.U32.AND P0, PT, R35, R55, PT ;  /* 0x000000372300720c */ /* 0x000fe40003f06070 */
[----:B------:R-:W-:Y:S02]  /*cd00*/  PRMT R66, R49, 0x8880, RZ ;  /* 0x0000888031427816 */ /* 0x000fe400000000ff */
[----:B------:R-:W-:Y:S02]  /*cd10*/  PRMT R7, R6, 0xaaa2, RZ ;  /* 0x0000aaa206077816 */ /* 0x000fe400000000ff */
[----:B------:R-:W-:-:S02]  /*cd20*/  ISETP.GE.AND.EX P0, PT, R25, RZ, PT, P0 ;  /* 0x000000ff1900720c */ /* 0x000fc40003f06300 */
[----:B------:R-:W-:Y:S02]  /*cd30*/  PRMT R64, R6, 0x7773, RZ ;  /* 0x0000777306407816 */ /* 0x000fe400000000ff */
[C---:B------:R-:W-:Y:S02]  /*cd40*/  LOP3.LUT R5, R47.reuse, 0xff, RZ, 0xc0, !PT ;  /* 0x000000ff2f057812 */ /* 0x040fe400078ec0ff */
[----:B------:R-:W-:Y:S02]  /*cd50*/  PRMT R9, R47, 0x8880, RZ ;  /* 0x000088802f097816 */ /* 0x000fe400000000ff */
[----:B------:R-:W-:Y:S02]  /*cd60*/  ISETP.GE.AND P6, PT, R66, R7, PT ;  /* 0x000000074200720c */ /* 0x000fe40003fc6270 */
[----:B------:R-:W-:Y:S02]  /*cd70*/  SEL R70, RZ, 0xffffffff, P0 ;  /* 0xffffffffff467807 */ /* 0x000fe40000000000 */
[----:B------:R-:W-:Y:S01]  /*cd80*/  ISETP.NE.AND P0, PT, R5, R64, PT ;  /* 0x000000400500720c */ /* 0x000fe20003f05270 */
[----:B------:R-:W-:Y:S01]  /*cd90*/  IMAD.MOV.U32 R64, RZ, RZ, R9 ;  /* 0x000000ffff407224 */ /* 0x000fe200078e0009 */
[----:B------:R-:W-:-:S02]  /*cda0*/  @P5 SEL R70, RZ, 0xffffffff, P6 ;  /* 0xffffffffff465807 */ /* 0x000fc40003000000 */
[----:B------:R-:W-:Y:S02]  /*cdb0*/  PRMT R7, R6, 0xbbb3, RZ ;  /* 0x0000bbb306077816 */ /* 0x000fe400000000ff */
[----:B------:R-:W-:Y:S02]  /*cdc0*/  PRMT R5, R57, 0x7771, RZ ;  /* 0x0000777139057816 */ /* 0x000fe400000000ff */
[----:B------:R-:W-:Y:S02]  /*cdd0*/  ISETP.GE.U32.AND P5, PT, R34, R55, PT ;  /* 0x000000372200720c */ /* 0x000fe40003fa6070 */
[----:B------:R-:W-:Y:S02]  /*cde0*/  SEL R58, R58, R5, !P2 ;  /* 0x000000053a3a7207 */ /* 0x000fe40005000000 */
[----:B------:R-:W-:Y:S02]  /*cdf0*/  ISETP.GE.AND P6, PT, R64, R7, PT ;  /* 0x000000074000720c */ /* 0x000fe40003fc6270 */
[----:B------:R-:W-:-:S02]  /*ce00*/  ISETP.GE.AND.EX P5, PT, R24, RZ, PT, P5 ;  /* 0x000000ff1800720c */ /* 0x000fc40003fa6350 */
[----:B------:R-:W-:Y:S02]  /*ce10*/  LOP3.LUT R5, R41, 0xff, RZ, 0xc0, !PT ;  /* 0x000000ff29057812 */ /* 0x000fe400078ec0ff */
[----:B-----5:R-:W-:Y:S02]  /*ce20*/  LOP3.LUT R64, R8, 0xff, RZ, 0xc0, !PT ;  /* 0x000000ff08407812 */ /* 0x020fe400078ec0ff */
[----:B------:R-:W-:Y:S02]  /*ce30*/  SEL R71, RZ, 0xffffffff, P5 ;  /* 0xffffffffff477807 */ /* 0x000fe40002800000 */
[----:B------:R-:W-:Y:S02]  /*ce40*/  ISETP.NE.AND P5, PT, R5, R64, PT ;  /* 0x000000400500720c */ /* 0x000fe40003fa5270 */
[----:B------:R-:W-:Y:S02]  /*ce50*/  @P0 SEL R71, RZ, 0xffffffff, P6 ;  /* 0xffffffffff470807 */ /* 0x000fe40003000000 */
[----:B------:R-:W-:-:S02]  /*ce60*/  PRMT R66, R41, 0x8880, RZ ;  /* 0x0000888029427816 */ /* 0x000fc400000000ff */
[----:B------:R-:W-:Y:S02]  /*ce70*/  PRMT R7, R8, 0x8880, RZ ;  /* 0x0000888008077816 */ /* 0x000fe400000000ff */
[----:B------:R-:W-:Y:S02]  /*ce80*/  ISETP.GE.U32.AND P6, PT, R29, R59, PT ;  /* 0x0000003b1d00720c */ /* 0x000fe40003fc6070 */
[----:B------:R-:W-:Y:S02]  /*ce90*/  ISETP.GE.AND P0, PT, R66, R7, PT ;  /* 0x000000074200720c */ /* 0x000fe40003f06270 */
[----:B------:R-:W-:Y:S02]  /*cea0*/  ISETP.GE.AND.EX P6, PT, R21, RZ, PT, P6 ;  /* 0x000000ff1500720c */ /* 0x000fe40003fc6360 */
[----:B------:R-:W-:Y:S02]  /*ceb0*/  LOP3.LUT R5, R38, 0xff, RZ, 0xc0, !PT ;  /* 0x000000ff26057812 */ /* 0x000fe400078ec0ff */
[----:B------:R-:W-:-:S02]  /*cec0*/  PRMT R66, R8, 0x7771, RZ ;  /* 0x0000777108427816 */ /* 0x000fc400000000ff */
[----:B------:R-:W-:Y:S02]  /*ced0*/  SEL R64, RZ, 0xffffffff, P6 ;  /* 0xffffffffff407807 */ /* 0x000fe40003000000 */
[----:B------:R-:W-:Y:S02]  /*cee0*/  ISETP.NE.AND P6, PT, R5, R66, PT ;  /* 0x000000420500720c */ /* 0x000fe40003fc5270 */
[----:B------:R-:W-:Y:S02]  /*cef0*/  @P5 SEL R64, RZ, 0xffffffff, P0 ;  /* 0xffffffffff405807 */ /* 0x000fe40000000000 */
[----:B------:R-:W-:Y:S02]  /*cf00*/  ISETP.GE.U32.AND P0, PT, R28, R59, PT ;  /* 0x0000003b1c00720c */ /* 0x000fe40003f06070 */
[----:B------:R-:W-:Y:S02]  /*cf10*/  PRMT R7, R8, 0x9991, RZ ;  /* 0x0000999108077816 */ /* 0x000fe400000000ff */
[----:B------:R-:W-:-:S02]  /*cf20*/  ISETP.GE.AND.EX P0, PT, R20, RZ, PT, P0 ;  /* 0x000000ff1400720c */ /* 0x000fc40003f06300 */
[----:B------:R-:W-:Y:S02]  /*cf30*/  ISETP.GE.AND P5, PT, R76, R7, PT ;  /* 0x000000074c00720c */ /* 0x000fe40003fa6270 */
[----:B------:R-:W-:Y:S02]  /*cf40*/  LOP3.LUT R5, R40, 0xff, RZ, 0xc0, !PT ;  /* 0x000000ff28057812 */ /* 0x000fe400078ec0ff */
[----:B------:R-:W-:Y:S02]  /*cf50*/  PRMT R66, R8, 0x7772, RZ ;  /* 0x0000777208427816 */ /* 0x000fe400000000ff */
[----:B------:R-:W-:Y:S02]  /*cf60*/  SEL R65, RZ, 0xffffffff, P0 ;  /* 0xffffffffff417807 */ /* 0x000fe40000000000 */
[----:B------:R-:W-:Y:S02]  /*cf70*/  @P6 SEL R65, RZ, 0xffffffff, P5 ;  /* 0xffffffffff416807 */ /* 0x000fe40002800000 */
[----:B------:R-:W-:-:S02]  /*cf80*/  PRMT R76, R40, 0x8880, RZ ;  /* 0x00008880284c7816 */ /* 0x000fc400000000ff */
[C---:B------:R-:W-:Y:S02]  /*cf90*/  PRMT R7, R8.reuse, 0xaaa2, RZ ;  /* 0x0000aaa208077816 */ /* 0x040fe400000000ff */
[----:B------:R-:W-:Y:S02]  /*cfa0*/  ISETP.NE.AND P5, PT, R5, R66, PT ;  /* 0x000000420500720c */ /* 0x000fe40003fa5270 */
[----:B------:R-:W-:Y:S02]  /*cfb0*/  PRMT R9, R8, 0x7773, RZ ;  /* 0x0000777308097816 */ /* 0x000fe400000000ff */
[----:B------:R-:W-:Y:S02]  /*cfc0*/  ISETP.GE.U32.AND P0, PT, R27, R59, PT ;  /* 0x0000003b1b00720c */ /* 0x000fe40003f06070 */
[----:B------:R-:W-:Y:S01]  /*cfd0*/  ISETP.GE.AND P6, PT, R76, R7, PT ;  /* 0x000000074c00720c */ /* 0x000fe20003fc6270 */
[----:B------:R-:W-:Y:S01]  /*cfe0*/  IMAD.MOV.U32 R76, RZ, RZ, R9 ;  /* 0x000000ffff4c7224 */ /* 0x000fe200078e0009 */
[----:B------:R-:W-:-:S02]  /*cff0*/  ISETP.GE.AND.EX P0, PT, R42, RZ, PT, P0 ;  /* 0x000000ff2a00720c */ /* 0x000fc40003f06300 */
[C---:B------:R-:W-:Y:S02]  /*d000*/  LOP3.LUT R5, R45.reuse, 0xff, RZ, 0xc0, !PT ;  /* 0x000000ff2d057812 */ /* 0x040fe400078ec0ff */
[----:B------:R-:W-:Y:S02]  /*d010*/  PRMT R9, R45, 0x8880, RZ ;  /* 0x000088802d097816 */ /* 0x000fe400000000ff */
[----:B------:R-:W-:Y:S02]  /*d020*/  SEL R66, RZ, 0xffffffff, P0 ;  /* 0xffffffffff427807 */ /* 0x000fe40000000000 */
[----:B------:R-:W-:Y:S01]  /*d030*/  ISETP.NE.AND P0, PT, R5, R76, PT ;  /* 0x0000004c0500720c */ /* 0x000fe20003f05270 */
[----:B------:R-:W-:Y:S01]  /*d040*/  IMAD.MOV.U32 R76, RZ, RZ, R9 ;  /* 0x000000ffff4c7224 */ /* 0x000fe200078e0009 */
[----:B------:R-:W-:Y:S02]  /*d050*/  @P5 SEL R66, RZ, 0xffffffff, P6 ;  /* 0xffffffffff425807 */ /* 0x000fe40003000000 */
[----:B------:R-:W-:-:S02]  /*d060*/  PRMT R7, R8, 0xbbb3, RZ ;  /* 0x0000bbb308077816 */ /* 0x000fc400000000ff */
[----:B------:R-:W-:Y:S02]  /*d070*/  PRMT R5, R57, 0x7772, RZ ;  /* 0x0000777239057816 */ /* 0x000fe400000000ff */
[----:B------:R-:W-:Y:S02]  /*d080*/  ISETP.GE.U32.AND P5, PT, R26, R59, PT ;  /* 0x0000003b1a00720c */ /* 0x000fe40003fa6070 */
[----:B------:R-:W-:Y:S02]  /*d090*/  SEL R56, R56, R5, !P4 ;  /* 0x0000000538387207 */ /* 0x000fe40006000000 */
[----:B------:R-:W-:Y:S02]  /*d0a0*/  ISETP.GE.AND P6, PT, R76, R7, PT ;  /* 0x000000074c00720c */ /* 0x000fe40003fc6270 */
[----:B------:R-:W-:Y:S02]  /*d0b0*/  ISETP.GE.AND.EX P5, PT, R39, RZ, PT, P5 ;  /* 0x000000ff2700720c */ /* 0x000fe40003fa6350 */
[----:B------:R-:W-:-:S02]  /*d0c0*/  LOP3.LUT R5, R0, 0xff, RZ, 0xc0, !PT ;  /* 0x000000ff00057812 */ /* 0x000fc400078ec0ff */
[C---:B------:R-:W-:Y:S02]  /*d0d0*/  LOP3.LUT R76, R4.reuse, 0xff, RZ, 0xc0, !PT ;  /* 0x000000ff044c7812 */ /* 0x040fe400078ec0ff */
[----:B------:R-:W-:Y:S02]  /*d0e0*/  SEL R67, RZ, 0xffffffff, P5 ;  /* 0xffffffffff437807 */ /* 0x000fe40002800000 */
[----:B------:R-:W-:Y:S02]  /*d0f0*/  ISETP.NE.AND P5, PT, R5, R76, PT ;  /* 0x0000004c0500720c */ /* 0x000fe40003fa5270 */
[----:B------:R-:W-:Y:S02]  /*d100*/  @P0 SEL R67, RZ, 0xffffffff, P6 ;  /* 0xffffffffff430807 */ /* 0x000fe40003000000 */
[----:B------:R-:W-:Y:S02]  /*d110*/  PRMT R7, R4, 0x8880, RZ ;  /* 0x0000888004077816 */ /* 0x000fe400000000ff */
[----:B------:R-:W-:-:S02]  /*d120*/  ISETP.GE.U32.AND P6, PT, R10, R61, PT ;  /* 0x0000003d0a00720c */ /* 0x000fc40003fc6070 */
[----:B------:R-:W-:Y:S02]  /*d130*/  ISETP.GE.AND P0, PT, R78, R7, PT ;  /* 0x000000074e00720c */ /* 0x000fe40003f06270 */
[----:B------:R-:W-:Y:S02]  /*d140*/  ISETP.GE.AND.EX P6, PT, R3, RZ, PT, P6 ;  /* 0x000000ff0300720c */ /* 0x000fe40003fc6360 */
[----:B------:R-:W-:Y:S02]  /*d150*/  LOP3.LUT R7, R11, 0xff, RZ, 0xc0, !PT ;  /* 0x000000ff0b077812 */ /* 0x000fe400078ec0ff */
[----:B------:R-:W-:Y:S02]  /*d160*/  PRMT R76, R4, 0x7771, RZ ;  /* 0x00007771044c7816 */ /* 0x000fe400000000ff */
[----:B------:R-:W-:Y:S02]  /*d170*/  SEL R5, RZ, 0xffffffff, P6 ;  /* 0xffffffffff057807 */ /* 0x000fe40003000000 */
[----:B------:R-:W-:-:S02]  /*d180*/  ISETP.NE.AND P6, PT, R7, R76, PT ;  /* 0x0000004c0700720c */ /* 0x000fc40003fc5270 */
[----:B------:R-:W-:Y:S02]  /*d190*/  @P5 SEL R5, RZ, 0xffffffff, P0 ;  /* 0xffffffffff055807 */ /* 0x000fe40000000000 */
[----:B------:R-:W-:Y:S02]  /*d1a0*/  ISETP.GE.U32.AND P0, PT, R13, R61, PT ;  /* 0x0000003d0d00720c */ /* 0x000fe40003f06070 */
[----:B------:R-:W-:Y:S02]  /*d1b0*/  PRMT R78, R11, 0x8880, RZ ;  /* 0x000088800b4e7816 */ /* 0x000fe400000000ff */
[----:B------:R-:W-:Y:S02]  /*d1c0*/  PRMT R9, R4, 0x9991, RZ ;  /* 0x0000999104097816 */ /* 0x000fe400000000ff */
[----:B------:R-:W-:Y:S02]  /*d1d0*/  ISETP.GE.AND.EX P0, PT, R12, RZ, PT, P0 ;  /* 0x000000ff0c00720c */ /* 0x000fe40003f06300 */
[----:B------:R-:W-:-:S02]  /*d1e0*/  ISETP.GE.AND P5, PT, R78, R9, PT ;  /* 0x000000094e00720c */ /* 0x000fc40003fa6270 */
[----:B------:R-:W-:Y:S02]  /*d1f0*/  LOP3.LUT R63, R63, 0x1, RZ, 0xc0, !PT ;  /* 0x000000013f3f7812 */ /* 0x000fe400078ec0ff */
[----:B------:R-:W-:Y:S02]  /*d200*/  LOP3.LUT R76, R73, 0xff, RZ, 0xc0, !PT ;  /* 0x000000ff494c7812 */ /* 0x000fe400078ec0ff */
[----:B------:R-:W-:Y:S02]  /*d210*/  PRMT R9, R4, 0x7772, RZ ;  /* 0x0000777204097816 */ /* 0x000fe400000000ff */
[----:B------:R-:W-:Y:S02]  /*d220*/  SEL R7, RZ, 0xffffffff, P0 ;  /* 0xffffffffff077807 */ /* 0x000fe40000000000 */
[----:B------:R-:W-:Y:S02]  /*d230*/  @P6 SEL R7, RZ, 0xffffffff, P5 ;  /* 0xffffffffff076807 */ /* 0x000fe40002800000 */
[----:B------:R-:W-:-:S02]  /*d240*/  ISETP.NE.U32.AND P3, PT, R63, 0x1, PT ;  /* 0x000000013f00780c */ /* 0x000fc40003f65070 */
[----:B------:R-:W-:Y:S02]  /*d250*/  ISETP.NE.AND P5, PT, R76, R9, PT ;  /* 0x000000094c00720c */ /* 0x000fe40003fa5270 */
[----:B------:R-:W-:Y:S02]  /*d260*/  PRMT R78, R73, 0x8880, RZ ;  /* 0x00008880494e7816 */ /* 0x000fe400000000ff */
[----:B------:R-:W-:Y:S02]  /*d270*/  PRMT R63, R4, 0xaaa2, RZ ;  /* 0x0000aaa2043f7816 */ /* 0x000fe400000000ff */
[----:B------:R-:W-:Y:S02]  /*d280*/  ISETP.GE.U32.AND P0, PT, R74, R61, PT ;  /* 0x0000003d4a00720c */ /* 0x000fe40003f06070 */
[----:B------:R-:W-:Y:S02]  /*d290*/  ISETP.GE.AND P6, PT, R78, R63, PT ;  /* 0x0000003f4e00720c */ /* 0x000fe40003fc6270 */
[----:B------:R-:W-:-:S02]  /*d2a0*/  ISETP.GE.AND.EX P0, PT, R72, RZ, PT, P0 ;  /* 0x000000ff4800720c */ /* 0x000fc40003f06300 */
[----:B------:R-:W-:Y:S02]  /*d2b0*/  PRMT R76, R4, 0x7773, RZ ;  /* 0x00007773044c7816 */ /* 0x000fe400000000ff */
[----:B------:R-:W-:Y:S02]  /*d2c0*/  LOP3.LUT R63, R14, 0xff, RZ, 0xc0, !PT ;  /* 0x000000ff0e3f7812 */ /* 0x000fe400078ec0ff */
[----:B------:R-:W-:Y:S02]  /*d2d0*/  SEL R9, RZ, 0xffffffff, P0 ;  /* 0xffffffffff097807 */ /* 0x000fe40000000000 */
[----:B------:R-:W-:Y:S02]  /*d2e0*/  ISETP.NE.AND P0, PT, R63, R76, PT ;  /* 0x0000004c3f00720c */ /* 0x000fe40003f05270 */
[----:B------:R-:W-:Y:S02]  /*d2f0*/  @P5 SEL R9, RZ, 0xffffffff, P6 ;  /* 0xffffffffff095807 */ /* 0x000fe40003000000 */
[----:B------:R-:W-:-:S02]  /*d300*/  ISETP.GE.U32.AND P5, PT, R18, R61, PT ;  /* 0x0000003d1200720c */ /* 0x000fc40003fa6070 */
[----:B------:R-:W-:Y:S02]  /*d310*/  PRMT R76, R4, 0xbbb3, RZ ;  /* 0x0000bbb3044c7816 */ /* 0x000fe400000000ff */
[-C--:B------:R-:W-:Y:S02]  /*d320*/  SEL R50, R50, R75.reuse, !P1 ;  /* 0x0000004b32327207 */ /* 0x080fe40004800000 */
[-C--:B------:R-:W-:Y:S02]  /*d330*/  SEL R48, R48, R75.reuse, !P2 ;  /* 0x0000004b30307207 */ /* 0x080fe40005000000 */
[-C--:B------:R-:W-:Y:S02]  /*d340*/  SEL R46, R46, R75.reuse, !P4 ;  /* 0x0000004b2e2e7207 */ /* 0x080fe40006000000 */
[----:B------:R-:W-:Y:S02]  /*d350*/  SEL R44, R44, R75, !P3 ;  /* 0x0000004b2c2c7207 */ /* 0x000fe40005800000 */
[----:B------:R-:W-:-:S02]  /*d360*/  IADD3 R75, R61, c[0x0][0x184], RZ ;  /* 0x000061003d4b7a10 */ /* 0x000fc40007ffe0ff */
[----:B------:R-:W-:Y:S02]  /*d370*/  PRMT R63, R57, 0x7773, RZ ;  /* 0x00007773393f7816 */ /* 0x000fe400000000ff */
[----:B------:R-:W-:Y:S01]  /*d380*/  ISETP.GE.AND.EX P5, PT, R15, RZ, PT, P5 ;  /* 0x000000ff0f00720c */ /* 0x000fe20003fa6350 */
[----:B------:R-:W-:Y:S01]  /*d390*/  IMAD R78, R62, 0x3, R75 ;  /* 0x000000033e4e7824 */ /* 0x000fe200078e024b */
[----:B------:R-:W-:Y:S02]  /*d3a0*/  ISETP.GE.AND P6, PT, R77, R76, PT ;  /* 0x0000004c4d00720c */ /* 0x000fe40003fc6270 */
[----:B------:R-:W-:Y:S02]  /*d3b0*/  LOP3.LUT R70, R70, 0x1, RZ, 0xc0, !PT ;  /* 0x0000000146467812 */ /* 0x000fe400078ec0ff */
[----:B------:R-:W-:Y:S02]  /*d3c0*/  LOP3.LUT R68, R68, 0x1, RZ, 0xc0, !PT ;  /* 0x0000000144447812 */ /* 0x000fe400078ec0ff */
[----:B------:R-:W-:-:S02]  /*d3d0*/  LOP3.LUT R69, R69, 0x1, RZ, 0xc0, !PT ;  /* 0x0000000145457812 */ /* 0x000fc400078ec0ff */
[----:B------:R-:W-:Y:S02]  /*d3e0*/  LOP3.LUT R71, R71, 0x1, RZ, 0xc0, !PT ;  /* 0x0000000147477812 */ /* 0x000fe400078ec0ff */
[----:B------:R-:W-:Y:S02]  /*d3f0*/  SEL R54, R54, R63, !P3 ;  /* 0x0000003f36367207 */ /* 0x000fe40005800000 */
[----:B------:R-:W-:Y:S02]  /*d400*/  SEL R63, RZ, 0xffffffff, P5 ;  /* 0xffffffffff3f7807 */ /* 0x000fe40002800000 */
[----:B------:R-:W-:Y:S02]  /*d410*/  SEL R52, R52, RZ, !P1 ;  /* 0x000000ff34347207 */ /* 0x000fe40004800000 */
[----:B------:R-:W-:Y:S02]  /*d420*/  @P0 SEL R63, RZ, 0xffffffff, P6 ;  /* 0xffffffffff3f0807 */ /* 0x000fe40003000000 */
[----:B------:R-:W-:-:S02]  /*d430*/  ISETP.NE.U32.AND P1, PT, R70, 0x1, PT ;  /* 0x000000014600780c */ /* 0x000fc40003f25070 */
[----:B------:R-:W-:Y:S02]  /*d440*/  SEL R43, R43, RZ, !P2 ;  /* 0x000000ff2b2b7207 */ /* 0x000fe40005000000 */
[----:B------:R-:W-:Y:S02]  /*d450*/  PRMT R76, R6, 0x7772, RZ ;  /* 0x00007772064c7816 */ /* 0x000fe400000000ff */
[----:B------:R-:W-:Y:S02]  /*d460*/  ISETP.NE.U32.AND P6, PT, R68, 0x1, PT ;  /* 0x000000014400780c */ /* 0x000fe40003fc5070 */
[----:B------:R-:W-:Y:S02]  /*d470*/  ISETP.NE.U32.AND P0, PT, R69, 0x1, PT ;  /* 0x000000014500780c */ /* 0x000fe40003f05070 */
[----:B------:R-:W-:Y:S02]  /*d480*/  ISETP.NE.U32.AND P2, PT, R71, 0x1, PT ;  /* 0x000000014700780c */ /* 0x000fe40003f45070 */
[----:B------:R-:W-:-:S02]  /*d490*/  LOP3.LUT R5, R5, 0x1, RZ, 0xc0, !PT ;  /* 0x0000000105057812 */ /* 0x000fc400078ec0ff */
[----:B------:R-:W-:Y:S02]  /*d4a0*/  LOP3.LUT R65, R65, 0x1, RZ, 0xc0, !PT ;  /* 0x0000000141417812 */ /* 0x000fe400078ec0ff */
[----:B------:R-:W-:Y:S02]  /*d4b0*/  ISETP.GE.U32.AND P5, PT, R78, c[0x0][0x17c], PT ;  /* 0x00005f004e007a0c */ /* 0x000fe40003fa6070 */
[----:B------:R-:W-:Y:S02]  /*d4c0*/  PRMT R68, R6, 0x7770, RZ ;  /* 0x0000777006447816 */ /* 0x000fe400000000ff */
[----:B------:R-:W-:Y:S02]  /*d4d0*/  SEL R49, R49, R76, !P1 ;  /* 0x0000004c31317207 */ /* 0x000fe40004800000 */
[----:B------:R-:W-:Y:S02]  /*d4e0*/  LOP3.LUT R64, R64, 0x1, RZ, 0xc0, !PT ;  /* 0x0000000140407812 */ /* 0x000fe400078ec0ff */
[----:B------:R-:W-:-:S02]  /*d4f0*/  SEL R35, R35, R55, !P1 ;  /* 0x0000003723237207 */ /* 0x000fc40004800000 */
[----:B------:R-:W-:Y:S02]  /*d500*/  SEL R25, R25, RZ, !P1 ;  /* 0x000000ff19197207 */ /* 0x000fe40004800000 */
[-C--:B------:R-:W-:Y:S02]  /*d510*/  SEL R37, R37, R55.reuse, !P6 ;  /* 0x0000003725257207 */ /* 0x080fe40007000000 */
[-C--:B------:R-:W-:Y:S02]  /*d520*/  SEL R36, R36, R55.reuse, !P0 ;  /* 0x0000003724247207 */ /* 0x080fe40004000000 */
[----:B------:R-:W-:Y:S02]  /*d530*/  SEL R34, R34, R55, !P2 ;  /* 0x0000003722227207 */ /* 0x000fe40005000000 */
[----:B------:R-:W-:Y:S02]  /*d540*/  SEL R33, R33, RZ, !P3 ;  /* 0x000000ff21217207 */ /* 0x000fe40005800000 */
[----:B------:R-:W-:-:S02]  /*d550*/  LOP3.LUT R66, R66, 0x1, RZ, 0xc0, !PT ;  /* 0x0000000142427812 */ /* 0x000fc400078ec0ff */
[----:B------:R-:W-:Y:S02]  /*d560*/  ISETP.NE.U32.AND P1, PT, R5, 0x1, PT ;  /* 0x000000010500780c */ /* 0x000fe40003f25070 */
[----:B------:R-:W-:Y:S02]  /*d570*/  ISETP.NE.U32.AND P3, PT, R65, 0x1, PT ;  /* 0x000000014100780c */ /* 0x000fe40003f65070 */
[----:B------:R-:W-:Y:S02]  /*d580*/  PRMT R55, R8, 0x7771, RZ ;  /* 0x0000777108377816 */ /* 0x000fe400000000ff */
[----:B------:R-:W-:Y:S02]  /*d590*/  PRMT R5, R4, 0x7770, RZ ;  /* 0x0000777004057816 */ /* 0x000fe400000000ff */
[----:B------:R-:W-:Y:S02]  /*d5a0*/  SEL R32, R32, RZ, !P4 ;  /* 0x000000ff20207207 */ /* 0x000fe40006000000 */
[----:B------:R-:W-:-:S02]  /*d5b0*/  LOP3.LUT R63, R63, 0x1, RZ, 0xc0, !PT ;  /* 0x000000013f3f7812 */ /* 0x000fc400078ec0ff */
[----:B------:R-:W-:Y:S02]  /*d5c0*/  SEL R53, R53, R68, !P6 ;  /* 0x0000004435357207 */ /* 0x000fe40007000000 */
[----:B------:R-:W-:Y:S02]  /*d5d0*/  ISETP.NE.U32.AND P4, PT, R64, 0x1, PT ;  /* 0x000000014000780c */ /* 0x000fe40003f85070 */
[----:B------:R-:W-:Y:S02]  /*d5e0*/  SEL R31, R31, RZ, !P6 ;  /* 0x000000ff1f1f7207 */ /* 0x000fe40007000000 */
[----:B------:R-:W-:Y:S02]  /*d5f0*/  PRMT R78, R6, 0x7773, RZ ;  /* 0x00007773064e7816 */ /* 0x000fe400000000ff */
[----:B------:R-:W-:Y:S02]  /*d600*/  ISETP.NE.U32.AND P6, PT, R66, 0x1, PT ;  /* 0x000000014200780c */ /* 0x000fe40003fc5070 */
[----:B------:R-:W-:-:S02]  /*d610*/  PRMT R64, R8, 0x7770, RZ ;  /* 0x0000777008407816 */ /* 0x000fc400000000ff */
[----:B------:R-:W-:Y:S02]  /*d620*/  PRMT R65, R8, 0x7772, RZ ;  /* 0x0000777208417816 */ /* 0x000fe400000000ff */
[----:B------:R-:W-:Y:S02]  /*d630*/  PRMT R70, R6, 0x7771, RZ ;  /* 0x0000777106467816 */ /* 0x000fe400000000ff */
[----:B------:R-:W-:Y:S02]  /*d640*/  SEL R55, R38, R55, !P3 ;  /* 0x0000003726377207 */ /* 0x000fe40005800000 */
[----:B------:R-:W-:Y:S02]  /*d650*/  SEL R28, R28, R59, !P3 ;  /* 0x0000003b1c1c7207 */ /* 0x000fe40005800000 */
[----:B------:R-:W-:Y:S02]  /*d660*/  LOP3.LUT R7, R7, 0x1, RZ, 0xc0, !PT ;  /* 0x0000000107077812 */ /* 0x000fe400078ec0ff */
[----:B------:R-:W-:-:S02]  /*d670*/  LOP3.LUT R9, R9, 0x1, RZ, 0xc0, !PT ;  /* 0x0000000109097812 */ /* 0x000fc400078ec0ff */
[----:B------:R-:W-:Y:S02]  /*d680*/  SEL R20, R20, RZ, !P3 ;  /* 0x000000ff14147207 */ /* 0x000fe40005800000 */
[----:B------:R-:W-:Y:S02]  /*d690*/  SEL R0, R0, R5, !P1 ;  /* 0x0000000500007207 */ /* 0x000fe40004800000 */
[----:B------:R-:W-:Y:S02]  /*d6a0*/  LOP3.LUT R67, R67, 0x1, RZ, 0xc0, !PT ;  /* 0x0000000143437812 */ /* 0x000fe400078ec0ff */
[----:B------:R-:W-:Y:S02]  /*d6b0*/  ISETP.NE.U32.AND P3, PT, R63, 0x1, PT ;  /* 0x000000013f00780c */ /* 0x000fe40003f65070 */
[----:B------:R-:W-:Y:S02]  /*d6c0*/  PRMT R5, R4, 0x7773, RZ ;  /* 0x0000777304057816 */ /* 0x000fe400000000ff */
[----:B------:R-:W-:-:S02]  /*d6d0*/  SEL R47, R47, R78, !P2 ;  /* 0x0000004e2f2f7207 */ /* 0x000fc40005000000 */
[----:B------:R-:W-:Y:S02]  /*d6e0*/  SEL R41, R41, R64, !P4 ;  /* 0x0000004029297207 */ /* 0x000fe40006000000 */
[----:B------:R-:W-:Y:S02]  /*d6f0*/  SEL R65, R40, R65, !P6 ;  /* 0x0000004128417207 */ /* 0x000fe40007000000 */
[----:B------:R-:W-:Y:S02]  /*d700*/  SEL R29, R29, R59, !P4 ;  /* 0x0000003b1d1d7207 */ /* 0x000fe40006000000 */
[----:B------:R-:W-:Y:S02]  /*d710*/  SEL R24, R24, RZ, !P2 ;  /* 0x000000ff18187207 */ /* 0x000fe40005000000 */
[----:B------:R-:W-:Y:S02]  /*d720*/  SEL R21, R21, RZ, !P4 ;  /* 0x000000ff15157207 */ /* 0x000fe40006000000 */
[----:B------:R-:W-:-:S02]  /*d730*/  SEL R51, R51, R70, !P0 ;  /* 0x0000004633337207 */ /* 0x000fc40004000000 */
[----:B------:R-:W-:Y:S02]  /*d740*/  SEL R30, R30, RZ, !P0 ;  /* 0x000000ff1e1e7207 */ /* 0x000fe40004000000 */
[----:B------:R-:W-:Y:S02]  /*d750*/  ISETP.NE.U32.AND P2, PT, R7, 0x1, PT ;  /* 0x000000010700780c */ /* 0x000fe40003f45070 */
[----:B------:R-:W-:Y:S02]  /*d760*/  ISETP.NE.U32.AND P4, PT, R9, 0x1, PT ;  /* 0x000000010900780c */ /* 0x000fe40003f85070 */
[C---:B------:R-:W-:Y:S02]  /*d770*/  PRMT R38, R4.reuse, 0x7771, RZ ;  /* 0x0000777104267816 */ /* 0x040fe400000000ff */
[----:B------:R-:W-:Y:S02]  /*d780*/  PRMT R40, R4, 0x7772, RZ ;  /* 0x0000777204287816 */ /* 0x000fe400000000ff */
[----:B------:R-:W-:-:S02]  /*d790*/  ISETP.NE.U32.AND P0, PT, R67, 0x1, PT ;  /* 0x000000014300780c */ /* 0x000fc40003f05070 */
[----:B------:R-:W-:Y:S02]  /*d7a0*/  PRMT R66, R8, 0x7773, RZ ;  /* 0x0000777308427816 */ /* 0x000fe400000000ff */
        /* <DEDUP_REMOVED lines=12> */
[----:B------:R-:W-:Y:S02]  /*d870*/  PRMT R38, R55, 0x7610, R38 ;  /* 0x0000761037267816 */ /* 0x000fe40000000026 */
[----:B------:R-:W-:Y:S02]  /*d880*/  PRMT R40, R65, 0x7610, R40 ;  /* 0x0000761041287816 */ /* 0x000fe40000000028 */
[----:B------:R-:W-:Y:S02]  /*d890*/  SEL R3, R3, RZ, !P1 ;  /* 0x000000ff03037207 */ /* 0x000fe40004800000 */
[----:B------:R-:W-:Y:S02]  /*d8a0*/  SEL R12, R12, RZ, !P2 ;  /* 0x000000ff0c0c7207 */ /* 0x000fe40005000000 */
[----:B------:R-:W-:-:S02]  /*d8b0*/  SEL R72, R72, RZ, !P4 ;  /* 0x000000ff48487207 */ /* 0x000fc40006000000 */
[----:B------:R-:W-:Y:S02]  /*d8c0*/  SEL R15, R15, RZ, !P3 ;  /* 0x000000ff0f0f7207 */ /* 0x000fe40005800000 */
[----:B------:R-:W-:Y:S01]  /*d8d0*/  PRMT R14, R5, 0x7610, R14 ;  /* 0x00007610050e7816 */ /* 0x000fe2000000000e */
[----:B------:R-:W-:Y:S01]  /*d8e0*/  @P5 CALL.REL.NOINC `(.L_x_3857) ;  /* 0x0000001000005944 */ /* 0x000fe20003c00000 */
[----:B------:R-:W-:Y:S05]  /*d8f0*/  BRA `(.L_x_3858) ;  /* 0xffffede000007947 */ /* 0x000fea000383ffff */
.L_x_3857:
[----:B------:R-:W-:Y:S05]  /*d900*/  BSYNC B1 ;  /* 0x0000000000017941 */ /* 0x000fea0003800000 */
.L_x_3856:
[C---:B------:R-:W-:Y:S02]  /*d910*/  PRMT R62, R6.reuse, 0x8880, RZ ;  /* 0x00008880063e7816 */ /* 0x040fe400000000ff */
[C---:B------:R-:W-:Y:S02]  /*d920*/  PRMT R70, R6.reuse, 0x9991, RZ ;  /* 0x0000999106467816 */ /* 0x040fe400000000ff */
[C---:B------:R-:W-:Y:S02]  /*d930*/  PRMT R76, R6.reuse, 0xaaa2, RZ ;  /* 0x0000aaa2064c7816 */ /* 0x040fe400000000ff */
[----:B------:R-:W-:Y:S02]  /*d940*/  PRMT R6, R6, 0xbbb3, RZ ;  /* 0x0000bbb306067816 */ /* 0x000fe400000000ff */
[----:B------:R-:W-:-:S02]  /*d950*/  PRMT R9, R8, 0xbbb3, RZ ;  /* 0x0000bbb308097816 */ /* 0x000fc400000000ff */
[C---:B------:R-:W-:Y:S02]  /*d960*/  PRMT R59, R4.reuse, 0x8880, RZ ;  /* 0x00008880043b7816 */ /* 0x040fe400000000ff */
[C---:B------:R-:W-:Y:S02]  /*d970*/  PRMT R64, R4.reuse, 0x9991, RZ ;  /* 0x0000999104407816 */ /* 0x040fe400000000ff */
[----:B------:R-:W-:Y:S02]  /*d980*/  PRMT R68, R4, 0xaaa2, RZ ;  /* 0x0000aaa204447816 */ /* 0x000fe400000000ff */
[C---:B------:R-:W-:Y:S02]  /*d990*/  PRMT R5, R57.reuse, 0x8880, RZ ;  /* 0x0000888039057816 */ /* 0x040fe400000000ff */
[C---:B------:R-:W-:Y:S02]  /*d9a0*/  PRMT R61, R57.reuse, 0x9991, RZ ;  /* 0x00009991393d7816 */ /* 0x040fe400000000ff */
[----:B------:R-:W-:-:S02]  /*d9b0*/  PRMT R63, R57, 0xaaa2, RZ ;  /* 0x0000aaa2393f7816 */ /* 0x000fc400000000ff */
[----:B------:R-:W-:Y:S02]  /*d9c0*/  PRMT R55, R57, 0xbbb3, RZ ;  /* 0x0000bbb339377816 */ /* 0x000fe400000000ff */
[C---:B------:R-:W-:Y:S02]  /*d9d0*/  PRMT R66, R8.reuse, 0x8880, RZ ;  /* 0x0000888008427816 */ /* 0x040fe400000000ff */
[C---:B------:R-:W-:Y:S02]  /*d9e0*/  PRMT R7, R8.reuse, 0x9991, RZ ;  /* 0x0000999108077816 */ /* 0x040fe400000000ff */
        /* <DEDUP_REMOVED lines=18> */
.L_x_3855:
[----:B------:R-:W-:Y:S05]  /*db10*/  BSYNC B0 ;  /* 0x0000000000007941 */ /* 0x000fea0003800000 */
.L_x_3854:
[----:B------:R-:W-:Y:S01]  /*db20*/  ISETP.GE.U32.AND P0, PT, R75, c[0x0][0x17c], PT ;  /* 0x00005f004b007a0c */ /* 0x000fe20003f06070 */
[----:B------:R-:W-:-:S12]  /*db30*/  BSSY B0, `(.L_x_3859) ;  /* 0x0000033000007945 */ /* 0x000fd80003800000 */
[----:B------:R-:W-:Y:S05]  /*db40*/  @P0 BRA `(.L_x_3860) ;  /* 0x0000031000000947 */ /* 0x000fea0003800000 */
[----:B------:R-:W-:-:S05]  /*db50*/  IMAD R4, R75, c[0x0][0x2e8], RZ ;  /* 0x0000ba004b047a24 */ /* 0x000fca00078e02ff */
        /* <DEDUP_REMOVED lines=23> */
[C---:B------:R-:W-:Y:S01]  /*dcd0*/  IADD3 R4, R67.reuse, c[0x0][0x184], RZ ;  /* 0x0000610043047a10 */ /* 0x040fe20007ffe0ff */
[----:B------:R-:W-:-:S03]  /*dce0*/  IMAD R5, R67, c[0x0][0x2e8], RZ ;  /* 0x0000ba0043057a24 */ /* 0x000fc600078e02ff */
[----:B------:R-:W-:-:S13]  /*dcf0*/  ISETP.GE.U32.AND P1, PT, R4, c[0x0][0x17c], PT ;  /* 0x00005f0004007a0c */ /* 0x000fda0003f26070 */
[----:B------:R-:W-:-:S05]  /*dd00*/  @!P1 IMAD R4, R4, c[0x0][0x2e8], RZ ;  /* 0x0000ba0004049a24 */ /* 0x000fca00078e02ff */
[----:B------:R-:W-:-:S04]  /*dd10*/  @!P1 LOP3.LUT R7, R4, 0xfffffffc, RZ, 0xc0, !PT ;  /* 0xfffffffc04079812 */ /* 0x000fc800078ec0ff */
[----:B------:R-:W-:Y:S02]  /*dd20*/  @!P1 IADD3 R4, P2, R7, R16, RZ ;  /* 0x0000001007049210 */ /* 0x000fe40007f5e0ff */
[----:B------:R-:W-:-:S03]  /*dd30*/  LOP3.LUT R7, R5, 0xfffffffc, RZ, 0xc0, !PT ;  /* 0xfffffffc05077812 */ /* 0x000fc600078ec0ff */
[----:B------:R-:W-:Y:S01]  /*dd40*/  @!P1 IMAD.X R5, RZ, RZ, R19, P2 ;  /* 0x000000ffff059224 */ /* 0x000fe200010e0613 */
[----:B------:R-:W-:-:S04]  /*dd50*/  IADD3 R6, P2, R7, R16, RZ ;  /* 0x0000001007067210 */ /* 0x000fc80007f5e0ff */
[----:B------:R-:W2:Y:S01]  /*dd60*/  @!P1 LDG.E R4, [R4.64] ;  /* 0x0000002404049981 */ /* 0x000ea2000c1e1900 */
[----:B------:R-:W-:-:S05]  /*dd70*/  IMAD.X R7, RZ, RZ, R19, P2 ;  /* 0x000000ffff077224 */ /* 0x000fca00010e0613 */
[----:B------:R-:W3:Y:S01]  /*dd80*/  LDG.E R6, [R6.64] ;  /* 0x0000002406067981 */ /* 0x000ee2000c1e1900 */
[C---:B--2---:R-:W-:Y:S02]  /*dd90*/  @!P1 PRMT R65, R4.reuse, 0x7772, RZ ;  /* 0x0000777204419816 */ /* 0x044fe400000000ff */
[C---:B------:R-:W-:Y:S02]  /*dda0*/  @!P1 PRMT R66, R4.reuse, 0x7773, RZ ;  /* 0x0000777304429816 */ /* 0x040fe400000000ff */
[C---:B------:R-:W-:Y:S02]  /*ddb0*/  @!P1 PRMT R16, R4.reuse, 0x7770, RZ ;  /* 0x0000777004109816 */ /* 0x040fe400000000ff */
[----:B------:R-:W-:Y:S02]  /*ddc0*/  @!P1 PRMT R19, R4, 0x7771, RZ ;  /* 0x0000777104139816 */ /* 0x000fe400000000ff */
[----:B---3--:R-:W-:Y:S02]  /*ddd0*/  PRMT R4, R6, 0x7771, RZ ;  /* 0x0000777106047816 */ /* 0x008fe400000000ff */
[----:B------:R-:W-:-:S02]  /*dde0*/  @!P1 PRMT R68, R65, 0x7610, R68 ;  /* 0x0000761041449816 */ /* 0x000fc40000000044 */
[----:B------:R-:W-:Y:S02]  /*ddf0*/  @!P1 PRMT R9, R66, 0x7610, R9 ;  /* 0x0000761042099816 */ /* 0x000fe40000000009 */
[C---:B------:R-:W-:Y:S02]  /*de00*/  PRMT R66, R6.reuse, 0x7770, RZ ;  /* 0x0000777006427816 */ /* 0x040fe400000000ff */
[----:B------:R-:W-:Y:S02]  /*de10*/  PRMT R65, R6, 0x7772, RZ ;  /* 0x0000777206417816 */ /* 0x000fe400000000ff */
[----:B------:R-:W-:Y:S02]  /*de20*/  @!P1 PRMT R59, R16, 0x7610, R59 ;  /* 0x00007610103b9816 */ /* 0x000fe4000000003b */
[----:B------:R-:W-:Y:S02]  /*de30*/  @!P1 PRMT R64, R19, 0x7610, R64 ;  /* 0x0000761013409816 */ /* 0x000fe40000000040 */
[----:B------:R-:W-:-:S02]  /*de40*/  PRMT R6, R6, 0x7773, RZ ;  /* 0x0000777306067816 */ /* 0x000fc400000000ff */
[----:B------:R-:W-:Y:S02]  /*de50*/  PRMT R7, R4, 0x7610, R7 ;  /* 0x0000761004077816 */ /* 0x000fe40000000007 */
.L_x_3860:
[----:B------:R-:W-:Y:S05]  /*de60*/  BSYNC B0 ;  /* 0x0000000000007941 */ /* 0x000fea0003800000 */
.L_x_3859:
[----:B------:R-:W-:Y:S01]  /*de70*/  BSSY B0, `(.L_x_3861) ;  /* 0x00000fb000007945 */ /* 0x000fe20003800000 */
[----:B------:R-:W-:Y:S05]  /*de80*/  @P0 BRA `(.L_x_3862) ;  /* 0x00000f9000000947 */ /* 0x000fea0003800000 */
[C---:B------:R-:W-:Y:S02]  /*de90*/  LOP3.LUT R4, R57.reuse, 0xff, RZ, 0xc0, !PT ;  /* 0x000000ff39047812 */ /* 0x040fe400078ec0ff */
[----:B------:R-:W-:Y:S02]  /*dea0*/  LOP3.LUT R5, R60, 0xff, RZ, 0xc0, !PT ;  /* 0x000000ff3c057812 */ /* 0x000fe400078ec0ff */
[----:B------:R-:W-:Y:S02]  /*deb0*/  PRMT R69, R57, 0x8880, RZ ;  /* 0x0000888039457816 */ /* 0x000fe400000000ff */
[----:B------:R-:W-:Y:S02]  /*dec0*/  ISETP.NE.AND P2, PT, R5, R4, PT ;  /* 0x000000040500720c */ /* 0x000fe40003f45270 */
[----:B------:R-:W-:Y:S02]  /*ded0*/  LOP3.LUT R4, R61, 0xff, RZ, 0xc0, !PT ;  /* 0x000000ff3d047812 */ /* 0x000fe400078ec0ff */
[----:B------:R-:W-:-:S02]  /*dee0*/  LOP3.LUT R5, R58, 0xff, RZ, 0xc0, !PT ;  /* 0x000000ff3a057812 */ /* 0x000fc400078ec0ff */
[----:B------:R-:W-:Y:S02]  /*def0*/  PRMT R80, R60, 0x8880, RZ ;  /* 0x000088803c507816 */ /* 0x000fe400000000ff */
[----:B------:R-:W-:Y:S02]  /*df00*/  LOP3.LUT R16, R63, 0xff, RZ, 0xc0, !PT ;  /* 0x000000ff3f107812 */ /* 0x000fe400078ec0ff */
[----:B------:R-:W-:Y:S02]  /*df10*/  LOP3.LUT R19, R56, 0xff, RZ, 0xc0, !PT ;  /* 0x000000ff38137812 */ /* 0x000fe400078ec0ff */
[----:B------:R-:W-:Y:S02]  /*df20*/  ISETP.GE.U32.AND P0, PT, R50, R75, PT ;  /* 0x0000004b3200720c */ /* 0x000fe40003f06070 */
[----:B------:R-:W-:Y:S02]  /*df30*/  ISETP.NE.AND P5, PT, R5, R4, PT ;  /* 0x000000040500720c */ /* 0x000fe40003fa5270 */
[----:B------:R-:W-:-:S02]  /*df40*/  PRMT R4, R61, 0x8880, RZ ;  /* 0x000088803d047816 */ /* 0x000fc400000000ff */
[----:B------:R-:W-:Y:S02]  /*df50*/  PRMT R5, R58, 0x8880, RZ ;  /* 0x000088803a057816 */ /* 0x000fe400000000ff */
[----:B------:R-:W-:Y:S02]  /*df60*/  ISETP.GE.AND P6, PT, R80, R69, PT ;  /* 0x000000455000720c */ /* 0x000fe40003fc6270 */
[----:B------:R-:W-:Y:S02]  /*df70*/  ISETP.NE.AND P4, PT, R19, R16, PT ;  /* 0x000000101300720c */ /* 0x000fe40003f85270 */
[----:B------:R-:W-:Y:S02]  /*df80*/  ISETP.GE.AND.EX P0, PT, R52, RZ, PT, P0 ;  /* 0x000000ff3400720c */ /* 0x000fe40003f06300 */
[----:B------:R-:W-:Y:S02]  /*df90*/  ISETP.GE.AND P1, PT, R5, R4, PT ;  /* 0x000000040500720c */ /* 0x000fe40003f26270 */
[----:B------:R-:W-:-:S02]  /*dfa0*/  SEL R4, RZ, 0xffffffff, P6 ;  /* 0xffffffffff047807 */ /* 0x000fc40003000000 */
[----:B------:R-:W-:Y:S02]  /*dfb0*/  PRMT R16, R63, 0x8880, RZ ;  /* 0x000088803f107816 */ /* 0x000fe400000000ff */
[----:B------:R-:W-:Y:S02]  /*dfc0*/  PRMT R19, R56, 0x8880, RZ ;  /* 0x0000888038137816 */ /* 0x000fe400000000ff */
[----:B------:R-:W-:Y:S02]  /*dfd0*/  @!P2 SEL R4, RZ, 0xffffffff, P0 ;  /* 0xffffffffff04a807 */ /* 0x000fe40000000000 */
[----:B------:R-:W-:Y:S02]  /*dfe0*/  LOP3.LUT R67, R55, 0xff, RZ, 0xc0, !PT ;  /* 0x000000ff37437812 */ /* 0x000fe400078ec0ff */
[----:B------:R-:W-:Y:S02]  /*dff0*/  LOP3.LUT R78, R54, 0xff, RZ, 0xc0, !PT ;  /* 0x000000ff364e7812 */ /* 0x000fe400078ec0ff */
[----:B------:R-:W-:-:S02]  /*e000*/  ISETP.GE.U32.AND P0, PT, R46, R75, PT ;  /* 0x0000004b2e00720c */ /* 0x000fc40003f06070 */
[----:B------:R-:W-:Y:S02]  /*e010*/  ISETP.GE.AND P6, PT, R19, R16, PT ;  /* 0x000000101300720c */ /* 0x000fe40003fc6270 */
[----:B------:R-:W-:Y:S02]  /*e020*/  ISETP.NE.AND P3, PT, R78, R67, PT ;  /* 0x000000434e00720c */ /* 0x000fe40003f65270 */
[----:B------:R-:W-:Y:S02]  /*e030*/  ISETP.GE.AND.EX P0, PT, R32, RZ, PT, P0 ;  /* 0x000000ff2000720c */ /* 0x000fe40003f06300 */
[----:B------:R-:W-:Y:S02]  /*e040*/  LOP3.LUT R4, R4, 0x1, RZ, 0xc0, !PT ;  /* 0x0000000104047812 */ /* 0x000fe400078ec0ff */
[----:B------:R-:W-:Y:S02]  /*e050*/  SEL R16, RZ, 0xffffffff, P6 ;  /* 0xffffffffff107807 */ /* 0x000fe40003000000 */
[----:B------:R-:W-:-:S02]  /*e060*/  PRMT R19, R55, 0x8880, RZ ;  /* 0x0000888037137816 */ /* 0x000fc400000000ff */
[----:B------:R-:W-:Y:S02]  /*e070*/  PRMT R78, R54, 0x8880, RZ ;  /* 0x00008880364e7816 */ /* 0x000fe400000000ff */
[----:B------:R-:W-:Y:S02]  /*e080*/  SEL R5, RZ, 0xffffffff, P1 ;  /* 0xffffffffff057807 */ /* 0x000fe40000800000 */
[----:B------:R-:W-:Y:S02]  /*e090*/  @!P4 SEL R16, RZ, 0xffffffff, P0 ;  /* 0xffffffffff10c807 */ /* 0x000fe40000000000 */
[-C--:B------:R-:W-:Y:S02]  /*e0a0*/  ISETP.GE.U32.AND P2, PT, R48, R75.reuse, PT ;  /* 0x0000004b3000720c */ /* 0x080fe40003f46070 */
[----:B------:R-:W-:Y:S02]  /*e0b0*/  ISETP.GE.U32.AND P1, PT, R44, R75, PT ;  /* 0x0000004b2c00720c */ /* 0x000fe40003f26070 */
[----:B------:R-:W-:-:S02]  /*e0c0*/  ISETP.NE.U32.AND P0, PT, R4, 0x1, PT ;  /* 0x000000010400780c */ /* 0x000fc40003f05070 */
[----:B------:R-:W-:Y:S02]  /*e0d0*/  IADD3 R4, R75, c[0x0][0x184], RZ ;  /* 0x000061004b047a10 */ /* 0x000fe40007ffe0ff */
[----:B------:R-:W-:Y:S02]  /*e0e0*/  ISETP.GE.AND P6, PT, R78, R19, PT ;  /* 0x000000134e00720c */ /* 0x000fe40003fc6270 */
        /* <DEDUP_REMOVED lines=25> */
[C---:B------:R-:W-:Y:S02]  /*e280*/  LOP3.LUT R5, R62.reuse, 0xff, RZ, 0xc0, !PT ;  /* 0x000000ff3e057812 */ /* 0x040fe400078ec0ff */
[----:B------:R-:W-:Y:S02]  /*e290*/  LOP3.LUT R16, R53, 0xff, RZ, 0xc0, !PT ;  /* 0x000000ff35107812 */ /* 0x000fe400078ec0ff */
[----:B------:R-:W-:Y:S02]  /*e2a0*/  PRMT R57, R62, 0x8880, RZ ;  /* 0x000088803e397816 */ /* 0x000fe400000000ff */
[----:B------:R-:W-:Y:S02]  /*e2b0*/  ISETP.NE.AND P2, PT, R16, R5, PT ;  /* 0x000000051000720c */ /* 0x000fe40003f45270 */
[----:B------:R-:W-:-:S02]  /*e2c0*/  LOP3.LUT R5, R70, 0xff, RZ, 0xc0, !PT ;  /* 0x000000ff46057812 */ /* 0x000fc400078ec0ff */
[----:B------:R-:W-:Y:S02]  /*e2d0*/  LOP3.LUT R16, R51, 0xff, RZ, 0xc0, !PT ;  /* 0x000000ff33107812 */ /* 0x000fe400078ec0ff */
[----:B------:R-:W-:Y:S02]  /*e2e0*/  PRMT R82, R53, 0x8880, RZ ;  /* 0x0000888035527816 */ /* 0x000fe400000000ff */
[----:B------:R-:W-:Y:S02]  /*e2f0*/  LOP3.LUT R19, R76, 0xff, RZ, 0xc0, !PT ;  /* 0x000000ff4c137812 */ /* 0x000fe400078ec0ff */
[----:B------:R-:W-:Y:S02]  /*e300*/  LOP3.LUT R78, R49, 0xff, RZ, 0xc0, !PT ;  /* 0x000000ff314e7812 */ /* 0x000fe400078ec0ff */
[----:B------:R-:W-:Y:S02]  /*e310*/  ISETP.GE.U32.AND P0, PT, R37, R4, PT ;  /* 0x000000042500720c */ /* 0x000fe40003f06070 */
[----:B------:R-:W-:-:S02]  /*e320*/  ISETP.NE.AND P5, PT, R16, R5, PT ;  /* 0x000000051000720c */ /* 0x000fc40003fa5270 */
[----:B------:R-:W-:Y:S02]  /*e330*/  PRMT R5, R70, 0x8880, RZ ;  /* 0x0000888046057816 */ /* 0x000fe400000000ff */
[----:B------:R-:W-:Y:S02]  /*e340*/  PRMT R16, R51, 0x8880, RZ ;  /* 0x0000888033107816 */ /* 0x000fe400000000ff */
[----:B------:R-:W-:Y:S02]  /*e350*/  ISETP.GE.AND P6, PT, R82, R57, PT ;  /* 0x000000395200720c */ /* 0x000fe40003fc6270 */
[----:B------:R-:W-:Y:S02]  /*e360*/  ISETP.NE.AND P4, PT, R78, R19, PT ;  /* 0x000000134e00720c */ /* 0x000fe40003f85270 */
[----:B------:R-:W-:Y:S02]  /*e370*/  ISETP.GE.AND.EX P0, PT, R31, RZ, PT, P0 ;  /* 0x000000ff1f00720c */ /* 0x000fe40003f06300 */
[----:B------:R-:W-:-:S02]  /*e380*/  ISETP.GE.AND P1, PT, R16, R5, PT ;  /* 0x000000051000720c */ /* 0x000fc40003f26270 */
[----:B------:R-:W-:Y:S02]  /*e390*/  SEL R5, RZ, 0xffffffff, P6 ;  /* 0xffffffffff057807 */ /* 0x000fe40003000000 */
[----:B------:R-:W-:Y:S02]  /*e3a0*/  PRMT R19, R76, 0x8880, RZ ;  /* 0x000088804c137816 */ /* 0x000fe400000000ff */
[----:B------:R-:W-:Y:S02]  /*e3b0*/  PRMT R78, R49, 0x8880, RZ ;  /* 0x00008880314e7816 */ /* 0x000fe400000000ff */
[----:B------:R-:W-:Y:S02]  /*e3c0*/  @!P2 SEL R5, RZ, 0xffffffff, P0 ;  /* 0xffffffffff05a807 */ /* 0x000fe40000000000 */
[----:B------:R-:W-:Y:S02]  /*e3d0*/  LOP3.LUT R55, R8, 0xff, RZ, 0xc0, !PT ;  /* 0x000000ff08377812 */ /* 0x000fe400078ec0ff */
[----:B------:R-:W-:-:S02]  /*e3e0*/  LOP3.LUT R80, R47, 0xff, RZ, 0xc0, !PT ;  /* 0x000000ff2f507812 */ /* 0x000fc400078ec0ff */
[----:B------:R-:W-:Y:S02]  /*e3f0*/  ISETP.GE.U32.AND P0, PT, R35, R4, PT ;  /* 0x000000042300720c */ /* 0x000fe40003f06070 */
[----:B------:R-:W-:Y:S02]  /*e400*/  ISETP.GE.AND P6, PT, R78, R19, PT ;  /* 0x000000134e00720c */ /* 0x000fe40003fc6270 */
[----:B------:R-:W-:Y:S02]  /*e410*/  ISETP.NE.AND P3, PT, R80, R55, PT ;  /* 0x000000375000720c */ /* 0x000fe40003f65270 */
[----:B------:R-:W-:Y:S02]  /*e420*/  ISETP.GE.AND.EX P0, PT, R25, RZ, PT, P0 ;  /* 0x000000ff1900720c */ /* 0x000fe40003f06300 */
[----:B------:R-:W-:Y:S02]  /*e430*/  LOP3.LUT R5, R5, 0x1, RZ, 0xc0, !PT ;  /* 0x0000000105057812 */ /* 0x000fe400078ec0ff */
[----:B------:R-:W-:-:S02]  /*e440*/  SEL R19, RZ, 0xffffffff, P6 ;  /* 0xffffffffff137807 */ /* 0x000fc40003000000 */
[----:B------:R-:W-:Y:S02]  /*e450*/  PRMT R55, R8, 0x8880, RZ ;  /* 0x0000888008377816 */ /* 0x000fe400000000ff */
[----:B------:R-:W-:Y:S02]  /*e460*/  PRMT R78, R47, 0x8880, RZ ;  /* 0x000088802f4e7816 */ /* 0x000fe400000000ff */
        /* <DEDUP_REMOVED lines=32> */
[C---:B------:R-:W-:Y:S02]  /*e670*/  LOP3.LUT R4, R66.reuse, 0xff, RZ, 0xc0, !PT ;  /* 0x000000ff42047812 */ /* 0x040fe400078ec0ff */
[----:B------:R-:W-:Y:S02]  /*e680*/  LOP3.LUT R19, R41, 0xff, RZ, 0xc0, !PT ;  /* 0x000000ff29137812 */ /* 0x000fe400078ec0ff */
[----:B------:R-:W-:Y:S02]  /*e690*/  PRMT R61, R66, 0x8880, RZ ;  /* 0x00008880423d7816 */ /* 0x000fe400000000ff */
[----:B------:R-:W-:-:S02]  /*e6a0*/  ISETP.NE.AND P2, PT, R19, R4, PT ;  /* 0x000000041300720c */ /* 0x000fc40003f45270 */
[----:B------:R-:W-:Y:S02]  /*e6b0*/  LOP3.LUT R4, R7, 0xff, RZ, 0xc0, !PT ;  /* 0x000000ff07047812 */ /* 0x000fe400078ec0ff */
[----:B------:R-:W-:Y:S02]  /*e6c0*/  LOP3.LUT R19, R38, 0xff, RZ, 0xc0, !PT ;  /* 0x000000ff26137812 */ /* 0x000fe400078ec0ff */
[----:B------:R-:W-:Y:S02]  /*e6d0*/  PRMT R62, R41, 0x8880, RZ ;  /* 0x00008880293e7816 */ /* 0x000fe400000000ff */
[----:B------:R-:W-:Y:S02]  /*e6e0*/  ISETP.GE.U32.AND P0, PT, R29, R5, PT ;  /* 0x000000051d00720c */ /* 0x000fe40003f06070 */
[----:B------:R-:W-:Y:S02]  /*e6f0*/  ISETP.NE.AND P5, PT, R19, R4, PT ;  /* 0x000000041300720c */ /* 0x000fe40003fa5270 */
[----:B------:R-:W-:-:S02]  /*e700*/  PRMT R4, R7, 0x8880, RZ ;  /* 0x0000888007047816 */ /* 0x000fc400000000ff */
[----:B------:R-:W-:Y:S02]  /*e710*/  PRMT R19, R38, 0x8880, RZ ;  /* 0x0000888026137816 */ /* 0x000fe400000000ff */
[----:B------:R-:W-:Y:S02]  /*e720*/  ISETP.GE.AND P6, PT, R62, R61, PT ;  /* 0x0000003d3e00720c */ /* 0x000fe40003fc6270 */
[----:B------:R-:W-:Y:S02]  /*e730*/  ISETP.GE.AND.EX P0, PT, R21, RZ, PT, P0 ;  /* 0x000000ff1500720c */ /* 0x000fe40003f06300 */
[----:B------:R-:W-:Y:S02]  /*e740*/  LOP3.LUT R8, R65, 0xff, RZ, 0xc0, !PT ;  /* 0x000000ff41087812 */ /* 0x000fe400078ec0ff */
[----:B------:R-:W-:Y:S02]  /*e750*/  LOP3.LUT R55, R40, 0xff, RZ, 0xc0, !PT ;  /* 0x000000ff28377812 */ /* 0x000fe400078ec0ff */
[----:B------:R-:W-:-:S02]  /*e760*/  ISETP.GE.AND P1, PT, R19, R4, PT ;  /* 0x000000041300720c */ /* 0x000fc40003f26270 */
[----:B------:R-:W-:Y:S02]  /*e770*/  LOP3.LUT R16, R6, 0xff, RZ, 0xc0, !PT ;  /* 0x000000ff06107812 */ /* 0x000fe400078ec0ff */
[----:B------:R-:W-:Y:S02]  /*e780*/  LOP3.LUT R57, R45, 0xff, RZ, 0xc0, !PT ;  /* 0x000000ff2d397812 */ /* 0x000fe400078ec0ff */
[----:B------:R-:W-:Y:S02]  /*e790*/  SEL R4, RZ, 0xffffffff, P6 ;  /* 0xffffffffff047807 */ /* 0x000fe40003000000 */
[----:B------:R-:W-:Y:S02]  /*e7a0*/  @!P2 SEL R4, RZ, 0xffffffff, P0 ;  /* 0xffffffffff04a807 */ /* 0x000fe40000000000 */
[----:B------:R-:W-:Y:S02]  /*e7b0*/  ISETP.NE.AND P4, PT, R55, R8, PT ;  /* 0x000000083700720c */ /* 0x000fe40003f85270 */
[----:B------:R-:W-:-:S02]  /*e7c0*/  ISETP.GE.U32.AND P2, PT, R28, R5, PT ;  /* 0x000000051c00720c */ /* 0x000fc40003f46070 */
[----:B------:R-:W-:Y:S02]  /*e7d0*/  PRMT R8, R65, 0x8880, RZ ;  /* 0x0000888041087816 */ /* 0x000fe400000000ff */
[----:B------:R-:W-:Y:S02]  /*e7e0*/  PRMT R55, R40, 0x8880, RZ ;  /* 0x0000888028377816 */ /* 0x000fe400000000ff */
[----:B------:R-:W-:Y:S02]  /*e7f0*/  ISETP.NE.AND P3, PT, R57, R16, PT ;  /* 0x000000103900720c */ /* 0x000fe40003f65270 */
[----:B------:R-:W-:Y:S02]  /*e800*/  ISETP.GE.AND.EX P2, PT, R20, RZ, PT, P2 ;  /* 0x000000ff1400720c */ /* 0x000fe40003f46320 */
[----:B------:R-:W-:Y:S02]  /*e810*/  ISETP.GE.AND P6, PT, R55, R8, PT ;  /* 0x000000083700720c */ /* 0x000fe40003fc6270 */
[----:B------:R-:W-:-:S02]  /*e820*/  PRMT R19, R6, 0x8880, RZ ;  /* 0x0000888006137816 */ /* 0x000fc400000000ff */
[----:B------:R-:W-:Y:S02]  /*e830*/  PRMT R62, R45, 0x8880, RZ ;  /* 0x000088802d3e7816 */ /* 0x000fe400000000ff */
[----:B------:R-:W-:Y:S02]  /*e840*/  SEL R8, RZ, 0xffffffff, P1 ;  /* 0xffffffffff087807 */ /* 0x000fe40000800000 */
[----:B------:R-:W-:Y:S02]  /*e850*/  ISETP.GE.U32.AND P1, PT, R26, R5, PT ;  /* 0x000000051a00720c */ /* 0x000fe40003f26070 */
[----:B------:R-:W-:Y:S02]  /*e860*/  @!P5 SEL R8, RZ, 0xffffffff, P2 ;  /* 0xffffffffff08d807 */ /* 0x000fe40001000000 */
[----:B------:R-:W-:Y:S02]  /*e870*/  SEL R16, RZ, 0xffffffff, P6 ;  /* 0xffffffffff107807 */ /* 0x000fe40003000000 */
[----:B------:R-:W-:-:S02]  /*e880*/  ISETP.GE.AND P6, PT, R62, R19, PT ;  /* 0x000000133e00720c */ /* 0x000fc40003fc6270 */
[----:B------:R-:W-:Y:S02]  /*e890*/  ISETP.GE.AND.EX P1, PT, R39, RZ, PT, P1 ;  /* 0x000000ff2700720c */ /* 0x000fe40003f26310 */
[----:B------:R-:W-:Y:S02]  /*e8a0*/  LOP3.LUT R8, R8, 0x1, RZ, 0xc0, !PT ;  /* 0x0000000108087812 */ /* 0x000fe400078ec0ff */
[----:B------:R-:W-:Y:S02]  /*e8b0*/  SEL R19, RZ, 0xffffffff, P6 ;  /* 0xffffffffff137807 */ /* 0x000fe40003000000 */
[----:B------:R-:W-:Y:S02]  /*e8c0*/  @!P3 SEL R19, RZ, 0xffffffff, P1 ;  /* 0xffffffffff13b807 */ /* 0x000fe40000800000 */
[----:B------:R-:W-:Y:S02]  /*e8d0*/  ISETP.GE.U32.AND P0, PT, R27, R5, PT ;  /* 0x000000051b00720c */ /* 0x000fe40003f06070 */
[----:B------:R-:W-:-:S02]  /*e8e0*/  ISETP.NE.U32.AND P1, PT, R8, 0x1, PT ;  /* 0x000000010800780c */ /* 0x000fc40003f25070 */
[----:B------:R-:W-:Y:S02]  /*e8f0*/  ISETP.GE.AND.EX P0, PT, R42, RZ, PT, P0 ;  /* 0x000000ff2a00720c */ /* 0x000fe40003f06300 */
[----:B------:R-:W-:Y:S02]  /*e900*/  SEL R38, R38, R7, !P1 ;  /* 0x0000000726267207 */ /* 0x000fe40004800000 */
[----:B------:R-:W-:Y:S02]  /*e910*/  IADD3 R7, R5, c[0x0][0x184], RZ ;  /* 0x0000610005077a10 */ /* 0x000fe40007ffe0ff */
[----:B------:R-:W-:Y:S02]  /*e920*/  @!P4 SEL R16, RZ, 0xffffffff, P0 ;  /* 0xffffffffff10c807 */ /* 0x000fe40000000000 */
[----:B------:R-:W-:Y:S02]  /*e930*/  ISETP.GE.U32.AND P4, PT, R7, c[0x0][0x17c], PT ;  /* 0x00005f0007007a0c */ /* 0x000fe40003f86070 */
        /* <DEDUP_REMOVED lines=18> */
[C---:B------:R-:W-:Y:S02]  /*ea60*/  LOP3.LUT R4, R59.reuse, 0xff, RZ, 0xc0, !PT ;  /* 0x000000ff3b047812 */ /* 0x040fe400078ec0ff */
[----:B------:R-:W-:Y:S02]  /*ea70*/  LOP3.LUT R5, R0, 0xff, RZ, 0xc0, !PT ;  /* 0x000000ff00057812 */ /* 0x000fe400078ec0ff */
[----:B------:R-:W-:-:S02]  /*ea80*/  PRMT R16, R59, 0x8880, RZ ;  /* 0x000088803b107816 */ /* 0x000fc400000000ff */
[----:B------:R-:W-:Y:S02]  /*ea90*/  ISETP.NE.AND P2, PT, R5, R4, PT ;  /* 0x000000040500720c */ /* 0x000fe40003f45270 */
[----:B------:R-:W-:Y:S02]  /*eaa0*/  LOP3.LUT R4, R64, 0xff, RZ, 0xc0, !PT ;  /* 0x000000ff40047812 */ /* 0x000fe400078ec0ff */
[----:B------:R-:W-:Y:S02]  /*eab0*/  LOP3.LUT R5, R11, 0xff, RZ, 0xc0, !PT ;  /* 0x000000ff0b057812 */ /* 0x000fe400078ec0ff */
[----:B------:R-:W-:Y:S02]  /*eac0*/  PRMT R55, R0, 0x8880, RZ ;  /* 0x0000888000377816 */ /* 0x000fe400000000ff */
[----:B------:R-:W-:Y:S02]  /*ead0*/  LOP3.LUT R6, R68, 0xff, RZ, 0xc0, !PT ;  /* 0x000000ff44067812 */ /* 0x000fe400078ec0ff */
[----:B------:R-:W-:-:S02]  /*eae0*/  LOP3.LUT R57, R73, 0xff, RZ, 0xc0, !PT ;  /* 0x000000ff49397812 */ /* 0x000fc400078ec0ff */
[----:B------:R-:W-:Y:S02]  /*eaf0*/  LOP3.LUT R8, R9, 0xff, RZ, 0xc0, !PT ;  /* 0x000000ff09087812 */ /* 0x000fe400078ec0ff */
[----:B------:R-:W-:Y:S02]  /*eb00*/  LOP3.LUT R19, R14, 0xff, RZ, 0xc0, !PT ;  /* 0x000000ff0e137812 */ /* 0x000fe400078ec0ff */
[----:B------:R-:W-:Y:S02]  /*eb10*/  ISETP.NE.AND P5, PT, R5, R4, PT ;  /* 0x000000040500720c */ /* 0x000fe40003fa5270 */
[----:B------:R-:W-:Y:S02]  /*eb20*/  PRMT R4, R64, 0x8880, RZ ;  /* 0x0000888040047816 */ /* 0x000fe400000000ff */
[----:B------:R-:W-:Y:S02]  /*eb30*/  PRMT R5, R11, 0x8880, RZ ;  /* 0x000088800b057816 */ /* 0x000fe400000000ff */
[----:B------:R-:W-:-:S02]  /*eb40*/  ISETP.GE.U32.AND P0, PT, R10, R7, PT ;  /* 0x000000070a00720c */ /* 0x000fc40003f06070 */
[----:B------:R-:W-:Y:S02]  /*eb50*/  ISETP.NE.AND P4, PT, R57, R6, PT ;  /* 0x000000063900720c */ /* 0x000fe40003f85270 */
[----:B------:R-:W-:Y:S02]  /*eb60*/  ISETP.NE.AND P3, PT, R19, R8, PT ;  /* 0x000000081300720c */ /* 0x000fe40003f65270 */
[----:B------:R-:W-:Y:S02]  /*eb70*/  ISETP.GE.AND P6, PT, R55, R16, PT ;  /* 0x000000103700720c */ /* 0x000fe40003fc6270 */
[----:B------:R-:W-:Y:S02]  /*eb80*/  PRMT R6, R68, 0x8880, RZ ;  /* 0x0000888044067816 */ /* 0x000fe400000000ff */
[----:B------:R-:W-:Y:S02]  /*eb90*/  PRMT R19, R73, 0x8880, RZ ;  /* 0x0000888049137816 */ /* 0x000fe400000000ff */
[----:B------:R-:W-:-:S02]  /*eba0*/  ISETP.GE.AND P1, PT, R5, R4, PT ;  /* 0x000000040500720c */ /* 0x000fc40003f26270 */
[----:B------:R-:W-:Y:S02]  /*ebb0*/  ISETP.GE.AND.EX P0, PT, R3, RZ, PT, P0 ;  /* 0x000000ff0300720c */ /* 0x000fe40003f06300 */
[----:B------:R-:W-:Y:S02]  /*ebc0*/  SEL R4, RZ, 0xffffffff, P6 ;  /* 0xffffffffff047807 */ /* 0x000fe40003000000 */
[----:B------:R-:W-:Y:S02]  /*ebd0*/  ISETP.GE.AND P6, PT, R19, R6, PT ;  /* 0x000000061300720c */ /* 0x000fe40003fc6270 */
[----:B------:R-:W-:Y:S02]  /*ebe0*/  PRMT R8, R9, 0x8880, RZ ;  /* 0x0000888009087816 */ /* 0x000fe400000000ff */
[----:B------:R-:W-:Y:S02]  /*ebf0*/  PRMT R19, R14, 0x8880, RZ ;  /* 0x000088800e137816 */ /* 0x000fe400000000ff */
[----:B------:R-:W-:-:S02]  /*ec00*/  @!P2 SEL R4, RZ, 0xffffffff, P0 ;  /* 0xffffffffff04a807 */ /* 0x000fc40000000000 */
[----:B------:R-:W-:Y:S02]  /*ec10*/  SEL R5, RZ, 0xffffffff, P1 ;  /* 0xffffffffff057807 */ /* 0x000fe40000800000 */
[-C--:B------:R-:W-:Y:S02]  /*ec20*/  ISETP.GE.U32.AND P2, PT, R13, R7.reuse, PT ;  /* 0x000000070d00720c */ /* 0x080fe40003f46070 */
[-C--:B------:R-:W-:Y:S02]  /*ec30*/  ISETP.GE.U32.AND P0, PT, R74, R7.reuse, PT ;  /* 0x000000074a00720c */ /* 0x080fe40003f06070 */
[----:B------:R-:W-:Y:S02]  /*ec40*/  ISETP.GE.U32.AND P1, PT, R18, R7, PT ;  /* 0x000000071200720c */ /* 0x000fe40003f26070 */
[----:B------:R-:W-:Y:S02]  /*ec50*/  SEL R6, RZ, 0xffffffff, P6 ;  /* 0xffffffffff067807 */ /* 0x000fe40003000000 */
[----:B------:R-:W-:-:S02]  /*ec60*/  ISETP.GE.AND P6, PT, R19, R8, PT ;  /* 0x000000081300720c */ /* 0x000fc40003fc6270 */
[----:B------:R-:W-:Y:S02]  /*ec70*/  ISETP.GE.AND.EX P2, PT, R12, RZ, PT, P2 ;  /* 0x000000ff0c00720c */ /* 0x000fe40003f46320 */
[----:B------:R-:W-:Y:S02]  /*ec80*/  ISETP.GE.AND.EX P0, PT, R72, RZ, PT, P0 ;  /* 0x000000ff4800720c */ /* 0x000fe40003f06300 */
[----:B------:R-:W-:Y:S02]  /*ec90*/  ISETP.GE.AND.EX P1, PT, R15, RZ, PT, P1 ;  /* 0x000000ff0f00720c */ /* 0x000fe40003f26310 */
[----:B------:R-:W-:Y:S02]  /*eca0*/  SEL R8, RZ, 0xffffffff, P6 ;  /* 0xffffffffff087807 */ /* 0x000fe40003000000 */
[----:B------:R-:W-:Y:S02]  /*ecb0*/  @!P5 SEL R5, RZ, 0xffffffff, P2 ;  /* 0xffffffffff05d807 */ /* 0x000fe40001000000 */
[----:B------:R-:W-:-:S02]  /*ecc0*/  @!P4 SEL R6, RZ, 0xffffffff, P0 ;  /* 0xffffffffff06c807 */ /* 0x000fc40000000000 */
[----:B------:R-:W-:Y:S02]  /*ecd0*/  @!P3 SEL R8, RZ, 0xffffffff, P1 ;  /* 0xffffffffff08b807 */ /* 0x000fe40000800000 */
[----:B------:R-:W-:Y:S02]  /*ece0*/  LOP3.LUT R4, R4, 0x1, RZ, 0xc0, !PT ;  /* 0x0000000104047812 */ /* 0x000fe400078ec0ff */
[----:B------:R-:W-:Y:S02]  /*ecf0*/  LOP3.LUT R5, R5, 0x1, RZ, 0xc0, !PT ;  /* 0x0000000105057812 */ /* 0x000fe400078ec0ff */
[----:B------:R-:W-:Y:S02]  /*ed00*/  LOP3.LUT R6, R6, 0x1, RZ, 0xc0, !PT ;  /* 0x0000000106067812 */ /* 0x000fe400078ec0ff */
[----:B------:R-:W-:Y:S02]  /*ed10*/  LOP3.LUT R8, R8, 0x1, RZ, 0xc0, !PT ;  /* 0x0000000108087812 */ /* 0x000fe400078ec0ff */
[----:B------:R-:W-:-:S02]  /*ed20*/  ISETP.NE.U32.AND P0, PT, R4, 0x1, PT ;  /* 0x000000010400780c */ /* 0x000fc40003f05070 */
        /* <DEDUP_REMOVED lines=15> */
.L_x_3862:
[----:B------:R-:W-:Y:S05]  /*ee20*/  BSYNC B0 ;  /* 0x0000000000007941 */ /* 0x000fea0003800000 */
.L_x_3861:
[----:B------:R-:W-:Y:S02]  /*ee30*/  LOP3.LUT R4, R60, 0xff, RZ, 0xc0, !PT ;  /* 0x000000ff3c047812 */ /* 0x000fe400078ec0ff */
[----:B------:R-:W-:Y:S02]  /*ee40*/  LOP3.LUT R5, R53, 0xff, RZ, 0xc0, !PT ;  /* 0x000000ff35057812 */ /* 0x000fe400078ec0ff */
[----:B------:R-:W-:Y:S02]  /*ee50*/  ISETP.GE.U32.AND P0, PT, R50, R37, PT ;  /* 0x000000253200720c */ /* 0x000fe40003f06070 */
[----:B------:R-:W-:-:S02]  /*ee60*/  ISETP.NE.AND P1, PT, R4, R5, PT ;  /* 0x000000050400720c */ /* 0x000fc40003f25270 */
[----:B------:R-:W-:Y:S02]  /*ee70*/  LOP3.LUT R6, R58, 0xff, RZ, 0xc0, !PT ;  /* 0x000000ff3a067812 */ /* 0x000fe400078ec0ff */
[----:B------:R-:W-:Y:S02]  /*ee80*/  LOP3.LUT R7, R51, 0xff, RZ, 0xc0, !PT ;  /* 0x000000ff33077812 */ /* 0x000fe400078ec0ff */
[----:B------:R-:W-:Y:S02]  /*ee90*/  LOP3.LUT R8, R56, 0xff, RZ, 0xc0, !PT ;  /* 0x000000ff38087812 */ /* 0x000fe400078ec0ff */
[----:B------:R-:W-:Y:S02]  /*eea0*/  LOP3.LUT R9, R49, 0xff, RZ, 0xc0, !PT ;  /* 0x000000ff31097812 */ /* 0x000fe400078ec0ff */
[----:B------:R-:W-:Y:S02]  /*eeb0*/  PRMT R4, R53, 0x8880, RZ ;  /* 0x0000888035047816 */ /* 0x000fe400000000ff */
[----:B------:R-:W-:-:S02]  /*eec0*/  PRMT R5, R60, 0x8880, RZ ;  /* 0x000088803c057816 */ /* 0x000fc400000000ff */
[----:B------:R-:W-:Y:S02]  /*eed0*/  ISETP.GE.AND.EX P0, PT, R52, R31, PT, P0 ;  /* 0x0000001f3400720c */ /* 0x000fe40003f06300 */
[----:B------:R-:W-:Y:S02]  /*eee0*/  ISETP.NE.AND P6, PT, R6, R7, PT ;  /* 0x000000070600720c */ /* 0x000fe40003fc5270 */
[----:B------:R-:W-:Y:S02]  /*eef0*/  ISETP.NE.AND P4, PT, R8, R9, PT ;  /* 0x000000090800720c */ /* 0x000fe40003f85270 */
[----:B------:R-:W-:Y:S02]  /*ef00*/  ISETP.GE.AND P2, PT, R5, R4, PT ;  /* 0x000000040500720c */ /* 0x000fe40003f46270 */
[----:B------:R-:W-:Y:S02]  /*ef10*/  LOP3.LUT R8, R54, 0xff, RZ, 0xc0, !PT ;  /* 0x000000ff36087812 */ /* 0x000fe400078ec0ff */
[----:B------:R-:W-:-:S02]  /*ef20*/  LOP3.LUT R9, R47, 0xff, RZ, 0xc0, !PT ;  /* 0x000000ff2f097812 */ /* 0x000fc400078ec0ff */
[----:B------:R-:W-:Y:S02]  /*ef30*/  SEL R4, RZ, 0xffffffff, P0 ;  /* 0xffffffffff047807 */ /* 0x000fe40000000000 */
[----:B------:R-:W-:Y:S02]  /*ef40*/  PRMT R6, R51, 0x8880, RZ ;  /* 0x0000888033067816 */ /* 0x000fe400000000ff */
[----:B------:R-:W-:Y:S02]  /*ef50*/  PRMT R7, R58, 0x8880, RZ ;  /* 0x000088803a077816 */ /* 0x000fe400000000ff */
[----:B------:R-:W-:Y:S02]  /*ef60*/  ISETP.GE.U32.AND P0, PT, R48, R36, PT ;  /* 0x000000243000720c */ /* 0x000fe40003f06070 */
[----:B------:R-:W-:Y:S02]  /*ef70*/  @P1 SEL R4, RZ, 0xffffffff, P2 ;  /* 0xffffffffff041807 */ /* 0x000fe40001000000 */
[----:B------:R-:W-:-:S02]  /*ef80*/  ISETP.NE.AND P3, PT, R8, R9, PT ;  /* 0x000000090800720c */ /* 0x000fc40003f65270 */
[----:B------:R-:W-:Y:S02]  /*ef90*/  ISETP.GE.U32.AND P2, PT, R46, R35, PT ;  /* 0x000000232e00720c */ /* 0x000fe40003f46070 */
[----:B------:R-:W-:Y:S02]  /*efa0*/  ISETP.GE.AND P5, PT, R7, R6, PT ;  /* 0x000000060700720c */ /* 0x000fe40003fa6270 */
[----:B------:R-:W-:Y:S02]  /*efb0*/  ISETP.GE.AND.EX P0, PT, R43, R30, PT, P0 ;  /* 0x0000001e2b00720c */ /* 0x000fe40003f06300 */
[----:B------:R-:W-:Y:S02]  /*efc0*/  PRMT R6, R49, 0x8880, RZ ;  /* 0x0000888031067816 */ /* 0x000fe400000000ff */
[----:B------:R-:W-:Y:S02]  /*efd0*/  PRMT R7, R56, 0x8880, RZ ;  /* 0x0000888038077816 */ /* 0x000fe400000000ff */
[----:B------:R-:W-:-:S02]  /*efe0*/  ISETP.GE.U32.AND P1, PT, R44, R34, PT ;  /* 0x000000222c00720c */ /* 0x000fc40003f26070 */
[----:B------:R-:W-:Y:S02]  /*eff0*/  ISETP.GE.AND.EX P2, PT, R32, R25, PT, P2 ;  /* 0x000000192000720c */ /* 0x000fe40003f46320 */
[----:B------:R-:W-:Y:S02]  /*f000*/  PRMT R8, R47, 0x8880, RZ ;  /* 0x000088802f087816 */ /* 0x000fe400000000ff */
[----:B------:R-:W-:Y:S02]  /*f010*/  PRMT R9, R54, 0x8880, RZ ;  /* 0x0000888036097816 */ /* 0x000fe400000000ff */
[----:B------:R-:W-:Y:S02]  /*f020*/  SEL R5, RZ, 0xffffffff, P0 ;  /* 0xffffffffff057807 */ /* 0x000fe40000000000 */
[----:B------:R-:W-:Y:S02]  /*f030*/  ISETP.GE.AND P0, PT, R7, R6, PT ;  /* 0x000000060700720c */ /* 0x000fe40003f06270 */
[----:B------:R-:W-:-:S02]  /*f040*/  ISETP.GE.AND.EX P1, PT, R33, R24, PT, P1 ;  /* 0x000000182100720c */ /* 0x000fc40003f26310 */
[----:B------:R-:W-:Y:S02]  /*f050*/  SEL R6, RZ, 0xffffffff, P2 ;  /* 0xffffffffff067807 */ /* 0x000fe40001000000 */
[----:B------:R-:W-:Y:S02]  /*f060*/  @P6 SEL R5, RZ, 0xffffffff, P5 ;  /* 0xffffffffff056807 */ /* 0x000fe40002800000 */
[----:B------:R-:W-:Y:S02]  /*f070*/  ISETP.GE.AND P2, PT, R9, R8, PT ;  /* 0x000000080900720c */ /* 0x000fe40003f46270 */
[----:B------:R-:W-:Y:S02]  /*f080*/  SEL R7, RZ, 0xffffffff, P1 ;  /* 0xffffffffff077807 */ /* 0x000fe40000800000 */
[----:B------:R-:W-:Y:S02]  /*f090*/  LOP3.LUT R4, R4, 0x1, RZ, 0xc0, !PT ;  /* 0x0000000104047812 */ /* 0x000fe400078ec0ff */
[----:B------:R-:W-:-:S02]  /*f0a0*/  LOP3.LUT R5, R5, 0x1, RZ, 0xc0, !PT ;  /* 0x0000000105057812 */ /* 0x000fc400078ec0ff */
[----:B------:R-:W-:Y:S02]  /*f0b0*/  @P4 SEL R6, RZ, 0xffffffff, P0 ;  /* 0xffffffffff064807 */ /* 0x000fe40000000000 */
[----:B------:R-:W-:Y:S02]  /*f0c0*/  @P3 SEL R7, RZ, 0xffffffff, P2 ;  /* 0xffffffffff073807 */ /* 0x000fe40001000000 */
[----:B------:R-:W-:Y:S02]  /*f0d0*/  ISETP.NE.U32.AND P0, PT, R4, 0x1, PT ;  /* 0x000000010400780c */ /* 0x000fe40003f05070 */
[----:B------:R-:W-:Y:S02]  /*f0e0*/  ISETP.NE.U32.AND P1, PT, R5, 0x1, PT ;  /* 0x000000010500780c */ /* 0x000fe40003f25070 */
[----:B------:R-:W-:Y:S02]  /*f0f0*/  LOP3.LUT R6, R6, 0x1, RZ, 0xc0, !PT ;  /* 0x0000000106067812 */ /* 0x000fe400078ec0ff */
[----:B------:R-:W-:-:S02]  /*f100*/  LOP3.LUT R7, R7, 0x1, RZ, 0xc0, !PT ;  /* 0x0000000107077812 */ /* 0x000fc400078ec0ff */
[----:B------:R-:W-:Y:S02]  /*f110*/  SEL R60, R60, R53, !P0 ;  /* 0x000000353c3c7207 */ /* 0x000fe40004000000 */
[----:B------:R-:W-:Y:S02]  /*f120*/  SEL R51, R58, R51, !P1 ;  /* 0x000000333a337207 */ /* 0x000fe40004800000 */
[----:B------:R-:W-:Y:S02]  /*f130*/  ISETP.NE.U32.AND P2, PT, R6, 0x1, PT ;  /* 0x000000010600780c */ /* 0x000fe40003f45070 */
[----:B------:R-:W-:Y:S02]  /*f140*/  ISETP.NE.U32.AND P3, PT, R7, 0x1, PT ;  /* 0x000000010700780c */ /* 0x000fe40003f65070 */
[----:B------:R-:W-:Y:S02]  /*f150*/  LOP3.LUT R7, R41, 0xff, RZ, 0xc0, !PT ;  /* 0x000000ff29077812 */ /* 0x000fe400078ec0ff */
[----:B------:R-:W-:-:S02]  /*f160*/  LOP3.LUT R6, R38, 0xff, RZ, 0xc0, !PT ;  /* 0x000000ff26067812 */ /* 0x000fc400078ec0ff */
[----:B------:R-:W-:Y:S02]  /*f170*/  LOP3.LUT R4, R60, 0xff, RZ, 0xc0, !PT ;  /* 0x000000ff3c047812 */ /* 0x000fe400078ec0ff */
[----:B------:R-:W-:Y:S02]  /*f180*/  LOP3.LUT R5, R51, 0xff, RZ, 0xc0, !PT ;  /* 0x000000ff33057812 */ /* 0x000fe400078ec0ff */
[----:B------:R-:W-:Y:S02]  /*f190*/  SEL R49, R56, R49, !P2 ;  /* 0x0000003138317207 */ /* 0x000fe40005000000 */
[----:B------:R-:W-:Y:S02]  /*f1a0*/  SEL R54, R54, R47, !P3 ;  /* 0x0000002f36367207 */ /* 0x000fe40005800000 */
[----:B------:R-:W-:Y:S02]  /*f1b0*/  SEL R19, R48, R36, !P1 ;  /* 0x0000002430137207 */ /* 0x000fe40004800000 */
[----:B------:R-:W-:-:S02]  /*f1c0*/  SEL R43, R43, R30, !P1 ;  /* 0x0000001e2b2b7207 */ /* 0x000fc40004800000 */
[----:B------:R-:W-:Y:S02]  /*f1d0*/  SEL R8, R33, R24, !P3 ;  /* 0x0000001821087207 */ /* 0x000fe40005800000 */
[----:B------:R-:W-:Y:S02]  /*f1e0*/  ISETP.NE.AND P1, PT, R4, R7, PT ;  /* 0x000000070400720c */ /* 0x000fe40003f25270 */
[----:B------:R-:W-:Y:S02]  /*f1f0*/  ISETP.NE.AND P6, PT, R5, R6, PT ;  /* 0x000000060500720c */ /* 0x000fe40003fc5270 */
[----:B------:R-:W-:Y:S02]  /*f200*/  SEL R50, R50, R37, !P0 ;  /* 0x0000002532327207 */ /* 0x000fe40004000000 */
[----:B------:R-:W-:Y:S02]  /*f210*/  LOP3.LUT R7, R40, 0xff, RZ, 0xc0, !PT ;  /* 0x000000ff28077812 */ /* 0x000fe400078ec0ff */
[----:B------:R-:W-:-:S02]  /*f220*/  LOP3.LUT R6, R45, 0xff, RZ, 0xc0, !PT ;  /* 0x000000ff2d067812 */ /* 0x000fc400078ec0ff */
[----:B------:R-:W-:Y:S02]  /*f230*/  LOP3.LUT R4, R49, 0xff, RZ, 0xc0, !PT ;  /* 0x000000ff31047812 */ /* 0x000fe400078ec0ff */
[----:B------:R-:W-:Y:S02]  /*f240*/  LOP3.LUT R5, R54, 0xff, RZ, 0xc0, !PT ;  /* 0x000000ff36057812 */ /* 0x000fe400078ec0ff */
[----:B------:R-:W-:Y:S02]  /*f250*/  PRMT R24, R41, 0x8880, RZ ;  /* 0x0000888029187816 */ /* 0x000fe400000000ff */
[----:B------:R-:W-:Y:S02]  /*f260*/  PRMT R30, R60, 0x8880, RZ ;  /* 0x000088803c1e7816 */ /* 0x000fe400000000ff */
[----:B------:R-:W-:Y:S02]  /*f270*/  SEL R16, R52, R31, !P0 ;  /* 0x0000001f34107207 */ /* 0x000fe40004000000 */
[----:B------:R-:W-:-:S02]  /*f280*/  SEL R9, R44, R34, !P3 ;  /* 0x000000222c097207 */ /* 0x000fc40005800000 */
[----:B------:R-:W-:Y:S01]  /*f290*/  ISETP.NE.AND P4, PT, R4, R7, PT ;  /* 0x000000070400720c */ /* 0x000fe20003f85270 */
[----:B------:R-:W-:Y:S01]  /*f2a0*/  IMAD.MOV.U32 R4, RZ, RZ, R30 ;  /* 0x000000ffff047224 */ /* 0x000fe200078e001e */
[----:B------:R-:W-:Y:S01]  /*f2b0*/  ISETP.NE.AND P3, PT, R5, R6, PT ;  /* 0x000000060500720c */ /* 0x000fe20003f65270 */
[----:B------:R-:W-:Y:S01]  /*f2c0*/  IMAD.MOV.U32 R5, RZ, RZ, R24 ;  /* 0x000000ffff057224 */ /* 0x000fe200078e0018 */
[----:B------:R-:W-:Y:S02]  /*f2d0*/  ISETP.GE.U32.AND P0, PT, R50, R29, PT ;  /* 0x0000001d3200720c */ /* 0x000fe40003f06070 */
[----:B------:R-:W-:Y:S02]  /*f2e0*/  PRMT R7, R51, 0x8880, RZ ;  /* 0x0000888033077816 */ /* 0x000fe400000000ff */
[----:B------:R-:W-:Y:S02]  /*f2f0*/  ISETP.GE.AND.EX P0, PT, R16, R21, PT, P0 ;  /* 0x000000151000720c */ /* 0x000fe40003f06300 */
[----:B------:R-:W-:-:S02]  /*f300*/  SEL R46, R46, R35, !P2 ;  /* 0x000000232e2e7207 */ /* 0x000fc40005000000 */
[----:B------:R-:W-:Y:S02]  /*f310*/  SEL R25, R32, R25, !P2 ;  /* 0x0000001920197207 */ /* 0x000fe40005000000 */
[----:B------:R-:W-:Y:S01]  /*f320*/  ISETP.GE.AND P2, PT, R4, R5, PT ;  /* 0x000000050400720c */ /* 0x000fe20003f46270 */
[----:B------:R-:W-:Y:S01]  /*f330*/  IMAD.MOV.U32 R5, RZ, RZ, R7 ;  /* 0x000000ffff057224 */ /* 0x000fe200078e0007 */
[----:B------:R-:W-:Y:S02]  /*f340*/  SEL R4, RZ, 0xffffffff, P0 ;  /* 0xffffffffff047807 */ /* 0x000fe40000000000 */
[----:B------:R-:W-:Y:S02]  /*f350*/  PRMT R6, R38, 0x8880, RZ ;  /* 0x0000888026067816 */ /* 0x000fe400000000ff */
[----:B------:R-:W-:Y:S02]  /*f360*/  ISETP.GE.U32.AND P0, PT, R19, R28, PT ;  /* 0x0000001c1300720c */ /* 0x000fe40003f06070 */
[----:B------:R-:W-:-:S02]  /*f370*/  @P1 SEL R4, RZ, 0xffffffff, P2 ;  /* 0xffffffffff041807 */ /* 0x000fc40001000000 */
        /* <DEDUP_REMOVED lines=39> */
[----:B------:R-:W-:Y:S02]  /*f5f0*/  LOP3.LUT R7, R73, 0xff, RZ, 0xc0, !PT ;  /* 0x000000ff49077812 */ /* 0x000fe400078ec0ff */
[----:B------:R-:W-:Y:S02]  /*f600*/  LOP3.LUT R6, R14, 0xff, RZ, 0xc0, !PT ;  /* 0x000000ff0e067812 */ /* 0x000fe400078ec0ff */
[----:B------:R-:W-:-:S02]  /*f610*/  LOP3.LUT R4, R40, 0xff, RZ, 0xc0, !PT ;  /* 0x000000ff28047812 */ /* 0x000fc400078ec0ff */
[----:B------:R-:W-:Y:S02]  /*f620*/  LOP3.LUT R5, R45, 0xff, RZ, 0xc0, !PT ;  /* 0x000000ff2d057812 */ /* 0x000fe400078ec0ff */
[----:B------:R-:W-:Y:S02]  /*f630*/  PRMT R20, R0, 0x8880, RZ ;  /* 0x0000888000147816 */ /* 0x000fe400000000ff */
[----:B------:R-:W-:Y:S02]  /*f640*/  PRMT R21, R41, 0x8880, RZ ;  /* 0x0000888029157816 */ /* 0x000fe400000000ff */
        /* <DEDUP_REMOVED lines=17> */
[----:B------:R-:W-:Y:S02]  /*f760*/  SEL R7, RZ, 0xffffffff, P0 ;  /* 0xffffffffff077807 */ /* 0x000fe40000000000 */
[----:B------:R-:W-:Y:S02]  /*f770*/  ISETP.GE.U32.AND P0, PT, R29, R10, PT ;  /* 0x0000000a1d00720c */ /* 0x000fe40003f06070 */
[----:B------:R-:W-:Y:S02]  /*f780*/  @P1 SEL R7, RZ, 0xffffffff, P2 ;  /* 0xffffffffff071807 */ /* 0x000fe40001000000 */
[----:B------:R-:W-:-:S02]  /*f790*/  ISETP.GE.U32.AND P2, PT, R28, R13, PT ;  /* 0x0000000d1c00720c */ /* 0x000fc40003f46070 */
[----:B------:R-:W-:Y:S02]  /*f7a0*/  ISETP.GE.AND.EX P0, PT, R16, R3, PT, P0 ;  /* 0x000000031000720c */ /* 0x000fe40003f06300 */
[----:B------:R-:W-:Y:S02]  /*f7b0*/  PRMT R20, R11, 0x8880, RZ ;  /* 0x000088800b147816 */ /* 0x000fe400000000ff */
        /* <DEDUP_REMOVED lines=34> */
[----:B------:R-:W-:Y:S02]  /*f9e0*/  PRMT R3, R14, 0x7610, R3 ;  /* 0x000076100e037816 */ /* 0x000fe40000000003 */
[----:B------:R-:W-:Y:S02]  /*f9f0*/  PRMT R13, R40, 0x7610, R13 ;  /* 0x00007610280d7816 */ /* 0x000fe4000000000d */
[----:B------:R-:W-:Y:S01]  /*fa00*/  PRMT R21, R0, 0x7610, R21 ;  /* 0x0000761000157816 */ /* 0x000fe20000000015 */
[----:B------:R-:W-:Y:S05]  /*fa10*/  BRA `(.L_x_3820) ;  /* 0x000038f000007947 */ /* 0x000fea0003800000 */
.L_x_3835:
[----:B------:R-:W-:Y:S01]  /*fa20*/  IMAD.MOV.U32 R62, RZ, RZ, c[0x0][0x184] ;  /* 0x00006100ff3e7624 */ /* 0x000fe200078e00ff */
[----:B------:R-:W-:Y:S01]  /*fa30*/  ULDC.U8 UR4, c[0x0][0x168] ;  /* 0x00005a0000047ab9 */ /* 0x000fe20000000000 */
[----:B------:R-:W-:Y:S01]  /*fa40*/  BSSY B0, `(.L_x_3863) ;  /* 0x00001a1000007945 */ /* 0x000fe20003800000 */
[----:B------:R-:W-:Y:S02]  /*fa50*/  IMAD.U32 R14, RZ, RZ, UR4 ;  /* 0x00000004ff0e7e24 */ /* 0x000fe4000f8e00ff */
[----:B------:R-:W-:-:S02]  /*fa60*/  IMAD R0, R62, 0x3, R41 ;  /* 0x000000033e007824 */ /* 0x000fc400078e0229 */
[----:B------:R-:W-:Y:S02]  /*fa70*/  IMAD.U32 R20, RZ, RZ, UR4 ;  /* 0x00000004ff147e24 */ /* 0x000fe4000f8e00ff */
[----:B------:R-:W-:Y:S01]  /*fa80*/  IMAD.U32 R11, RZ, RZ, UR4 ;  /* 0x00000004ff0b7e24 */ /* 0x000fe2000f8e00ff */
[----:B------:R-:W-:Y:S01]  /*fa90*/  ISETP.GE.U32.AND P0, PT, R0, c[0x0][0x17c], PT ;  /* 0x00005f0000007a0c */ /* 0x000fe20003f06070 */
[----:B------:R-:W-:Y:S02]  /*faa0*/  IMAD.U32 R0, RZ, RZ, UR4 ;  /* 0x00000004ff007e24 */ /* 0x000fe4000f8e00ff */
[----:B------:R-:W-:Y:S02]  /*fab0*/  IMAD.U32 R53, RZ, RZ, UR4 ;  /* 0x00000004ff357e24 */ /* 0x000fe4000f8e00ff */
[----:B------:R-:W-:Y:S02]  /*fac0*/  IMAD.U32 R47, RZ, RZ, UR4 ;  /* 0x00000004ff2f7e24 */ /* 0x000fe4000f8e00ff */
[----:B------:R-:W-:-:S02]  /*fad0*/  IMAD.U32 R42, RZ, RZ, UR4 ;  /* 0x00000004ff2a7e24 */ /* 0x000fc4000f8e00ff */
[----:B------:R-:W-:Y:S02]  /*fae0*/  IMAD.U32 R49, RZ, RZ, UR4 ;  /* 0x00000004ff317e24 */ /* 0x000fe4000f8e00ff */
[----:B------:R-:W-:Y:S02]  /*faf0*/  IMAD.U32 R54, RZ, RZ, UR4 ;  /* 0x00000004ff367e24 */ /* 0x000fe4000f8e00ff */
[----:B------:R-:W-:Y:S02]  /*fb00*/  IMAD.U32 R55, RZ, RZ, UR4 ;  /* 0x00000004ff377e24 */ /* 0x000fe4000f8e00ff */
[----:B------:R-:W-:Y:S02]  /*fb10*/  IMAD.U32 R56, RZ, RZ, UR4 ;  /* 0x00000004ff387e24 */ /* 0x000fe4000f8e00ff */
[----:B------:R-:W-:Y:S02]  /*fb20*/  IMAD.U32 R57, RZ, RZ, UR4 ;  /* 0x00000004ff397e24 */ /* 0x000fe4000f8e00ff */
[----:B------:R-:W-:-:S02]  /*fb30*/  IMAD.U32 R59, RZ, RZ, UR4 ;  /* 0x00000004ff3b7e24 */ /* 0x000fc4000f8e00ff */
[----:B------:R-:W-:Y:S02]  /*fb40*/  IMAD.U32 R58, RZ, RZ, UR4 ;  /* 0x00000004ff3a7e24 */ /* 0x000fe4000f8e00ff */
[----:B------:R-:W-:Y:S02]  /*fb50*/  IMAD.U32 R61, RZ, RZ, UR4 ;  /* 0x00000004ff3d7e24 */ /* 0x000fe4000f8e00ff */
[----:B------:R-:W-:Y:S02]  /*fb60*/  IMAD.U32 R60, RZ, RZ, UR4 ;  /* 0x00000004ff3c7e24 */ /* 0x000fe4000f8e00ff */
        /* <DEDUP_REMOVED lines=79> */
.L_x_3867:
[----:B------:R-:W-:-:S04]  /*10060*/  LOP3.LUT R5, R41, 0xfffffffc, RZ, 0xc0, !PT ;  /* 0xfffffffc29057812 */ /* 0x000fc800078ec0ff */
[----:B------:R-:W-:-:S05]  /*10070*/  IADD3 R4, P0, R5, R16, RZ ;  /* 0x0000001005047210 */ /* 0x000fca0007f1e0ff */
[----:B------:R-:W-:-:S05]  /*10080*/  IMAD.X R5, RZ, RZ, R19, P0 ;  /* 0x000000ffff057224 */ /* 0x000fca00000e0613 */
[----:B------:R0:W2:Y:S01]  /*10090*/  LDG.E R64, [R4.64] ;  /* 0x0000002404407981 */ /* 0x0000a2000c1e1900 */
[----:B------:R-:W-:-:S04]  /*100a0*/  IADD3 R63, R41, c[0x0][0x184], RZ ;  /* 0x00006100293f7a10 */ /* 0x000fc80007ffe0ff */
[----:B------:R-:W-:-:S04]  /*100b0*/  LOP3.LUT R7, R63, 0xfffffffc, RZ, 0xc0, !PT ;  /* 0xfffffffc3f077812 */ /* 0x000fc800078ec0ff */
[----:B------:R-:W-:-:S05]  /*100c0*/  IADD3 R6, P0, R7, R16, RZ ;  /* 0x0000001007067210 */ /* 0x000fca0007f1e0ff */
[----:B------:R-:W-:-:S05]  /*100d0*/  IMAD.X R7, RZ, RZ, R19, P0 ;  /* 0x000000ffff077224 */ /* 0x000fca00000e0613 */
[----:B------:R1:W3:Y:S01]  /*100e0*/  LDG.E R6, [R6.64] ;  /* 0x0000002406067981 */ /* 0x0002e2000c1e1900 */
[----:B------:R-:W-:-:S04]  /*100f0*/  IADD3 R65, R63, c[0x0][0x184], RZ ;  /* 0x000061003f417a10 */ /* 0x000fc80007ffe0ff */
[----:B------:R-:W-:-:S04]  /*10100*/  LOP3.LUT R9, R65, 0xfffffffc, RZ, 0xc0, !PT ;  /* 0xfffffffc41097812 */ /* 0x000fc800078ec0ff */
[----:B------:R-:W-:-:S05]  /*10110*/  IADD3 R8, P0, R9, R16, RZ ;  /* 0x0000001009087210 */ /* 0x000fca0007f1e0ff */
[----:B------:R-:W-:-:S05]  /*10120*/  IMAD.X R9, RZ, RZ, R19, P0 ;  /* 0x000000ffff097224 */ /* 0x000fca00000e0613 */
[----:B------:R4:W5:Y:S01]  /*10130*/  LDG.E R8, [R8.64] ;  /* 0x0000002408087981 */ /* 0x000962000c1e1900 */
[----:B------:R-:W-:-:S04]  /*10140*/  IADD3 R67, R65, c[0x0][0x184], RZ ;  /* 0x0000610041437a10 */ /* 0x000fc80007ffe0ff */
[----:B0-----:R-:W-:-:S04]  /*10150*/  LOP3.LUT R5, R67, 0xfffffffc, RZ, 0xc0, !PT ;  /* 0xfffffffc43057812 */ /* 0x001fc800078ec0ff */
[----:B------:R-:W-:-:S05]  /*10160*/  IADD3 R4, P0, R5, R16, RZ ;  /* 0x0000001005047210 */ /* 0x000fca0007f1e0ff */
[----:B------:R-:W-:-:S05]  /*10170*/  IMAD.X R5, RZ, RZ, R19, P0 ;  /* 0x000000ffff057224 */ /* 0x000fca00000e0613 */
[----:B------:R0:W3:Y:S01]  /*10180*/  LDG.E R4, [R4.64] ;  /* 0x0000002404047981 */ /* 0x0000e2000c1e1900 */
[----:B-1----:R-:W-:Y:S02]  /*10190*/  LOP3.LUT R7, R60, 0xff, RZ, 0xc0, !PT ;  /* 0x000000ff3c077812 */ /* 0x002fe400078ec0ff */
[----:B------:R-:W-:Y:S02]  /*101a0*/  LOP3.LUT R66, R61, 0xff, RZ, 0xc0, !PT ;  /* 0x000000ff3d427812 */ /* 0x000fe400078ec0ff */
[----:B------:R-:W-:Y:S02]  /*101b0*/  ISETP.GE.U32.AND P0, PT, R52, R41, PT ;  /* 0x000000293400720c */ /* 0x000fe40003f06070 */
[----:B------:R-:W-:Y:S02]  /*101c0*/  PRMT R70, R60, 0x8880, RZ ;  /* 0x000088803c467816 */ /* 0x000fe400000000ff */
[----:B------:R-:W-:Y:S02]  /*101d0*/  ISETP.GE.AND.EX P0, PT, R45, RZ, PT, P0 ;  /* 0x000000ff2d00720c */ /* 0x000fe40003f06300 */
[----:B------:R-:W-:-:S02]  /*101e0*/  PRMT R76, R0, 0x8880, RZ ;  /* 0x00008880004c7816 */ /* 0x000fc400000000ff */
[----:B------:R-:W-:Y:S02]  /*101f0*/  PRMT R77, R14, 0x8880, RZ ;  /* 0x000088800e4d7816 */ /* 0x000fe400000000ff */
[C---:B--2---:R-:W-:Y:S02]  /*10200*/  LOP3.LUT R68, R64.reuse, 0xff, RZ, 0xc0, !PT ;  /* 0x000000ff40447812 */ /* 0x044fe400078ec0ff */
[C---:B------:R-:W-:Y:S02]  /*10210*/  PRMT R69, R64.reuse, 0x7771, RZ ;  /* 0x0000777140457816 */ /* 0x040fe400000000ff */
[----:B------:R-:W-:Y:S02]  /*10220*/  ISETP.NE.AND P2, PT, R7, R68, PT ;  /* 0x000000440700720c */ /* 0x000fe40003f45270 */
[----:B----4-:R-:W-:Y:S02]  /*10230*/  PRMT R9, R64, 0x8880, RZ ;  /* 0x0000888040097816 */ /* 0x010fe400000000ff */
[----:B------:R-:W-:-:S02]  /*10240*/  ISETP.NE.AND P6, PT, R66, R69, PT ;  /* 0x000000454200720c */ /* 0x000fc40003fc5270 */
[----:B------:R-:W-:Y:S02]  /*10250*/  PRMT R66, R61, 0x8880, RZ ;  /* 0x000088803d427816 */ /* 0x000fe400000000ff */
[----:B0-----:R-:W-:Y:S02]  /*10260*/  PRMT R5, R64, 0x9991, RZ ;  /* 0x0000999140057816 */ /* 0x001fe400000000ff */
[----:B------:R-:W-:Y:S02]  /*10270*/  ISETP.GE.AND P1, PT, R70, R9, PT ;  /* 0x000000094600720c */ /* 0x000fe40003f26270 */
[----:B------:R-:W-:Y:S02]  /*10280*/  LOP3.LUT R9, R59, 0xff, RZ, 0xc0, !PT ;  /* 0x000000ff3b097812 */ /* 0x000fe400078ec0ff */
[----:B------:R-:W-:Y:S02]  /*10290*/  PRMT R70, R64, 0x7773, RZ ;  /* 0x0000777340467816 */ /* 0x000fe400000000ff */
[----:B------:R-:W-:-:S02]  /*102a0*/  ISETP.GE.AND P5, PT, R66, R5, PT ;  /* 0x000000054200720c */ /* 0x000fc40003fa6270 */
[----:B------:R-:W-:Y:S02]  /*102b0*/  SEL R5, RZ, 0xffffffff, P0 ;  /* 0xffffffffff057807 */ /* 0x000fe40000000000 */
[----:B------:R-:W-:Y:S02]  /*102c0*/  ISETP.GE.U32.AND P0, PT, R48, R41, PT ;  /* 0x000000293000720c */ /* 0x000fe40003f06070 */
[----:B------:R-:W-:Y:S02]  /*102d0*/  @P2 SEL R5, RZ, 0xffffffff, P1 ;  /* 0xffffffffff052807 */ /* 0x000fe40000800000 */
[----:B------:R-:W-:Y:S02]  /*102e0*/  LOP3.LUT R7, R58, 0xff, RZ, 0xc0, !PT ;  /* 0x000000ff3a077812 */ /* 0x000fe400078ec0ff */
[----:B------:R-:W-:Y:S02]  /*102f0*/  PRMT R68, R64, 0x7772, RZ ;  /* 0x0000777240447816 */ /* 0x000fe400000000ff */
[----:B------:R-:W-:-:S02]  /*10300*/  ISETP.NE.AND P3, PT, R9, R70, PT ;  /* 0x000000460900720c */ /* 0x000fc40003f65270 */
[-C--:B------:R-:W-:Y:S02]  /*10310*/  ISETP.GE.U32.AND P2, PT, R46, R41.reuse, PT ;  /* 0x000000292e00720c */ /* 0x080fe40003f46070 */
[----:B------:R-:W-:Y:S02]  /*10320*/  ISETP.GE.AND.EX P0, PT, R50, RZ, PT, P0 ;  /* 0x000000ff3200720c */ /* 0x000fe40003f06300 */
[----:B------:R-:W-:Y:S02]  /*10330*/  PRMT R66, R58, 0x8880, RZ ;  /* 0x000088803a427816 */ /* 0x000fe400000000ff */
[----:B------:R-:W-:Y:S02]  /*10340*/  PRMT R9, R64, 0xaaa2, RZ ;  /* 0x0000aaa240097816 */ /* 0x000fe400000000ff */
[----:B------:R-:W-:Y:S02]  /*10350*/  ISETP.NE.AND P4, PT, R7, R68, PT ;  /* 0x000000440700720c */ /* 0x000fe40003f85270 */
[----:B------:R-:W-:-:S02]  /*10360*/  ISETP.GE.U32.AND P1, PT, R44, R41, PT ;  /* 0x000000292c00720c */ /* 0x000fc40003f26070 */
[----:B------:R-:W-:Y:S02]  /*10370*/  ISETP.GE.AND.EX P2, PT, R35, RZ, PT, P2 ;  /* 0x000000ff2300720c */ /* 0x000fe40003f46320 */
[----:B------:R-:W-:Y:S02]  /*10380*/  PRMT R69, R59, 0x8880, RZ ;  /* 0x000088803b457816 */ /* 0x000fe400000000ff */
[----:B------:R-:W-:Y:S02]  /*10390*/  PRMT R68, R64, 0xbbb3, RZ ;  /* 0x0000bbb340447816 */ /* 0x000fe400000000ff */
[----:B------:R-:W-:Y:S02]  /*103a0*/  SEL R7, RZ, 0xffffffff, P0 ;  /* 0xffffffffff077807 */ /* 0x000fe40000000000 */
[----:B------:R-:W-:Y:S02]  /*103b0*/  ISETP.GE.AND P0, PT, R66, R9, PT ;  /* 0x000000094200720c */ /* 0x000fe40003f06270 */
[----:B------:R-:W-:-:S02]  /*103c0*/  ISETP.GE.AND.EX P1, PT, R36, RZ, PT, P1 ;  /* 0x000000ff2400720c */ /* 0x000fc40003f26310 */
        /* <DEDUP_REMOVED lines=9> */
[----:B------:R-:W-:Y:S02]  /*10460*/  @P4 SEL R9, RZ, 0xffffffff, P0 ;  /* 0xffffffffff094807 */ /* 0x000fe40000000000 */
[----:B------:R-:W-:Y:S02]  /*10470*/  LOP3.LUT R5, R5, 0x1, RZ, 0xc0, !PT ;  /* 0x0000000105057812 */ /* 0x000fe400078ec0ff */
[----:B------:R-:W-:-:S02]  /*10480*/  LOP3.LUT R7, R57, 0xff, RZ, 0xc0, !PT ;  /* 0x000000ff39077812 */ /* 0x000fc400078ec0ff */
[----:B---3--:R-:W-:Y:S02]  /*10490*/  LOP3.LUT R66, R6, 0xff, RZ, 0xc0, !PT ;  /* 0x000000ff06427812 */ /* 0x008fe400078ec0ff */
[----:B------:R-:W-:Y:S02]  /*104a0*/  LOP3.LUT R9, R9, 0x1, RZ, 0xc0, !PT ;  /* 0x0000000109097812 */ /* 0x000fe400078ec0ff */
[----:B------:R-:W-:Y:S02]  /*104b0*/  ISETP.NE.U32.AND P1, PT, R5, 0x1, PT ;  /* 0x000000010500780c */ /* 0x000fe40003f25070 */
[----:B------:R-:W-:Y:S02]  /*104c0*/  ISETP.NE.AND P0, PT, R7, R66, PT ;  /* 0x000000420700720c */ /* 0x000fe40003f05270 */
[----:B------:R-:W-:Y:S02]  /*104d0*/  PRMT R5, R64, 0x7770, RZ ;  /* 0x0000777040057816 */ /* 0x000fe400000000ff */
[----:B------:R-:W-:-:S02]  /*104e0*/  ISETP.GE.U32.AND P5, PT, R40, R63, PT ;  /* 0x0000003f2800720c */ /* 0x000fc40003fa6070 */
[----:B------:R-:W-:Y:S02]  /*104f0*/  ISETP.NE.U32.AND P4, PT, R9, 0x1, PT ;  /* 0x000000010900780c */ /* 0x000fe40003f85070 */
[----:B------:R-:W-:Y:S02]  /*10500*/  PRMT R68, R57, 0x8880, RZ ;  /* 0x0000888039447816 */ /* 0x000fe400000000ff */
[----:B------:R-:W-:Y:S02]  /*10510*/  PRMT R9, R6, 0x8880, RZ ;  /* 0x0000888006097816 */ /* 0x000fe400000000ff */
[----:B------:R-:W-:Y:S02]  /*10520*/  SEL R60, R60, R5, !P1 ;  /* 0x000000053c3c7207 */ /* 0x000fe40004800000 */
[----:B------:R-:W-:Y:S02]  /*10530*/  ISETP.GE.AND.EX P5, PT, R34, RZ, PT, P5 ;  /* 0x000000ff2200720c */ /* 0x000fe40003fa6350 */
[----:B------:R-:W-:-:S02]  /*10540*/  LOP3.LUT R5, R56, 0xff, RZ, 0xc0, !PT ;  /* 0x000000ff38057812 */ /* 0x000fc400078ec0ff */
[----:B------:R-:W-:Y:S02]  /*10550*/  PRMT R66, R6, 0x7771, RZ ;  /* 0x0000777106427816 */ /* 0x000fe400000000ff */
[----:B------:R-:W-:Y:S02]  /*10560*/  ISETP.GE.AND P6, PT, R68, R9, PT ;  /* 0x000000094400720c */ /* 0x000fe40003fc6270 */
[----:B------:R-:W-:Y:S02]  /*10570*/  SEL R72, RZ, 0xffffffff, P5 ;  /* 0xffffffffff487807 */ /* 0x000fe40002800000 */
[----:B------:R-:W-:Y:S02]  /*10580*/  ISETP.NE.AND P5, PT, R5, R66, PT ;  /* 0x000000420500720c */ /* 0x000fe40003fa5270 */
[----:B------:R-:W-:Y:S02]  /*10590*/  @P0 SEL R72, RZ, 0xffffffff, P6 ;  /* 0xffffffffff480807 */ /* 0x000fe40003000000 */
[----:B------:R-:W-:-:S02]  /*105a0*/  ISETP.GE.U32.AND P0, PT, R39, R63, PT ;  /* 0x0000003f2700720c */ /* 0x000fc40003f06070 */
[----:B------:R-:W-:Y:S02]  /*105b0*/  PRMT R68, R56, 0x8880, RZ ;  /* 0x0000888038447816 */ /* 0x000fe400000000ff */
[----:B------:R-:W-:Y:S02]  /*105c0*/  PRMT R7, R6, 0x9991, RZ ;  /* 0x0000999106077816 */ /* 0x000fe400000000ff */
[----:B------:R-:W-:Y:S02]  /*105d0*/  ISETP.GE.AND.EX P0, PT, R33, RZ, PT, P0 ;  /* 0x000000ff2100720c */ /* 0x000fe40003f06300 */
[----:B------:R-:W-:Y:S02]  /*105e0*/  ISETP.GE.AND P6, PT, R68, R7, PT ;  /* 0x000000074400720c */ /* 0x000fe40003fc6270 */
[----:B------:R-:W-:Y:S02]  /*105f0*/  LOP3.LUT R5, R55, 0xff, RZ, 0xc0, !PT ;  /* 0x000000ff37057812 */ /* 0x000fe400078ec0ff */
[----:B------:R-:W-:-:S02]  /*10600*/  PRMT R66, R6, 0x7772, RZ ;  /* 0x0000777206427816 */ /* 0x000fc400000000ff */
[----:B------:R-:W-:Y:S02]  /*10610*/  SEL R73, RZ, 0xffffffff, P0 ;  /* 0xffffffffff497807 */ /* 0x000fe40000000000 */
[----:B------:R-:W-:Y:S02]  /*10620*/  @P5 SEL R73, RZ, 0xffffffff, P6 ;  /* 0xffffffffff495807 */ /* 0x000fe40003000000 */
[----:B------:R-:W-:Y:S02]  /*10630*/  ISETP.NE.AND P5, PT, R5, R66, PT ;  /* 0x000000420500720c */ /* 0x000fe40003fa5270 */
[----:B------:R-:W-:Y:S02]  /*10640*/  ISETP.GE.U32.AND P0, PT, R38, R63, PT ;  /* 0x0000003f2600720c */ /* 0x000fe40003f06070 */
[----:B------:R-:W-:Y:S02]  /*10650*/  PRMT R68, R55, 0x8880, RZ ;  /* 0x0000888037447816 */ /* 0x000fe400000000ff */
[----:B------:R-:W-:-:S02]  /*10660*/  PRMT R7, R6, 0xaaa2, RZ ;  /* 0x0000aaa206077816 */ /* 0x000fc400000000ff */
[----:B------:R-:W-:Y:S02]  /*10670*/  ISETP.GE.AND.EX P0, PT, R28, RZ, PT, P0 ;  /* 0x000000ff1c00720c */ /* 0x000fe40003f06300 */
[----:B------:R-:W-:Y:S02]  /*10680*/  PRMT R66, R6, 0x7773, RZ ;  /* 0x0000777306427816 */ /* 0x000fe400000000ff */
[----:B------:R-:W-:Y:S02]  /*10690*/  LOP3.LUT R5, R54, 0xff, RZ, 0xc0, !PT ;  /* 0x000000ff36057812 */ /* 0x000fe400078ec0ff */
[----:B------:R-:W-:Y:S02]  /*106a0*/  ISETP.GE.AND P6, PT, R68, R7, PT ;  /* 0x000000074400720c */ /* 0x000fe40003fc6270 */
[----:B------:R-:W-:Y:S02]  /*106b0*/  PRMT R7, R6, 0xbbb3, RZ ;  /* 0x0000bbb306077816 */ /* 0x000fe400000000ff */
[----:B------:R-:W-:-:S02]  /*106c0*/  SEL R74, RZ, 0xffffffff, P0 ;  /* 0xffffffffff4a7807 */ /* 0x000fc40000000000 */
[----:B------:R-:W-:Y:S01]  /*106d0*/  ISETP.NE.AND P0, PT, R5, R66, PT ;  /* 0x000000420500720c */ /* 0x000fe20003f05270 */
[----:B------:R-:W-:Y:S01]  /*106e0*/  IMAD.MOV.U32 R5, RZ, RZ, R7 ;  /* 0x000000ffff057224 */ /* 0x000fe200078e0007 */
[----:B------:R-:W-:Y:S02]  /*106f0*/  @P5 SEL R74, RZ, 0xffffffff, P6 ;  /* 0xffffffffff4a5807 */ /* 0x000fe40003000000 */
[----:B------:R-:W-:Y:S02]  /*10700*/  PRMT R68, R54, 0x8880, RZ ;  /* 0x0000888036447816 */ /* 0x000fe400000000ff */
[----:B------:R-:W-:Y:S02]  /*10710*/  PRMT R66, R64, 0x7771, RZ ;  /* 0x0000777140427816 */ /* 0x000fe400000000ff */
[----:B------:R-:W-:Y:S02]  /*10720*/  ISETP.GE.U32.AND P5, PT, R37, R63, PT ;  /* 0x0000003f2500720c */ /* 0x000fe40003fa6070 */
[----:B------:R-:W-:-:S02]  /*10730*/  SEL R61, R61, R66, !P2 ;  /* 0x000000423d3d7207 */ /* 0x000fc40005000000 */
[----:B------:R-:W-:Y:S02]  /*10740*/  ISETP.GE.AND P6, PT, R68, R5, PT ;  /* 0x000000054400720c */ /* 0x000fe40003fc6270 */
[----:B------:R-:W-:Y:S02]  /*10750*/  ISETP.GE.AND.EX P5, PT, R27, RZ, PT, P5 ;  /* 0x000000ff1b00720c */ /* 0x000fe40003fa6350 */
[----:B------:R-:W-:Y:S02]  /*10760*/  LOP3.LUT R5, R49, 0xff, RZ, 0xc0, !PT ;  /* 0x000000ff31057812 */ /* 0x000fe400078ec0ff */
[----:B-----5:R-:W-:Y:S02]  /*10770*/  LOP3.LUT R66, R8, 0xff, RZ, 0xc0, !PT ;  /* 0x000000ff08427812 */ /* 0x020fe400078ec0ff */
[----:B------:R-:W-:Y:S02]  /*10780*/  SEL R75, RZ, 0xffffffff, P5 ;  /* 0xffffffffff4b7807 */ /* 0x000fe40002800000 */
[----:B------:R-:W-:-:S02]  /*10790*/  ISETP.NE.AND P5, PT, R5, R66, PT ;  /* 0x000000420500720c */ /* 0x000fc40003fa5270 */
[----:B------:R-:W-:Y:S02]  /*107a0*/  @P0 SEL R75, RZ, 0xffffffff, P6 ;  /* 0xffffffffff4b0807 */ /* 0x000fe40003000000 */
[----:B------:R-:W-:Y:S02]  /*107b0*/  ISETP.GE.U32.AND P6, PT, R32, R65, PT ;  /* 0x000000412000720c */ /* 0x000fe40003fc6070 */
[----:B------:R-:W-:Y:S02]  /*107c0*/  PRMT R68, R49, 0x8880, RZ ;  /* 0x0000888031447816 */ /* 0x000fe400000000ff */
[----:B------:R-:W-:Y:S02]  /*107d0*/  PRMT R7, R8, 0x8880, RZ ;  /* 0x0000888008077816 */ /* 0x000fe400000000ff */
        /* <DEDUP_REMOVED lines=22> */
[C---:B------:R-:W-:Y:S02]  /*10940*/  LOP3.LUT R5, R53.reuse, 0xff, RZ, 0xc0, !PT ;  /* 0x000000ff35057812 */ /* 0x040fe400078ec0ff */
        /* <DEDUP_REMOVED lines=13> */
[----:B------:R-:W-:Y:S02]  /*10a20*/  LOP3.LUT R66, R4, 0xff, RZ, 0xc0, !PT ;  /* 0x000000ff04427812 */ /* 0x000fe400078ec0ff */
[----:B------:R-:W-:Y:S02]  /*10a30*/  SEL R71, RZ, 0xffffffff, P5 ;  /* 0xffffffffff477807 */ /* 0x000fe40002800000 */
[----:B------:R-:W-:-:S02]  /*10a40*/  ISETP.NE.AND P5, PT, R5, R66, PT ;  /* 0x000000420500720c */ /* 0x000fc40003fa5270 */
[----:B------:R-:W-:Y:S02]  /*10a50*/  @P0 SEL R71, RZ, 0xffffffff, P6 ;  /* 0xffffffffff470807 */ /* 0x000fe40003000000 */
[----:B------:R-:W-:Y:S02]  /*10a60*/  ISETP.GE.U32.AND P6, PT, R10, R67, PT ;  /* 0x000000430a00720c */ /* 0x000fe40003fc6070 */
[C---:B------:R-:W-:Y:S02]  /*10a70*/  PRMT R7, R4.reuse, 0x8880, RZ ;  /* 0x0000888004077816 */ /* 0x040fe400000000ff */
        /* <DEDUP_REMOVED lines=16> */
[C---:B------:R-:W-:Y:S02]  /*10b80*/  PRMT R76, R4.reuse, 0xaaa2, RZ ;  /* 0x0000aaa2044c7816 */ /* 0x040fe400000000ff */
[----:B------:R-:W-:Y:S02]  /*10b90*/  ISETP.NE.AND P5, PT, R9, R66, PT ;  /* 0x000000420900720c */ /* 0x000fe40003fa5270 */
[----:B------:R-:W-:Y:S02]  /*10ba0*/  PRMT R78, R4, 0x7773, RZ ;  /* 0x00007773044e7816 */ /* 0x000fe400000000ff */
[----:B------:R-:W-:Y:S02]  /*10bb0*/  ISETP.GE.U32.AND P0, PT, R18, R67, PT ;  /* 0x000000431200720c */ /* 0x000fe40003f06070 */
[----:B------:R-:W-:Y:S01]  /*10bc0*/  ISETP.GE.AND P6, PT, R77, R76, PT ;  /* 0x0000004c4d00720c */ /* 0x000fe20003fc6270 */
[----:B------:R-:W-:Y:S01]  /*10bd0*/  IMAD.MOV.U32 R77, RZ, RZ, R78 ;  /* 0x000000ffff4d7224 */ /* 0x000fe200078e004e */
[----:B------:R-:W-:-:S02]  /*10be0*/  ISETP.GE.AND.EX P0, PT, R15, RZ, PT, P0 ;  /* 0x000000ff0f00720c */ /* 0x000fc40003f06300 */
[----:B------:R-:W-:Y:S02]  /*10bf0*/  LOP3.LUT R66, R20, 0xff, RZ, 0xc0, !PT ;  /* 0x000000ff14427812 */ /* 0x000fe400078ec0ff */
[----:B------:R-:W-:Y:S02]  /*10c00*/  SEL R9, RZ, 0xffffffff, P0 ;  /* 0xffffffffff097807 */ /* 0x000fe40000000000 */
[----:B------:R-:W-:Y:S02]  /*10c10*/  ISETP.NE.AND P0, PT, R66, R77, PT ;  /* 0x0000004d4200720c */ /* 0x000fe40003f05270 */
[----:B------:R-:W-:Y:S02]  /*10c20*/  @P5 SEL R9, RZ, 0xffffffff, P6 ;  /* 0xffffffffff095807 */ /* 0x000fe40003000000 */
[----:B------:R-:W-:Y:S02]  /*10c30*/  ISETP.GE.U32.AND P5, PT, R24, R67, PT ;  /* 0x000000431800720c */ /* 0x000fe40003fa6070 */
[----:B------:R-:W-:-:S02]  /*10c40*/  PRMT R77, R20, 0x8880, RZ ;  /* 0x00008880144d7816 */ /* 0x000fc400000000ff */
        /* <DEDUP_REMOVED lines=9> */
[----:B------:R-:W-:Y:S02]  /*10ce0*/  LOP3.LUT R75, R75, 0x1, RZ, 0xc0, !PT ;  /* 0x000000014b4b7812 */ /* 0x000fe400078ec0ff */
[----:B------:R-:W-:Y:S02]  /*10cf0*/  ISETP.GE.AND P6, PT, R77, R76, PT ;  /* 0x0000004c4d00720c */ /* 0x000fe40003fc6270 */
[----:B------:R-:W-:Y:S02]  /*10d00*/  LOP3.LUT R74, R74, 0x1, RZ, 0xc0, !PT ;  /* 0x000000014a4a7812 */ /* 0x000fe400078ec0ff */
[----:B------:R-:W-:-:S02]  /*10d10*/  LOP3.LUT R72, R72, 0x1, RZ, 0xc0, !PT ;  /* 0x0000000148487812 */ /* 0x000fc400078ec0ff */
[----:B------:R-:W-:Y:S02]  /*10d20*/  LOP3.LUT R73, R73, 0x1, RZ, 0xc0, !PT ;  /* 0x0000000149497812 */ /* 0x000fe400078ec0ff */
[----:B------:R-:W-:Y:S02]  /*10d30*/  SEL R59, R59, R66, !P3 ;  /* 0x000000423b3b7207 */ /* 0x000fe40005800000 */
[----:B------:R-:W-:Y:S02]  /*10d40*/  SEL R50, R50, RZ, !P2 ;  /* 0x000000ff32327207 */ /* 0x000fe40005000000 */
[----:B------:R-:W-:Y:S02]  /*10d50*/  SEL R66, RZ, 0xffffffff, P5 ;  /* 0xffffffffff427807 */ /* 0x000fe40002800000 */
[----:B------:R-:W-:Y:S02]  /*10d60*/  SEL R45, R45, RZ, !P1 ;  /* 0x000000ff2d2d7207 */ /* 0x000fe40004800000 */
[----:B------:R-:W-:-:S02]  /*10d70*/  ISETP.NE.U32.AND P2, PT, R75, 0x1, PT ;  /* 0x000000014b00780c */ /* 0x000fc40003f45070 */
[----:B------:R-:W-:Y:S02]  /*10d80*/  @P0 SEL R66, RZ, 0xffffffff, P6 ;  /* 0xffffffffff420807 */ /* 0x000fe40003000000 */
[----:B------:R-:W-:Y:S02]  /*10d90*/  ISETP.NE.U32.AND P1, PT, R74, 0x1, PT ;  /* 0x000000014a00780c */ /* 0x000fe40003f25070 */
[----:B------:R-:W-:Y:S02]  /*10da0*/  PRMT R75, R6, 0x7773, RZ ;  /* 0x00007773064b7816 */ /* 0x000fe400000000ff */
[----:B------:R-:W-:Y:S02]  /*10db0*/  ISETP.NE.U32.AND P6, PT, R72, 0x1, PT ;  /* 0x000000014800780c */ /* 0x000fe40003fc5070 */
[----:B------:R-:W-:Y:S02]  /*10dc0*/  ISETP.NE.U32.AND P0, PT, R73, 0x1, PT ;  /* 0x000000014900780c */ /* 0x000fe40003f05070 */
[----:B------:R-:W-:-:S02]  /*10dd0*/  PRMT R74, R6, 0x7772, RZ ;  /* 0x00007772064a7816 */ /* 0x000fc400000000ff */
[----:B------:R-:W-:Y:S02]  /*10de0*/  LOP3.LUT R68, R68, 0x1, RZ, 0xc0, !PT ;  /* 0x0000000144447812 */ /* 0x000fe400078ec0ff */
[----:B------:R-:W-:Y:S02]  /*10df0*/  LOP3.LUT R5, R5, 0x1, RZ, 0xc0, !PT ;  /* 0x0000000105057812 */ /* 0x000fe400078ec0ff */
[----:B------:R-:W-:Y:S02]  /*10e00*/  LOP3.LUT R69, R69, 0x1, RZ, 0xc0, !PT ;  /* 0x0000000145457812 */ /* 0x000fe400078ec0ff */
[----:B------:R-:W-:Y:S02]  /*10e10*/  LOP3.LUT R7, R7, 0x1, RZ, 0xc0, !PT ;  /* 0x0000000107077812 */ /* 0x000fe400078ec0ff */
[----:B------:R-:W-:Y:S02]  /*10e20*/  ISETP.GE.U32.AND P5, PT, R78, c[0x0][0x17c], PT ;  /* 0x00005f004e007a0c */ /* 0x000fe40003fa6070 */
[----:B------:R-:W-:-:S02]  /*10e30*/  SEL R54, R54, R75, !P2 ;  /* 0x0000004b36367207 */ /* 0x000fc40005000000 */
[-C--:B------:R-:W-:Y:S02]  /*10e40*/  SEL R37, R37, R63.reuse, !P2 ;  /* 0x0000003f25257207 */ /* 0x080fe40005000000 */
[----:B------:R-:W-:Y:S02]  /*10e50*/  SEL R36, R36, RZ, !P3 ;  /* 0x000000ff24247207 */ /* 0x000fe40005800000 */
[----:B------:R-:W-:Y:S02]  /*10e60*/  SEL R27, R27, RZ, !P2 ;  /* 0x000000ff1b1b7207 */ /* 0x000fe40005000000 */
[----:B------:R-:W-:Y:S02]  /*10e70*/  SEL R55, R55, R74, !P1 ;  /* 0x0000004a37377207 */ /* 0x000fe40004800000 */
[-C--:B------:R-:W-:Y:S02]  /*10e80*/  SEL R40, R40, R63.reuse, !P6 ;  /* 0x0000003f28287207 */ /* 0x080fe40007000000 */
[----:B------:R-:W-:-:S02]  /*10e90*/  SEL R39, R39, R63, !P0 ;  /* 0x0000003f27277207 */ /* 0x000fc40004000000 */
[----:B------:R-:W-:Y:S02]  /*10ea0*/  SEL R38, R38, R63, !P1 ;  /* 0x0000003f26267207 */ /* 0x000fe40004800000 */
[----:B------:R-:W-:Y:S02]  /*10eb0*/  SEL R35, R35, RZ, !P4 ;  /* 0x000000ff23237207 */ /* 0x000fe40006000000 */
[----:B------:R-:W-:Y:S02]  /*10ec0*/  ISETP.NE.U32.AND P3, PT, R68, 0x1, PT ;  /* 0x000000014400780c */ /* 0x000fe40003f65070 */
[----:B------:R-:W-:Y:S02]  /*10ed0*/  SEL R28, R28, RZ, !P1 ;  /* 0x000000ff1c1c7207 */ /* 0x000fe40004800000 */
[----:B------:R-:W-:Y:S02]  /*10ee0*/  ISETP.NE.U32.AND P2, PT, R5, 0x1, PT ;  /* 0x000000010500780c */ /* 0x000fe40003f45070 */
[----:B------:R-:W-:-:S02]  /*10ef0*/  ISETP.NE.U32.AND P4, PT, R69, 0x1, PT ;  /* 0x000000014500780c */ /* 0x000fc40003f85070 */
[C---:B------:R-:W-:Y:S02]  /*10f00*/  PRMT R68, R8.reuse, 0x7770, RZ ;  /* 0x0000777008447816 */ /* 0x040fe400000000ff */
[----:B------:R-:W-:Y:S02]  /*10f10*/  PRMT R63, R8, 0x7771, RZ ;  /* 0x00007771083f7816 */ /* 0x000fe400000000ff */
[----:B------:R-:W-:Y:S02]  /*10f20*/  ISETP.NE.U32.AND P1, PT, R7, 0x1, PT ;  /* 0x000000010700780c */ /* 0x000fe40003f25070 */
[----:B------:R-:W-:Y:S02]  /*10f30*/  PRMT R5, R4, 0x7770, RZ ;  /* 0x0000777004057816 */ /* 0x000fe400000000ff */
[----:B------:R-:W-:Y:S02]  /*10f40*/  LOP3.LUT R9, R9, 0x1, RZ, 0xc0, !PT ;  /* 0x0000000109097812 */ /* 0x000fe400078ec0ff */
[----:B------:R-:W-:-:S02]  /*10f50*/  LOP3.LUT R66, R66, 0x1, RZ, 0xc0, !PT ;  /* 0x0000000142427812 */ /* 0x000fc400078ec0ff */
[C---:B------:R-:W-:Y:S02]  /*10f60*/  PRMT R72, R6.reuse, 0x7770, RZ ;  /* 0x0000777006487816 */ /* 0x040fe400000000ff */
[----:B------:R-:W-:Y:S02]  /*10f70*/  PRMT R73, R6, 0x7771, RZ ;  /* 0x0000777106497816 */ /* 0x000fe400000000ff */
[----:B------:R-:W-:Y:S02]  /*10f80*/  LOP3.LUT R70, R70, 0x1, RZ, 0xc0, !PT ;  /* 0x0000000146467812 */ /* 0x000fe400078ec0ff */
[----:B------:R-:W-:Y:S02]  /*10f90*/  SEL R49, R49, R68, !P4 ;  /* 0x0000004431317207 */ /* 0x000fe40006000000 */
[----:B------:R-:W-:Y:S02]  /*10fa0*/  SEL R63, R42, R63, !P3 ;  /* 0x0000003f2a3f7207 */ /* 0x000fe40005800000 */
[----:B------:R-:W-:-:S02]  /*10fb0*/  SEL R32, R32, R65, !P4 ;  /* 0x0000004120207207 */ /* 0x000fc40006000000 */
[----:B------:R-:W-:Y:S02]  /*10fc0*/  SEL R31, R31, R65, !P3 ;  /* 0x000000411f1f7207 */ /* 0x000fe40005800000 */
[----:B------:R-:W-:Y:S02]  /*10fd0*/  SEL R26, R26, RZ, !P4 ;  /* 0x000000ff1a1a7207 */ /* 0x000fe40006000000 */
[----:B------:R-:W-:Y:S02]  /*10fe0*/  SEL R25, R25, RZ, !P3 ;  /* 0x000000ff19197207 */ /* 0x000fe40005800000 */
[----:B------:R-:W-:Y:S02]  /*10ff0*/  SEL R0, R0, R5, !P1 ;  /* 0x0000000500007207 */ /* 0x000fe40004800000 */
[----:B------:R-:W-:Y:S02]  /*11000*/  LOP3.LUT R71, R71, 0x1, RZ, 0xc0, !PT ;  /* 0x0000000147477812 */ /* 0x000fe400078ec0ff */
[----:B------:R-:W-:-:S02]  /*11010*/  ISETP.NE.U32.AND P4, PT, R9, 0x1, PT ;  /* 0x000000010900780c */ /* 0x000fc40003f85070 */
[----:B------:R-:W-:Y:S02]  /*11020*/  PRMT R7, R4, 0x7772, RZ ;  /* 0x0000777204077816 */ /* 0x000fe400000000ff */
[----:B------:R-:W-:Y:S02]  /*11030*/  ISETP.NE.U32.AND P3, PT, R66, 0x1, PT ;  /* 0x000000014200780c */ /* 0x000fe40003f65070 */
[----:B------:R-:W-:Y:S02]  /*11040*/  PRMT R5, R4, 0x7773, RZ ;  /* 0x0000777304057816 */ /* 0x000fe400000000ff */
[----:B------:R-:W-:Y:S02]  /*11050*/  SEL R57, R57, R72, !P6 ;  /* 0x0000004839397207 */ /* 0x000fe40007000000 */
[----:B------:R-:W-:Y:S02]  /*11060*/  SEL R34, R34, RZ, !P6 ;  /* 0x000000ff22227207 */ /* 0x000fe40007000000 */
[----:B------:R-:W-:-:S02]  /*11070*/  SEL R56, R56, R73, !P0 ;  /* 0x0000004938387207 */ /* 0x000fc40004000000 */
[----:B------:R-:W-:Y:S02]  /*11080*/  ISETP.NE.U32.AND P6, PT, R70, 0x1, PT ;  /* 0x000000014600780c */ /* 0x000fe40003fc5070 */
[----:B------:R-:W-:Y:S02]  /*11090*/  SEL R33, R33, RZ, !P0 ;  /* 0x000000ff21217207 */ /* 0x000fe40004000000 */
[----:B------:R-:W-:Y:S02]  /*110a0*/  PRMT R42, R4, 0x7771, RZ ;  /* 0x00007771042a7816 */ /* 0x000fe400000000ff */
        /* <DEDUP_REMOVED lines=17> */
[----:B------:R-:W-:Y:S02]  /*111c0*/  SEL R3, R3, RZ, !P1 ;  /* 0x000000ff03037207 */ /* 0x000fe40004800000 */
[----:B------:R-:W-:Y:S02]  /*111d0*/  SEL R12, R12, RZ, !P2 ;  /* 0x000000ff0c0c7207 */ /* 0x000fe40005000000 */
[----:B------:R-:W-:Y:S02]  /*111e0*/  SEL R15, R15, RZ, !P4 ;  /* 0x000000ff0f0f7207 */ /* 0x000fe40006000000 */
[----:B------:R-:W-:-:S02]  /*111f0*/  SEL R21, R21, RZ, !P3 ;  /* 0x000000ff15157207 */ /* 0x000fc40005800000 */
[----:B------:R-:W-:Y:S02]  /*11200*/  PRMT R14, R7, 0x7610, R14 ;  /* 0x00007610070e7816 */ /* 0x000fe4000000000e */
[----:B------:R-:W-:Y:S01]  /*11210*/  PRMT R20, R5, 0x7610, R20 ;  /* 0x0000761005147816 */ /* 0x000fe20000000014 */
[----:B------:R-:W-:Y:S01]  /*11220*/  @P5 CALL.REL.NOINC `(.L_x_3866) ;  /* 0x0000001000005944 */ /* 0x000fe20003c00000 */
[----:B------:R-:W-:Y:S05]  /*11230*/  BRA `(.L_x_3867) ;  /* 0xffffee2000007947 */ /* 0x000fea000383ffff */
.L_x_3866:
[----:B------:R-:W-:Y:S05]  /*11240*/  BSYNC B1 ;  /* 0x0000000000017941 */ /* 0x000fea0003800000 */
.L_x_3865:
[----:B------:R-:W-:Y:S02]  /*11250*/  PRMT R7, R64, 0xbbb3, RZ ;  /* 0x0000bbb340077816 */ /* 0x000fe400000000ff */
[C---:B------:R-:W-:Y:S02]  /*11260*/  PRMT R62, R6.reuse, 0x8880, RZ ;  /* 0x00008880063e7816 */ /* 0x040fe400000000ff */
[C---:B------:R-:W-:Y:S02]  /*11270*/  PRMT R73, R6.reuse, 0x9991, RZ ;  /* 0x0000999106497816 */ /* 0x040fe400000000ff */
[C---:B------:R-:W-:Y:S02]  /*11280*/  PRMT R70, R6.reuse, 0xaaa2, RZ ;  /* 0x0000aaa206467816 */ /* 0x040fe400000000ff */
[----:B------:R-:W-:-:S02]  /*11290*/  PRMT R63, R6, 0xbbb3, RZ ;  /* 0x0000bbb3063f7816 */ /* 0x000fc400000000ff */
[C---:B------:R-:W-:Y:S02]  /*112a0*/  PRMT R6, R8.reuse, 0x9991, RZ ;  /* 0x0000999108067816 */ /* 0x040fe400000000ff */
[----:B------:R-:W-:Y:S02]  /*112b0*/  PRMT R9, R8, 0xbbb3, RZ ;  /* 0x0000bbb308097816 */ /* 0x000fe400000000ff */
[C---:B------:R-:W-:Y:S02]  /*112c0*/  PRMT R67, R4.reuse, 0x8880, RZ ;  /* 0x0000888004437816 */ /* 0x040fe400000000ff */
[C---:B------:R-:W-:Y:S02]  /*112d0*/  PRMT R66, R4.reuse, 0x9991, RZ ;  /* 0x0000999104427816 */ /* 0x040fe400000000ff */
[----:B------:R-:W-:Y:S02]  /*112e0*/  PRMT R69, R4, 0xaaa2, RZ ;  /* 0x0000aaa204457816 */ /* 0x000fe400000000ff */
[----:B------:R-:W-:-:S02]  /*112f0*/  PRMT R65, R64, 0x8880, RZ ;  /* 0x0000888040417816 */ /* 0x000fc400000000ff */
[C---:B------:R-:W-:Y:S02]  /*11300*/  PRMT R5, R64.reuse, 0x9991, RZ ;  /* 0x0000999140057816 */ /* 0x040fe400000000ff */
[----:B------:R-:W-:Y:S02]  /*11310*/  PRMT R71, R64, 0xaaa2, RZ ;  /* 0x0000aaa240477816 */ /* 0x000fe400000000ff */
        /* <DEDUP_REMOVED lines=19> */
.L_x_3864:
[----:B------:R-:W-:Y:S05]  /*11450*/  BSYNC B0 ;  /* 0x0000000000007941 */ /* 0x000fea0003800000 */
.L_x_3863:
[----:B------:R-:W-:Y:S01]  /*11460*/  ISETP.GE.U32.AND P0, PT, R41, c[0x0][0x17c], PT ;  /* 0x00005f0029007a0c */ /* 0x000fe20003f06070 */
[----:B------:R-:W-:-:S12]  /*11470*/  BSSY B0, `(.L_x_3868) ;  /* 0x000002f000007945 */ /* 0x000fd80003800000 */
[----:B------:R-:W-:Y:S05]  /*11480*/  @P0 BRA `(.L_x_3869) ;  /* 0x000002d000000947 */ /* 0x000fea0003800000 */
        /* <DEDUP_REMOVED lines=22> */
[C---:B------:R-:W-:Y:S02]  /*115f0*/  IADD3 R5, R74.reuse, c[0x0][0x184], RZ ;  /* 0x000061004a057a10 */ /* 0x040fe40007ffe0ff */
[----:B------:R-:W-:Y:S02]  /*11600*/  LOP3.LUT R7, R74, 0xfffffffc, RZ, 0xc0, !PT ;  /* 0xfffffffc4a077812 */ /* 0x000fe400078ec0ff */
[----:B------:R-:W-:-:S13]  /*11610*/  ISETP.GE.U32.AND P1, PT, R5, c[0x0][0x17c], PT ;  /* 0x00005f0005007a0c */ /* 0x000fda0003f26070 */
[----:B------:R-:W-:-:S04]  /*11620*/  @!P1 LOP3.LUT R5, R5, 0xfffffffc, RZ, 0xc0, !PT ;  /* 0xfffffffc05059812 */ /* 0x000fc800078ec0ff */
[----:B------:R-:W-:-:S05]  /*11630*/  @!P1 IADD3 R4, P2, R5, R16, RZ ;  /* 0x0000001005049210 */ /* 0x000fca0007f5e0ff */
        /* <DEDUP_REMOVED lines=18> */
.L_x_3869:
[----:B------:R-:W-:Y:S05]  /*11760*/  BSYNC B0 ;  /* 0x0000000000007941 */ /* 0x000fea0003800000 */
.L_x_3868:
        /* <DEDUP_REMOVED lines=200> */
[----:B------:R-:W-:Y:S02]  /*123f0*/  ISETP.NE.AND P5, PT, R5, R4, PT ;  /* 0x000000040500720c */ /* 0x000fe40003fa5270 */
[----:B------:R-:W-:Y:S02]  /*12400*/  LOP3.LUT R8, R9, 0xff, RZ, 0xc0, !PT ;  /* 0x000000ff09087812 */ /* 0x000fe400078ec0ff */
[----:B------:R-:W-:Y:S02]  /*12410*/  LOP3.LUT R41, R20, 0xff, RZ, 0xc0, !PT ;  /* 0x000000ff14297812 */ /* 0x000fe400078ec0ff */
[----:B------:R-:W-:Y:S02]  /*12420*/  PRMT R4, R66, 0x8880, RZ ;  /* 0x0000888042047816 */ /* 0x000fe400000000ff */
[----:B------:R-:W-:Y:S02]  /*12430*/  PRMT R5, R11, 0x8880, RZ ;  /* 0x000088800b057816 */ /* 0x000fe400000000ff */
[----:B------:R-:W-:-:S02]  /*12440*/  ISETP.GE.U32.AND P0, PT, R10, R7, PT ;  /* 0x000000070a00720c */ /* 0x000fc40003f06070 */
[----:B------:R-:W-:Y:S02]  /*12450*/  ISETP.NE.AND P4, PT, R19, R6, PT ;  /* 0x000000061300720c */ /* 0x000fe40003f85270 */
[----:B------:R-:W-:Y:S02]  /*12460*/  ISETP.GE.AND P6, PT, R63, R16, PT ;  /* 0x000000103f00720c */ /* 0x000fe40003fc6270 */
[----:B------:R-:W-:Y:S02]  /*12470*/  PRMT R6, R69, 0x8880, RZ ;  /* 0x0000888045067816 */ /* 0x000fe400000000ff */
[----:B------:R-:W-:Y:S02]  /*12480*/  PRMT R19, R14, 0x8880, RZ ;  /* 0x000088800e137816 */ /* 0x000fe400000000ff */
[----:B------:R-:W-:Y:S02]  /*12490*/  ISETP.NE.AND P3, PT, R41, R8, PT ;  /* 0x000000082900720c */ /* 0x000fe40003f65270 */
        /* <DEDUP_REMOVED lines=40> */
.L_x_3871:
[----:B------:R-:W-:Y:S05]  /*12720*/  BSYNC B0 ;  /* 0x0000000000007941 */ /* 0x000fea0003800000 */
.L_x_3870:
        /* <DEDUP_REMOVED lines=59> */
[----:B------:R-:W-:Y:S02]  /*12ae0*/  SEL R8, R36, R27, !P3 ;  /* 0x0000001b24087207 */ /* 0x000fe40005800000 */
[----:B------:R-:W-:Y:S02]  /*12af0*/  ISETP.NE.AND P1, PT, R4, R7, PT ;  /* 0x000000070400720c */ /* 0x000fe40003f25270 */
[----:B------:R-:W-:Y:S02]  /*12b00*/  ISETP.NE.AND P6, PT, R5, R6, PT ;  /* 0x000000060500720c */ /* 0x000fe40003fc5270 */
[----:B------:R-:W-:Y:S02]  /*12b10*/  SEL R19, R52, R40, !P0 ;  /* 0x0000002834137207 */ /* 0x000fe40004000000 */
[----:B------:R-:W-:-:S02]  /*12b20*/  LOP3.LUT R7, R47, 0xff, RZ, 0xc0, !PT ;  /* 0x000000ff2f077812 */ /* 0x000fc400078ec0ff */
[----:B------:R-:W-:Y:S02]  /*12b30*/  LOP3.LUT R6, R53, 0xff, RZ, 0xc0, !PT ;  /* 0x000000ff35067812 */ /* 0x000fe400078ec0ff */
[----:B------:R-:W-:Y:S02]  /*12b40*/  LOP3.LUT R4, R58, 0xff, RZ, 0xc0, !PT ;  /* 0x000000ff3a047812 */ /* 0x000fe400078ec0ff */
[----:B------:R-:W-:Y:S02]  /*12b50*/  LOP3.LUT R5, R54, 0xff, RZ, 0xc0, !PT ;  /* 0x000000ff36057812 */ /* 0x000fe400078ec0ff */
[----:B------:R-:W-:Y:S02]  /*12b60*/  PRMT R27, R49, 0x8880, RZ ;  /* 0x00008880311b7816 */ /* 0x000fe400000000ff */
[----:B------:R-:W-:Y:S02]  /*12b70*/  PRMT R28, R60, 0x8880, RZ ;  /* 0x000088803c1c7816 */ /* 0x000fe400000000ff */
        /* <DEDUP_REMOVED lines=8> */
[----:B------:R-:W-:-:S02]  /*12c00*/  ISETP.GE.AND.EX P0, PT, R45, R26, PT, P0 ;  /* 0x0000001a2d00720c */ /* 0x000fc40003f06300 */
        /* <DEDUP_REMOVED lines=42> */
[----:B------:R-:W-:-:S02]  /*12eb0*/  ISETP.NE.AND P6, PT, R4, R7, PT ;  /* 0x000000070400720c */ /* 0x000fc40003fc5270 */
[----:B------:R-:W-:Y:S02]  /*12ec0*/  ISETP.NE.AND P4, PT, R5, R6, PT ;  /* 0x000000060500720c */ /* 0x000fe40003f85270 */
[----:B------:R-:W-:Y:S02]  /*12ed0*/  LOP3.LUT R7, R14, 0xff, RZ, 0xc0, !PT ;  /* 0x000000ff0e077812 */ /* 0x000fe400078ec0ff */
[----:B------:R-:W-:Y:S02]  /*12ee0*/  LOP3.LUT R6, R20, 0xff, RZ, 0xc0, !PT ;  /* 0x000000ff14067812 */ /* 0x000fe400078ec0ff */
[----:B------:R-:W-:Y:S02]  /*12ef0*/  LOP3.LUT R4, R47, 0xff, RZ, 0xc0, !PT ;  /* 0x000000ff2f047812 */ /* 0x000fe400078ec0ff */
[----:B------:R-:W-:Y:S02]  /*12f00*/  LOP3.LUT R5, R53, 0xff, RZ, 0xc0, !PT ;  /* 0x000000ff35057812 */ /* 0x000fe400078ec0ff */
[----:B------:R-:W-:-:S02]  /*12f10*/  PRMT R27, R0, 0x8880, RZ ;  /* 0x00008880001b7816 */ /* 0x000fc400000000ff */
[----:B------:R-:W-:Y:S02]  /*12f20*/  PRMT R30, R49, 0x8880, RZ ;  /* 0x00008880311e7816 */ /* 0x000fe400000000ff */
[----:B------:R-:W-:Y:S02]  /*12f30*/  SEL R28, R45, R26, !P0 ;  /* 0x0000001a2d1c7207 */ /* 0x000fe40004000000 */
[----:B------:R-:W-:Y:S02]  /*12f40*/  SEL R26, R48, R31, !P1 ;  /* 0x0000001f301a7207 */ /* 0x000fe40004800000 */
[----:B------:R-:W-:Y:S02]  /*12f50*/  SEL R25, R50, R25, !P1 ;  /* 0x0000001932197207 */ /* 0x000fe40004800000 */
[----:B------:R-:W-:Y:S02]  /*12f60*/  SEL R29, R44, R29, !P3 ;  /* 0x0000001d2c1d7207 */ /* 0x000fe40005800000 */
[----:B------:R-:W-:-:S02]  /*12f70*/  SEL R8, R8, R43, !P3 ;  /* 0x0000002b08087207 */ /* 0x000fc40005800000 */
[----:B------:R-:W-:Y:S01]  /*12f80*/  ISETP.NE.AND P3, PT, R4, R7, PT ;  /* 0x000000070400720c */ /* 0x000fe20003f65270 */
[----:B------:R-:W-:Y:S01]  /*12f90*/  IMAD.MOV.U32 R4, RZ, RZ, R30 ;  /* 0x000000ffff047224 */ /* 0x000fe200078e001e */
[----:B------:R-:W-:Y:S01]  /*12fa0*/  ISETP.NE.AND P1, PT, R5, R6, PT ;  /* 0x000000060500720c */ /* 0x000fe20003f25270 */
[----:B------:R-:W-:Y:S01]  /*12fb0*/  IMAD.MOV.U32 R5, RZ, RZ, R27 ;  /* 0x000000ffff057224 */ /* 0x000fe200078e001b */
[----:B------:R-:W-:Y:S02]  /*12fc0*/  PRMT R6, R20, 0x8880, RZ ;  /* 0x0000888014067816 */ /* 0x000fe400000000ff */
[----:B------:R-:W-:Y:S02]  /*12fd0*/  PRMT R7, R53, 0x8880, RZ ;  /* 0x0000888035077816 */ /* 0x000fe400000000ff */
[----:B------:R-:W-:Y:S02]  /*12fe0*/  SEL R19, R19, R32, !P0 ;  /* 0x0000002013137207 */ /* 0x000fe40004000000 */
[----:B------:R-:W-:-:S02]  /*12ff0*/  ISETP.GE.U32.AND P0, PT, R29, R24, PT ;  /* 0x000000181d00720c */ /* 0x000fc40003f06070 */
[----:B------:R-:W-:Y:S01]  /*13000*/  ISETP.GE.AND P5, PT, R4, R5, PT ;  /* 0x000000050400720c */ /* 0x000fe20003fa6270 */
[----:B------:R-:W-:Y:S01]  /*13010*/  IMAD.MOV.U32 R5, RZ, RZ, R6 ;  /* 0x000000ffff057224 */ /* 0x000fe200078e0006 */
[----:B------:R-:W-:Y:S01]  /*13020*/  ISETP.GE.AND.EX P0, PT, R8, R21, PT, P0 ;  /* 0x000000150800720c */ /* 0x000fe20003f06300 */
[----:B------:R-:W-:Y:S01]  /*13030*/  IMAD.MOV.U32 R4, RZ, RZ, R7 ;  /* 0x000000ffff047224 */ /* 0x000fe200078e0007 */
[----:B------:R-:W-:Y:S02]  /*13040*/  SEL R16, R16, R51, !P2 ;  /* 0x0000003310107207 */ /* 0x000fe40005000000 */
[----:B------:R-:W-:Y:S02]  /*13050*/  SEL R7, RZ, 0xffffffff, P0 ;  /* 0xffffffffff077807 */ /* 0x000fe40000000000 */
[----:B------:R-:W-:Y:S02]  /*13060*/  ISETP.GE.AND P2, PT, R4, R5, PT ;  /* 0x000000050400720c */ /* 0x000fe40003f46270 */
[----:B------:R-:W-:-:S02]  /*13070*/  ISETP.GE.U32.AND P0, PT, R19, R10, PT ;  /* 0x0000000a1300720c */ /* 0x000fc40003f06070 */
[----:B------:R-:W-:Y:S02]  /*13080*/  @P1 SEL R7, RZ, 0xffffffff, P2 ;  /* 0xffffffffff071807 */ /* 0x000fe40001000000 */
[----:B------:R-:W-:Y:S02]  /*13090*/  ISETP.GE.U32.AND P2, PT, R26, R13, PT ;  /* 0x0000000d1a00720c */ /* 0x000fe40003f46070 */
        /* <DEDUP_REMOVED lines=11> */
[----:B------:R-:W-:Y:S02]  /*13150*/  ISETP.GE.AND P2, PT, R6, R27, PT ;  /* 0x0000001b0600720c */ /* 0x000fe40003f46270 */
[----:B------:R-:W-:Y:S02]  /*13160*/  SEL R6, RZ, 0xffffffff, P1 ;  /* 0xffffffffff067807 */ /* 0x000fe40000800000 */
[----:B------:R-:W-:Y:S02]  /*13170*/  @P6 SEL R4, RZ, 0xffffffff, P5 ;  /* 0xffffffffff046807 */ /* 0x000fe40002800000 */
[----:B------:R-:W-:Y:S02]  /*13180*/  @P3 SEL R6, RZ, 0xffffffff, P2 ;  /* 0xffffffffff063807 */ /* 0x000fe40001000000 */
[----:B------:R-:W-:-:S02]  /*13190*/  @P4 SEL R5, RZ, 0xffffffff, P0 ;  /* 0xffffffffff054807 */ /* 0x000fc40000000000 */
        /* <DEDUP_REMOVED lines=20> */
[----:B------:R-:W-:Y:S02]  /*132e0*/  PRMT R3, R20, 0x7610, R3 ;  /* 0x0000761014037816 */ /* 0x000fe40000000003 */
[----:B------:R-:W-:Y:S02]  /*132f0*/  PRMT R13, R14, 0x7610, R13 ;  /* 0x000076100e0d7816 */ /* 0x000fe4000000000d */
[----:B------:R-:W-:Y:S02]  /*13300*/  PRMT R21, R0, 0x7610, R21 ;  /* 0x0000761000157816 */ /* 0x000fe40000000015 */
.L_x_3820:
[----:B------:R-:W-:Y:S05]  /*13310*/  BSYNC B6 ;  /* 0x0000000000067941 */ /* 0x000fea0003800000 */
.L_x_3819:
        /* <DEDUP_REMOVED lines=12> */
[----:B------:R0:W-:Y:S04]  /*133e0*/  STS.U8 [R4+0x10], R21 ;  /* 0x0000101504007388 */ /* 0x0001e80000000000 */
[----:B------:R0:W-:Y:S04]  /*133f0*/  STS.U8 [R4+0x20], R15 ;  /* 0x0000200f04007388 */ /* 0x0001e80000000000 */
[----:B------:R0:W-:Y:S04]  /*13400*/  STS.U8 [R4+0x30], R13 ;  /* 0x0000300d04007388 */ /* 0x0001e80000000000 */
[----:B------:R0:W-:Y:S01]  /*13410*/  STS.U8 [R4+0x40], R3 ;  /* 0x0000400304007388 */ /* 0x0001e20000000000 */
[----:B------:R-:W-:Y:S05]  /*13420*/  @!P0 BRA `(.L_x_3872) ;  /* 0x000005b000008947 */ /* 0x000fea0003800000 */
[----:B------:R-:W-:-:S04]  /*13430*/  IMAD.U32 R0, RZ, RZ, UR4 ;  /* 0x00000004ff007e24 */ /* 0x000fc8000f8e00ff */
.L_x_3875:
        /* <DEDUP_REMOVED lines=10> */
[----:B------:R-:W-:Y:S02]  /*134e0*/  PRMT R33, R21, 0x8880, RZ ;  /* 0x0000888015217816 */ /* 0x000fe400000000ff */
[----:B------:R-:W-:Y:S01]  /*134f0*/  PRMT R35, R15, 0x8880, RZ ;  /* 0x000088800f237816 */ /* 0x000fe200000000ff */
[----:B------:R-:W-:Y:S01]  /*13500*/  IMAD.SHL.U32 R28, R0, 0x40, RZ ;  /* 0x00000040001c7824 */ /* 0x000fe200078e00ff */
[----:B------:R-:W-:Y:S02]  /*13510*/  LOP3.LUT R0, R21, 0xff, RZ, 0xc0, !PT ;  /* 0x000000ff15007812 */ /* 0x000fe400078ec0ff */
[C---:B------:R-:W-:Y:S02]  /*13520*/  LOP3.LUT R16, R13.reuse, 0xff, RZ, 0xc0, !PT ;  /* 0x000000ff0d107812 */ /* 0x040fe400078ec0ff */
[----:B------:R-:W1:Y:S01]  /*13530*/  LDS.S8 R12, [R28+0x10] ;  /* 0x000010001c0c7984 */ /* 0x000e620000000200 */
[----:B------:R-:W-:-:S03]  /*13540*/  PRMT R37, R13, 0x8880, RZ ;  /* 0x000088800d257816 */ /* 0x000fc600000000ff */
[----:B------:R-:W2:Y:S04]  /*13550*/  LDS.S8 R14, [R28+0x20] ;  /* 0x000020001c0e7984 */ /* 0x000ea80000000200 */
[----:B------:R-:W3:Y:S04]  /*13560*/  LDS.S8 R20, [R28+0x30] ;  /* 0x000030001c147984 */ /* 0x000ee80000000200 */
[----:B------:R-:W4:Y:S04]  /*13570*/  LDS.64 R26, [R28+0x18] ;  /* 0x000018001c1a7984 */ /* 0x000f280000000a00 */
[----:B------:R-:W5:Y:S04]  /*13580*/  LDS.64 R24, [R28+0x28] ;  /* 0x000028001c187984 */ /* 0x000f680000000a00 */
[----:B------:R-:W0:Y:S04]  /*13590*/  LDS.S8 R30, [R28+0x40] ;  /* 0x000040001c1e7984 */ /* 0x000e280000000200 */
[----:B------:R-:W0:Y:S04]  /*135a0*/  LDS.64 R18, [R28+0x38] ;  /* 0x000038001c127984 */ /* 0x000e280000000a00 */
[----:B0-----:R0:W5:Y:S02]  /*135b0*/  LDS.64 R4, [R28+0x48] ;  /* 0x000048001c047984 */ /* 0x0011640000000a00 */
[----:B0-----:R-:W-:-:S02]  /*135c0*/  LOP3.LUT R28, R3, 0xff, RZ, 0xc0, !PT ;  /* 0x000000ff031c7812 */ /* 0x001fc400078ec0ff */
[----:B-1----:R-:W-:Y:S02]  /*135d0*/  LOP3.LUT R31, R12, 0xff, RZ, 0xc0, !PT ;  /* 0x000000ff0c1f7812 */ /* 0x002fe400078ec0ff */
[----:B------:R-:W-:Y:S02]  /*135e0*/  ISETP.GE.AND P0, PT, R33, R12, PT ;  /* 0x0000000c2100720c */ /* 0x000fe40003f06270 */
[----:B------:R-:W-:Y:S02]  /*135f0*/  ISETP.NE.AND P3, PT, R0, R31, PT ;  /* 0x0000001f0000720c */ /* 0x000fe40003f65270 */
[----:B------:R-:W-:Y:S02]  /*13600*/  LOP3.LUT R0, R15, 0xff, RZ, 0xc0, !PT ;  /* 0x000000ff0f007812 */ /* 0x000fe400078ec0ff */
[----:B--2---:R-:W-:Y:S02]  /*13610*/  LOP3.LUT R31, R14, 0xff, RZ, 0xc0, !PT ;  /* 0x000000ff0e1f7812 */ /* 0x004fe400078ec0ff */
[----:B---3--:R-:W-:-:S02]  /*13620*/  LOP3.LUT R33, R20, 0xff, RZ, 0xc0, !PT ;  /* 0x000000ff14217812 */ /* 0x008fc400078ec0ff */
[----:B------:R-:W-:Y:S02]  /*13630*/  ISETP.NE.AND P5, PT, R0, R31, PT ;  /* 0x0000001f0000720c */ /* 0x000fe40003fa5270 */
[----:B------:R-:W-:Y:S02]  /*13640*/  SEL R0, RZ, 0xffffffff, P0 ;  /* 0xffffffffff007807 */ /* 0x000fe40000000000 */
[----:B------:R-:W-:Y:S02]  /*13650*/  ISETP.GE.AND P1, PT, R35, R14, PT ;  /* 0x0000000e2300720c */ /* 0x000fe40003f26270 */
[----:B----4-:R-:W-:Y:S02]  /*13660*/  ISETP.GE.U32.AND P0, PT, R10, R26, PT ;  /* 0x0000001a0a00720c */ /* 0x010fe40003f06070 */
[----:B------:R-:W-:Y:S02]  /*13670*/  ISETP.NE.AND P4, PT, R16, R33, PT ;  /* 0x000000211000720c */ /* 0x000fe40003f85270 */
[----:B------:R-:W-:-:S02]  /*13680*/  SEL R16, RZ, 0xffffffff, P1 ;  /* 0xffffffffff107807 */ /* 0x000fc40000800000 */
[----:B------:R-:W-:Y:S02]  /*13690*/  ISETP.GE.AND.EX P0, PT, R11, R27, PT, P0 ;  /* 0x0000001b0b00720c */ /* 0x000fe40003f06300 */
[----:B-----5:R-:W-:Y:S02]  /*136a0*/  ISETP.GE.U32.AND P1, PT, R8, R24, PT ;  /* 0x000000180800720c */ /* 0x020fe40003f26070 */
[----:B------:R-:W-:Y:S02]  /*136b0*/  LOP3.LUT R31, R30, 0xff, RZ, 0xc0, !PT ;  /* 0x000000ff1e1f7812 */ /* 0x000fe400078ec0ff */
[----:B------:R-:W-:Y:S02]  /*136c0*/  @!P3 SEL R0, RZ, 0xffffffff, P0 ;  /* 0xffffffffff00b807 */ /* 0x000fe40000000000 */
[----:B------:R-:W-:Y:S02]  /*136d0*/  ISETP.GE.AND.EX P1, PT, R9, R25, PT, P1 ;  /* 0x000000190900720c */ /* 0x000fe40003f26310 */
[----:B------:R-:W-:-:S02]  /*136e0*/  ISETP.NE.AND P3, PT, R28, R31, PT ;  /* 0x0000001f1c00720c */ /* 0x000fc40003f65270 */
[----:B------:R-:W-:Y:S02]  /*136f0*/  PRMT R33, R3, 0x8880, RZ ;  /* 0x0000888003217816 */ /* 0x000fe400000000ff */
[----:B------:R-:W-:Y:S02]  /*13700*/  @!P5 SEL R16, RZ, 0xffffffff, P1 ;  /* 0xffffffffff10d807 */ /* 0x000fe40000800000 */
[----:B------:R-:W-:Y:S02]  /*13710*/  ISETP.GE.U32.AND P5, PT, R74, R18, PT ;  /* 0x000000124a00720c */ /* 0x000fe40003fa6070 */
[----:B------:R-:W-:Y:S02]  /*13720*/  ISETP.GE.U32.AND P1, PT, R6, R4, PT ;  /* 0x000000040600720c */ /* 0x000fe40003f26070 */
[----:B------:R-:W-:Y:S02]  /*13730*/  ISETP.GE.AND P6, PT, R37, R20, PT ;  /* 0x000000142500720c */ /* 0x000fe40003fc6270 */
[----:B------:R-:W-:-:S02]  /*13740*/  LOP3.LUT R0, R0, 0x1, RZ, 0xc0, !PT ;  /* 0x0000000100007812 */ /* 0x000fc400078ec0ff */
[----:B------:R-:W-:Y:S02]  /*13750*/  ISETP.GE.AND P0, PT, R33, R30, PT ;  /* 0x0000001e2100720c */ /* 0x000fe40003f06270 */
[----:B------:R-:W-:Y:S02]  /*13760*/  ISETP.GE.AND.EX P5, PT, R75, R19, PT, P5 ;  /* 0x000000134b00720c */ /* 0x000fe40003fa6350 */
[----:B------:R-:W-:Y:S02]  /*13770*/  ISETP.GE.AND.EX P1, PT, R7, R5, PT, P1 ;  /* 0x000000050700720c */ /* 0x000fe40003f26310 */
[----:B------:R-:W-:Y:S02]  /*13780*/  SEL R28, RZ, 0xffffffff, P6 ;  /* 0xffffffffff1c7807 */ /* 0x000fe40003000000 */
[----:B------:R-:W-:Y:S02]  /*13790*/  ISETP.NE.U32.AND P6, PT, R0, 0x1, PT ;  /* 0x000000010000780c */ /* 0x000fe40003fc5070 */
[----:B------:R-:W-:-:S02]  /*137a0*/  SEL R0, RZ, 0xffffffff, P0 ;  /* 0xffffffffff007807 */ /* 0x000fc40000000000 */
[----:B------:R-:W-:Y:S02]  /*137b0*/  LOP3.LUT R16, R16, 0x1, RZ, 0xc0, !PT ;  /* 0x0000000110107812 */ /* 0x000fe400078ec0ff */
[----:B------:R-:W-:Y:S02]  /*137c0*/  @!P4 SEL R28, RZ, 0xffffffff, P5 ;  /* 0xffffffffff1cc807 */ /* 0x000fe40002800000 */
[----:B------:R-:W-:Y:S02]  /*137d0*/  @!P3 SEL R0, RZ, 0xffffffff, P1 ;  /* 0xffffffffff00b807 */ /* 0x000fe40000800000 */
[----:B------:R-:W-:Y:S02]  /*137e0*/  ISETP.NE.U32.AND P0, PT, R16, 0x1, PT ;  /* 0x000000011000780c */ /* 0x000fe40003f05070 */
[----:B------:R-:W-:Y:S02]  /*137f0*/  LOP3.LUT R28, R28, 0x1, RZ, 0xc0, !PT ;  /* 0x000000011c1c7812 */ /* 0x000fe400078ec0ff */
[----:B------:R-:W-:-:S02]  /*13800*/  LOP3.LUT R0, R0, 0x1, RZ, 0xc0, !PT ;  /* 0x0000000100007812 */ /* 0x000fc400078ec0ff */
[----:B------:R-:W-:Y:S02]  /*13810*/  SEL R8, R8, R24, !P0 ;  /* 0x0000001808087207 */ /* 0x000fe40004000000 */
[----:B------:R-:W-:Y:S02]  /*13820*/  SEL R9, R9, R25, !P0 ;  /* 0x0000001909097207 */ /* 0x000fe40004000000 */
[----:B------:R-:W-:Y:S02]  /*13830*/  SEL R14, R15, R14, !P0 ;  /* 0x0000000e0f0e7207 */ /* 0x000fe40004000000 */
[----:B------:R-:W-:Y:S01]  /*13840*/  ISETP.NE.U32.AND P1, PT, R28, 0x1, PT ;  /* 0x000000011c00780c */ /* 0x000fe20003f25070 */
[----:B------:R0:W-:Y:S01]  /*13850*/  STS.64 [R29+0x18], R8 ;  /* 0x000018081d007388 */ /* 0x0001e20000000a00 */
[----:B------:R-:W-:Y:S02]  /*13860*/  ISETP.NE.U32.AND P0, PT, R0, 0x1, PT ;  /* 0x000000010000780c */ /* 0x000fe40003f05070 */
[----:B------:R-:W-:Y:S01]  /*13870*/  SEL R10, R10, R26, !P6 ;  /* 0x0000001a0a0a7207 */ /* 0x000fe20007000000 */
[----:B------:R0:W-:Y:S01]  /*13880*/  STS.U8 [R29+0x10], R14 ;  /* 0x0000100e1d007388 */ /* 0x0001e20000000000 */
[----:B------:R-:W-:-:S02]  /*13890*/  SEL R11, R11, R27, !P6 ;  /* 0x0000001b0b0b7207 */ /* 0x000fc40007000000 */
[----:B------:R-:W-:Y:S02]  /*138a0*/  SEL R12, R21, R12, !P6 ;  /* 0x0000000c150c7207 */ /* 0x000fe40007000000 */
[----:B------:R-:W-:Y:S01]  /*138b0*/  SEL R74, R74, R18, !P1 ;  /* 0x000000124a4a7207 */ /* 0x000fe20004800000 */
[----:B------:R0:W-:Y:S01]  /*138c0*/  STS.64 [R29+0x8], R10 ;  /* 0x0000080a1d007388 */ /* 0x0001e20000000a00 */
[----:B------:R-:W-:Y:S02]  /*138d0*/  SEL R75, R75, R19, !P1 ;  /* 0x000000134b4b7207 */ /* 0x000fe40004800000 */
[----:B------:R-:W-:Y:S01]  /*138e0*/  SEL R20, R13, R20, !P1 ;  /* 0x000000140d147207 */ /* 0x000fe20004800000 */
[----:B------:R0:W-:Y:S01]  /*138f0*/  STS.U8 [R29], R12 ;  /* 0x0000000c1d007388 */ /* 0x0001e20000000000 */
[----:B------:R-:W-:Y:S02]  /*13900*/  SEL R6, R6, R4, !P0 ;  /* 0x0000000406067207 */ /* 0x000fe40004000000 */
[----:B------:R-:W-:Y:S01]  /*13910*/  SEL R7, R7, R5, !P0 ;  /* 0x0000000507077207 */ /* 0x000fe20004000000 */
[----:B------:R0:W-:Y:S01]  /*13920*/  STS.64 [R29+0x28], R74 ;  /* 0x0000284a1d007388 */ /* 0x0001e20000000a00 */
[----:B------:R-:W-:-:S02]  /*13930*/  SEL R30, R3, R30, !P0 ;  /* 0x0000001e031e7207 */ /* 0x000fc40004000000 */
[----:B------:R-:W-:Y:S01]  /*13940*/  PRMT R21, R12, 0x7610, R21 ;  /* 0x000076100c157816 */ /* 0x000fe20000000015 */
[----:B------:R0:W-:Y:S01]  /*13950*/  STS.64 [R29+0x38], R6 ;  /* 0x000038061d007388 */ /* 0x0001e20000000a00 */
[----:B------:R-:W-:Y:S02]  /*13960*/  PRMT R15, R14, 0x7610, R15 ;  /* 0x000076100e0f7816 */ /* 0x000fe4000000000f */
[----:B------:R-:W-:Y:S01]  /*13970*/  PRMT R13, R20, 0x7610, R13 ;  /* 0x00007610140d7816 */ /* 0x000fe2000000000d */
[----:B------:R0:W-:Y:S01]  /*13980*/  STS.U8 [R29+0x20], R20 ;  /* 0x000020141d007388 */ /* 0x0001e20000000000 */
[----:B------:R-:W-:-:S03]  /*13990*/  PRMT R3, R30, 0x7610, R3 ;  /* 0x000076101e037816 */ /* 0x000fc60000000003 */
[----:B------:R0:W-:Y:S04]  /*139a0*/  STS.U8 [R29+0x30], R30 ;  /* 0x0000301e1d007388 */ /* 0x0001e80000000000 */
.L_x_3874:
[----:B------:R-:W-:Y:S05]  /*139b0*/  BSYNC B0 ;  /* 0x0000000000007941 */ /* 0x000fea0003800000 */
.L_x_3873:
[----:B------:R-:W-:Y:S01]  /*139c0*/  IMAD.MOV.U32 R0, RZ, RZ, R32 ;  /* 0x000000ffff007224 */ /* 0x000fe200078e0020 */
[----:B------:R-:W-:Y:S05]  /*139d0*/  @P2 BRA `(.L_x_3875) ;  /* 0xfffffa6000002947 */ /* 0x000fea000383ffff */
.L_x_3872:
        /* <DEDUP_REMOVED lines=22> */
[----:B------:R-:W-:-:S04]  /*13b40*/  IMAD.MOV.U32 R29, RZ, RZ, R4 ;  /* 0x000000ffff1d7224 */ /* 0x000fc800078e0004 */
.L_x_3880:
[----:B------:R-:W-:Y:S01]  /*13b50*/  IMAD.IADD R0, R2, 0x1, R29 ;  /* 0x0000000102007824 */ /* 0x000fe200078e021d */
[----:B------:R-:W-:Y:S01]  /*13b60*/  WARPSYNC 0xffffffff ;  /* 0xffffffff00007948 */ /* 0x000fe20003800000 */
[----:B------:R-:W-:Y:S03]  /*13b70*/  BAR.SYNC.DEFER_BLOCKING 0x0 ;  /* 0x0000000000007b1d */ /* 0x000fe60000010000 */
[----:B------:R-:W-:-:S03]  /*13b80*/  ISETP.GE.U32.AND P0, PT, R0, c[0x0][0x0], PT ;  /* 0x0000000000007a0c */ /* 0x000fc60003f06070 */
[----:B------:R-:W-:Y:S01]  /*13b90*/  BSSY B0, `(.L_x_3878) ;  /* 0x0000052000007945 */ /* 0x000fe20003800000 */
[----:B------:R-:W-:-:S13]  /*13ba0*/  ISETP.GE.U32.OR P0, PT, R2, R29, P0 ;  /* 0x0000001d0200720c */ /* 0x000fda0000706470 */
[----:B0-----:R-:W-:Y:S05]  /*13bb0*/  @P0 BRA `(.L_x_3879) ;  /* 0x000004f000000947 */ /* 0x001fea0003800000 */
[----:B------:R-:W-:Y:S01]  /*13bc0*/  IMAD R0, R29, 0x40, R31 ;  /* 0x000000401d007824 */ /* 0x000fe200078e021f */
[----:B------:R-:W-:Y:S02]  /*13bd0*/  PRMT R33, R21, 0x8880, RZ ;  /* 0x0000888015217816 */ /* 0x000fe400000000ff */
[----:B------:R-:W-:Y:S02]  /*13be0*/  LOP3.LUT R35, R15, 0xff, RZ, 0xc0, !PT ;  /* 0x000000ff0f237812 */ /* 0x000fe400078ec0ff */
[----:B0-----:R-:W0:Y:S01]  /*13bf0*/  LDS.S8 R12, [R0] ;  /* 0x00000000000c7984 */ /* 0x001e220000000200 */
[----:B------:R-:W-:Y:S02]  /*13c00*/  PRMT R32, R13, 0x8880, RZ ;  /* 0x000088800d207816 */ /* 0x000fe400000000ff */
[----:B------:R-:W-:Y:S01]  /*13c10*/  PRMT R37, R15, 0x8880, RZ ;  /* 0x000088800f257816 */ /* 0x000fe200000000ff */
[----:B------:R-:W1:Y:S04]  /*13c20*/  LDS.S8 R16, [R0+0x10] ;  /* 0x0000100000107984 */ /* 0x000e680000000200 */
[----:B------:R-:W2:Y:S04]  /*13c30*/  LDS.S8 R28, [R0+0x20] ;  /* 0x00002000001c7984 */ /* 0x000ea80000000200 */
[----:B------:R-:W3:Y:S04]  /*13c40*/  LDS.64 R26, [R0+0x8] ;  /* 0x00000800001a7984 */ /* 0x000ee80000000a00 */
[----:B------:R-:W4:Y:S04]  /*13c50*/  LDS.S8 R30, [R0+0x30] ;  /* 0x00003000001e7984 */ /* 0x000f280000000200 */
[----:B------:R-:W5:Y:S04]  /*13c60*/  LDS.64 R24, [R0+0x18] ;  /* 0x0000180000187984 */ /* 0x000f680000000a00 */
[----:B------:R-:W4:Y:S04]  /*13c70*/  LDS.64 R18, [R0+0x28] ;  /* 0x0000280000127984 */ /* 0x000f280000000a00 */
[----:B------:R2:W4:Y:S01]  /*13c80*/  LDS.64 R4, [R0+0x38] ;  /* 0x0000380000047984 */ /* 0x0005220000000a00 */
[----:B0-----:R-:W-:-:S02]  /*13c90*/  ISETP.GE.AND P5, PT, R33, R12, PT ;  /* 0x0000000c2100720c */ /* 0x001fc40003fa6270 */
[----:B------:R-:W-:Y:S02]  /*13ca0*/  LOP3.LUT R33, R21, 0xff, RZ, 0xc0, !PT ;  /* 0x000000ff15217812 */ /* 0x000fe400078ec0ff */
[----:B------:R-:W-:Y:S02]  /*13cb0*/  LOP3.LUT R14, R12, 0xff, RZ, 0xc0, !PT ;  /* 0x000000ff0c0e7812 */ /* 0x000fe400078ec0ff */
[----:B-1----:R-:W-:Y:S02]  /*13cc0*/  LOP3.LUT R20, R16, 0xff, RZ, 0xc0, !PT ;  /* 0x000000ff10147812 */ /* 0x002fe400078ec0ff */
[----:B------:R-:W-:Y:S02]  /*13cd0*/  ISETP.NE.AND P6, PT, R33, R14, PT ;  /* 0x0000000e2100720c */ /* 0x000fe40003fc5270 */
[----:B------:R-:W-:Y:S01]  /*13ce0*/  ISETP.NE.AND P3, PT, R35, R20, PT ;  /* 0x000000142300720c */ /* 0x000fe20003f65270 */
[----:B------:R-:W-:Y:S01]  /*13cf0*/  IMAD.MOV.U32 R35, RZ, RZ, R32 ;  /* 0x000000ffff237224 */ /* 0x000fe200078e0020 */
[----:B------:R-:W-:-:S02]  /*13d00*/  PRMT R14, R3, 0x8880, RZ ;  /* 0x00008880030e7816 */ /* 0x000fc400000000ff */
[----:B------:R-:W-:Y:S02]  /*13d10*/  LOP3.LUT R33, R13, 0xff, RZ, 0xc0, !PT ;  /* 0x000000ff0d217812 */ /* 0x000fe400078ec0ff */
[----:B--2---:R-:W-:Y:S02]  /*13d20*/  LOP3.LUT R0, R28, 0xff, RZ, 0xc0, !PT ;  /* 0x000000ff1c007812 */ /* 0x004fe400078ec0ff */
[----:B---3--:R-:W-:Y:S02]  /*13d30*/  ISETP.GE.U32.AND P1, PT, R10, R26, PT ;  /* 0x0000001a0a00720c */ /* 0x008fe40003f26070 */
[----:B------:R-:W-:Y:S01]  /*13d40*/  ISETP.GE.AND P2, PT, R35, R28, PT ;  /* 0x0000001c2300720c */ /* 0x000fe20003f46270 */
[----:B------:R-:W-:Y:S01]  /*13d50*/  IMAD.MOV.U32 R35, RZ, RZ, R14 ;  /* 0x000000ffff237224 */ /* 0x000fe200078e000e */
[----:B------:R-:W-:Y:S02]  /*13d60*/  ISETP.NE.AND P4, PT, R33, R0, PT ;  /* 0x000000002100720c */ /* 0x000fe40003f85270 */
[----:B------:R-:W-:-:S02]  /*13d70*/  ISETP.GE.AND.EX P1, PT, R11, R27, PT, P1 ;  /* 0x0000001b0b00720c */ /* 0x000fc40003f26310 */
[----:B------:R-:W-:Y:S02]  /*13d80*/  LOP3.LUT R33, R3, 0xff, RZ, 0xc0, !PT ;  /* 0x000000ff03217812 */ /* 0x000fe400078ec0ff */
[----:B----4-:R-:W-:Y:S02]  /*13d90*/  LOP3.LUT R14, R30, 0xff, RZ, 0xc0, !PT ;  /* 0x000000ff1e0e7812 */ /* 0x010fe400078ec0ff */
[----:B------:R-:W-:Y:S02]  /*13da0*/  SEL R0, RZ, 0xffffffff, P5 ;  /* 0xffffffffff007807 */ /* 0x000fe40002800000 */
[----:B------:R-:W-:Y:S02]  /*13db0*/  @!P6 SEL R0, RZ, 0xffffffff, P1 ;  /* 0xffffffffff00e807 */ /* 0x000fe40000800000 */
[----:B------:R-:W-:Y:S02]  /*13dc0*/  ISETP.GE.AND P0, PT, R37, R16, PT ;  /* 0x000000102500720c */ /* 0x000fe40003f06270 */
[----:B-----5:R-:W-:-:S02]  /*13dd0*/  ISETP.GE.U32.AND P1, PT, R8, R24, PT ;  /* 0x000000180800720c */ /* 0x020fc40003f26070 */
[----:B------:R-:W-:Y:S02]  /*13de0*/  ISETP.NE.AND P6, PT, R33, R14, PT ;  /* 0x0000000e2100720c */ /* 0x000fe40003fc5270 */
[----:B------:R-:W-:Y:S02]  /*13df0*/  SEL R14, RZ, 0xffffffff, P0 ;  /* 0xffffffffff0e7807 */ /* 0x000fe40000000000 */
[----:B------:R-:W-:Y:S02]  /*13e00*/  ISETP.GE.AND.EX P1, PT, R9, R25, PT, P1 ;  /* 0x000000190900720c */ /* 0x000fe40003f26310 */
[----:B------:R-:W-:Y:S02]  /*13e10*/  SEL R20, RZ, 0xffffffff, P2 ;  /* 0xffffffffff147807 */ /* 0x000fe40001000000 */
[----:B------:R-:W-:Y:S02]  /*13e20*/  ISETP.GE.U32.AND P0, PT, R74, R18, PT ;  /* 0x000000124a00720c */ /* 0x000fe40003f06070 */
[----:B------:R-:W-:-:S02]  /*13e30*/  ISETP.GE.U32.AND P2, PT, R6, R4, PT ;  /* 0x000000040600720c */ /* 0x000fc40003f46070 */
[----:B------:R-:W-:Y:S02]  /*13e40*/  LOP3.LUT R0, R0, 0x1, RZ, 0xc0, !PT ;  /* 0x0000000100007812 */ /* 0x000fe400078ec0ff */
[----:B------:R-:W-:Y:S02]  /*13e50*/  ISETP.GE.AND P5, PT, R35, R30, PT ;  /* 0x0000001e2300720c */ /* 0x000fe40003fa6270 */
[----:B------:R-:W-:Y:S02]  /*13e60*/  @!P3 SEL R14, RZ, 0xffffffff, P1 ;  /* 0xffffffffff0eb807 */ /* 0x000fe40000800000 */
[----:B------:R-:W-:Y:S02]  /*13e70*/  ISETP.GE.AND.EX P0, PT, R75, R19, PT, P0 ;  /* 0x000000134b00720c */ /* 0x000fe40003f06300 */
[----:B------:R-:W-:Y:S02]  /*13e80*/  ISETP.GE.AND.EX P2, PT, R7, R5, PT, P2 ;  /* 0x000000050700720c */ /* 0x000fe40003f46320 */
[----:B------:R-:W-:-:S02]  /*13e90*/  ISETP.NE.U32.AND P1, PT, R0, 0x1, PT ;  /* 0x000000010000780c */ /* 0x000fc40003f25070 */
[----:B------:R-:W-:Y:S02]  /*13ea0*/  SEL R0, RZ, 0xffffffff, P5 ;  /* 0xffffffffff007807 */ /* 0x000fe40002800000 */
[----:B------:R-:W-:Y:S02]  /*13eb0*/  LOP3.LUT R14, R14, 0x1, RZ, 0xc0, !PT ;  /* 0x000000010e0e7812 */ /* 0x000fe400078ec0ff */
[----:B------:R-:W-:Y:S02]  /*13ec0*/  @!P4 SEL R20, RZ, 0xffffffff, P0 ;  /* 0xffffffffff14c807 */ /* 0x000fe40000000000 */
[----:B------:R-:W-:Y:S02]  /*13ed0*/  @!P6 SEL R0, RZ, 0xffffffff, P2 ;  /* 0xffffffffff00e807 */ /* 0x000fe40001000000 */
[----:B------:R-:W-:Y:S02]  /*13ee0*/  ISETP.NE.U32.AND P0, PT, R14, 0x1, PT ;  /* 0x000000010e00780c */ /* 0x000fe40003f05070 */
[----:B------:R-:W-:-:S02]  /*13ef0*/  LOP3.LUT R20, R20, 0x1, RZ, 0xc0, !PT ;  /* 0x0000000114147812 */ /* 0x000fc400078ec0ff */
[----:B------:R-:W-:Y:S02]  /*13f00*/  LOP3.LUT R0, R0, 0x1, RZ, 0xc0, !PT ;  /* 0x0000000100007812 */ /* 0x000fe400078ec0ff */
[----:B------:R-:W-:Y:S02]  /*13f10*/  SEL R10, R10, R26, !P1 ;  /* 0x0000001a0a0a7207 */ /* 0x000fe40004800000 */
[----:B------:R-:W-:Y:S02]  /*13f20*/  SEL R11, R11, R27, !P1 ;  /* 0x0000001b0b0b7207 */ /* 0x000fe40004800000 */
[----:B------:R-:W-:Y:S02]  /*13f30*/  SEL R12, R21, R12, !P1 ;  /* 0x0000000c150c7207 */ /* 0x000fe40004800000 */
[----:B------:R-:W-:Y:S01]  /*13f40*/  SEL R8, R8, R24, !P0 ;  /* 0x0000001808087207 */ /* 0x000fe20004000000 */
[----:B------:R0:W-:Y:S01]  /*13f50*/  STS.64 [R31+0x8], R10 ;  /* 0x0000080a1f007388 */ /* 0x0001e20000000a00 */
[----:B------:R-:W-:-:S02]  /*13f60*/  SEL R9, R9, R25, !P0 ;  /* 0x0000001909097207 */ /* 0x000fc40004000000 */
[----:B------:R-:W-:Y:S01]  /*13f70*/  SEL R16, R15, R16, !P0 ;  /* 0x000000100f107207 */ /* 0x000fe20004000000 */
[----:B------:R0:W-:Y:S01]  /*13f80*/  STS.U8 [R31], R12 ;  /* 0x0000000c1f007388 */ /* 0x0001e20000000000 */
[----:B------:R-:W-:Y:S02]  /*13f90*/  ISETP.NE.U32.AND P1, PT, R20, 0x1, PT ;  /* 0x000000011400780c */ /* 0x000fe40003f25070 */
[----:B------:R-:W-:Y:S01]  /*13fa0*/  ISETP.NE.U32.AND P0, PT, R0, 0x1, PT ;  /* 0x000000010000780c */ /* 0x000fe20003f05070 */
[----:B------:R0:W-:Y:S01]  /*13fb0*/  STS.64 [R31+0x18], R8 ;  /* 0x000018081f007388 */ /* 0x0001e20000000a00 */
[----:B------:R-:W-:Y:S02]  /*13fc0*/  SEL R74, R74, R18, !P1 ;  /* 0x000000124a4a7207 */ /* 0x000fe40004800000 */
[----:B------:R-:W-:Y:S01]  /*13fd0*/  SEL R75, R75, R19, !P1 ;  /* 0x000000134b4b7207 */ /* 0x000fe20004800000 */
[----:B------:R0:W-:Y:S01]  /*13fe0*/  STS.U8 [R31+0x10], R16 ;  /* 0x000010101f007388 */ /* 0x0001e20000000000 */
[----:B------:R-:W-:-:S02]  /*13ff0*/  SEL R28, R13, R28, !P1 ;  /* 0x0000001c0d1c7207 */ /* 0x000fc40004800000 */
[----:B------:R-:W-:Y:S01]  /*14000*/  SEL R6, R6, R4, !P0 ;  /* 0x0000000406067207 */ /* 0x000fe20004000000 */
[----:B------:R0:W-:Y:S01]  /*14010*/  STS.64 [R31+0x28], R74 ;  /* 0x0000284a1f007388 */ /* 0x0001e20000000a00 */
[----:B------:R-:W-:Y:S02]  /*14020*/  SEL R7, R7, R5, !P0 ;  /* 0x0000000507077207 */ /* 0x000fe40004000000 */
[----:B------:R-:W-:Y:S01]  /*14030*/  SEL R30, R3, R30, !P0 ;  /* 0x0000001e031e7207 */ /* 0x000fe20004000000 */
[----:B------:R0:W-:Y:S01]  /*14040*/  STS.U8 [R31+0x20], R28 ;  /* 0x0000201c1f007388 */ /* 0x0001e20000000000 */
[----:B------:R-:W-:Y:S02]  /*14050*/  PRMT R21, R12, 0x7610, R21 ;  /* 0x000076100c157816 */ /* 0x000fe40000000015 */
[----:B------:R-:W-:Y:S01]  /*14060*/  PRMT R15, R16, 0x7610, R15 ;  /* 0x00007610100f7816 */ /* 0x000fe2000000000f */
[----:B------:R0:W-:Y:S01]  /*14070*/  STS.64 [R31+0x38], R6 ;  /* 0x000038061f007388 */ /* 0x0001e20000000a00 */
[----:B------:R-:W-:-:S02]  /*14080*/  PRMT R13, R28, 0x7610, R13 ;  /* 0x000076101c0d7816 */ /* 0x000fc4000000000d */
[----:B------:R-:W-:Y:S01]  /*14090*/  PRMT R3, R30, 0x7610, R3 ;  /* 0x000076101e037816 */ /* 0x000fe20000000003 */
[----:B------:R0:W-:Y:S04]  /*140a0*/  STS.U8 [R31+0x30], R30 ;  /* 0x0000301e1f007388 */ /* 0x0001e80000000000 */
.L_x_3879:
[----:B------:R-:W-:Y:S05]  /*140b0*/  BSYNC B0 ;  /* 0x0000000000007941 */ /* 0x000fea0003800000 */
.L_x_3878:
[----:B------:R-:W-:-:S04]  /*140c0*/  SHF.R.S32.HI R29, RZ, 0x1, R29 ;  /* 0x00000001ff1d7819 */ /* 0x000fc8000001141d */
[----:B------:R-:W-:-:S13]  /*140d0*/  ISETP.GE.AND P0, PT, R29, 0x20, PT ;  /* 0x000000201d00780c */ /* 0x000fda0003f06270 */
[----:B------:R-:W-:Y:S05]  /*140e0*/  @P0 BRA `(.L_x_3880) ;  /* 0xfffffa6000000947 */ /* 0x000fea000383ffff */
[----:B------:R-:W-:-:S05]  /*140f0*/  IMAD.MOV.U32 R0, RZ, RZ, 0x20 ;  /* 0x00000020ff007424 */ /* 0x000fca00078e00ff */
.L_x_3877:
[----:B------:R-:W-:Y:S01]  /*14100*/  ISETP.GE.AND P0, PT, R0, 0x2, PT ;  /* 0x000000020000780c */ /* 0x000fe20003f06270 */
[----:B------:R-:W-:Y:S01]  /*14110*/  WARPSYNC 0xffffffff ;  /* 0xffffffff00007948 */ /* 0x000fe20003800000 */
[----:B------:R-:W-:Y:S11]  /*14120*/  BAR.SYNC.DEFER_BLOCKING 0x0 ;  /* 0x0000000000007b1d */ /* 0x000ff60000010000 */
[----:B------:R-:W-:Y:S05]  /*14130*/  @!P0 BRA `(.L_x_3876) ;  /* 0x0000054000008947 */ /* 0x000fea0003800000 */
[----:B------:R-:W-:-:S04]  /*14140*/  IMAD.MOV.U32 R5, RZ, RZ, 0x1 ;  /* 0x00000001ff057424 */ /* 0x000fc800078e00ff */
.L_x_3881:
[----:B------:R-:W-:Y:S01]  /*14150*/  LOP3.LUT R4, R21, 0xffff, RZ, 0xc0, !PT ;  /* 0x0000ffff15047812 */ /* 0x000fe200078ec0ff */
[----:B------:R-:W1:Y:S01]  /*14160*/  SHFL.DOWN PT, R19, R10, R5, 0x1f ;  /* 0x08001f050a137589 */ /* 0x000e6200000e0000 */
[----:B0-----:R-:W-:-:S02]  /*14170*/  LOP3.LUT R12, R15, 0xffff, RZ, 0xc0, !PT ;  /* 0x0000ffff0f0c7812 */ /* 0x001fc400078ec0ff */
[----:B------:R-:W-:Y:S01]  /*14180*/  PRMT R4, R4, 0x8880, RZ ;  /* 0x0000888004047816 */ /* 0x000fe200000000ff */
[----:B------:R-:W-:Y:S01]  /*14190*/  SHFL.DOWN PT, R32, R7, R5, 0x1f ;  /* 0x08001f0507207589 */ /* 0x000fe200000e0000 */
[----:B------:R-:W-:Y:S02]  /*141a0*/  PRMT R16, R12, 0x8880, RZ ;  /* 0x000088800c107816 */ /* 0x000fe400000000ff */
[----:B------:R-:W-:Y:S02]  /*141b0*/  LOP3.LUT R14, R13, 0xffff, RZ, 0xc0, !PT ;  /* 0x0000ffff0d0e7812 */ /* 0x000fe400078ec0ff */
[----:B------:R-:W0:Y:S01]  /*141c0*/  SHFL.DOWN PT, R4, R4, R5, 0x1f ;  /* 0x08001f0504047589 */ /* 0x000e2200000e0000 */
[----:B------:R-:W-:Y:S02]  /*141d0*/  LOP3.LUT R12, R3, 0xffff, RZ, 0xc0, !PT ;  /* 0x0000ffff030c7812 */ /* 0x000fe400078ec0ff */
[----:B------:R-:W-:Y:S01]  /*141e0*/  PRMT R20, R14, 0x8880, RZ ;  /* 0x000088800e147816 */ /* 0x000fe200000000ff */
[----:B------:R-:W2:Y:S01]  /*141f0*/  SHFL.DOWN PT, R16, R16, R5, 0x1f ;  /* 0x08001f0510107589 */ /* 0x000ea200000e0000 */
[----:B------:R-:W-:-:S02]  /*14200*/  PRMT R28, R12, 0x8880, RZ ;  /* 0x000088800c1c7816 */ /* 0x000fc400000000ff */
[----:B------:R-:W-:Y:S01]  /*14210*/  LOP3.LUT R14, R21, 0xff, RZ, 0xc0, !PT ;  /* 0x000000ff150e7812 */ /* 0x000fe200078ec0ff */
[----:B------:R3:W4:Y:S01]  /*14220*/  SHFL.DOWN PT, R24, R20, R5, 0x1f ;  /* 0x08001f0514187589 */ /* 0x00072200000e0000 */
[----:B------:R-:W-:Y:S02]  /*14230*/  LOP3.LUT R18, R15, 0xff, RZ, 0xc0, !PT ;  /* 0x000000ff0f127812 */ /* 0x000fe400078ec0ff */
[----:B------:R-:W-:Y:S01]  /*14240*/  LOP3.LUT R26, R13, 0xff, RZ, 0xc0, !PT ;  /* 0x000000ff0d1a7812 */ /* 0x000fe200078ec0ff */
[----:B------:R-:W5:Y:S01]  /*14250*/  SHFL.DOWN PT, R30, R28, R5, 0x1f ;  /* 0x08001f051c1e7589 */ /* 0x000f6200000e0000 */
[----:B------:R-:W-:Y:S02]  /*14260*/  PRMT R33, R21, 0x8880, RZ ;  /* 0x0000888015217816 */ /* 0x000fe400000000ff */
[----:B-1----:R-:W-:Y:S01]  /*14270*/  ISETP.GE.U32.AND P0, PT, R10, R19, PT ;  /* 0x000000130a00720c */ /* 0x002fe20003f06070 */
[----:B------:R-:W1:Y:S01]  /*14280*/  SHFL.DOWN PT, R12, R11, R5, 0x1f ;  /* 0x08001f050b0c7589 */ /* 0x000e6200000e0000 */
[----:B------:R-:W-:-:S02]  /*14290*/  PRMT R35, R15, 0x8880, RZ ;  /* 0x000088800f237816 */ /* 0x000fc400000000ff */
[----:B------:R-:W-:Y:S02]  /*142a0*/  PRMT R34, R3, 0x8880, RZ ;  /* 0x0000888003227816 */ /* 0x000fe400000000ff */
[C---:B0-----:R-:W-:Y:S02]  /*142b0*/  LOP3.LUT R25, R4.reuse, 0xff, RZ, 0xc0, !PT ;  /* 0x000000ff04197812 */ /* 0x041fe400078ec0ff */
[----:B---3--:R-:W-:Y:S02]  /*142c0*/  PRMT R20, R4, 0x8880, RZ ;  /* 0x0000888004147816 */ /* 0x008fe400000000ff */
[----:B--2---:R-:W-:Y:S02]  /*142d0*/  LOP3.LUT R27, R16, 0xff, RZ, 0xc0, !PT ;  /* 0x000000ff101b7812 */ /* 0x004fe400078ec0ff */
[----:B------:R-:W-:Y:S02]  /*142e0*/  ISETP.NE.AND P1, PT, R14, R25, PT ;  /* 0x000000190e00720c */ /* 0x000fe40003f25270 */
[----:B------:R-:W0:Y:S01]  /*142f0*/  SHFL.DOWN PT, R25, R8, R5, 0x1f ;  /* 0x08001f0508197589 */ /* 0x000e2200000e0000 */
[----:B----4-:R-:W-:-:S02]  /*14300*/  LOP3.LUT R29, R24, 0xff, RZ, 0xc0, !PT ;  /* 0x000000ff181d7812 */ /* 0x010fc400078ec0ff */
[----:B------:R-:W-:Y:S02]  /*14310*/  ISETP.NE.AND P6, PT, R18, R27, PT ;  /* 0x0000001b1200720c */ /* 0x000fe40003fc5270 */
[----:B------:R-:W2:Y:S01]  /*14320*/  SHFL.DOWN PT, R27, R74, R5, 0x1f ;  /* 0x08001f054a1b7589 */ /* 0x000ea200000e0000 */
[----:B------:R-:W-:Y:S02]  /*14330*/  ISETP.NE.AND P4, PT, R26, R29, PT ;  /* 0x0000001d1a00720c */ /* 0x000fe40003f85270 */
[----:B------:R-:W-:Y:S01]  /*14340*/  LOP3.LUT R14, R3, 0xff, RZ, 0xc0, !PT ;  /* 0x000000ff030e7812 */ /* 0x000fe200078ec0ff */
[----:B------:R-:W3:Y:S01]  /*14350*/  SHFL.DOWN PT, R18, R9, R5, 0x1f ;  /* 0x08001f0509127589 */ /* 0x000ee200000e0000 */
[----:B-----5:R-:W-:Y:S02]  /*14360*/  LOP3.LUT R31, R30, 0xff, RZ, 0xc0, !PT ;  /* 0x000000ff1e1f7812 */ /* 0x020fe400078ec0ff */
[----:B-1----:R-:W-:Y:S01]  /*14370*/  ISETP.GE.AND.EX P0, PT, R11, R12, PT, P0 ;  /* 0x0000000c0b00720c */ /* 0x002fe20003f06300 */
[----:B------:R-:W1:Y:S01]  /*14380*/  SHFL.DOWN PT, R26, R75, R5, 0x1f ;  /* 0x08001f054b1a7589 */ /* 0x000e6200000e0000 */
[----:B------:R-:W-:-:S02]  /*14390*/  ISETP.NE.AND P3, PT, R14, R31, PT ;  /* 0x0000001f0e00720c */ /* 0x000fc40003f65270 */
[----:B------:R-:W-:Y:S01]  /*143a0*/  ISETP.GE.AND P2, PT, R33, R20, PT ;  /* 0x000000142100720c */ /* 0x000fe20003f46270 */
[----:B------:R4:W5:Y:S01]  /*143b0*/  SHFL.DOWN PT, R29, R6, R5, 0x1f ;  /* 0x08001f05061d7589 */ /* 0x00096200000e0000 */
[----:B------:R-:W-:Y:S02]  /*143c0*/  SEL R14, RZ, 0xffffffff, P0 ;  /* 0xffffffffff0e7807 */ /* 0x000fe40000000000 */
[----:B------:R-:W-:Y:S02]  /*143d0*/  PRMT R28, R16, 0x8880, RZ ;  /* 0x00008880101c7816 */ /* 0x000fe400000000ff */
[----:B------:R-:W-:Y:S02]  /*143e0*/  @P1 SEL R14, RZ, 0xffffffff, P2 ;  /* 0xffffffffff0e1807 */ /* 0x000fe40001000000 */
[----:B0-----:R-:W-:Y:S02]  /*143f0*/  ISETP.GE.U32.AND P0, PT, R8, R25, PT ;  /* 0x000000190800720c */ /* 0x001fe40003f06070 */
[----:B------:R-:W-:Y:S01]  /*14400*/  ISETP.GE.AND P5, PT, R35, R28, PT ;  /* 0x0000001c2300720c */ /* 0x000fe20003fa6270 */
[----:B----4-:R-:W-:Y:S01]  /*14410*/  IMAD.SHL.U32 R5, R5, 0x2, RZ ;  /* 0x0000000205057824 */ /* 0x010fe200078e00ff */
[----:B------:R-:W-:-:S02]  /*14420*/  PRMT R31, R13, 0x8880, RZ ;  /* 0x000088800d1f7816 */ /* 0x000fc400000000ff */
[----:B--2---:R-:W-:Y:S02]  /*14430*/  ISETP.GE.U32.AND P2, PT, R74, R27, PT ;  /* 0x0000001b4a00720c */ /* 0x004fe40003f46070 */
[----:B------:R-:W-:Y:S02]  /*14440*/  PRMT R28, R24, 0x8880, RZ ;  /* 0x00008880181c7816 */ /* 0x000fe400000000ff */
[----:B---3--:R-:W-:Y:S02]  /*14450*/  ISETP.GE.AND.EX P0, PT, R9, R18, PT, P0 ;  /* 0x000000120900720c */ /* 0x008fe40003f06300 */
[----:B------:R-:W-:Y:S02]  /*14460*/  LOP3.LUT R14, R14, 0x1, RZ, 0xc0, !PT ;  /* 0x000000010e0e7812 */ /* 0x000fe400078ec0ff */
[----:B-1----:R-:W-:Y:S02]  /*14470*/  ISETP.GE.AND.EX P2, PT, R75, R26, PT, P2 ;  /* 0x0000001a4b00720c */ /* 0x002fe40003f46320 */
[----:B------:R-:W-:-:S02]  /*14480*/  SEL R20, RZ, 0xffffffff, P0 ;  /* 0xffffffffff147807 */ /* 0x000fc40000000000 */
[----:B------:R-:W-:Y:S02]  /*14490*/  ISETP.GE.AND P0, PT, R31, R28, PT ;  /* 0x0000001c1f00720c */ /* 0x000fe40003f06270 */
[----:B------:R-:W-:Y:S02]  /*144a0*/  SEL R28, RZ, 0xffffffff, P2 ;  /* 0xffffffffff1c7807 */ /* 0x000fe40001000000 */
[----:B-----5:R-:W-:Y:S02]  /*144b0*/  ISETP.GE.U32.AND P1, PT, R6, R29, PT ;  /* 0x0000001d0600720c */ /* 0x020fe40003f26070 */
[----:B------:R-:W-:Y:S02]  /*144c0*/  @P4 SEL R28, RZ, 0xffffffff, P0 ;  /* 0xffffffffff1c4807 */ /* 0x000fe40000000000 */
[----:B------:R-:W-:Y:S02]  /*144d0*/  PRMT R33, R30, 0x8880, RZ ;  /* 0x000088801e217816 */ /* 0x000fe400000000ff */
[----:B------:R-:W-:-:S02]  /*144e0*/  ISETP.NE.U32.AND P0, PT, R14, 0x1, PT ;  /* 0x000000010e00780c */ /* 0x000fc40003f05070 */
[----:B------:R-:W-:Y:S02]  /*144f0*/  ISETP.GE.AND.EX P1, PT, R7, R32, PT, P1 ;  /* 0x000000200700720c */ /* 0x000fe40003f26310 */
[----:B------:R-:W-:Y:S02]  /*14500*/  ISETP.GE.AND P2, PT, R34, R33, PT ;  /* 0x000000212200720c */ /* 0x000fe40003f46270 */
[----:B------:R-:W-:Y:S02]  /*14510*/  SEL R10, R10, R19, !P0 ;  /* 0x000000130a0a7207 */ /* 0x000fe40004000000 */
[----:B------:R-:W-:Y:S02]  /*14520*/  SEL R11, R11, R12, !P0 ;  /* 0x0000000c0b0b7207 */ /* 0x000fe40004000000 */
[----:B------:R-:W-:Y:S02]  /*14530*/  SEL R21, R21, R4, !P0 ;  /* 0x0000000415157207 */ /* 0x000fe40004000000 */
[----:B------:R-:W-:-:S02]  /*14540*/  ISETP.GE.AND P0, PT, R5, R0, PT ;  /* 0x000000000500720c */ /* 0x000fc40003f06270 */
[----:B------:R-:W-:Y:S02]  /*14550*/  SEL R31, RZ, 0xffffffff, P1 ;  /* 0xffffffffff1f7807 */ /* 0x000fe40000800000 */
[----:B------:R-:W-:Y:S02]  /*14560*/  @P6 SEL R20, RZ, 0xffffffff, P5 ;  /* 0xffffffffff146807 */ /* 0x000fe40002800000 */
[----:B------:R-:W-:Y:S02]  /*14570*/  @P3 SEL R31, RZ, 0xffffffff, P2 ;  /* 0xffffffffff1f3807 */ /* 0x000fe40001000000 */
        /* <DEDUP_REMOVED lines=15> */
[----:B------:R-:W-:Y:S05]  /*14670*/  @!P0 BRA `(.L_x_3881) ;  /* 0xfffffad000008947 */ /* 0x000fea000383ffff */
.L_x_3876:
[----:B------:R-:W-:Y:S01]  /*14680*/  ISETP.NE.AND P0, PT, RZ, c[0x0][0x34c], PT ;  /* 0x0000d300ff007a0c */ /* 0x000fe20003f05270 */
[----:B------:R-:W-:-:S02]  /*14690*/  IMAD.MOV.U32 R25, RZ, RZ, RZ ;  /* 0x000000ffff197224 */ /* 0x000fc400078e00ff */
        /* <DEDUP_REMOVED lines=202> */
.L_x_3882:
        /* <DEDUP_REMOVED lines=200> */
.L_x_3883:
[----:B0-----:R-:W-:Y:S02]  /*15fc0*/  IMAD.MOV.U32 R16, RZ, RZ, RZ ;  /* 0x000000ffff107224 */ /* 0x001fe400078e00ff */
        /* <DEDUP_REMOVED lines=201> */
.L_x_3884:
        /* <DEDUP_REMOVED lines=200> */
.L_x_3885:
        /* <DEDUP_REMOVED lines=10> */
.L_x_3891:
        /* <DEDUP_REMOVED lines=9> */
[----:B------:R-:W-:Y:S05]  /*17a10*/  CALL.REL.NOINC `($__internal_35_$__cuda_sm20_rem_u64) ;  /* 0x0000952000007944 */ /* 0x000fea0003c00000 */
[----:B------:R-:W-:Y:S02]  /*17a20*/  IMAD.MOV.U32 R18, RZ, RZ, R4 ;  /* 0x000000ffff127224 */ /* 0x000fe400078e0004 */
[----:B------:R-:W-:Y:S01]  /*17a30*/  IMAD.MOV.U32 R19, RZ, RZ, R27 ;  /* 0x000000ffff137224 */ /* 0x000fe200078e001b */
[----:B------:R-:W-:Y:S05]  /*17a40*/  BRA `(.L_x_3890) ;  /* 0x0000013000007947 */ /* 0x000fea0003800000 */
.L_x_3889:
        /* <DEDUP_REMOVED lines=19> */
.L_x_3890:
[----:B------:R-:W-:Y:S05]  /*17b80*/  BSYNC B1 ;  /* 0x0000000000017941 */ /* 0x000fea0003800000 */
.L_x_3888:
[----:B------:R-:W-:Y:S01]  /*17b90*/  ISETP.NE.U32.AND P0, PT, R18, RZ, PT ;  /* 0x000000ff1200720c */ /* 0x000fe20003f05070 */
[----:B------:R-:W-:Y:S02]  /*17ba0*/  IMAD.MOV.U32 R12, RZ, RZ, R0 ;  /* 0x000000ffff0c7224 */ /* 0x000fe400078e0000 */
[----:B------:R-:W-:Y:S01]  /*17bb0*/  IMAD.MOV.U32 R14, RZ, RZ, R5 ;  /* 0x000000ffff0e7224 */ /* 0x000fe200078e0005 */
[----:B------:R-:W-:-:S13]  /*17bc0*/  ISETP.NE.AND.EX P0, PT, R19, RZ, PT, P0 ;  /* 0x000000ff1300720c */ /* 0x000fda0003f05300 */
[----:B------:R-:W-:Y:S05]  /*17bd0*/  @P0 BRA `(.L_x_3891) ;  /* 0xfffffda000000947 */ /* 0x000fea000383ffff */
[----:B------:R-:W-:Y:S05]  /*17be0*/  BSYNC B0 ;  /* 0x0000000000007941 */ /* 0x000fea0003800000 */
.L_x_3887:
[----:B------:R-:W-:Y:S01]  /*17bf0*/  ISETP.NE.U32.AND P2, PT, R5, RZ, PT ;  /* 0x000000ff0500720c */ /* 0x000fe20003f45070 */
[----:B------:R-:W-:-:S12]  /*17c00*/  BSSY B0, `(.L_x_3892) ;  /* 0x000001c000007945 */ /* 0x000fd80003800000 */
[----:B------:R-:W-:Y:S05]  /*17c10*/  @!P2 BRA `(.L_x_3893) ;  /* 0x000000700000a947 */ /* 0x000fea0003800000 */
[----:B------:R-:W-:Y:S01]  /*17c20*/  IMAD.MOV.U32 R14, RZ, RZ, 0x10 ;  /* 0x00000010ff0e7424 */ /* 0x000fe200078e00ff */
[----:B------:R-:W-:Y:S01]  /*17c30*/  MOV R4, 0x17c60 ;  /* 0x00017c6000047802 */ /* 0x000fe20000000f00 */
[----:B------:R-:W-:Y:S02]  /*17c40*/  IMAD.MOV.U32 R20, RZ, RZ, RZ ;  /* 0x000000ffff147224 */ /* 0x000fe400078e00ff */
[----:B------:R-:W-:Y:S05]  /*17c50*/  CALL.REL.NOINC `($__internal_34_$__cuda_sm20_div_u64) ;  /* 0x00008e8000007944 */ /* 0x000fea0003c00000 */
[----:B------:R-:W-:Y:S02]  /*17c60*/  IMAD.MOV.U32 R18, RZ, RZ, R12 ;  /* 0x000000ffff127224 */ /* 0x000fe400078e000c */
[----:B------:R-:W-:Y:S01]  /*17c70*/  IMAD.MOV.U32 R19, RZ, RZ, R27 ;  /* 0x000000ffff137224 */ /* 0x000fe200078e001b */
[----:B------:R-:W-:Y:S05]  /*17c80*/  BRA `(.L_x_3894) ;  /* 0x0000013000007947 */ /* 0x000fea0003800000 */
.L_x_3893:
        /* <DEDUP_REMOVED lines=19> */
.L_x_3894:
[----:B------:R-:W-:Y:S05]  /*17dc0*/  BSYNC B0 ;  /* 0x0000000000007941 */ /* 0x000fea0003800000 */
.L_x_3892:
[----:B------:R-:W-:Y:S01]  /*17dd0*/  BSSY B0, `(.L_x_3895) ;  /* 0x000001c000007945 */ /* 0x000fe20003800000 */
        /* <DEDUP_REMOVED lines=8> */
.L_x_3896:
        /* <DEDUP_REMOVED lines=19> */
.L_x_3897:
[----:B------:R-:W-:Y:S05]  /*17f90*/  BSYNC B0 ;  /* 0x0000000000007941 */ /* 0x000fea0003800000 */
.L_x_3895:
        /* <DEDUP_REMOVED lines=9> */
[----:B------:R-:W-:Y:S05]  /*18030*/  CALL.REL.NOINC `($__internal_34_$__cuda_sm20_div_u64) ;  /* 0x00008aa000007944 */ /* 0x000fea0003c00000 */
[----:B------:R-:W-:Y:S02]  /*18040*/  IMAD.MOV.U32 R4, RZ, RZ, R12 ;  /* 0x000000ffff047224 */ /* 0x000fe400078e000c */
[----:B------:R-:W-:Y:S01]  /*18050*/  IMAD.MOV.U32 R5, RZ, RZ, R27 ;  /* 0x000000ffff057224 */ /* 0x000fe200078e001b */
[----:B------:R-:W-:Y:S05]  /*18060*/  BRA `(.L_x_3900) ;  /* 0x0000014000007947 */ /* 0x000fea0003800000 */
.L_x_3899:
        /* <DEDUP_REMOVED lines=20> */
.L_x_3900:
[----:B------:R-:W-:Y:S05]  /*181b0*/  BSYNC B0 ;  /* 0x0000000000007941 */ /* 0x000fea0003800000 */
.L_x_3898:
[----:B------:R-:W-:-:S04]  /*181c0*/  IADD3 R4, P0, R4, c[0x0][0x560], RZ ;  /* 0x0001580004047a10 */ /* 0x000fc80007f1e0ff */
[----:B------:R-:W-:-:S05]  /*181d0*/  IADD3.X R5, R5, c[0x0][0x564], RZ, P0, !PT ;  /* 0x0001590005057a10 */ /* 0x000fca00007fe4ff */
[----:B------:R-:W-:Y:S02]  /*181e0*/  IMAD.MOV.U32 R0, RZ, RZ, R5 ;  /* 0x000000ffff007224 */ /* 0x000fe400078e0005 */
.L_x_3886:
        /* <DEDUP_REMOVED lines=209> */
.L_x_3902:
        /* <DEDUP_REMOVED lines=200> */
.L_x_3903:
        /* <DEDUP_REMOVED lines=202> */
.L_x_3904:
        /* <DEDUP_REMOVED lines=200> */
.L_x_3905:
        /* <DEDUP_REMOVED lines=11> */
.L_x_3907:
[----:B------:R-:W-:Y:S05]  /*1b550*/  BSYNC B0 ;  /* 0x0000000000007941 */ /* 0x000fea0003800000 */
.L_x_3906:
        /* <DEDUP_REMOVED lines=15> */
[----:B------:R0:W-:Y:S04]  /*1b650*/  STG.E.U8 [R18.64], R21 ;  /* 0x0000001512007986 */ /* 0x0001e8000c101124 */
[----:B------:R0:W-:Y:S04]  /*1b660*/  STG.E.U8 [R18.64+0x10], R15 ;  /* 0x0000100f12007986 */ /* 0x0001e8000c101124 */
[----:B------:R0:W-:Y:S04]  /*1b670*/  STG.E.U8 [R18.64+0x20], R13 ;  /* 0x0000200d12007986 */ /* 0x0001e8000c101124 */
[----:B------:R0:W-:Y:S02]  /*1b680*/  STG.E.U8 [R18.64+0x30], R3 ;  /* 0x0000300312007986 */ /* 0x0001e4000c101124 */
.L_x_3909:
[----:B------:R-:W-:Y:S05]  /*1b690*/  BSYNC B0 ;  /* 0x0000000000007941 */ /* 0x000fea0003800000 */
.L_x_3908:
        /* <DEDUP_REMOVED lines=31> */
.L_x_3911:
[----:B------:R-:W-:Y:S05]  /*1b890*/  BSYNC B0 ;  /* 0x0000000000007941 */ /* 0x000fea0003800000 */
.L_x_3910:
        /* <DEDUP_REMOVED lines=20> */
[C---:B------:R-:W-:Y:S01]  /*1b9e0*/  PRMT R3, R9.reuse, 0x7610, R3 ;  /* 0x0000761009037816 */ /* 0x040fe20000000003 */
[----:B------:R-:W-:Y:S01]  /*1b9f0*/  IMAD.MOV.U32 R28, RZ, RZ, c[0x0][0x170] ;  /* 0x00005c00ff1c7624 */ /* 0x000fe200078e00ff */
[----:B------:R-:W-:Y:S01]  /*1ba00*/  PRMT R11, R9, 0x7610, R11 ;  /* 0x00007610090b7816 */ /* 0x000fe2000000000b */
[----:B------:R-:W-:Y:S01]  /*1ba10*/  IMAD.MOV.U32 R29, RZ, RZ, c[0x0][0x174] ;  /* 0x00005d00ff1d7624 */ /* 0x000fe200078e00ff */
[----:B------:R-:W-:Y:S01]  /*1ba20*/  ISETP.GE.U32.AND P0, PT, R27, c[0x0][0x18c], PT ;  /* 0x000063001b007a0c */ /* 0x000fe20003f06070 */
[----:B------:R-:W-:Y:S01]  /*1ba30*/  IMAD.MOV.U32 R24, RZ, RZ, c[0x0][0x170] ;  /* 0x00005c00ff187624 */ /* 0x000fe200078e00ff */
[----:B------:R-:W-:Y:S01]  /*1ba40*/  PRMT R13, R9, 0x7610, R13 ;  /* 0x00007610090d7816 */ /* 0x000fe2000000000d */
[----:B------:R-:W-:Y:S02]  /*1ba50*/  IMAD.MOV.U32 R25, RZ, RZ, c[0x0][0x174] ;  /* 0x00005d00ff197624 */ /* 0x000fe400078e00ff */
[----:B------:R-:W-:-:S02]  /*1ba60*/  IMAD.MOV.U32 R18, RZ, RZ, c[0x0][0x170] ;  /* 0x00005c00ff127624 */ /* 0x000fc400078e00ff */
[----:B------:R-:W-:-:S06]  /*1ba70*/  IMAD.MOV.U32 R19, RZ, RZ, c[0x0][0x174] ;  /* 0x00005d00ff137624 */ /* 0x000fcc00078e00ff */
[----:B------:R-:W-:Y:S05]  /*1ba80*/  @P0 BRA `(.L_x_3915) ;  /* 0x0000050000000947 */ /* 0x000fea0003800000 */
[C---:B------:R-:W-:Y:S01]  /*1ba90*/  PRMT R3, R9.reuse, 0x7610, R3 ;  /* 0x0000761009037816 */ /* 0x040fe20000000003 */
[----:B------:R-:W-:Y:S01]  /*1baa0*/  IMAD.MOV.U32 R28, RZ, RZ, c[0x0][0x170] ;  /* 0x00005c00ff1c7624 */ /* 0x000fe200078e00ff */
[C---:B------:R-:W-:Y:S01]  /*1bab0*/  PRMT R11, R9.reuse, 0x7610, R11 ;  /* 0x00007610090b7816 */ /* 0x040fe2000000000b */
[----:B------:R-:W-:Y:S01]  /*1bac0*/  IMAD.MOV.U32 R29, RZ, RZ, c[0x0][0x174] ;  /* 0x00005d00ff1d7624 */ /* 0x000fe200078e00ff */
[----:B------:R-:W-:Y:S01]  /*1bad0*/  PRMT R13, R9, 0x7610, R13 ;  /* 0x00007610090d7816 */ /* 0x000fe2000000000d */
[----:B------:R-:W-:Y:S02]  /*1bae0*/  IMAD.MOV.U32 R24, RZ, RZ, c[0x0][0x170] ;  /* 0x00005c00ff187624 */ /* 0x000fe400078e00ff */
[----:B------:R-:W-:Y:S02]  /*1baf0*/  IMAD.MOV.U32 R25, RZ, RZ, c[0x0][0x174] ;  /* 0x00005d00ff197624 */ /* 0x000fe400078e00ff */
[----:B------:R-:W-:Y:S02]  /*1bb00*/  IMAD.MOV.U32 R18, RZ, RZ, c[0x0][0x170] ;  /* 0x00005c00ff127624 */ /* 0x000fe400078e00ff */
[----:B------:R-:W-:-:S02]  /*1bb10*/  IMAD.MOV.U32 R19, RZ, RZ, c[0x0][0x174] ;  /* 0x00005d00ff137624 */ /* 0x000fc400078e00ff */
.L_x_3916:
[----:B------:R-:W-:Y:S02]  /*1bb20*/  IMAD.MOV.U32 R35, RZ, RZ, 0x40 ;  /* 0x00000040ff237424 */ /* 0x000fe400078e00ff */
[----:B------:R-:W-:-:S04]  /*1bb30*/  IMAD R34, R12, c[0x0][0x10], R27 ;  /* 0x000004000c227a24 */ /* 0x000fc800078e021b */
[----:B------:R-:W-:-:S05]  /*1bb40*/  IMAD.WIDE.U32 R34, R34, R35, c[0x0][0x568] ;  /* 0x00015a0022227625 */ /* 0x000fca00078e0023 */
[----:B------:R0:W2:Y:S04]  /*1bb50*/  LDG.E.S8 R10, [R34.64] ;  /* 0x00000024220a7981 */ /* 0x0000a8000c1e1300 */
[----:B------:R0:W3:Y:S04]  /*1bb60*/  LDG.E.S8 R36, [R34.64+0x10] ;  /* 0x0000102422247981 */ /* 0x0000e8000c1e1300 */
[----:B------:R0:W4:Y:S04]  /*1bb70*/  LDG.E.S8 R38, [R34.64+0x20] ;  /* 0x0000202422267981 */ /* 0x000128000c1e1300 */
[----:B------:R0:W5:Y:S04]  /*1bb80*/  LDG.E.64 R30, [R34.64+0x18] ;  /* 0x00001824221e7981 */ /* 0x000168000c1e1b00 */
[----:B------:R0:W5:Y:S04]  /*1bb90*/  LDG.E.64 R32, [R34.64+0x8] ;  /* 0x0000082422207981 */ /* 0x000168000c1e1b00 */
[----:B------:R0:W5:Y:S04]  /*1bba0*/  LDG.E.S8 R40, [R34.64+0x30] ;  /* 0x0000302422287981 */ /* 0x000168000c1e1300 */
[----:B------:R0:W5:Y:S04]  /*1bbb0*/  LDG.E.64 R14, [R34.64+0x28] ;  /* 0x00002824220e7981 */ /* 0x000168000c1e1b00 */
[----:B------:R0:W5:Y:S01]  /*1bbc0*/  LDG.E.64 R20, [R34.64+0x38] ;  /* 0x0000382422147981 */ /* 0x000162000c1e1b00 */
[----:B------:R-:W-:-:S02]  /*1bbd0*/  PRMT R39, R9, 0x8880, RZ ;  /* 0x0000888009277816 */ /* 0x000fc400000000ff */
[----:B------:R-:W-:Y:S02]  /*1bbe0*/  LOP3.LUT R8, R9, 0xff, RZ, 0xc0, !PT ;  /* 0x000000ff09087812 */ /* 0x000fe400078ec0ff */
[C---:B0-----:R-:W-:Y:S01]  /*1bbf0*/  LOP3.LUT R34, R11.reuse, 0xff, RZ, 0xc0, !PT ;  /* 0x000000ff0b227812 */ /* 0x041fe200078ec0ff */
[----:B------:R-:W-:Y:S01]  /*1bc00*/  IMAD.MOV.U32 R42, RZ, RZ, c[0x0][0x0] ;  /* 0x00000000ff2a7624 */ /* 0x000fe200078e00ff */
[----:B------:R-:W-:-:S03]  /*1bc10*/  PRMT R41, R11, 0x8880, RZ ;  /* 0x000088800b297816 */ /* 0x000fc600000000ff */
[----:B------:R-:W-:Y:S01]  /*1bc20*/  IMAD R27, R42, c[0x0][0x4], R27 ;  /* 0x000001002a1b7a24 */ /* 0x000fe200078e021b */
[----:B--2---:R-:W-:Y:S02]  /*1bc30*/  LOP3.LUT R37, R10, 0xff, RZ, 0xc0, !PT ;  /* 0x000000ff0a257812 */ /* 0x004fe400078ec0ff */
[----:B------:R-:W-:Y:S02]  /*1bc40*/  ISETP.GE.AND P0, PT, R39, R10, PT ;  /* 0x0000000a2700720c */ /* 0x000fe40003f06270 */
[----:B------:R-:W-:Y:S02]  /*1bc50*/  ISETP.NE.AND P3, PT, R8, R37, PT ;  /* 0x000000250800720c */ /* 0x000fe40003f65270 */
[C---:B------:R-:W-:Y:S02]  /*1bc60*/  PRMT R39, R3.reuse, 0x8880, RZ ;  /* 0x0000888003277816 */ /* 0x040fe400000000ff */
[----:B------:R-:W-:Y:S02]  /*1bc70*/  LOP3.LUT R8, R3, 0xff, RZ, 0xc0, !PT ;  /* 0x000000ff03087812 */ /* 0x000fe400078ec0ff */
[----:B---3--:R-:W-:-:S02]  /*1bc80*/  LOP3.LUT R35, R36, 0xff, RZ, 0xc0, !PT ;  /* 0x000000ff24237812 */ /* 0x008fc400078ec0ff */
[----:B----4-:R-:W-:Y:S02]  /*1bc90*/  LOP3.LUT R37, R38, 0xff, RZ, 0xc0, !PT ;  /* 0x000000ff26257812 */ /* 0x010fe400078ec0ff */
[----:B------:R-:W-:Y:S02]  /*1bca0*/  ISETP.GE.AND P1, PT, R39, R36, PT ;  /* 0x000000242700720c */ /* 0x000fe40003f26270 */
[----:B------:R-:W-:Y:S02]  /*1bcb0*/  ISETP.NE.AND P5, PT, R8, R35, PT ;  /* 0x000000230800720c */ /* 0x000fe40003fa5270 */
[----:B------:R-:W-:Y:S02]  /*1bcc0*/  ISETP.NE.AND P4, PT, R34, R37, PT ;  /* 0x000000252200720c */ /* 0x000fe40003f85270 */
[----:B------:R-:W-:Y:S02]  /*1bcd0*/  SEL R34, RZ, 0xffffffff, P1 ;  /* 0xffffffffff227807 */ /* 0x000fe40000800000 */
[----:B-----5:R-:W-:-:S02]  /*1bce0*/  ISETP.GE.U32.AND P1, PT, R28, R30, PT ;  /* 0x0000001e1c00720c */ /* 0x020fc40003f26070 */
[----:B------:R-:W-:Y:S02]  /*1bcf0*/  SEL R8, RZ, 0xffffffff, P0 ;  /* 0xffffffffff087807 */ /* 0x000fe40000000000 */
[----:B------:R-:W-:Y:S02]  /*1bd00*/  ISETP.GE.U32.AND P0, PT, R6, R32, PT ;  /* 0x000000200600720c */ /* 0x000fe40003f06070 */
[----:B------:R-:W-:Y:S02]  /*1bd10*/  ISETP.GE.AND.EX P1, PT, R29, R31, PT, P1 ;  /* 0x0000001f1d00720c */ /* 0x000fe40003f26310 */
[----:B------:R-:W-:Y:S02]  /*1bd20*/  ISETP.GE.AND.EX P0, PT, R7, R33, PT, P0 ;  /* 0x000000210700720c */ /* 0x000fe40003f06300 */
[----:B------:R-:W-:Y:S02]  /*1bd30*/  LOP3.LUT R35, R13, 0xff, RZ, 0xc0, !PT ;  /* 0x000000ff0d237812 */ /* 0x000fe400078ec0ff */
[----:B------:R-:W-:-:S02]  /*1bd40*/  LOP3.LUT R42, R40, 0xff, RZ, 0xc0, !PT ;  /* 0x000000ff282a7812 */ /* 0x000fc400078ec0ff */
[----:B------:R-:W-:Y:S02]  /*1bd50*/  @!P5 SEL R34, RZ, 0xffffffff, P1 ;  /* 0xffffffffff22d807 */ /* 0x000fe40000800000 */
[----:B------:R-:W-:Y:S02]  /*1bd60*/  ISETP.GE.U32.AND P5, PT, R24, R14, PT ;  /* 0x0000000e1800720c */ /* 0x000fe40003fa6070 */
[----:B------:R-:W-:Y:S02]  /*1bd70*/  @!P3 SEL R8, RZ, 0xffffffff, P0 ;  /* 0xffffffffff08b807 */ /* 0x000fe40000000000 */
[----:B------:R-:W-:Y:S02]  /*1bd80*/  ISETP.NE.AND P3, PT, R35, R42, PT ;  /* 0x0000002a2300720c */ /* 0x000fe40003f65270 */
[----:B------:R-:W-:Y:S02]  /*1bd90*/  ISETP.GE.AND P6, PT, R41, R38, PT ;  /* 0x000000262900720c */ /* 0x000fe40003fc6270 */
[----:B------:R-:W-:-:S02]  /*1bda0*/  ISETP.GE.AND.EX P5, PT, R25, R15, PT, P5 ;  /* 0x0000000f1900720c */ /* 0x000fc40003fa6350 */
[----:B------:R-:W-:Y:S02]  /*1bdb0*/  PRMT R37, R13, 0x8880, RZ ;  /* 0x000088800d257816 */ /* 0x000fe400000000ff */
[----:B------:R-:W-:Y:S02]  /*1bdc0*/  ISETP.GE.U32.AND P1, PT, R18, R20, PT ;  /* 0x000000141200720c */ /* 0x000fe40003f26070 */
[----:B------:R-:W-:Y:S02]  /*1bdd0*/  SEL R35, RZ, 0xffffffff, P6 ;  /* 0xffffffffff237807 */ /* 0x000fe40003000000 */
[----:B------:R-:W-:Y:S02]  /*1bde0*/  @!P4 SEL R35, RZ, 0xffffffff, P5 ;  /* 0xffffffffff23c807 */ /* 0x000fe40002800000 */
[----:B------:R-:W-:Y:S02]  /*1bdf0*/  LOP3.LUT R8, R8, 0x1, RZ, 0xc0, !PT ;  /* 0x0000000108087812 */ /* 0x000fe400078ec0ff */
[----:B------:R-:W-:-:S02]  /*1be00*/  ISETP.GE.AND P0, PT, R37, R40, PT ;  /* 0x000000282500720c */ /* 0x000fc40003f06270 */
[----:B------:R-:W-:Y:S02]  /*1be10*/  ISETP.GE.AND.EX P1, PT, R19, R21, PT, P1 ;  /* 0x000000151300720c */ /* 0x000fe40003f26310 */
[----:B------:R-:W-:Y:S02]  /*1be20*/  LOP3.LUT R35, R35, 0x1, RZ, 0xc0, !PT ;  /* 0x0000000123237812 */ /* 0x000fe400078ec0ff */
[----:B------:R-:W-:Y:S02]  /*1be30*/  ISETP.NE.U32.AND P6, PT, R8, 0x1, PT ;  /* 0x000000010800780c */ /* 0x000fe40003fc5070 */
[----:B------:R-:W-:Y:S02]  /*1be40*/  SEL R8, RZ, 0xffffffff, P0 ;  /* 0xffffffffff087807 */ /* 0x000fe40000000000 */
[----:B------:R-:W-:Y:S02]  /*1be50*/  @!P3 SEL R8, RZ, 0xffffffff, P1 ;  /* 0xffffffffff08b807 */ /* 0x000fe40000800000 */
[----:B------:R-:W-:-:S04]  /*1be60*/  ISETP.NE.U32.AND P1, PT, R35, 0x1, PT ;  /* 0x000000012300780c */ /* 0x000fc80003f25070 */
[----:B------:R-:W-:Y:S02]  /*1be70*/  SEL R24, R24, R14, !P1 ;  /* 0x0000000e18187207 */ /* 0x000fe40004800000 */
[----:B------:R-:W-:Y:S02]  /*1be80*/  SEL R25, R25, R15, !P1 ;  /* 0x0000000f19197207 */ /* 0x000fe40004800000 */
[----:B------:R-:W-:Y:S02]  /*1be90*/  SEL R11, R11, R38, !P1 ;  /* 0x000000260b0b7207 */ /* 0x000fe40004800000 */
[----:B------:R-:W-:Y:S02]  /*1bea0*/  ISETP.GE.U32.AND P1, PT, R27, c[0x0][0x18c], PT ;  /* 0x000063001b007a0c */ /* 0x000fe40003f26070 */
[----:B------:R-:W-:Y:S02]  /*1beb0*/  LOP3.LUT R34, R34, 0x1, RZ, 0xc0, !PT ;  /* 0x0000000122227812 */ /* 0x000fe400078ec0ff */
[----:B------:R-:W-:-:S02]  /*1bec0*/  LOP3.LUT R8, R8, 0x1, RZ, 0xc0, !PT ;  /* 0x0000000108087812 */ /* 0x000fc400078ec0ff */
[----:B------:R-:W-:-:S04]  /*1bed0*/  ISETP.NE.U32.AND P0, PT, R34, 0x1, PT ;  /* 0x000000012200780c */ /* 0x000fc80003f05070 */
[----:B------:R-:W-:Y:S02]  /*1bee0*/  SEL R28, R28, R30, !P0 ;  /* 0x0000001e1c1c7207 */ /* 0x000fe40004000000 */
[----:B------:R-:W-:Y:S02]  /*1bef0*/  SEL R29, R29, R31, !P0 ;  /* 0x0000001f1d1d7207 */ /* 0x000fe40004000000 */
[----:B------:R-:W-:Y:S02]  /*1bf00*/  SEL R3, R3, R36, !P0 ;  /* 0x0000002403037207 */ /* 0x000fe40004000000 */
        /* <DEDUP_REMOVED lines=8> */
.L_x_3915:
[----:B------:R-:W-:Y:S05]  /*1bf90*/  BSYNC B1 ;  /* 0x0000000000017941 */ /* 0x000fea0003800000 */
.L_x_3914:
[----:B------:R-:W-:Y:S05]  /*1bfa0*/  BRA `(.L_x_3917) ;  /* 0x000005d000007947 */ /* 0x000fea0003800000 */
.L_x_3913:
[----:B------:R-:W-:Y:S01]  /*1bfb0*/  ISETP.GE.U32.AND P0, PT, R17, c[0x0][0x18c], PT ;  /* 0x0000630011007a0c */ /* 0x000fe20003f06070 */
        /* <DEDUP_REMOVED lines=9> */
[----:B------:R-:W-:Y:S05]  /*1c050*/  @P0 BRA `(.L_x_3917) ;  /* 0x0000052000000947 */ /* 0x000fea0003800000 */
[C---:B------:R-:W-:Y:S01]  /*1c060*/  PRMT R3, R9.reuse, 0x7610, R3 ;  /* 0x0000761009037816 */ /* 0x040fe20000000003 */
[----:B------:R-:W-:Y:S01]  /*1c070*/  IMAD.MOV.U32 R28, RZ, RZ, c[0x0][0x170] ;  /* 0x00005c00ff1c7624 */ /* 0x000fe200078e00ff */
[C---:B------:R-:W-:Y:S01]  /*1c080*/  PRMT R11, R9.reuse, 0x7610, R11 ;  /* 0x00007610090b7816 */ /* 0x040fe2000000000b */
[----:B------:R-:W-:Y:S01]  /*1c090*/  IMAD.MOV.U32 R29, RZ, RZ, c[0x0][0x174] ;  /* 0x00005d00ff1d7624 */ /* 0x000fe200078e00ff */
[----:B------:R-:W-:Y:S01]  /*1c0a0*/  PRMT R13, R9, 0x7610, R13 ;  /* 0x00007610090d7816 */ /* 0x000fe2000000000d */
[----:B------:R-:W-:Y:S02]  /*1c0b0*/  IMAD.MOV.U32 R24, RZ, RZ, c[0x0][0x170] ;  /* 0x00005c00ff187624 */ /* 0x000fe400078e00ff */
[----:B------:R-:W-:-:S02]  /*1c0c0*/  IMAD.MOV.U32 R25, RZ, RZ, c[0x0][0x174] ;  /* 0x00005d00ff197624 */ /* 0x000fc400078e00ff */
[----:B------:R-:W-:Y:S02]  /*1c0d0*/  IMAD.MOV.U32 R18, RZ, RZ, c[0x0][0x170] ;  /* 0x00005c00ff127624 */ /* 0x000fe400078e00ff */
[----:B------:R-:W-:Y:S02]  /*1c0e0*/  IMAD.MOV.U32 R19, RZ, RZ, c[0x0][0x174] ;  /* 0x00005d00ff137624 */ /* 0x000fe400078e00ff */
[----:B------:R-:W-:-:S04]  /*1c0f0*/  IMAD.MOV.U32 R27, RZ, RZ, R17 ;  /* 0x000000ffff1b7224 */ /* 0x000fc800078e0011 */
.L_x_3918:
[----:B------:R-:W-:Y:S02]  /*1c100*/  IMAD R15, R12, c[0x0][0x10], R27 ;  /* 0x000004000c0f7a24 */ /* 0x000fe400078e021b */
[----:B------:R-:W-:Y:S02]  /*1c110*/  IMAD.MOV.U32 R34, RZ, RZ, 0x40 ;  /* 0x00000040ff227424 */ /* 0x000fe400078e00ff */
[----:B------:R-:W-:-:S04]  /*1c120*/  IMAD R15, R15, c[0x0][0x0], R2 ;  /* 0x000000000f0f7a24 */ /* 0x000fc800078e0202 */
[----:B------:R-:W-:-:S05]  /*1c130*/  IMAD.WIDE.U32 R34, R15, R34, c[0x0][0x568] ;  /* 0x00015a000f227625 */ /* 0x000fca00078e0022 */
[----:B------:R-:W2:Y:S04]  /*1c140*/  LDG.E.S8 R8, [R34.64] ;  /* 0x0000002422087981 */ /* 0x000ea8000c1e1300 */
[----:B------:R0:W3:Y:S04]  /*1c150*/  LDG.E.S8 R36, [R34.64+0x10] ;  /* 0x0000102422247981 */ /* 0x0000e8000c1e1300 */
[----:B------:R0:W4:Y:S04]  /*1c160*/  LDG.E.S8 R38, [R34.64+0x20] ;  /* 0x0000202422267981 */ /* 0x000128000c1e1300 */
[----:B------:R0:W5:Y:S04]  /*1c170*/  LDG.E.64 R30, [R34.64+0x18] ;  /* 0x00001824221e7981 */ /* 0x000168000c1e1b00 */
[----:B------:R0:W4:Y:S04]  /*1c180*/  LDG.E.64 R32, [R34.64+0x8] ;  /* 0x0000082422207981 */ /* 0x000128000c1e1b00 */
[----:B------:R0:W5:Y:S04]  /*1c190*/  LDG.E.S8 R40, [R34.64+0x30] ;  /* 0x0000302422287981 */ /* 0x000168000c1e1300 */
[----:B------:R0:W5:Y:S04]  /*1c1a0*/  LDG.E.64 R14, [R34.64+0x28] ;  /* 0x00002824220e7981 */ /* 0x000168000c1e1b00 */
[----:B------:R0:W5:Y:S01]  /*1c1b0*/  LDG.E.64 R20, [R34.64+0x38] ;  /* 0x0000382422147981 */ /* 0x000162000c1e1b00 */
[----:B------:R-:W-:-:S02]  /*1c1c0*/  LOP3.LUT R37, R9, 0xff, RZ, 0xc0, !PT ;  /* 0x000000ff09257812 */ /* 0x000fc400078ec0ff */
[----:B------:R-:W-:Y:S02]  /*1c1d0*/  PRMT R39, R9, 0x8880, RZ ;  /* 0x0000888009277816 */ /* 0x000fe400000000ff */
[----:B------:R-:W-:Y:S02]  /*1c1e0*/  LOP3.LUT R42, R13, 0xff, RZ, 0xc0, !PT ;  /* 0x000000ff0d2a7812 */ /* 0x000fe400078ec0ff */
[----:B------:R-:W-:Y:S02]  /*1c1f0*/  PRMT R41, R11, 0x8880, RZ ;  /* 0x000088800b297816 */ /* 0x000fe400000000ff */
[----:B------:R-:W-:Y:S02]  /*1c200*/  IADD3 R27, R27, c[0x0][0x4], RZ ;  /* 0x000001001b1b7a10 */ /* 0x000fe40007ffe0ff */
[----:B--2---:R-:W-:-:S04]  /*1c210*/  LOP3.LUT R10, R8, 0xff, RZ, 0xc0, !PT ;  /* 0x000000ff080a7812 */ /* 0x004fc800078ec0ff */
[----:B------:R-:W-:Y:S02]  /*1c220*/  ISETP.NE.AND P6, PT, R37, R10, PT ;  /* 0x0000000a2500720c */ /* 0x000fe40003fc5270 */
[C---:B------:R-:W-:Y:S02]  /*1c230*/  PRMT R10, R3.reuse, 0x8880, RZ ;  /* 0x00008880030a7816 */ /* 0x040fe400000000ff */
[----:B------:R-:W-:-:S03]  /*1c240*/  LOP3.LUT R37, R3, 0xff, RZ, 0xc0, !PT ;  /* 0x000000ff03257812 */ /* 0x000fc600078ec0ff */
[----:B0-----:R-:W-:Y:S01]  /*1c250*/  IMAD.MOV.U32 R35, RZ, RZ, R10 ;  /* 0x000000ffff237224 */ /* 0x001fe200078e000a */
[----:B---3--:R-:W-:Y:S02]  /*1c260*/  LOP3.LUT R10, R36, 0xff, RZ, 0xc0, !PT ;  /* 0x000000ff240a7812 */ /* 0x008fe400078ec0ff */
[----:B------:R-:W-:Y:S02]  /*1c270*/  ISETP.GE.AND P1, PT, R39, R8, PT ;  /* 0x000000082700720c */ /* 0x000fe40003f26270 */
[----:B------:R-:W-:Y:S02]  /*1c280*/  LOP3.LUT R39, R11, 0xff, RZ, 0xc0, !PT ;  /* 0x000000ff0b277812 */ /* 0x000fe400078ec0ff */
[----:B----4-:R-:W-:Y:S02]  /*1c290*/  LOP3.LUT R34, R38, 0xff, RZ, 0xc0, !PT ;  /* 0x000000ff26227812 */ /* 0x010fe400078ec0ff */
[----:B------:R-:W-:Y:S02]  /*1c2a0*/  ISETP.GE.AND P0, PT, R35, R36, PT ;  /* 0x000000242300720c */ /* 0x000fe40003f06270 */
[----:B------:R-:W-:-:S02]  /*1c2b0*/  ISETP.NE.AND P5, PT, R37, R10, PT ;  /* 0x0000000a2500720c */ /* 0x000fc40003fa5270 */
[----:B------:R-:W-:Y:S02]  /*1c2c0*/  ISETP.NE.AND P4, PT, R39, R34, PT ;  /* 0x000000222700720c */ /* 0x000fe40003f85270 */
[----:B------:R-:W-:Y:S02]  /*1c2d0*/  SEL R34, RZ, 0xffffffff, P0 ;  /* 0xffffffffff227807 */ /* 0x000fe40000000000 */
[----:B-----5:R-:W-:Y:S02]  /*1c2e0*/  ISETP.GE.U32.AND P0, PT, R28, R30, PT ;  /* 0x0000001e1c00720c */ /* 0x020fe40003f06070 */
[----:B------:R-:W-:Y:S02]  /*1c2f0*/  SEL R10, RZ, 0xffffffff, P1 ;  /* 0xffffffffff0a7807 */ /* 0x000fe40000800000 */
[----:B------:R-:W-:Y:S02]  /*1c300*/  ISETP.GE.U32.AND P1, PT, R6, R32, PT ;  /* 0x000000200600720c */ /* 0x000fe40003f26070 */
[----:B------:R-:W-:-:S02]  /*1c310*/  ISETP.GE.AND.EX P0, PT, R29, R31, PT, P0 ;  /* 0x0000001f1d00720c */ /* 0x000fc40003f06300 */
[----:B------:R-:W-:Y:S02]  /*1c320*/  ISETP.GE.AND.EX P1, PT, R7, R33, PT, P1 ;  /* 0x000000210700720c */ /* 0x000fe40003f26310 */
[----:B------:R-:W-:Y:S02]  /*1c330*/  LOP3.LUT R35, R40, 0xff, RZ, 0xc0, !PT ;  /* 0x000000ff28237812 */ /* 0x000fe400078ec0ff */
[----:B------:R-:W-:Y:S02]  /*1c340*/  @!P5 SEL R34, RZ, 0xffffffff, P0 ;  /* 0xffffffffff22d807 */ /* 0x000fe40000000000 */
[----:B------:R-:W-:Y:S02]  /*1c350*/  ISETP.GE.U32.AND P5, PT, R24, R14, PT ;  /* 0x0000000e1800720c */ /* 0x000fe40003fa6070 */
[----:B------:R-:W-:Y:S02]  /*1c360*/  @!P6 SEL R10, RZ, 0xffffffff, P1 ;  /* 0xffffffffff0ae807 */ /* 0x000fe40000800000 */
[----:B------:R-:W-:-:S02]  /*1c370*/  ISETP.NE.AND P1, PT, R42, R35, PT ;  /* 0x000000232a00720c */ /* 0x000fc40003f25270 */
[----:B------:R-:W-:Y:S02]  /*1c380*/  ISETP.GE.AND P3, PT, R41, R38, PT ;  /* 0x000000262900720c */ /* 0x000fe40003f66270 */
[----:B------:R-:W-:Y:S02]  /*1c390*/  ISETP.GE.AND.EX P5, PT, R25, R15, PT, P5 ;  /* 0x0000000f1900720c */ /* 0x000fe40003fa6350 */
[----:B------:R-:W-:Y:S02]  /*1c3a0*/  PRMT R37, R13, 0x8880, RZ ;  /* 0x000088800d257816 */ /* 0x000fe400000000ff */
[----:B------:R-:W-:Y:S02]  /*1c3b0*/  ISETP.GE.U32.AND P0, PT, R18, R20, PT ;  /* 0x000000141200720c */ /* 0x000fe40003f06070 */
[----:B------:R-:W-:Y:S02]  /*1c3c0*/  SEL R35, RZ, 0xffffffff, P3 ;  /* 0xffffffffff237807 */ /* 0x000fe40001800000 */
[----:B------:R-:W-:-:S02]  /*1c3d0*/  @!P4 SEL R35, RZ, 0xffffffff, P5 ;  /* 0xffffffffff23c807 */ /* 0x000fc40002800000 */
[----:B------:R-:W-:Y:S02]  /*1c3e0*/  LOP3.LUT R10, R10, 0x1, RZ, 0xc0, !PT ;  /* 0x000000010a0a7812 */ /* 0x000fe400078ec0ff */
[----:B------:R-:W-:Y:S02]  /*1c3f0*/  ISETP.GE.AND P6, PT, R37, R40, PT ;  /* 0x000000282500720c */ /* 0x000fe40003fc6270 */
[----:B------:R-:W-:Y:S02]  /*1c400*/  ISETP.GE.AND.EX P0, PT, R19, R21, PT, P0 ;  /* 0x000000151300720c */ /* 0x000fe40003f06300 */
[----:B------:R-:W-:Y:S02]  /*1c410*/  LOP3.LUT R35, R35, 0x1, RZ, 0xc0, !PT ;  /* 0x0000000123237812 */ /* 0x000fe400078ec0ff */
[----:B------:R-:W-:Y:S02]  /*1c420*/  ISETP.NE.U32.AND P3, PT, R10, 0x1, PT ;  /* 0x000000010a00780c */ /* 0x000fe40003f65070 */
[----:B------:R-:W-:-:S02]  /*1c430*/  SEL R10, RZ, 0xffffffff, P6 ;  /* 0xffffffffff0a7807 */ /* 0x000fc40003000000 */
        /* <DEDUP_REMOVED lines=20> */
.L_x_3917:
[----:B------:R-:W-:Y:S05]  /*1c580*/  BSYNC B0 ;  /* 0x0000000000007941 */ /* 0x000fea0003800000 */
.L_x_3912:
        /* <DEDUP_REMOVED lines=15> */
[----:B0-----:R-:W-:-:S04]  /*1c680*/  IMAD.U32 R10, RZ, RZ, UR4 ;  /* 0x00000004ff0a7e24 */ /* 0x001fc8000f8e00ff */
.L_x_3922:
        /* <DEDUP_REMOVED lines=12> */
[----:B------:R-:W-:Y:S02]  /*1c750*/  LOP3.LUT R10, R9, 0xff, RZ, 0xc0, !PT ;  /* 0x000000ff090a7812 */ /* 0x000fe400078ec0ff */
[----:B------:R-:W-:Y:S02]  /*1c760*/  LOP3.LUT R34, R3, 0xff, RZ, 0xc0, !PT ;  /* 0x000000ff03227812 */ /* 0x000fe400078ec0ff */
[----:B------:R-:W0:Y:S01]  /*1c770*/  LDS.S8 R12, [R43+0x10] ;  /* 0x000010002b0c7984 */ /* 0x000e220000000200 */
[----:B------:R-:W-:-:S03]  /*1c780*/  LOP3.LUT R37, R11, 0xff, RZ, 0xc0, !PT ;  /* 0x000000ff0b257812 */ /* 0x000fc600078ec0ff */
[----:B------:R-:W1:Y:S04]  /*1c790*/  LDS.S8 R36, [R43+0x20] ;  /* 0x000020002b247984 */ /* 0x000e680000000200 */
[----:B------:R-:W2:Y:S04]  /*1c7a0*/  LDS.S8 R38, [R43+0x30] ;  /* 0x000030002b267984 */ /* 0x000ea80000000200 */
[----:B------:R-:W3:Y:S04]  /*1c7b0*/  LDS.64 R32, [R43+0x18] ;  /* 0x000018002b207984 */ /* 0x000ee80000000a00 */
[----:B------:R-:W4:Y:S04]  /*1c7c0*/  LDS.64 R30, [R43+0x28] ;  /* 0x000028002b1e7984 */ /* 0x000f280000000a00 */
[----:B------:R-:W5:Y:S04]  /*1c7d0*/  LDS.S8 R42, [R43+0x40] ;  /* 0x000040002b2a7984 */ /* 0x000f680000000200 */
[----:B------:R-:W5:Y:S04]  /*1c7e0*/  LDS.64 R20, [R43+0x38] ;  /* 0x000038002b147984 */ /* 0x000f680000000a00 */
[----:B------:R-:W5:Y:S01]  /*1c7f0*/  LDS.64 R14, [R43+0x48] ;  /* 0x000048002b0e7984 */ /* 0x000f620000000a00 */
[----:B0-----:R-:W-:-:S02]  /*1c800*/  ISETP.GE.AND P4, PT, R27, R12, PT ;  /* 0x0000000c1b00720c */ /* 0x001fc40003f86270 */
[----:B------:R-:W-:Y:S02]  /*1c810*/  LOP3.LUT R27, R12, 0xff, RZ, 0xc0, !PT ;  /* 0x000000ff0c1b7812 */ /* 0x000fe400078ec0ff */
[----:B-1----:R-:W-:Y:S02]  /*1c820*/  LOP3.LUT R35, R36, 0xff, RZ, 0xc0, !PT ;  /* 0x000000ff24237812 */ /* 0x002fe400078ec0ff */
[----:B------:R-:W-:Y:S02]  /*1c830*/  ISETP.NE.AND P5, PT, R10, R27, PT ;  /* 0x0000001b0a00720c */ /* 0x000fe40003fa5270 */
[----:B------:R-:W-:Y:S02]  /*1c840*/  ISETP.GE.AND P0, PT, R41, R36, PT ;  /* 0x000000242900720c */ /* 0x000fe40003f06270 */
[----:B------:R-:W-:Y:S02]  /*1c850*/  ISETP.NE.AND P6, PT, R34, R35, PT ;  /* 0x000000232200720c */ /* 0x000fe40003fc5270 */
[----:B------:R-:W-:-:S02]  /*1c860*/  SEL R10, RZ, 0xffffffff, P4 ;  /* 0xffffffffff0a7807 */ /* 0x000fc40002000000 */
[----:B------:R-:W-:Y:S02]  /*1c870*/  SEL R27, RZ, 0xffffffff, P0 ;  /* 0xffffffffff1b7807 */ /* 0x000fe40000000000 */
[----:B--2---:R-:W-:Y:S02]  /*1c880*/  LOP3.LUT R40, R38, 0xff, RZ, 0xc0, !PT ;  /* 0x000000ff26287812 */ /* 0x004fe400078ec0ff */
[----:B---3--:R-:W-:Y:S02]  /*1c890*/  ISETP.GE.U32.AND P4, PT, R6, R32, PT ;  /* 0x000000200600720c */ /* 0x008fe40003f86070 */
[----:B----4-:R-:W-:Y:S02]  /*1c8a0*/  ISETP.GE.U32.AND P0, PT, R28, R30, PT ;  /* 0x0000001e1c00720c */ /* 0x010fe40003f06070 */
[----:B------:R-:W-:Y:S02]  /*1c8b0*/  ISETP.NE.AND P3, PT, R37, R40, PT ;  /* 0x000000282500720c */ /* 0x000fe40003f65270 */
[----:B------:R-:W-:-:S02]  /*1c8c0*/  ISETP.GE.AND.EX P4, PT, R7, R33, PT, P4 ;  /* 0x000000210700720c */ /* 0x000fc40003f86340 */
[----:B------:R-:W-:Y:S02]  /*1c8d0*/  ISETP.GE.AND.EX P0, PT, R29, R31, PT, P0 ;  /* 0x0000001f1d00720c */ /* 0x000fe40003f06300 */
[----:B------:R-:W-:Y:S02]  /*1c8e0*/  PRMT R37, R11, 0x8880, RZ ;  /* 0x000088800b257816 */ /* 0x000fe400000000ff */
[----:B------:R-:W-:Y:S02]  /*1c8f0*/  LOP3.LUT R34, R13, 0xff, RZ, 0xc0, !PT ;  /* 0x000000ff0d227812 */ /* 0x000fe400078ec0ff */
[----:B-----5:R-:W-:Y:S02]  /*1c900*/  LOP3.LUT R35, R42, 0xff, RZ, 0xc0, !PT ;  /* 0x000000ff2a237812 */ /* 0x020fe400078ec0ff */
[----:B------:R-:W-:Y:S02]  /*1c910*/  @!P5 SEL R10, RZ, 0xffffffff, P4 ;  /* 0xffffffffff0ad807 */ /* 0x000fe40002000000 */
[----:B------:R-:W-:-:S02]  /*1c920*/  @!P6 SEL R27, RZ, 0xffffffff, P0 ;  /* 0xffffffffff1be807 */ /* 0x000fc40000000000 */
[----:B------:R-:W-:Y:S02]  /*1c930*/  ISETP.GE.AND P4, PT, R37, R38, PT ;  /* 0x000000262500720c */ /* 0x000fe40003f86270 */
[----:B------:R-:W-:Y:S02]  /*1c940*/  ISETP.NE.AND P6, PT, R34, R35, PT ;  /* 0x000000232200720c */ /* 0x000fe40003fc5270 */
[----:B------:R-:W-:Y:S02]  /*1c950*/  PRMT R41, R13, 0x8880, RZ ;  /* 0x000088800d297816 */ /* 0x000fe400000000ff */
[----:B------:R-:W-:Y:S02]  /*1c960*/  SEL R34, RZ, 0xffffffff, P4 ;  /* 0xffffffffff227807 */ /* 0x000fe40002000000 */
[----:B------:R-:W-:Y:S02]  /*1c970*/  ISETP.GE.U32.AND P0, PT, R24, R20, PT ;  /* 0x000000141800720c */ /* 0x000fe40003f06070 */
[----:B------:R-:W-:-:S02]  /*1c980*/  ISETP.GE.U32.AND P4, PT, R18, R14, PT ;  /* 0x0000000e1200720c */ /* 0x000fc40003f86070 */
[----:B------:R-:W-:Y:S02]  /*1c990*/  ISETP.GE.AND P5, PT, R41, R42, PT ;  /* 0x0000002a2900720c */ /* 0x000fe40003fa6270 */
[----:B------:R-:W-:Y:S02]  /*1c9a0*/  ISETP.GE.AND.EX P0, PT, R25, R21, PT, P0 ;  /* 0x000000151900720c */ /* 0x000fe40003f06300 */
[----:B------:R-:W-:Y:S02]  /*1c9b0*/  ISETP.GE.AND.EX P4, PT, R19, R15, PT, P4 ;  /* 0x0000000f1300720c */ /* 0x000fe40003f86340 */
[----:B------:R-:W-:Y:S02]  /*1c9c0*/  LOP3.LUT R27, R27, 0x1, RZ, 0xc0, !PT ;  /* 0x000000011b1b7812 */ /* 0x000fe400078ec0ff */
[----:B------:R-:W-:Y:S02]  /*1c9d0*/  SEL R35, RZ, 0xffffffff, P5 ;  /* 0xffffffffff237807 */ /* 0x000fe40002800000 */
[----:B------:R-:W-:-:S02]  /*1c9e0*/  @!P3 SEL R34, RZ, 0xffffffff, P0 ;  /* 0xffffffffff22b807 */ /* 0x000fc40000000000 */
[----:B------:R-:W-:Y:S02]  /*1c9f0*/  @!P6 SEL R35, RZ, 0xffffffff, P4 ;  /* 0xffffffffff23e807 */ /* 0x000fe40002000000 */
[----:B------:R-:W-:Y:S02]  /*1ca00*/  ISETP.NE.U32.AND P0, PT, R27, 0x1, PT ;  /* 0x000000011b00780c */ /* 0x000fe40003f05070 */
[----:B------:R-:W-:Y:S02]  /*1ca10*/  LOP3.LUT R34, R34, 0x1, RZ, 0xc0, !PT ;  /* 0x0000000122227812 */ /* 0x000fe400078ec0ff */
[----:B------:R-:W-:Y:S02]  /*1ca20*/  LOP3.LUT R35, R35, 0x1, RZ, 0xc0, !PT ;  /* 0x0000000123237812 */ /* 0x000fe400078ec0ff */
[----:B------:R-:W-:Y:S02]  /*1ca30*/  LOP3.LUT R10, R10, 0x1, RZ, 0xc0, !PT ;  /* 0x000000010a0a7812 */ /* 0x000fe400078ec0ff */
[----:B------:R-:W-:-:S02]  /*1ca40*/  SEL R29, R29, R31, !P0 ;  /* 0x0000001f1d1d7207 */ /* 0x000fc40004000000 */
[----:B------:R-:W-:Y:S02]  /*1ca50*/  SEL R28, R28, R30, !P0 ;  /* 0x0000001e1c1c7207 */ /* 0x000fe40004000000 */
[----:B------:R-:W-:Y:S02]  /*1ca60*/  SEL R31, R3, R36, !P0 ;  /* 0x00000024031f7207 */ /* 0x000fe40004000000 */
[----:B------:R-:W-:Y:S01]  /*1ca70*/  ISETP.NE.U32.AND P3, PT, R34, 0x1, PT ;  /* 0x000000012200780c */ /* 0x000fe20003f65070 */
[----:B------:R0:W-:Y:S01]  /*1ca80*/  STS.64 [R8+0x18], R28 ;  /* 0x0000181c08007388 */ /* 0x0001e20000000a00 */
[----:B------:R-:W-:Y:S02]  /*1ca90*/  ISETP.NE.U32.AND P0, PT, R35, 0x1, PT ;  /* 0x000000012300780c */ /* 0x000fe40003f05070 */
[----:B------:R-:W-:Y:S01]  /*1caa0*/  ISETP.NE.U32.AND P5, PT, R10, 0x1, PT ;  /* 0x000000010a00780c */ /* 0x000fe20003fa5070 */
[----:B------:R0:W-:Y:S01]  /*1cab0*/  STS.U8 [R8+0x10], R31 ;  /* 0x0000101f08007388 */ /* 0x0001e20000000000 */
[----:B------:R-:W-:-:S02]  /*1cac0*/  SEL R25, R25, R21, !P3 ;  /* 0x0000001519197207 */ /* 0x000fc40005800000 */
[----:B------:R-:W-:Y:S02]  /*1cad0*/  SEL R19, R19, R15, !P0 ;  /* 0x0000000f13137207 */ /* 0x000fe40004000000 */
[----:B------:R-:W-:Y:S02]  /*1cae0*/  SEL R6, R6, R32, !P5 ;  /* 0x0000002006067207 */ /* 0x000fe40006800000 */
[----:B------:R-:W-:Y:S02]  /*1caf0*/  SEL R7, R7, R33, !P5 ;  /* 0x0000002107077207 */ /* 0x000fe40006800000 */
[----:B------:R-:W-:Y:S02]  /*1cb00*/  SEL R27, R9, R12, !P5 ;  /* 0x0000000c091b7207 */ /* 0x000fe40006800000 */
[----:B------:R-:W-:Y:S01]  /*1cb10*/  SEL R24, R24, R20, !P3 ;  /* 0x0000001418187207 */ /* 0x000fe20005800000 */
[----:B------:R0:W-:Y:S01]  /*1cb20*/  STS.64 [R8+0x8], R6 ;  /* 0x0000080608007388 */ /* 0x0001e20000000a00 */
[----:B------:R-:W-:-:S02]  /*1cb30*/  SEL R21, R11, R38, !P3 ;  /* 0x000000260b157207 */ /* 0x000fc40005800000 */
[----:B------:R-:W-:Y:S01]  /*1cb40*/  SEL R18, R18, R14, !P0 ;  /* 0x0000000e12127207 */ /* 0x000fe20004000000 */
[----:B------:R0:W-:Y:S01]  /*1cb50*/  STS.64 [R8+0x28], R24 ;  /* 0x0000281808007388 */ /* 0x0001e20000000a00 */
[----:B------:R-:W-:Y:S02]  /*1cb60*/  SEL R15, R13, R42, !P0 ;  /* 0x0000002a0d0f7207 */ /* 0x000fe40004000000 */
[----:B------:R-:W-:Y:S01]  /*1cb70*/  PRMT R9, R27, 0x7610, R9 ;  /* 0x000076101b097816 */ /* 0x000fe20000000009 */
[----:B------:R0:W-:Y:S01]  /*1cb80*/  STS.64 [R8+0x38], R18 ;  /* 0x0000381208007388 */ /* 0x0001e20000000a00 */
[----:B------:R-:W-:Y:S02]  /*1cb90*/  PRMT R3, R31, 0x7610, R3 ;  /* 0x000076101f037816 */ /* 0x000fe40000000003 */
[----:B------:R-:W-:Y:S01]  /*1cba0*/  PRMT R11, R21, 0x7610, R11 ;  /* 0x00007610150b7816 */ /* 0x000fe2000000000b */
[----:B------:R0:W-:Y:S01]  /*1cbb0*/  STS.U8 [R8], R27 ;  /* 0x0000001b08007388 */ /* 0x0001e20000000000 */
[----:B------:R-:W-:-:S03]  /*1cbc0*/  PRMT R13, R15, 0x7610, R13 ;  /* 0x000076100f0d7816 */ /* 0x000fc6000000000d */
[----:B------:R0:W-:Y:S04]  /*1cbd0*/  STS.U8 [R8+0x20], R21 ;  /* 0x0000201508007388 */ /* 0x0001e80000000000 */
[----:B------:R0:W-:Y:S02]  /*1cbe0*/  STS.U8 [R8+0x30], R15 ;  /* 0x0000300f08007388 */ /* 0x0001e40000000000 */
.L_x_3921:
[----:B------:R-:W-:Y:S05]  /*1cbf0*/  BSYNC B0 ;  /* 0x0000000000007941 */ /* 0x000fea0003800000 */
.L_x_3920:
[----:B------:R-:W-:Y:S01]  /*1cc00*/  IMAD.MOV.U32 R10, RZ, RZ, R39 ;  /* 0x000000ffff0a7224 */ /* 0x000fe200078e0027 */
[----:B------:R-:W-:Y:S05]  /*1cc10*/  @P1 BRA `(.L_x_3922) ;  /* 0xfffffa7000001947 */ /* 0x000fea000383ffff */
.L_x_3919:
[----:B------:R-:W-:-:S13]  /*1cc20*/  ISETP.NE.AND P0, PT, RZ, c[0x0][0x190], PT ;  /* 0x00006400ff007a0c */ /* 0x000fda0003f05270 */
[----:B------:R-:W-:Y:S05]  /*1cc30*/  @!P0 BRA `(.L_x_3923) ;  /* 0x00000c1000008947 */ /* 0x000fea0003800000 */
[----:B------:R-:W-:Y:S02]  /*1cc40*/  IMAD.MOV.U32 R12, RZ, RZ, c[0x0][0x0] ;  /* 0x00000000ff0c7624 */ /* 0x000fe400078e00ff */
[----:B0-----:R-:W-:-:S03]  /*1cc50*/  IMAD.MOV.U32 R10, RZ, RZ, c[0x0][0x0] ;  /* 0x00000000ff0a7624 */ /* 0x001fc600078e00ff */
[----:B------:R-:W-:-:S13]  /*1cc60*/  ISETP.GT.AND P0, PT, R12, 0x20, PT ;  /* 0x000000200c00780c */ /* 0x000fda0003f04270 */
[----:B------:R-:W-:Y:S05]  /*1cc70*/  @!P0 BRA `(.L_x_3924) ;  /* 0x0000065000008947 */ /* 0x000fea0003800000 */
        /* <DEDUP_REMOVED lines=8> */
[----:B------:R0:W-:Y:S04]  /*1cd00*/  STS.U8 [R8], R9 ;  /* 0x0000000908007388 */ /* 0x0001e80000000000 */
[----:B------:R0:W-:Y:S04]  /*1cd10*/  STS.U8 [R8+0x10], R3 ;  /* 0x0000100308007388 */ /* 0x0001e80000000000 */
[----:B------:R0:W-:Y:S04]  /*1cd20*/  STS.U8 [R8+0x20], R11 ;  /* 0x0000200b08007388 */ /* 0x0001e80000000000 */
[----:B------:R0:W-:Y:S01]  /*1cd30*/  STS.U8 [R8+0x30], R13 ;  /* 0x0000300d08007388 */ /* 0x0001e20000000000 */
[----:B------:R-:W-:Y:S05]  /*1cd40*/  @!P0 BRA `(.L_x_3924) ;  /* 0x0000058000008947 */ /* 0x000fea0003800000 */
.L_x_3927:
[----:B------:R-:W-:Y:S01]  /*1cd50*/  IMAD.IADD R10, R2, 0x1, R17 ;  /* 0x00000001020a7824 */ /* 0x000fe200078e0211 */
[----:B------:R-:W-:Y:S04]  /*1cd60*/  BAR.SYNC.DEFER_BLOCKING 0x0 ;  /* 0x0000000000007b1d */ /* 0x000fe80000010000 */
[----:B------:R-:W-:-:S02]  /*1cd70*/  ISETP.GE.U32.AND P0, PT, R10, c[0x0][0x0], PT ;  /* 0x000000000a007a0c */ /* 0x000fc40003f06070 */
[----:B------:R-:W-:Y:S02]  /*1cd80*/  BSSY B0, `(.L_x_3925) ;  /* 0x0000050000007945 */ /* 0x000fe40003800000 */
[----:B------:R-:W-:-:S13]  /*1cd90*/  ISETP.GE.U32.OR P0, PT, R2, R17, P0 ;  /* 0x000000110200720c */ /* 0x000fda0000706470 */
[----:B0-----:R-:W-:Y:S05]  /*1cda0*/  @P0 BRA `(.L_x_3926) ;  /* 0x000004d000000947 */ /* 0x001fea0003800000 */
[----:B------:R-:W-:Y:S01]  /*1cdb0*/  IMAD R10, R17, 0x40, R8 ;  /* 0x00000040110a7824 */ /* 0x000fe200078e0208 */
[C---:B------:R-:W-:Y:S02]  /*1cdc0*/  PRMT R35, R9.reuse, 0x8880, RZ ;  /* 0x0000888009237816 */ /* 0x040fe400000000ff */
[----:B------:R-:W-:Y:S02]  /*1cdd0*/  LOP3.LUT R40, R9, 0xff, RZ, 0xc0, !PT ;  /* 0x000000ff09287812 */ /* 0x000fe400078ec0ff */
[----:B------:R-:W1:Y:S01]  /*1cde0*/  LDS.S8 R12, [R10] ;  /* 0x000000000a0c7984 */ /* 0x000e620000000200 */
[----:B------:R-:W-:Y:S02]  /*1cdf0*/  PRMT R37, R3, 0x8880, RZ ;  /* 0x0000888003257816 */ /* 0x000fe400000000ff */
[----:B------:R-:W-:Y:S01]  /*1ce00*/  PRMT R39, R11, 0x8880, RZ ;  /* 0x000088800b277816 */ /* 0x000fe200000000ff */
[----:B------:R-:W2:Y:S04]  /*1ce10*/  LDS.S8 R34, [R10+0x10] ;  /* 0x000010000a227984 */ /* 0x000ea80000000200 */
[----:B------:R-:W3:Y:S04]  /*1ce20*/  LDS.S8 R36, [R10+0x20] ;  /* 0x000020000a247984 */ /* 0x000ee80000000200 */
[----:B------:R-:W4:Y:S04]  /*1ce30*/  LDS.64 R32, [R10+0x8] ;  /* 0x000008000a207984 */ /* 0x000f280000000a00 */
[----:B------:R-:W5:Y:S04]  /*1ce40*/  LDS.64 R30, [R10+0x18] ;  /* 0x000018000a1e7984 */ /* 0x000f680000000a00 */
[----:B------:R-:W0:Y:S04]  /*1ce50*/  LDS.S8 R38, [R10+0x30] ;  /* 0x000030000a267984 */ /* 0x000e280000000200 */
[----:B------:R-:W0:Y:S04]  /*1ce60*/  LDS.64 R14, [R10+0x28] ;  /* 0x000028000a0e7984 */ /* 0x000e280000000a00 */
[----:B------:R2:W0:Y:S01]  /*1ce70*/  LDS.64 R20, [R10+0x38] ;  /* 0x000038000a147984 */ /* 0x0004220000000a00 */
[----:B-1----:R-:W-:-:S02]  /*1ce80*/  LOP3.LUT R27, R12, 0xff, RZ, 0xc0, !PT ;  /* 0x000000ff0c1b7812 */ /* 0x002fc400078ec0ff */
[----:B------:R-:W-:Y:S02]  /*1ce90*/  ISETP.GE.AND P0, PT, R35, R12, PT ;  /* 0x0000000c2300720c */ /* 0x000fe40003f06270 */
[----:B------:R-:W-:Y:S02]  /*1cea0*/  LOP3.LUT R35, R3, 0xff, RZ, 0xc0, !PT ;  /* 0x000000ff03237812 */ /* 0x000fe400078ec0ff */
[----:B--2---:R-:W-:Y:S02]  /*1ceb0*/  LOP3.LUT R10, R34, 0xff, RZ, 0xc0, !PT ;  /* 0x000000ff220a7812 */ /* 0x004fe400078ec0ff */
[----:B------:R-:W-:Y:S02]  /*1cec0*/  ISETP.NE.AND P3, PT, R40, R27, PT ;  /* 0x0000001b2800720c */ /* 0x000fe40003f65270 */
[----:B------:R-:W-:Y:S02]  /*1ced0*/  ISETP.NE.AND P5, PT, R35, R10, PT ;  /* 0x0000000a2300720c */ /* 0x000fe40003fa5270 */
[----:B------:R-:W-:-:S02]  /*1cee0*/  LOP3.LUT R40, R11, 0xff, RZ, 0xc0, !PT ;  /* 0x000000ff0b287812 */ /* 0x000fc400078ec0ff */
[----:B---3--:R-:W-:Y:S02]  /*1cef0*/  LOP3.LUT R27, R36, 0xff, RZ, 0xc0, !PT ;  /* 0x000000ff241b7812 */ /* 0x008fe400078ec0ff */
[----:B------:R-:W-:Y:S02]  /*1cf00*/  SEL R10, RZ, 0xffffffff, P0 ;  /* 0xffffffffff0a7807 */ /* 0x000fe40000000000 */
[----:B------:R-:W-:Y:S02]  /*1cf10*/  ISETP.GE.AND P1, PT, R37, R34, PT ;  /* 0x000000222500720c */ /* 0x000fe40003f26270 */
[----:B----4-:R-:W-:Y:S02]  /*1cf20*/  ISETP.GE.U32.AND P0, PT, R6, R32, PT ;  /* 0x000000200600720c */ /* 0x010fe40003f06070 */
[----:B------:R-:W-:Y:S02]  /*1cf30*/  ISETP.NE.AND P4, PT, R40, R27, PT ;  /* 0x0000001b2800720c */ /* 0x000fe40003f85270 */
[----:B------:R-:W-:-:S02]  /*1cf40*/  SEL R27, RZ, 0xffffffff, P1 ;  /* 0xffffffffff1b7807 */ /* 0x000fc40000800000 */
[----:B------:R-:W-:Y:S02]  /*1cf50*/  ISETP.GE.AND.EX P0, PT, R7, R33, PT, P0 ;  /* 0x000000210700720c */ /* 0x000fe40003f06300 */
[----:B------:R-:W-:Y:S02]  /*1cf60*/  LOP3.LUT R40, R13, 0xff, RZ, 0xc0, !PT ;  /* 0x000000ff0d287812 */ /* 0x000fe400078ec0ff */
[----:B-----5:R-:W-:Y:S02]  /*1cf70*/  ISETP.GE.U32.AND P1, PT, R28, R30, PT ;  /* 0x0000001e1c00720c */ /* 0x020fe40003f26070 */
[----:B0-----:R-:W-:Y:S02]  /*1cf80*/  LOP3.LUT R35, R38, 0xff, RZ, 0xc0, !PT ;  /* 0x000000ff26237812 */ /* 0x001fe400078ec0ff */
[----:B------:R-:W-:Y:S02]  /*1cf90*/  @!P3 SEL R10, RZ, 0xffffffff, P0 ;  /* 0xffffffffff0ab807 */ /* 0x000fe40000000000 */
[----:B------:R-:W-:-:S02]  /*1cfa0*/  ISETP.GE.AND.EX P1, PT, R29, R31, PT, P1 ;  /* 0x0000001f1d00720c */ /* 0x000fc40003f26310 */
[----:B------:R-:W-:Y:S02]  /*1cfb0*/  ISETP.NE.AND P3, PT, R40, R35, PT ;  /* 0x000000232800720c */ /* 0x000fe40003f65270 */
[----:B------:R-:W-:Y:S02]  /*1cfc0*/  PRMT R37, R13, 0x8880, RZ ;  /* 0x000088800d257816 */ /* 0x000fe400000000ff */
[----:B------:R-:W-:Y:S02]  /*1cfd0*/  @!P5 SEL R27, RZ, 0xffffffff, P1 ;  /* 0xffffffffff1bd807 */ /* 0x000fe40000800000 */
[----:B------:R-:W-:Y:S02]  /*1cfe0*/  ISETP.GE.U32.AND P5, PT, R24, R14, PT ;  /* 0x0000000e1800720c */ /* 0x000fe40003fa6070 */
[----:B------:R-:W-:Y:S02]  /*1cff0*/  ISETP.GE.U32.AND P1, PT, R18, R20, PT ;  /* 0x000000141200720c */ /* 0x000fe40003f26070 */
[----:B------:R-:W-:-:S02]  /*1d000*/  ISETP.GE.AND P6, PT, R39, R36, PT ;  /* 0x000000242700720c */ /* 0x000fc40003fc6270 */
[----:B------:R-:W-:Y:S02]  /*1d010*/  LOP3.LUT R10, R10, 0x1, RZ, 0xc0, !PT ;  /* 0x000000010a0a7812 */ /* 0x000fe400078ec0ff */
[----:B------:R-:W-:Y:S02]  /*1d020*/  ISETP.GE.AND P0, PT, R37, R38, PT ;  /* 0x000000262500720c */ /* 0x000fe40003f06270 */
[----:B------:R-:W-:Y:S02]  /*1d030*/  ISETP.GE.AND.EX P5, PT, R25, R15, PT, P5 ;  /* 0x0000000f1900720c */ /* 0x000fe40003fa6350 */
[----:B------:R-:W-:Y:S02]  /*1d040*/  ISETP.GE.AND.EX P1, PT, R19, R21, PT, P1 ;  /* 0x000000151300720c */ /* 0x000fe40003f26310 */
[----:B------:R-:W-:Y:S02]  /*1d050*/  SEL R35, RZ, 0xffffffff, P6 ;  /* 0xffffffffff237807 */ /* 0x000fe40003000000 */
[----:B------:R-:W-:-:S02]  /*1d060*/  ISETP.NE.U32.AND P6, PT, R10, 0x1, PT ;  /* 0x000000010a00780c */ /* 0x000fc40003fc5070 */
        /* <DEDUP_REMOVED lines=10> */
[----:B------:R-:W-:Y:S01]  /*1d110*/  ISETP.NE.U32.AND P1, PT, R35, 0x1, PT ;  /* 0x000000012300780c */ /* 0x000fe20003f25070 */
[----:B------:R0:W-:Y:S01]  /*1d120*/  STS.64 [R8+0x18], R28 ;  /* 0x0000181c08007388 */ /* 0x0001e20000000a00 */
[----:B------:R-:W-:-:S02]  /*1d130*/  ISETP.NE.U32.AND P0, PT, R10, 0x1, PT ;  /* 0x000000010a00780c */ /* 0x000fc40003f05070 */
[----:B------:R-:W-:Y:S01]  /*1d140*/  SEL R25, R25, R15, !P1 ;  /* 0x0000000f19197207 */ /* 0x000fe20004800000 */
[----:B------:R0:W-:Y:S01]  /*1d150*/  STS.U8 [R8+0x10], R31 ;  /* 0x0000101f08007388 */ /* 0x0001e20000000000 */
        /* <DEDUP_REMOVED lines=18> */
.L_x_3926:
[----:B------:R-:W-:Y:S05]  /*1d280*/  BSYNC B0 ;  /* 0x0000000000007941 */ /* 0x000fea0003800000 */
.L_x_3925:
[----:B------:R-:W-:-:S04]  /*1d290*/  SHF.R.S32.HI R17, RZ, 0x1, R17 ;  /* 0x00000001ff117819 */ /* 0x000fc80000011411 */
[----:B------:R-:W-:-:S13]  /*1d2a0*/  ISETP.GE.AND P0, PT, R17, 0x20, PT ;  /* 0x000000201100780c */ /* 0x000fda0003f06270 */
[----:B------:R-:W-:Y:S05]  /*1d2b0*/  @P0 BRA `(.L_x_3927) ;  /* 0xfffffa9000000947 */ /* 0x000fea000383ffff */
[----:B------:R-:W-:-:S04]  /*1d2c0*/  IMAD.MOV.U32 R10, RZ, RZ, 0x20 ;  /* 0x00000020ff0a7424 */ /* 0x000fc800078e00ff */
.L_x_3924:
[----:B------:R-:W-:Y:S01]  /*1d2d0*/  BAR.SYNC.DEFER_BLOCKING 0x0 ;  /* 0x0000000000007b1d */ /* 0x000fe20000010000 */
[----:B------:R-:W-:-:S13]  /*1d2e0*/  ISETP.GE.AND P0, PT, R10, 0x2, PT ;  /* 0x000000020a00780c */ /* 0x000fda0003f06270 */
[----:B------:R-:W-:Y:S05]  /*1d2f0*/  @!P0 BRA `(.L_x_3923) ;  /* 0x0000055000008947 */ /* 0x000fea0003800000 */
[----:B0-----:R-:W-:-:S04]  /*1d300*/  IMAD.MOV.U32 R15, RZ, RZ, 0x1 ;  /* 0x00000001ff0f7424 */ /* 0x001fc800078e00ff */
.L_x_3928:
[----:B------:R-:W-:Y:S01]  /*1d310*/  LOP3.LUT R2, R9, 0xffff, RZ, 0xc0, !PT ;  /* 0x0000ffff09027812 */ /* 0x000fe200078ec0ff */
[----:B------:R-:W0:Y:S01]  /*1d320*/  SHFL.DOWN PT, R17, R6, R15, 0x1f ;  /* 0x08001f0f06117589 */ /* 0x000e2200000e0000 */
[----:B------:R-:W-:Y:S02]  /*1d330*/  LOP3.LUT R8, R3, 0xffff, RZ, 0xc0, !PT ;  /* 0x0000ffff03087812 */ /* 0x000fe400078ec0ff */
[----:B------:R-:W-:Y:S01]  /*1d340*/  PRMT R2, R2, 0x8880, RZ ;  /* 0x0000888002027816 */ /* 0x000fe200000000ff */
[----:B------:R-:W-:Y:S01]  /*1d350*/  SHFL.DOWN PT, R35, R18, R15, 0x1f ;  /* 0x08001f0f12237589 */ /* 0x000fe200000e0000 */
[----:B------:R-:W-:Y:S02]  /*1d360*/  PRMT R14, R8, 0x8880, RZ ;  /* 0x00008880080e7816 */ /* 0x000fe400000000ff */
[----:B------:R-:W-:Y:S01]  /*1d370*/  LOP3.LUT R8, R11, 0xffff, RZ, 0xc0, !PT ;  /* 0x0000ffff0b087812 */ /* 0x000fe200078ec0ff */
[----:B------:R-:W-:Y:S01]  /*1d380*/  SHFL.DOWN PT, R36, R19, R15, 0x1f ;  /* 0x08001f0f13247589 */ /* 0x000fe200000e0000 */
[----:B------:R-:W-:-:S02]  /*1d390*/  LOP3.LUT R12, R13, 0xffff, RZ, 0xc0, !PT ;  /* 0x0000ffff0d0c7812 */ /* 0x000fc400078ec0ff */
[----:B------:R-:W-:Y:S01]  /*1d3a0*/  PRMT R30, R8, 0x8880, RZ ;  /* 0x00008880081e7816 */ /* 0x000fe200000000ff */
[----:B------:R-:W1:Y:S01]  /*1d3b0*/  SHFL.DOWN PT, R2, R2, R15, 0x1f ;  /* 0x08001f0f02027589 */ /* 0x000e6200000e0000 */
[----:B------:R-:W-:Y:S02]  /*1d3c0*/  PRMT R32, R12, 0x8880, RZ ;  /* 0x000088800c207816 */ /* 0x000fe400000000ff */
[----:B------:R-:W-:Y:S01]  /*1d3d0*/  LOP3.LUT R21, R9, 0xff, RZ, 0xc0, !PT ;  /* 0x000000ff09157812 */ /* 0x000fe200078ec0ff */
[----:B------:R-:W2:Y:S01]  /*1d3e0*/  SHFL.DOWN PT, R14, R14, R15, 0x1f ;  /* 0x08001f0f0e0e7589 */ /* 0x000ea200000e0000 */
[----:B------:R-:W-:Y:S02]  /*1d3f0*/  LOP3.LUT R27, R3, 0xff, RZ, 0xc0, !PT ;  /* 0x000000ff031b7812 */ /* 0x000fe400078ec0ff */
[----:B------:R-:W-:Y:S01]  /*1d400*/  LOP3.LUT R31, R11, 0xff, RZ, 0xc0, !PT ;  /* 0x000000ff0b1f7812 */ /* 0x000fe200078ec0ff */
[----:B------:R-:W3:Y:S01]  /*1d410*/  SHFL.DOWN PT, R30, R30, R15, 0x1f ;  /* 0x08001f0f1e1e7589 */ /* 0x000ee200000e0000 */
[----:B------:R-:W-:-:S02]  /*1d420*/  PRMT R38, R3, 0x8880, RZ ;  /* 0x0000888003267816 */ /* 0x000fc400000000ff */
[----:B------:R-:W-:Y:S01]  /*1d430*/  PRMT R40, R11, 0x8880, RZ ;  /* 0x000088800b287816 */ /* 0x000fe200000000ff */
[----:B------:R4:W5:Y:S01]  /*1d440*/  SHFL.DOWN PT, R34, R32, R15, 0x1f ;  /* 0x08001f0f20227589 */ /* 0x00096200000e0000 */
[----:B0-----:R-:W-:Y:S02]  /*1d450*/  ISETP.GE.U32.AND P0, PT, R6, R17, PT ;  /* 0x000000110600720c */ /* 0x001fe40003f06070 */
[C---:B------:R-:W-:Y:S01]  /*1d460*/  PRMT R39, R13.reuse, 0x8880, RZ ;  /* 0x000088800d277816 */ /* 0x040fe200000000ff */
[----:B------:R-:W0:Y:S01]  /*1d470*/  SHFL.DOWN PT, R8, R7, R15, 0x1f ;  /* 0x08001f0f07087589 */ /* 0x000e2200000e0000 */
[----:B----4-:R-:W-:Y:S02]  /*1d480*/  LOP3.LUT R32, R13, 0xff, RZ, 0xc0, !PT ;  /* 0x000000ff0d207812 */ /* 0x010fe400078ec0ff */
[----:B-1----:R-:W-:Y:S02]  /*1d490*/  LOP3.LUT R12, R2, 0xff, RZ, 0xc0, !PT ;  /* 0x000000ff020c7812 */ /* 0x002fe400078ec0ff */
[----:B--2---:R-:W-:-:S02]  /*1d4a0*/  LOP3.LUT R20, R14, 0xff, RZ, 0xc0, !PT ;  /* 0x000000ff0e147812 */ /* 0x004fc400078ec0ff */
[----:B------:R-:W-:Y:S02]  /*1d4b0*/  ISETP.NE.AND P1, PT, R21, R12, PT ;  /* 0x0000000c1500720c */ /* 0x000fe40003f25270 */
[----:B------:R-:W1:Y:S01]  /*1d4c0*/  SHFL.DOWN PT, R21, R28, R15, 0x1f ;  /* 0x08001f0f1c157589 */ /* 0x000e6200000e0000 */
[----:B---3--:R-:W-:Y:S02]  /*1d4d0*/  LOP3.LUT R12, R30, 0xff, RZ, 0xc0, !PT ;  /* 0x000000ff1e0c7812 */ /* 0x008fe400078ec0ff */
[----:B------:R-:W-:Y:S02]  /*1d4e0*/  ISETP.NE.AND P3, PT, R27, R20, PT ;  /* 0x000000141b00720c */ /* 0x000fe40003f65270 */
[----:B------:R-:W2:Y:S01]  /*1d4f0*/  SHFL.DOWN PT, R20, R29, R15, 0x1f ;  /* 0x08001f0f1d147589 */ /* 0x000ea200000e0000 */
[----:B-----5:R-:W-:Y:S02]  /*1d500*/  LOP3.LUT R27, R34, 0xff, RZ, 0xc0, !PT ;  /* 0x000000ff221b7812 */ /* 0x020fe400078ec0ff */
[----:B------:R-:W-:-:S02]  /*1d510*/  ISETP.NE.AND P5, PT, R31, R12, PT ;  /* 0x0000000c1f00720c */ /* 0x000fc40003fa5270 */
[----:B------:R-:W3:Y:S01]  /*1d520*/  SHFL.DOWN PT, R31, R24, R15, 0x1f ;  /* 0x08001f0f181f7589 */ /* 0x000ee200000e0000 */
[----:B------:R-:W-:Y:S02]  /*1d530*/  ISETP.NE.AND P4, PT, R32, R27, PT ;  /* 0x0000001b2000720c */ /* 0x000fe40003f85270 */
[----:B------:R-:W-:Y:S01]  /*1d540*/  PRMT R27, R9, 0x8880, RZ ;  /* 0x00008880091b7816 */ /* 0x000fe200000000ff */
[----:B------:R4:W5:Y:S01]  /*1d550*/  SHFL.DOWN PT, R32, R25, R15, 0x1f ;  /* 0x08001f0f19207589 */ /* 0x00096200000e0000 */
[----:B------:R-:W-:Y:S02]  /*1d560*/  PRMT R12, R2, 0x8880, RZ ;  /* 0x00008880020c7816 */ /* 0x000fe400000000ff */
[----:B0-----:R-:W-:Y:S02]  /*1d570*/  ISETP.GE.AND.EX P0, PT, R7, R8, PT, P0 ;  /* 0x000000080700720c */ /* 0x001fe40003f06300 */
[----:B------:R-:W-:Y:S02]  /*1d580*/  PRMT R33, R14, 0x8880, RZ ;  /* 0x000088800e217816 */ /* 0x000fe400000000ff */
[----:B------:R-:W-:-:S02]  /*1d590*/  ISETP.GE.AND P6, PT, R27, R12, PT ;  /* 0x0000000c1b00720c */ /* 0x000fc40003fc6270 */
[----:B------:R-:W-:Y:S01]  /*1d5a0*/  SEL R12, RZ, 0xffffffff, P0 ;  /* 0xffffffffff0c7807 */ /* 0x000fe20000000000 */
[----:B------:R-:W-:Y:S01]  /*1d5b0*/  IMAD.MOV.U32 R27, RZ, RZ, R33 ;  /* 0x000000ffff1b7224 */ /* 0x000fe200078e0021 */
[----:B-1----:R-:W-:Y:S01]  /*1d5c0*/  ISETP.GE.U32.AND P0, PT, R28, R21, PT ;  /* 0x000000151c00720c */ /* 0x002fe20003f06070 */
[----:B----4-:R-:W-:Y:S01]  /*1d5d0*/  IMAD.SHL.U32 R15, R15, 0x2, RZ ;  /* 0x000000020f0f7824 */ /* 0x010fe200078e00ff */
[----:B------:R-:W-:Y:S02]  /*1d5e0*/  @P1 SEL R12, RZ, 0xffffffff, P6 ;  /* 0xffffffffff0c1807 */ /* 0x000fe40003000000 */
[----:B--2---:R-:W-:Y:S02]  /*1d5f0*/  ISETP.GE.AND.EX P0, PT, R29, R20, PT, P0 ;  /* 0x000000141d00720c */ /* 0x004fe40003f06300 */
[----:B------:R-:W-:Y:S02]  /*1d600*/  ISETP.GE.AND P6, PT, R38, R27, PT ;  /* 0x0000001b2600720c */ /* 0x000fe40003fc6270 */
[----:B------:R-:W-:-:S02]  /*1d610*/  SEL R27, RZ, 0xffffffff, P0 ;  /* 0xffffffffff1b7807 */ /* 0x000fc40000000000 */
[----:B---3--:R-:W-:Y:S02]  /*1d620*/  ISETP.GE.U32.AND P1, PT, R24, R31, PT ;  /* 0x0000001f1800720c */ /* 0x008fe40003f26070 */
[----:B------:R-:W-:Y:S02]  /*1d630*/  ISETP.GE.U32.AND P0, PT, R18, R35, PT ;  /* 0x000000231200720c */ /* 0x000fe40003f06070 */
[----:B-----5:R-:W-:Y:S02]  /*1d640*/  ISETP.GE.AND.EX P1, PT, R25, R32, PT, P1 ;  /* 0x000000201900720c */ /* 0x020fe40003f26310 */
[----:B------:R-:W-:Y:S02]  /*1d650*/  PRMT R37, R30, 0x8880, RZ ;  /* 0x000088801e257816 */ /* 0x000fe400000000ff */
[----:B------:R-:W-:Y:S02]  /*1d660*/  ISETP.GE.AND.EX P0, PT, R19, R36, PT, P0 ;  /* 0x000000241300720c */ /* 0x000fe40003f06300 */
[----:B------:R-:W-:-:S02]  /*1d670*/  PRMT R38, R34, 0x8880, RZ ;  /* 0x0000888022267816 */ /* 0x000fc400000000ff */
[----:B------:R-:W-:Y:S02]  /*1d680*/  SEL R33, RZ, 0xffffffff, P1 ;  /* 0xffffffffff217807 */ /* 0x000fe40000800000 */
[----:B------:R-:W-:Y:S02]  /*1d690*/  ISETP.GE.AND P1, PT, R40, R37, PT ;  /* 0x000000252800720c */ /* 0x000fe40003f26270 */
[----:B------:R-:W-:Y:S02]  /*1d6a0*/  SEL R37, RZ, 0xffffffff, P0 ;  /* 0xffffffffff257807 */ /* 0x000fe40000000000 */
[----:B------:R-:W-:Y:S02]  /*1d6b0*/  ISETP.GE.AND P0, PT, R39, R38, PT ;  /* 0x000000262700720c */ /* 0x000fe40003f06270 */
[----:B------:R-:W-:Y:S02]  /*1d6c0*/  LOP3.LUT R12, R12, 0x1, RZ, 0xc0, !PT ;  /* 0x000000010c0c7812 */ /* 0x000fe400078ec0ff */
[----:B------:R-:W-:-:S02]  /*1d6d0*/  @P4 SEL R37, RZ, 0xffffffff, P0 ;  /* 0xffffffffff254807 */ /* 0x000fc40000000000 */
[----:B------:R-:W-:Y:S02]  /*1d6e0*/  ISETP.NE.U32.AND P0, PT, R12, 0x1, PT ;  /* 0x000000010c00780c */ /* 0x000fe40003f05070 */
[----:B------:R-:W-:Y:S02]  /*1d6f0*/  @P3 SEL R27, RZ, 0xffffffff, P6 ;  /* 0xffffffffff1b3807 */ /* 0x000fe40003000000 */
[----:B------:R-:W-:Y:S02]  /*1d700*/  SEL R6, R6, R17, !P0 ;  /* 0x0000001106067207 */ /* 0x000fe40004000000 */
[----:B------:R-:W-:Y:S02]  /*1d710*/  SEL R7, R7, R8, !P0 ;  /* 0x0000000807077207 */ /* 0x000fe40004000000 */
[----:B------:R-:W-:Y:S02]  /*1d720*/  SEL R9, R9, R2, !P0 ;  /* 0x0000000209097207 */ /* 0x000fe40004000000 */
[----:B------:R-:W-:-:S02]  /*1d730*/  ISETP.GE.AND P0, PT, R15, R10, PT ;  /* 0x0000000a0f00720c */ /* 0x000fc40003f06270 */
        /* <DEDUP_REMOVED lines=17> */
.L_x_3923:
[----:B------:R-:W-:Y:S05]  /*1d850*/  @!P2 EXIT ;  /* 0x000000000000a94d */ /* 0x000fea0003800000 */
[----:B------:R-:W-:Y:S01]  /*1d860*/  ULDC.U8 UR4, c[0x0][0x580] ;  /* 0x0001600000047ab9 */ /* 0x000fe20000000000 */
[----:B------:R-:W-:Y:S02]  /*1d870*/  ISETP.NE.U32.AND P0, PT, R4, RZ, PT ;  /* 0x000000ff0400720c */ /* 0x000fe40003f05070 */
[----:B------:R-:W-:-:S02]  /*1d880*/  ISETP.NE.AND P1, PT, RZ, UR4, PT ;  /* 0x00000004ff007c0c */ /* 0x000fc4000bf25270 */
        /* <DEDUP_REMOVED lines=10> */
.L_x_3929:
[----:B------:R-:W-:Y:S05]  /*1d930*/  @!P0 BRA `(.L_x_3930) ;  /* 0x00000b2000008947 */ /* 0x000fea0003800000 */
[----:B------:R-:W-:Y:S02]  /*1d940*/  ULDC.U8 UR4, c[0x0][0x581] ;  /* 0x0001604000047ab9 */ /* 0x000fe40000000000 */
[----:B------:R-:W-:Y:S01]  /*1d950*/  ISETP.NE.AND P2, PT, RZ, UR4, PT ;  /* 0x00000004ff007c0c */ /* 0x000fe2000bf45270 */
[----:B------:R-:W-:Y:S09]  /*1d960*/  @!P1 BRA `(.L_x_3931) ;  /* 0x0000040000009947 */ /* 0x000ff20003800000 */
[----:B------:R-:W2:Y:S04]  /*1d970*/  LDG.E.S8 R0, [R4.64] ;  /* 0x0000002404007981 */ /* 0x000ea8000c1e1300 */
[----:B0-----:R-:W3:Y:S04]  /*1d980*/  LDG.E.S8 R8, [R4.64+0x10] ;  /* 0x0000102404087981 */ /* 0x001ee8000c1e1300 */
[----:B------:R-:W4:Y:S04]  /*1d990*/  LDG.E.S8 R12, [R4.64+0x20] ;  /* 0x00002024040c7981 */ /* 0x000f28000c1e1300 */
[----:B------:R-:W5:Y:S04]  /*1d9a0*/  LDG.E.64 R32, [R4.64+0x8] ;  /* 0x0000082404207981 */ /* 0x000f68000c1e1b00 */
[----:B------:R-:W5:Y:S04]  /*1d9b0*/  LDG.E.64 R30, [R4.64+0x18] ;  /* 0x00001824041e7981 */ /* 0x000f68000c1e1b00 */
[----:B------:R-:W5:Y:S04]  /*1d9c0*/  LDG.E.S8 R34, [R4.64+0x30] ;  /* 0x0000302404227981 */ /* 0x000f68000c1e1300 */
[----:B------:R-:W5:Y:S04]  /*1d9d0*/  LDG.E.64 R20, [R4.64+0x28] ;  /* 0x0000282404147981 */ /* 0x000f68000c1e1b00 */
[----:B------:R-:W5:Y:S01]  /*1d9e0*/  LDG.E.64 R14, [R4.64+0x38] ;  /* 0x00003824040e7981 */ /* 0x000f62000c1e1b00 */
[----:B------:R-:W-:-:S02]  /*1d9f0*/  LOP3.LUT R17, R9, 0xff, RZ, 0xc0, !PT ;  /* 0x000000ff09117812 */ /* 0x000fc400078ec0ff */
[----:B------:R-:W-:Y:S02]  /*1da00*/  PRMT R27, R9, 0x8880, RZ ;  /* 0x00008880091b7816 */ /* 0x000fe400000000ff */
[----:B------:R-:W-:Y:S02]  /*1da10*/  LOP3.LUT R35, R11, 0xff, RZ, 0xc0, !PT ;  /* 0x000000ff0b237812 */ /* 0x000fe400078ec0ff */
[----:B------:R-:W-:Y:S02]  /*1da20*/  LOP3.LUT R36, R13, 0xff, RZ, 0xc0, !PT ;  /* 0x000000ff0d247812 */ /* 0x000fe400078ec0ff */
[----:B------:R-:W-:Y:S02]  /*1da30*/  PRMT R37, R11, 0x8880, RZ ;  /* 0x000088800b257816 */ /* 0x000fe400000000ff */
[C---:B--2---:R-:W-:Y:S02]  /*1da40*/  LOP3.LUT R2, R0.reuse, 0xff, RZ, 0xc0, !PT ;  /* 0x000000ff00027812 */ /* 0x044fe400078ec0ff */
[----:B------:R-:W-:-:S02]  /*1da50*/  ISETP.GE.AND P1, PT, R0, R27, PT ;  /* 0x0000001b0000720c */ /* 0x000fc40003f26270 */
[----:B------:R-:W-:Y:S02]  /*1da60*/  ISETP.NE.AND P6, PT, R2, R17, PT ;  /* 0x000000110200720c */ /* 0x000fe40003fc5270 */
[C---:B------:R-:W-:Y:S02]  /*1da70*/  LOP3.LUT R17, R3.reuse, 0xff, RZ, 0xc0, !PT ;  /* 0x000000ff03117812 */ /* 0x040fe400078ec0ff */
[----:B---3--:R-:W-:Y:S02]  /*1da80*/  LOP3.LUT R2, R8, 0xff, RZ, 0xc0, !PT ;  /* 0x000000ff08027812 */ /* 0x008fe400078ec0ff */
[----:B------:R-:W-:Y:S02]  /*1da90*/  PRMT R27, R3, 0x8880, RZ ;  /* 0x00008880031b7816 */ /* 0x000fe400000000ff */
[----:B------:R-:W-:Y:S02]  /*1daa0*/  ISETP.NE.AND P3, PT, R2, R17, PT ;  /* 0x000000110200720c */ /* 0x000fe40003f65270 */
[----:B----4-:R-:W-:-:S02]  /*1dab0*/  LOP3.LUT R10, R12, 0xff, RZ, 0xc0, !PT ;  /* 0x000000ff0c0a7812 */ /* 0x010fc400078ec0ff */
[----:B------:R-:W-:Y:S02]  /*1dac0*/  SEL R2, RZ, 0xffffffff, P1 ;  /* 0xffffffffff027807 */ /* 0x000fe40000800000 */
[----:B------:R-:W-:Y:S02]  /*1dad0*/  ISETP.GE.AND P0, PT, R8, R27, PT ;  /* 0x0000001b0800720c */ /* 0x000fe40003f06270 */
[----:B-----5:R-:W-:Y:S02]  /*1dae0*/  ISETP.GE.U32.AND P1, PT, R32, R6, PT ;  /* 0x000000062000720c */ /* 0x020fe40003f26070 */
[----:B------:R-:W-:Y:S02]  /*1daf0*/  ISETP.NE.AND P4, PT, R10, R35, PT ;  /* 0x000000230a00720c */ /* 0x000fe40003f85270 */
[----:B------:R-:W-:Y:S02]  /*1db00*/  SEL R10, RZ, 0xffffffff, P0 ;  /* 0xffffffffff0a7807 */ /* 0x000fe40000000000 */
[----:B------:R-:W-:-:S02]  /*1db10*/  ISETP.GE.AND.EX P1, PT, R33, R7, PT, P1 ;  /* 0x000000072100720c */ /* 0x000fc40003f26310 */
[----:B------:R-:W-:Y:S02]  /*1db20*/  ISETP.GE.U32.AND P0, PT, R30, R28, PT ;  /* 0x0000001c1e00720c */ /* 0x000fe40003f06070 */
[----:B------:R-:W-:Y:S02]  /*1db30*/  LOP3.LUT R17, R34, 0xff, RZ, 0xc0, !PT ;  /* 0x000000ff22117812 */ /* 0x000fe400078ec0ff */
[----:B------:R-:W-:Y:S02]  /*1db40*/  @!P6 SEL R2, RZ, 0xffffffff, P1 ;  /* 0xffffffffff02e807 */ /* 0x000fe40000800000 */
[----:B------:R-:W-:Y:S02]  /*1db50*/  ISETP.GE.AND.EX P0, PT, R31, R29, PT, P0 ;  /* 0x0000001d1f00720c */ /* 0x000fe40003f06300 */
[----:B------:R-:W-:Y:S02]  /*1db60*/  ISETP.NE.AND P6, PT, R17, R36, PT ;  /* 0x000000241100720c */ /* 0x000fe40003fc5270 */
[----:B------:R-:W-:-:S02]  /*1db70*/  PRMT R27, R13, 0x8880, RZ ;  /* 0x000088800d1b7816 */ /* 0x000fc400000000ff */
        /* <DEDUP_REMOVED lines=31> */
.L_x_3931:
[----:B------:R-:W-:Y:S02]  /*1dd70*/  IMAD.MOV.U32 R30, RZ, RZ, R6 ;  /* 0x000000ffff1e7224 */ /* 0x000fe400078e0006 */
[----:B0-----:R-:W-:Y:S01]  /*1dd80*/  IMAD.MOV.U32 R31, RZ, RZ, R7 ;  /* 0x000000ffff1f7224 */ /* 0x001fe200078e0007 */
        /* <DEDUP_REMOVED lines=24> */
.L_x_3933:
        /* <DEDUP_REMOVED lines=24> */
.L_x_3934:
        /* <DEDUP_REMOVED lines=24> */
.L_x_3935:
        /* <DEDUP_REMOVED lines=24> */
.L_x_3936:
[----:B------:R-:W-:-:S05]  /*1e390*/  IADD3 R16, P0, R16, c[0x0][0x550], RZ ;  /* 0x0001540010107a10 */ /* 0x000fca0007f1e0ff */
[----:B------:R-:W-:-:S05]  /*1e3a0*/  IMAD.X R17, RZ, RZ, c[0x0][0x554], P0 ;  /* 0x00015500ff117624 */ /* 0x000fca00000e06ff */
[----:B------:R-:W-:Y:S01]  /*1e3b0*/  STG.E.64 [R16.64], R18 ;  /* 0x0000001210007986 */ /* 0x000fe2000c101b24 */
[----:B------:R-:W-:Y:S05]  /*1e3c0*/  EXIT ;  /* 0x000000000000794d */ /* 0x000fea0003800000 */
.L_x_3932:
[----:B------:R-:W-:Y:S04]  /*1e3d0*/  STG.E.64 [R4.64+0x8], R30 ;  /* 0x0000081e04007986 */ /* 0x000fe8000c101b24 */
[----:B------:R-:W-:Y:S04]  /*1e3e0*/  STG.E.64 [R4.64+0x18], R28 ;  /* 0x0000181c04007986 */ /* 0x000fe8000c101b24 */
[----:B------:R-:W-:Y:S04]  /*1e3f0*/  STG.E.64 [R4.64+0x28], R24 ;  /* 0x0000281804007986 */ /* 0x000fe8000c101b24 */
[----:B------:R-:W-:Y:S04]  /*1e400*/  STG.E.64 [R4.64+0x38], R18 ;  /* 0x0000381204007986 */ /* 0x000fe8000c101b24 */
[----:B------:R-:W-:Y:S04]  /*1e410*/  STG.E.U8 [R4.64], R9 ;  /* 0x0000000904007986 */ /* 0x000fe8000c101124 */
[----:B------:R-:W-:Y:S04]  /*1e420*/  STG.E.U8 [R4.64+0x10], R3 ;  /* 0x0000100304007986 */ /* 0x000fe8000c101124 */
[----:B------:R-:W-:Y:S04]  /*1e430*/  STG.E.U8 [R4.64+0x20], R11 ;  /* 0x0000200b04007986 */ /* 0x000fe8000c101124 */
[----:B------:R-:W-:Y:S01]  /*1e440*/  STG.E.U8 [R4.64+0x30], R13 ;  /* 0x0000300d04007986 */ /* 0x000fe2000c101124 */
[----:B------:R-:W-:Y:S05]  /*1e450*/  EXIT ;  /* 0x000000000000794d */ /* 0x000fea0003800000 */
.L_x_3930:
        /* <DEDUP_REMOVED lines=24> */
.L_x_3937:
[----:B------:R-:W-:Y:S01]  /*1e5e0*/  ULDC.U8 UR4, c[0x0][0x581] ;  /* 0x0001604000047ab9 */ /* 0x000fe20000000000 */
[----:B------:R-:W-:Y:S01]  /*1e5f0*/  IMAD.MOV.U32 R30, RZ, RZ, R6 ;  /* 0x000000ffff1e7224 */ /* 0x000fe200078e0006 */
[----:B------:R-:W-:Y:S01]  /*1e600*/  ISETP.NE.AND P0, PT, RZ, UR4, PT ;  /* 0x00000004ff007c0c */ /* 0x000fe2000bf05270 */
[----:B0-----:R-:W-:-:S12]  /*1e610*/  IMAD.MOV.U32 R31, RZ, RZ, R7 ;  /* 0x000000ffff1f7224 */ /* 0x001fd800078e0007 */
        /* <DEDUP_REMOVED lines=24> */
.L_x_3939:
        /* <DEDUP_REMOVED lines=24> */
.L_x_3940:
        /* <DEDUP_REMOVED lines=24> */
.L_x_3941:
        /* <DEDUP_REMOVED lines=24> */
.L_x_3942:
[----:B------:R-:W-:-:S05]  /*1ec20*/  IADD3 R16, P0, R16, c[0x0][0x550], RZ ;  /* 0x0001540010107a10 */ /* 0x000fca0007f1e0ff */
[----:B------:R-:W-:-:S05]  /*1ec30*/  IMAD.X R17, RZ, RZ, c[0x0][0x554], P0 ;  /* 0x00015500ff117624 */ /* 0x000fca00000e06ff */
[----:B------:R-:W-:Y:S01]  /*1ec40*/  STG.E.64 [R16.64], R18 ;  /* 0x0000001210007986 */ /* 0x000fe2000c101b24 */
[----:B------:R-:W-:Y:S05]  /*1ec50*/  EXIT ;  /* 0x000000000000794d */ /* 0x000fea0003800000 */
.L_x_3938:
        /* <DEDUP_REMOVED lines=74> */
.L_x_3901:
        /* <DEDUP_REMOVED lines=21> */
.L_x_3943:
[----:B------:R-:W-:Y:S05]  /*1f250*/  @!P0 BRA `(.L_x_3944) ;  /* 0x00000b8000008947 */ /* 0x000fea0003800000 */
[----:B------:R-:W-:Y:S02]  /*1f260*/  ULDC.U8 UR4, c[0x0][0x581] ;  /* 0x0001604000047ab9 */ /* 0x000fe40000000000 */
[----:B------:R-:W-:Y:S01]  /*1f270*/  ISETP.NE.AND P2, PT, RZ, UR4, PT ;  /* 0x00000004ff007c0c */ /* 0x000fe2000bf45270 */
[----:B------:R-:W-:Y:S05]  /*1f280*/  @!P1 BRA `(.L_x_3945) ;  /* 0x0000040000009947 */ /* 0x000fea0003800000 */
[----:B------:R-:W2:Y:S04]  /*1f290*/  LDG.E.S8 R0, [R4.64] ;  /* 0x0000002404007981 */ /* 0x000ea8000c1e1300 */
[----:B------:R-:W3:Y:S04]  /*1f2a0*/  LDG.E.S8 R12, [R4.64+0x10] ;  /* 0x00001024040c7981 */ /* 0x000ee8000c1e1300 */
        /* <DEDUP_REMOVED lines=62> */
.L_x_3945:
[----:B------:R-:W-:Y:S02]  /*1f690*/  IMAD.MOV.U32 R18, RZ, RZ, R6 ;  /* 0x000000ffff127224 */ /* 0x000fe400078e0006 */
[----:B------:R-:W-:Y:S02]  /*1f6a0*/  IMAD.MOV.U32 R19, RZ, RZ, R7 ;  /* 0x000000ffff137224 */ /* 0x000fe400078e0007 */
[----:B------:R-:W-:Y:S02]  /*1f6b0*/  IMAD.MOV.U32 R22, RZ, RZ, R74 ;  /* 0x000000ffff167224 */ /* 0x000fe400078e004a */
[----:B------:R-:W-:Y:S02]  /*1f6c0*/  IMAD.MOV.U32 R23, RZ, RZ, R75 ;  /* 0x000000ffff177224 */ /* 0x000fe400078e004b */
        /* <DEDUP_REMOVED lines=28> */
.L_x_3947:
        /* <DEDUP_REMOVED lines=24> */
.L_x_3948:
        /* <DEDUP_REMOVED lines=24> */
.L_x_3949:
        /* <DEDUP_REMOVED lines=24> */
.L_x_3950:
[----:B------:R-:W-:-:S05]  /*1fd10*/  IADD3 R16, P0, R16, c[0x0][0x550], RZ ;  /* 0x0001540010107a10 */ /* 0x000fca0007f1e0ff */
[----:B------:R-:W-:-:S05]  /*1fd20*/  IMAD.X R17, RZ, RZ, c[0x0][0x554], P0 ;  /* 0x00015500ff117624 */ /* 0x000fca00000e06ff */
[----:B------:R-:W-:Y:S01]  /*1fd30*/  STG.E.64 [R16.64], R18 ;  /* 0x0000001210007986 */ /* 0x000fe2000c101b24 */
[----:B------:R-:W-:Y:S05]  /*1fd40*/  EXIT ;  /* 0x000000000000794d */ /* 0x000fea0003800000 */
.L_x_3946:
        /* <DEDUP_REMOVED lines=9> */
.L_x_3944:
        /* <DEDUP_REMOVED lines=24> */
.L_x_3951:
[----:B------:R-:W-:Y:S01]  /*1ff60*/  ULDC.U8 UR4, c[0x0][0x581] ;  /* 0x0001604000047ab9 */ /* 0x000fe20000000000 */
[----:B------:R-:W-:Y:S01]  /*1ff70*/  IMAD.MOV.U32 R18, RZ, RZ, R6 ;  /* 0x000000ffff127224 */ /* 0x000fe200078e0006 */
[----:B------:R-:W-:Y:S01]  /*1ff80*/  ISETP.NE.AND P0, PT, RZ, UR4, PT ;  /* 0x00000004ff007c0c */ /* 0x000fe2000bf05270 */
[----:B------:R-:W-:Y:S02]  /*1ff90*/  IMAD.MOV.U32 R19, RZ, RZ, R7 ;  /* 0x000000ffff137224 */ /* 0x000fe400078e0007 */
[----:B------:R-:W-:Y:S02]  /*1ffa0*/  IMAD.MOV.U32 R22, RZ, RZ, R74 ;  /* 0x000000ffff167224 */ /* 0x000fe400078e004a */
[----:B------:R-:W-:-:S02]  /*1ffb0*/  IMAD.MOV.U32 R23, RZ, RZ, R75 ;  /* 0x000000ffff177224 */ /* 0x000fc400078e004b */
        /* <DEDUP_REMOVED lines=28> */
.L_x_3953:
        /* <DEDUP_REMOVED lines=24> */
.L_x_3954:
        /* <DEDUP_REMOVED lines=24> */
.L_x_3955:
        /* <DEDUP_REMOVED lines=24> */
.L_x_3956:
[----:B------:R-:W-:-:S05]  /*20600*/  IADD3 R16, P0, R16, c[0x0][0x550], RZ ;  /* 0x0001540010107a10 */ /* 0x000fca0007f1e0ff */
[----:B------:R-:W-:-:S05]  /*20610*/  IMAD.X R17, RZ, RZ, c[0x0][0x554], P0 ;  /* 0x00015500ff117624 */ /* 0x000fca00000e06ff */
[----:B------:R-:W-:Y:S01]  /*20620*/  STG.E.64 [R16.64], R18 ;  /* 0x0000001210007986 */ /* 0x000fe2000c101b24 */
[----:B------:R-:W-:Y:S05]  /*20630*/  EXIT ;  /* 0x000000000000794d */ /* 0x000fea0003800000 */
.L_x_3952:
        /* <DEDUP_REMOVED lines=74> */
        .weak           $__internal_34_$__cuda_sm20_div_u64
        .type           $__internal_34_$__cuda_sm20_div_u64,@function
        .size           $__internal_34_$__cuda_sm20_div_u64,($__internal_35_$__cuda_sm20_rem_u64 - $__internal_34_$__cuda_sm20_div_u64)
$__internal_34_$__cuda_sm20_div_u64:
        /* <DEDUP_REMOVED lines=69> */
[----:B------:R-:W-:Y:S06]  /*20f30*/  RET.REL.NODEC R28 `(_ZN2at6native13reduce_kernelILi128ELi4ENS0_8ReduceOpIaNS0_9ArgMinOpsIaEEjlLi4ELi4EEEEEvT1_) ;  /* 0xfffdf0c01c007950 */ /* 0x000fec0003c3ffff */
        .weak           $__internal_35_$__cuda_sm20_rem_u64
        .type           $__internal_35_$__cuda_sm20_rem_u64,@function
        .size           $__internal_35_$__cuda_sm20_rem_u64,(.L_x_6837 - $__internal_35_$__cuda_sm20_rem_u64)
$__internal_35_$__cuda_sm20_rem_u64:
        /* <DEDUP_REMOVED lines=63> */
[----:B------:R-:W-:Y:S06]  /*21330*/  RET.REL.NODEC R18 `(_ZN2at6native13reduce_kernelILi128ELi4ENS0_8ReduceOpIaNS0_9ArgMinOpsIaEEjlLi4ELi4EEEEEvT1_) ;  /* 0xfffdecc012007950 */ /* 0x000fec0003c3ffff */
.L_x_3957:
        /* <DEDUP_REMOVED lines=12> */
.L_x_6837:


//--------------------- .text._ZN2at6native13reduce_kernelILi512ELi1ENS0_8ReduceOpIhNS0_9ArgMinOpsIhEEjlLi4ELi4EEEEEvT1_ --------------------------
	.section	.text._ZN2at6native13reduce_kernelILi512ELi1ENS0_8ReduceOpIhNS0_9ArgMinOpsIhEEjlLi4ELi4EEEEEvT1_,"ax",@progbits
	.sectioninfo	@"SHI_REGISTERS=32"
	.align	128
        .global         _ZN2at6native13reduce_kernelILi512ELi1ENS0_8ReduceOpIhNS0_9ArgMinOpsIhEEjlLi4ELi4EEEEEvT1_
        .type           _ZN2at6native13reduce_kernelILi512ELi1ENS0_8ReduceOpIhNS0_9ArgMinOpsIhEEjlLi4ELi4EEEEEvT1_,@function
        .size           _ZN2at6native13reduce_kernelILi512ELi1ENS0_8ReduceOpIhNS0_9ArgMinOpsIhEEjlLi4ELi4EEEEEvT1_,(.L_x_6839 - _ZN2at6native13reduce_kernelILi512ELi1ENS0_8ReduceOpIhNS0_9ArgMinOpsIhEEjlLi4ELi4EEEEEvT1_)
        .other          _ZN2at6native13reduce_kernelILi512ELi1ENS0_8ReduceOpIhNS0_9ArgMinOpsIhEEjlLi4ELi4EEEEEvT1_,@"STO_CUDA_ENTRY STV_DEFAULT"
_ZN2at6native13reduce_kernelILi512ELi1ENS0_8ReduceOpIhNS0_9ArgMinOpsIhEEjlLi4ELi4EEEEEvT1_:
.text._ZN2at6native13reduce_kernelILi512ELi1ENS0_8ReduceOpIhNS0_9ArgMinOpsIhEEjlLi4ELi4EEEEEvT1_:
        /* <DEDUP_REMOVED lines=212> */
.L_x_3958:
[----:B------:R-:W-:Y:S01]  /*0d40*/  ISETP.GE.U32.AND P0, PT, R17, c[0x0][0x17c], PT ;  /* 0x00005f0011007a0c */ /* 0x000fe20003f06070 */
[----:B------:R-:W-:Y:S01]  /*0d50*/  ULDC.64 UR36, c[0x0][0x118] ;  /* 0x0000460000247ab9 */ /* 0x000fe20000000a00 */
[----:B------:R-:W-:Y:S01]  /*0d60*/  BSSY B0, `(.L_x_3959) ;  /* 0x0000a1c000007945 */ /* 0x000fe20003800000 */
[----:B------:R-:W-:Y:S01]  /*0d70*/  MOV R7, RZ ;  /* 0x000000ff00077202 */ /* 0x000fe20000000f00 */
[----:B------:R-:W-:Y:S01]  /*0d80*/  IMAD.MOV.U32 R8, RZ, RZ, RZ ;  /* 0x000000ffff087224 */ /* 0x000fe200078e00ff */
[----:B------:R-:W-:Y:S02]  /*0d90*/  ISETP.GE.U32.OR P0, PT, R3, c[0x0][0x180], P0 ;  /* 0x0000600003007a0c */ /* 0x000fe40000706470 */
[----:B------:R-:W-:-:S11]  /*0da0*/  PRMT R0, RZ, 0x7610, R0 ;  /* 0x00007610ff007816 */ /* 0x000fd60000000000 */
[----:B------:R-:W-:Y:S05]  /*0db0*/  @P0 BRA `(.L_x_3960) ;  /* 0x0000a16000000947 */ /* 0x000fea0003800000 */
[----:B------:R-:W-:Y:S01]  /*0dc0*/  ULDC.U8 UR4, c[0x0][0x1b0] ;  /* 0x00006c0000047ab9 */ /* 0x000fe20000000000 */
[----:B------:R-:W-:Y:S01]  /*0dd0*/  IMAD.MOV.U32 R12, RZ, RZ, RZ ;  /* 0x000000ffff0c7224 */ /* 0x000fe200078e00ff */
        /* <DEDUP_REMOVED lines=10> */
[----:B0-----:R-:W-:-:S07]  /*0e80*/  PRMT R0, R19, 0x7610, R0 ;  /* 0x0000761013007816 */ /* 0x001fce0000000000 */
        /* <DEDUP_REMOVED lines=17> */
.L_x_3967:
[----:B------:R-:W-:Y:S05]  /*0fa0*/  BSYNC B3 ;  /* 0x0000000000037941 */ /* 0x000fea0003800000 */
.L_x_3966:
[----:B------:R-:W-:-:S04]  /*0fb0*/  PRMT R4, R4, 0x9910, RZ ;  /* 0x0000991004047816 */ /* 0x000fc800000000ff */
[----:B------:R-:W-:-:S13]  /*0fc0*/  ISETP.NE.AND P0, PT, R4, RZ, PT ;  /* 0x000000ff0400720c */ /* 0x000fda0003f05270 */
[----:B------:R-:W-:Y:S05]  /*0fd0*/  @!P0 BRA `(.L_x_3965) ;  /* 0x0000013000008947 */ /* 0x000fea0003800000 */
[----:B------:R-:W-:-:S04]  /*0fe0*/  IADD3 R8, P0, P1, R2, R13, R26 ;  /* 0x0000000d02087210 */ /* 0x000fc8000791e01a */
[----:B------:R-:W-:Y:S02]  /*0ff0*/  IADD3 R8, P2, R8, c[0x0][0x548], RZ ;  /* 0x0001520008087a10 */ /* 0x000fe40007f5e0ff */
[----:B------:R-:W-:-:S04]  /*1000*/  IADD3.X R4, R5, R12, RZ, P0, P1 ;  /* 0x0000000c05047210 */ /* 0x000fc800007e24ff */
[----:B------:R-:W-:-:S06]  /*1010*/  IADD3.X R9, R4, c[0x0][0x54c], RZ, P2, !PT ;  /* 0x0001530004097a10 */ /* 0x000fcc00017fe4ff */
[----:B------:R-:W2:Y:S01]  /*1020*/  LDG.E.U8 R9, [R8.64] ;  /* 0x0000002408097981 */ /* 0x000ea2000c1e1100 */
[----:B------:R-:W-:Y:S02]  /*1030*/  PRMT R10, R0, 0x9910, RZ ;  /* 0x00009910000a7816 */ /* 0x000fe400000000ff */
[----:B------:R-:W-:-:S04]  /*1040*/  IADD3 R4, -R3, R26, RZ ;  /* 0x0000001a03047210 */ /* 0x000fc80007ffe1ff */
[----:B------:R-:W-:-:S04]  /*1050*/  ISETP.GT.U32.AND P0, PT, R4, c[0x0][0x170], PT ;  /* 0x00005c0004007a0c */ /* 0x000fc80003f04070 */
[----:B------:R-:W-:-:S04]  /*1060*/  ISETP.GT.AND.EX P0, PT, RZ, c[0x0][0x174], PT, P0 ;  /* 0x00005d00ff007a0c */ /* 0x000fc80003f04300 */
[----:B------:R-:W-:Y:S02]  /*1070*/  SEL R7, RZ, 0xffffffff, !P0 ;  /* 0xffffffffff077807 */ /* 0x000fe40004000000 */
[----:B--2---:R-:W-:Y:S02]  /*1080*/  ISETP.NE.AND P1, PT, R10, R9, PT ;  /* 0x000000090a00720c */ /* 0x004fe40003f25270 */
[----:B------:R-:W-:-:S04]  /*1090*/  LOP3.LUT R10, R0, 0xffff, RZ, 0xc0, !PT ;  /* 0x0000ffff000a7812 */ /* 0x000fc800078ec0ff */
[----:B------:R-:W-:-:S07]  /*10a0*/  ISETP.GE.U32.AND P0, PT, R10, R9, PT ;  /* 0x000000090a00720c */ /* 0x000fce0003f06070 */
[----:B------:R-:W-:-:S04]  /*10b0*/  @P1 SEL R7, RZ, 0xffffffff, P0 ;  /* 0xffffffffff071807 */ /* 0x000fc80000000000 */
[----:B------:R-:W-:-:S04]  /*10c0*/  LOP3.LUT R7, R7, 0x1, RZ, 0xc0, !PT ;  /* 0x0000000107077812 */ /* 0x000fc800078ec0ff */
[----:B------:R-:W-:-:S04]  /*10d0*/  ISETP.NE.U32.AND P0, PT, R7, 0x1, PT ;  /* 0x000000010700780c */ /* 0x000fc80003f05070 */
[----:B------:R-:W-:Y:S02]  /*10e0*/  SEL R0, R0, R9, !P0 ;  /* 0x0000000900007207 */ /* 0x000fe40004000000 */
[----:B------:R-:W-:Y:S02]  /*10f0*/  SEL R9, R4, c[0x0][0x170], P0 ;  /* 0x00005c0004097a07 */ /* 0x000fe40000000000 */
[----:B------:R-:W-:Y:S02]  /*1100*/  SEL R8, RZ, c[0x0][0x174], P0 ;  /* 0x00005d00ff087a07 */ /* 0x000fe40000000000 */
.L_x_3965:
[----:B------:R-:W-:Y:S05]  /*1110*/  BSYNC B2 ;  /* 0x0000000000027941 */ /* 0x000fea0003800000 */
.L_x_3964:
[----:B------:R-:W-:Y:S02]  /*1120*/  IADD3 R13, P0, P1, R13, 0x4, R2 ;  /* 0x000000040d0d7810 */ /* 0x000fe4000791e002 */
[C---:B------:R-:W-:Y:S02]  /*1130*/  IADD3 R15, R3.reuse, c[0x0][0x17c], RZ ;  /* 0x00005f00030f7a10 */ /* 0x040fe40007ffe0ff */
[----:B------:R-:W-:Y:S02]  /*1140*/  IADD3 R7, -R3, 0x4, RZ ;  /* 0x0000000403077810 */ /* 0x000fe40007ffe1ff */
[----:B------:R-:W-:-:S02]  /*1150*/  IADD3.X R12, R12, RZ, R5, P0, P1 ;  /* 0x000000ff0c0c7210 */ /* 0x000fc400007e2405 */
[----:B------:R-:W-:Y:S02]  /*1160*/  IADD3 R15, R15, -0x4, RZ ;  /* 0xfffffffc0f0f7810 */ /* 0x000fe40007ffe0ff */
.L_x_3963:
[----:B------:R-:W-:Y:S05]  /*1170*/  BSYNC B1 ;  /* 0x0000000000017941 */ /* 0x000fea0003800000 */
.L_x_3962:
[----:B------:R-:W-:Y:S01]  /*1180*/  IMAD.SHL.U32 R4, R17, 0x4, RZ ;  /* 0x0000000411047824 */ /* 0x000fe200078e00ff */
[----:B------:R-:W-:Y:S01]  /*1190*/  IADD3 R2, P3, R13, c[0x0][0x548], RZ ;  /* 0x000152000d027a10 */ /* 0x000fe20007f7e0ff */
[----:B------:R-:W-:Y:S01]  /*11a0*/  BSSY B1, `(.L_x_3968) ;  /* 0x0000059000017945 */ /* 0x000fe20003800000 */
[C---:B------:R-:W-:Y:S01]  /*11b0*/  PRMT R13, R19.reuse, 0x7610, R13 ;  /* 0x00007610130d7816 */ /* 0x040fe2000000000d */
[----:B------:R-:W-:Y:S01]  /*11c0*/  IMAD.MOV.U32 R20, RZ, RZ, c[0x0][0x170] ;  /* 0x00005c00ff147624 */ /* 0x000fe200078e00ff */
[----:B------:R-:W-:Y:S01]  /*11d0*/  IADD3 R10, R4, 0x3, RZ ;  /* 0x00000003040a7810 */ /* 0x000fe20007ffe0ff */
[----:B------:R-:W-:Y:S01]  /*11e0*/  IMAD.MOV.U32 R14, RZ, RZ, c[0x0][0x170] ;  /* 0x00005c00ff0e7624 */ /* 0x000fe200078e00ff */
[----:B------:R-:W-:Y:S01]  /*11f0*/  PRMT R11, R19, 0x7610, R11 ;  /* 0x00007610130b7816 */ /* 0x000fe2000000000b */
[----:B------:R-:W-:Y:S01]  /*1200*/  IMAD.MOV.U32 R18, RZ, RZ, c[0x0][0x174] ;  /* 0x00005d00ff127624 */ /* 0x000fe200078e00ff */
[----:B------:R-:W-:Y:S01]  /*1210*/  ISETP.GE.U32.AND P0, PT, R10, R15, PT ;  /* 0x0000000f0a00720c */ /* 0x000fe20003f06070 */
[----:B------:R-:W-:Y:S01]  /*1220*/  IMAD.MOV.U32 R10, RZ, RZ, c[0x0][0x174] ;  /* 0x00005d00ff0a7624 */ /* 0x000fe200078e00ff */
[----:B------:R-:W-:Y:S01]  /*1230*/  ISETP.NE.AND P1, PT, RZ, c[0x0][0x194], PT ;  /* 0x00006500ff007a0c */ /* 0x000fe20003f25270 */
[----:B------:R-:W-:Y:S01]  /*1240*/  IMAD.MOV.U32 R16, RZ, RZ, c[0x0][0x170] ;  /* 0x00005c00ff107624 */ /* 0x000fe200078e00ff */
[----:B------:R-:W-:Y:S01]  /*1250*/  ISETP.NE.AND P2, PT, R27, RZ, PT ;  /* 0x000000ff1b00720c */ /* 0x000fe20003f45270 */
[----:B------:R-:W-:Y:S01]  /*1260*/  IMAD.MOV.U32 R21, RZ, RZ, c[0x0][0x174] ;  /* 0x00005d00ff157624 */ /* 0x000fe200078e00ff */
[----:B------:R-:W-:-:S07]  /*1270*/  IADD3.X R3, R12, c[0x0][0x54c], RZ, P3, !PT ;  /* 0x000153000c037a10 */ /* 0x000fce0001ffe4ff */
[----:B------:R-:W-:Y:S05]  /*1280*/  @P0 BRA `(.L_x_3969) ;  /* 0x000004a000000947 */ /* 0x000fea0003800000 */
[----:B------:R-:W-:Y:S01]  /*1290*/  IMAD.MOV.U32 R12, RZ, RZ, R4 ;  /* 0x000000ffff0c7224 */ /* 0x000fe200078e0004 */
[----:B------:R-:W-:Y:S01]  /*12a0*/  MOV R14, c[0x0][0x170] ;  /* 0x00005c00000e7a02 */ /* 0x000fe20000000f00 */
[----:B------:R-:W-:Y:S01]  /*12b0*/  IMAD.MOV.U32 R18, RZ, RZ, c[0x0][0x174] ;  /* 0x00005d00ff127624 */ /* 0x000fe200078e00ff */
[C---:B------:R-:W-:Y:S01]  /*12c0*/  PRMT R11, R13.reuse, 0x7610, R11 ;  /* 0x000076100d0b7816 */ /* 0x040fe2000000000b */
[----:B------:R-:W-:Y:S01]  /*12d0*/  IMAD.MOV.U32 R16, RZ, RZ, c[0x0][0x170] ;  /* 0x00005c00ff107624 */ /* 0x000fe200078e00ff */
[----:B------:R-:W-:Y:S01]  /*12e0*/  PRMT R19, R13, 0x7610, R19 ;  /* 0x000076100d137816 */ /* 0x000fe20000000013 */
[----:B------:R-:W-:Y:S02]  /*12f0*/  IMAD.MOV.U32 R21, RZ, RZ, c[0x0][0x174] ;  /* 0x00005d00ff157624 */ /* 0x000fe400078e00ff */
.L_x_3970:
[----:B------:R-:W-:-:S06]  /*1300*/  IMAD.WIDE.U32 R4, R17, 0x4, R2 ;  /* 0x0000000411047825 */ /* 0x000fcc00078e0002 */
[----:B------:R0:W2:Y:S01]  /*1310*/  LDG.E R4, [R4.64] ;  /* 0x0000002404047981 */ /* 0x0000a2000c1e1900 */
[----:B------:R-:W-:Y:S01]  /*1320*/  LOP3.LUT R22, R0, 0xff, RZ, 0xc0, !PT ;  /* 0x000000ff00167812 */ /* 0x000fe200078ec0ff */
[----:B------:R-:W-:Y:S01]  /*1330*/  IMAD.IADD R12, R12, 0x1, R7 ;  /* 0x000000010c0c7824 */ /* 0x000fe200078e0207 */
[----:B------:R-:W-:-:S04]  /*1340*/  IADD3 R17, R17, c[0x0][0x184], RZ ;  /* 0x0000610011117a10 */ /* 0x000fc80007ffe0ff */
[----:B------:R-:W-:Y:S02]  /*1350*/  ISETP.GE.U32.AND P0, PT, R9, R12, PT ;  /* 0x0000000c0900720c */ /* 0x000fe40003f06070 */
[----:B0-----:R-:W-:Y:S02]  /*1360*/  LOP3.LUT R5, R19, 0xff, RZ, 0xc0, !PT ;  /* 0x000000ff13057812 */ /* 0x001fe400078ec0ff */
[----:B------:R-:W-:Y:S02]  /*1370*/  ISETP.GE.AND.EX P0, PT, R8, RZ, PT, P0 ;  /* 0x000000ff0800720c */ /* 0x000fe40003f06300 */
[C---:B--2---:R-:W-:Y:S02]  /*1380*/  LOP3.LUT R23, R4.reuse, 0xff, RZ, 0xc0, !PT ;  /* 0x000000ff04177812 */ /* 0x044fe400078ec0ff */
[----:B------:R-:W-:Y:S02]  /*1390*/  PRMT R24, R4, 0x7772, RZ ;  /* 0x0000777204187816 */ /* 0x000fe400000000ff */
[----:B------:R-:W-:-:S02]  /*13a0*/  ISETP.NE.AND P3, PT, R22, R23, PT ;  /* 0x000000171600720c */ /* 0x000fc40003f65270 */
[----:B------:R-:W-:-:S04]  /*13b0*/  PRMT R23, R4, 0x7770, RZ ;  /* 0x0000777004177816 */ /* 0x000fc800000000ff */
[----:B------:R-:W-:Y:S02]  /*13c0*/  ISETP.GE.U32.AND P4, PT, R22, R23, PT ;  /* 0x000000171600720c */ /* 0x000fe40003f86070 */
[----:B------:R-:W-:-:S05]  /*13d0*/  SEL R22, RZ, 0xffffffff, P0 ;  /* 0xffffffffff167807 */ /* 0x000fca0000000000 */
[----:B------:R-:W-:-:S04]  /*13e0*/  @P3 SEL R22, RZ, 0xffffffff, P4 ;  /* 0xffffffffff163807 */ /* 0x000fc80002000000 */
[----:B------:R-:W-:-:S04]  /*13f0*/  LOP3.LUT R22, R22, 0x1, RZ, 0xc0, !PT ;  /* 0x0000000116167812 */ /* 0x000fc800078ec0ff */
[----:B------:R-:W-:Y:S02]  /*1400*/  ISETP.NE.U32.AND P3, PT, R22, 0x1, PT ;  /* 0x000000011600780c */ /* 0x000fe40003f65070 */
[----:B------:R-:W-:Y:S02]  /*1410*/  PRMT R22, R4, 0x7771, RZ ;  /* 0x0000777104167816 */ /* 0x000fe400000000ff */
[----:B------:R-:W-:Y:S02]  /*1420*/  SEL R0, R0, R23, !P3 ;  /* 0x0000001700007207 */ /* 0x000fe40005800000 */
[----:B------:R-:W-:Y:S02]  /*1430*/  ISETP.NE.AND P4, PT, R5, R22, PT ;  /* 0x000000160500720c */ /* 0x000fe40003f85270 */
[----:B------:R-:W-:Y:S02]  /*1440*/  PRMT R22, R4, 0x7771, RZ ;  /* 0x0000777104167816 */ /* 0x000fe400000000ff */
[----:B------:R-:W-:-:S02]  /*1450*/  SEL R9, R9, R12, !P3 ;  /* 0x0000000c09097207 */ /* 0x000fc40005800000 */
[----:B------:R-:W-:Y:S02]  /*1460*/  ISETP.GE.U32.AND P5, PT, R5, R22, PT ;  /* 0x000000160500720c */ /* 0x000fe40003fa6070 */
[----:B------:R-:W-:Y:S02]  /*1470*/  IADD3 R5, R12, 0x1, RZ ;  /* 0x000000010c057810 */ /* 0x000fe40007ffe0ff */
[----:B------:R-:W-:Y:S02]  /*1480*/  SEL R23, RZ, 0xffffffff, P5 ;  /* 0xffffffffff177807 */ /* 0x000fe40002800000 */
[----:B------:R-:W-:Y:S02]  /*1490*/  ISETP.GE.U32.AND P0, PT, R16, R5, PT ;  /* 0x000000051000720c */ /* 0x000fe40003f06070 */
[----:B------:R-:W-:Y:S02]  /*14a0*/  SEL R8, R8, RZ, !P3 ;  /* 0x000000ff08087207 */ /* 0x000fe40005800000 */
[----:B------:R-:W-:-:S04]  /*14b0*/  ISETP.GE.AND.EX P0, PT, R21, RZ, PT, P0 ;  /* 0x000000ff1500720c */ /* 0x000fc80003f06300 */
[----:B------:R-:W-:-:S04]  /*14c0*/  @!P4 SEL R23, RZ, 0xffffffff, P0 ;  /* 0xffffffffff17c807 */ /* 0x000fc80000000000 */
[----:B------:R-:W-:-:S04]  /*14d0*/  LOP3.LUT R23, R23, 0x1, RZ, 0xc0, !PT ;  /* 0x0000000117177812 */ /* 0x000fc800078ec0ff */
[----:B------:R-:W-:-:S04]  /*14e0*/  ISETP.NE.U32.AND P4, PT, R23, 0x1, PT ;  /* 0x000000011700780c */ /* 0x000fc80003f85070 */
[----:B------:R-:W-:Y:S02]  /*14f0*/  SEL R16, R16, R5, !P4 ;  /* 0x0000000510107207 */ /* 0x000fe40006000000 */
[----:B------:R-:W-:Y:S02]  /*1500*/  LOP3.LUT R5, R11, 0xff, RZ, 0xc0, !PT ;  /* 0x000000ff0b057812 */ /* 0x000fe400078ec0ff */
[----:B------:R-:W-:Y:S02]  /*1510*/  SEL R19, R19, R22, !P4 ;  /* 0x0000001613137207 */ /* 0x000fe40006000000 */
[----:B------:R-:W-:Y:S02]  /*1520*/  ISETP.NE.AND P6, PT, R5, R24, PT ;  /* 0x000000180500720c */ /* 0x000fe40003fc5270 */
[----:B------:R-:W-:Y:S02]  /*1530*/  PRMT R24, R4, 0x7772, RZ ;  /* 0x0000777204187816 */ /* 0x000fe400000000ff */
[----:B------:R-:W-:-:S02]  /*1540*/  SEL R21, R21, RZ, !P4 ;  /* 0x000000ff15157207 */ /* 0x000fc40006000000 */
[----:B------:R-:W-:Y:S02]  /*1550*/  ISETP.GE.U32.AND P5, PT, R5, R24, PT ;  /* 0x000000180500720c */ /* 0x000fe40003fa6070 */
[----:B------:R-:W-:Y:S02]  /*1560*/  IADD3 R5, R12, 0x2, RZ ;  /* 0x000000020c057810 */ /* 0x000fe40007ffe0ff */
[----:B------:R-:W-:Y:S02]  /*1570*/  SEL R22, RZ, 0xffffffff, P5 ;  /* 0xffffffffff167807 */ /* 0x000fe40002800000 */
[----:B------:R-:W-:-:S04]  /*1580*/  ISETP.GE.U32.AND P0, PT, R14, R5, PT ;  /* 0x000000050e00720c */ /* 0x000fc80003f06070 */
[----:B------:R-:W-:-:S04]  /*1590*/  ISETP.GE.AND.EX P0, PT, R18, RZ, PT, P0 ;  /* 0x000000ff1200720c */ /* 0x000fc80003f06300 */
[----:B------:R-:W-:-:S04]  /*15a0*/  @!P6 SEL R22, RZ, 0xffffffff, P0 ;  /* 0xffffffffff16e807 */ /* 0x000fc80000000000 */
[----:B------:R-:W-:-:S04]  /*15b0*/  LOP3.LUT R22, R22, 0x1, RZ, 0xc0, !PT ;  /* 0x0000000116167812 */ /* 0x000fc800078ec0ff */
[----:B------:R-:W-:Y:S02]  /*15c0*/  ISETP.NE.U32.AND P5, PT, R22, 0x1, PT ;  /* 0x000000011600780c */ /* 0x000fe40003fa5070 */
[----:B------:R-:W-:Y:S02]  /*15d0*/  PRMT R22, R4, 0x7773, RZ ;  /* 0x0000777304167816 */ /* 0x000fe400000000ff */
[----:B------:R-:W-:Y:S02]  /*15e0*/  SEL R14, R14, R5, !P5 ;  /* 0x000000050e0e7207 */ /* 0x000fe40006800000 */
[----:B------:R-:W-:Y:S02]  /*15f0*/  PRMT R4, R4, 0x7773, RZ ;  /* 0x0000777304047816 */ /* 0x000fe400000000ff */
[----:B------:R-:W-:Y:S02]  /*1600*/  LOP3.LUT R5, R13, 0xff, RZ, 0xc0, !PT ;  /* 0x000000ff0d057812 */ /* 0x000fe400078ec0ff */
[----:B------:R-:W-:-:S02]  /*1610*/  SEL R11, R11, R24, !P5 ;  /* 0x000000180b0b7207 */ /* 0x000fc40006800000 */
[C---:B------:R-:W-:Y:S02]  /*1620*/  ISETP.NE.AND P6, PT, R5.reuse, R22, PT ;  /* 0x000000160500720c */ /* 0x040fe40003fc5270 */
[----:B------:R-:W-:Y:S02]  /*1630*/  ISETP.GE.U32.AND P0, PT, R5, R4, PT ;  /* 0x000000040500720c */ /* 0x000fe40003f06070 */
[----:B------:R-:W-:Y:S02]  /*1640*/  IADD3 R5, R12, 0x3, RZ ;  /* 0x000000030c057810 */ /* 0x000fe40007ffe0ff */
[----:B------:R-:W-:Y:S02]  /*1650*/  SEL R12, RZ, 0xffffffff, P0 ;  /* 0xffffffffff0c7807 */ /* 0x000fe40000000000 */
[----:B------:R-:W-:Y:S02]  /*1660*/  ISETP.GE.U32.AND P0, PT, R20, R5, PT ;  /* 0x000000051400720c */ /* 0x000fe40003f06070 */
[----:B------:R-:W-:-:S02]  /*1670*/  SEL R18, R18, RZ, !P5 ;  /* 0x000000ff12127207 */ /* 0x000fc40006800000 */
[----:B------:R-:W-:-:S04]  /*1680*/  ISETP.GE.AND.EX P0, PT, R10, RZ, PT, P0 ;  /* 0x000000ff0a00720c */ /* 0x000fc80003f06300 */
[----:B------:R-:W-:-:S04]  /*1690*/  @!P6 SEL R12, RZ, 0xffffffff, P0 ;  /* 0xffffffffff0ce807 */ /* 0x000fc80000000000 */
[----:B------:R-:W-:-:S04]  /*16a0*/  LOP3.LUT R12, R12, 0x1, RZ, 0xc0, !PT ;  /* 0x000000010c0c7812 */ /* 0x000fc800078ec0ff */
[----:B------:R-:W-:Y:S01]  /*16b0*/  ISETP.NE.U32.AND P0, PT, R12, 0x1, PT ;  /* 0x000000010c00780c */ /* 0x000fe20003f05070 */
[----:B------:R-:W-:-:S03]  /*16c0*/  IMAD.SHL.U32 R12, R17, 0x4, RZ ;  /* 0x00000004110c7824 */ /* 0x000fc600078e00ff */
[----:B------:R-:W-:Y:S02]  /*16d0*/  SEL R20, R20, R5, !P0 ;  /* 0x0000000514147207 */ /* 0x000fe40004000000 */
[----:B------:R-:W-:Y:S02]  /*16e0*/  IADD3 R22, R12, 0x3, RZ ;  /* 0x000000030c167810 */ /* 0x000fe40007ffe0ff */
[----:B------:R-:W-:Y:S02]  /*16f0*/  SEL R13, R13, R4, !P0 ;  /* 0x000000040d0d7207 */ /* 0x000fe40004000000 */
[----:B------:R-:W-:Y:S02]  /*1700*/  ISETP.GE.U32.AND P3, PT, R22, R15, PT ;  /* 0x0000000f1600720c */ /* 0x000fe40003f66070 */
[----:B------:R-:W-:-:S11]  /*1710*/  SEL R10, R10, RZ, !P0 ;  /* 0x000000ff0a0a7207 */ /* 0x000fd60004000000 */
[----:B------:R-:W-:Y:S05]  /*1720*/  @!P3 BRA `(.L_x_3970) ;  /* 0xfffffbd00000b947 */ /* 0x000fea000383ffff */
.L_x_3969:
[----:B------:R-:W-:Y:S05]  /*1730*/  BSYNC B1 ;  /* 0x0000000000017941 */ /* 0x000fea0003800000 */
.L_x_3968:
        /* <DEDUP_REMOVED lines=8> */
.L_x_3972:
[----:B------:R-:W-:Y:S05]  /*17c0*/  BSYNC B1 ;  /* 0x0000000000017941 */ /* 0x000fea0003800000 */
.L_x_3971:
        /* <DEDUP_REMOVED lines=10> */
[----:B------:R-:W2:Y:S01]  /*1870*/  LDG.E.U8 R3, [R2.64] ;  /* 0x0000002402037981 */ /* 0x000ea2000c1e1100 */
[----:B------:R-:W-:Y:S01]  /*1880*/  IMAD.IADD R4, R5, 0x1, R7 ;  /* 0x0000000105047824 */ /* 0x000fe200078e0207 */
[----:B------:R-:W-:-:S04]  /*1890*/  LOP3.LUT R6, R0, 0xff, RZ, 0xc0, !PT ;  /* 0x000000ff00067812 */ /* 0x000fc800078ec0ff */
[----:B------:R-:W-:Y:S02]  /*18a0*/  ISETP.GE.U32.AND P0, PT, R9, R4, PT ;  /* 0x000000040900720c */ /* 0x000fe40003f06070 */
[----:B------:R-:W-:-:S04]  /*18b0*/  SHF.R.S32.HI R7, RZ, 0x1f, R4 ;  /* 0x0000001fff077819 */ /* 0x000fc80000011404 */
[----:B------:R-:W-:-:S04]  /*18c0*/  ISETP.GE.AND.EX P0, PT, R8, R7, PT, P0 ;  /* 0x000000070800720c */ /* 0x000fc80003f06300 */
[----:B------:R-:W-:Y:S02]  /*18d0*/  SEL R5, RZ, 0xffffffff, P0 ;  /* 0xffffffffff057807 */ /* 0x000fe40000000000 */
[CC--:B--2---:R-:W-:Y:S02]  /*18e0*/  ISETP.NE.AND P1, PT, R6.reuse, R3.reuse, PT ;  /* 0x000000030600720c */ /* 0x0c4fe40003f25270 */
[----:B------:R-:W-:-:S11]  /*18f0*/  ISETP.GE.U32.AND P0, PT, R6, R3, PT ;  /* 0x000000030600720c */ /* 0x000fd60003f06070 */
[----:B------:R-:W-:-:S04]  /*1900*/  @P1 SEL R5, RZ, 0xffffffff, P0 ;  /* 0xffffffffff051807 */ /* 0x000fc80000000000 */
[----:B------:R-:W-:-:S04]  /*1910*/  LOP3.LUT R5, R5, 0x1, RZ, 0xc0, !PT ;  /* 0x0000000105057812 */ /* 0x000fc800078ec0ff */
[----:B------:R-:W-:-:S04]  /*1920*/  ISETP.NE.U32.AND P0, PT, R5, 0x1, PT ;  /* 0x000000010500780c */ /* 0x000fc80003f05070 */
[----:B------:R-:W-:Y:S02]  /*1930*/  SEL R0, R0, R3, !P0 ;  /* 0x0000000300007207 */ /* 0x000fe40004000000 */
[----:B------:R-:W-:Y:S02]  /*1940*/  SEL R9, R9, R4, !P0 ;  /* 0x0000000409097207 */ /* 0x000fe40004000000 */
[----:B------:R-:W-:Y:S02]  /*1950*/  SEL R8, R8, R7, !P0 ;  /* 0x0000000708087207 */ /* 0x000fe40004000000 */
.L_x_3974:
[----:B------:R-:W-:Y:S05]  /*1960*/  BSYNC B1 ;  /* 0x0000000000017941 */ /* 0x000fea0003800000 */
.L_x_3973:
[----:B------:R-:W-:Y:S02]  /*1970*/  LOP3.LUT R3, R0, 0xff, RZ, 0xc0, !PT ;  /* 0x000000ff00037812 */ /* 0x000fe400078ec0ff */
[----:B------:R-:W-:Y:S02]  /*1980*/  LOP3.LUT R2, R19, 0xff, RZ, 0xc0, !PT ;  /* 0x000000ff13027812 */ /* 0x000fe400078ec0ff */
[----:B------:R-:W-:Y:S02]  /*1990*/  ISETP.GE.U32.AND P0, PT, R9, R16, PT ;  /* 0x000000100900720c */ /* 0x000fe40003f06070 */
[----:B------:R-:W-:-:S02]  /*19a0*/  ISETP.NE.AND P2, PT, R3, R2, PT ;  /* 0x000000020300720c */ /* 0x000fc40003f45270 */
[----:B------:R-:W-:Y:S02]  /*19b0*/  ISETP.GE.AND.EX P0, PT, R8, R21, PT, P0 ;  /* 0x000000150800720c */ /* 0x000fe40003f06300 */
[----:B------:R-:W-:Y:S02]  /*19c0*/  ISETP.GE.U32.AND P1, PT, R3, R2, PT ;  /* 0x000000020300720c */ /* 0x000fe40003f26070 */
[----:B------:R-:W-:Y:S02]  /*19d0*/  SEL R2, RZ, 0xffffffff, P0 ;  /* 0xffffffffff027807 */ /* 0x000fe40000000000 */
[----:B------:R-:W-:-:S05]  /*19e0*/  LOP3.LUT R3, R11, 0xff, RZ, 0xc0, !PT ;  /* 0x000000ff0b037812 */ /* 0x000fca00078ec0ff */
        /* <DEDUP_REMOVED lines=9> */
[----:B------:R-:W-:Y:S02]  /*1a80*/  ISETP.GE.U32.AND P2, PT, R2, R3, PT ;  /* 0x000000030200720c */ /* 0x000fe40003f46070 */
[----:B------:R-:W-:Y:S02]  /*1a90*/  ISETP.GE.AND.EX P0, PT, R5, R18, PT, P0 ;  /* 0x000000120500720c */ /* 0x000fe40003f06300 */
[----:B------:R-:W-:Y:S02]  /*1aa0*/  LOP3.LUT R3, R13, 0xff, RZ, 0xc0, !PT ;  /* 0x000000ff0d037812 */ /* 0x000fe400078ec0ff */
        /* <DEDUP_REMOVED lines=11> */
[----:B------:R-:W-:-:S04]  /*1b60*/  ISETP.GE.AND.EX P0, PT, R5, R10, PT, P0 ;  /* 0x0000000a0500720c */ /* 0x000fc80003f06300 */
[----:B------:R-:W-:-:S03]  /*1b70*/  SEL R2, RZ, 0xffffffff, P0 ;  /* 0xffffffffff027807 */ /* 0x000fc60000000000 */
[----:B------:R-:W-:-:S04]  /*1b80*/  @P1 SEL R2, RZ, 0xffffffff, P2 ;  /* 0xffffffffff021807 */ /* 0x000fc80001000000 */
[----:B------:R-:W-:-:S04]  /*1b90*/  LOP3.LUT R2, R2, 0x1, RZ, 0xc0, !PT ;  /* 0x0000000102027812 */ /* 0x000fc800078ec0ff */
[----:B------:R-:W-:-:S04]  /*1ba0*/  ISETP.NE.U32.AND P0, PT, R2, 0x1, PT ;  /* 0x000000010200780c */ /* 0x000fc80003f05070 */
[----:B------:R-:W-:Y:S02]  /*1bb0*/  SEL R0, R0, R13, !P0 ;  /* 0x0000000d00007207 */ /* 0x000fe40004000000 */
[----:B------:R-:W-:Y:S02]  /*1bc0*/  SEL R7, R7, R20, !P0 ;  /* 0x0000001407077207 */ /* 0x000fe40004000000 */
[----:B------:R-:W-:Y:S01]  /*1bd0*/  SEL R8, R5, R10, !P0 ;  /* 0x0000000a05087207 */ /* 0x000fe20004000000 */
[----:B------:R-:W-:Y:S05]  /*1be0*/  BRA `(.L_x_3960) ;  /* 0x0000933000007947 */ /* 0x000fea0003800000 */
.L_x_3961:
[----:B------:R-:W-:-:S10]  /*1bf0*/  HFMA2.MMA R0, -RZ, RZ, 0, 5.9604644775390625e-08 ;  /* 0x00000001ff007435 */ /* 0x000fd400000001ff */
        /* <DEDUP_REMOVED lines=34> */
.L_x_3985:
[----:B------:R-:W-:Y:S01]  /*1e20*/  HFMA2.MMA R0, -RZ, RZ, 0, 0 ;  /* 0x00000000ff007435 */ /* 0x000fe200000001ff */
        /* <DEDUP_REMOVED lines=213> */
.L_x_3980:
[----:B------:R-:W-:-:S04]  /*2b80*/  IADD3 R2, P0, P1, R3, c[0x0][0x548], R13 ;  /* 0x0001520003027a10 */ /* 0x000fc8000791e00d */
[----:B------:R-:W-:-:S05]  /*2b90*/  IADD3.X R3, RZ, c[0x0][0x54c], R12, P0, P1 ;  /* 0x00015300ff037a10 */ /* 0x000fca00007e240c */
[----:B------:R0:W5:Y:S01]  /*2ba0*/  LDG.E.U8 R4, [R2.64] ;  /* 0x0000002402047981 */ /* 0x000162000c1e1100 */
        /* <DEDUP_REMOVED lines=212> */
.L_x_3981:
[----:B0-----:R-:W-:-:S04]  /*38f0*/  IADD3 R2, P0, P1, R0, c[0x0][0x548], R13 ;  /* 0x0001520000027a10 */ /* 0x001fc8000791e00d */
[----:B------:R-:W-:Y:S01]  /*3900*/  IADD3.X R3, RZ, c[0x0][0x54c], R12, P0, P1 ;  /* 0x00015300ff037a10 */ /* 0x000fe200007e240c */
[----:B------:R-:W-:-:S05]  /*3910*/  IMAD.MOV.U32 R0, RZ, RZ, RZ ;  /* 0x000000ffff007224 */ /* 0x000fca00078e00ff */
[----:B------:R0:W5:Y:S02]  /*3920*/  LDG.E.U8 R3, [R2.64] ;  /* 0x0000002402037981 */ /* 0x000164000c1e1100 */
[----:B0-----:R-:W-:Y:S01]  /*3930*/  IMAD.MOV.U32 R2, RZ, RZ, RZ ;  /* 0x000000ffff027224 */ /* 0x001fe200078e00ff */
[----:B------:R-:W-:Y:S05]  /*3940*/  @!P2 BRA `(.L_x_3982) ;  /* 0x00000d400000a947 */ /* 0x000fea0003800000 */
[----:B------:R-:W-:Y:S02]  /*3950*/  IMAD.MOV.U32 R14, RZ, RZ, c[0x0][0x184] ;  /* 0x00006100ff0e7624 */ /* 0x000fe400078e00ff */
[----:B------:R-:W-:Y:S02]  /*3960*/  IMAD.MOV.U32 R16, RZ, RZ, c[0x0][0x1b8] ;  /* 0x00006e00ff107624 */ /* 0x000fe400078e00ff */
[----:B------:R-:W-:Y:S02]  /*3970*/  IMAD R15, R14, 0x2, R11 ;  /* 0x000000020e0f7824 */ /* 0x000fe400078e020b */
[----:B------:R-:W-:Y:S01]  /*3980*/  IMAD.MOV.U32 R14, RZ, RZ, RZ ;  /* 0x000000ffff0e7224 */ /* 0x000fe200078e00ff */
[----:B------:R-:W-:-:S03]  /*3990*/  ISETP.NE.AND P0, PT, R16, 0x1, PT ;  /* 0x000000011000780c */ /* 0x000fc60003f05270 */
        /* <DEDUP_REMOVED lines=207> */
.L_x_3982:
[----:B------:R-:W-:-:S04]  /*4690*/  IADD3 R14, P0, P1, R2, c[0x0][0x548], R13 ;  /* 0x00015200020e7a10 */ /* 0x000fc8000791e00d */
[----:B------:R-:W-:-:S05]  /*46a0*/  IADD3.X R15, RZ, c[0x0][0x54c], R12, P0, P1 ;  /* 0x00015300ff0f7a10 */ /* 0x000fca00007e240c */
[----:B------:R0:W5:Y:S01]  /*46b0*/  LDG.E.U8 R2, [R14.64] ;  /* 0x000000240e027981 */ /* 0x000162000c1e1100 */
[----:B------:R-:W-:Y:S05]  /*46c0*/  @!P2 BRA `(.L_x_3983) ;  /* 0x00000d500000a947 */ /* 0x000fea0003800000 */
[----:B0-----:R-:W-:Y:S02]  /*46d0*/  IMAD.MOV.U32 R14, RZ, RZ, c[0x0][0x184] ;  /* 0x00006100ff0e7624 */ /* 0x001fe400078e00ff */
[----:B------:R-:W-:-:S03]  /*46e0*/  IMAD.MOV.U32 R16, RZ, RZ, c[0x0][0x1b8] ;  /* 0x00006e00ff107624 */ /* 0x000fc600078e00ff */
[----:B------:R-:W-:Y:S02]  /*46f0*/  LEA R14, R14, R11, 0x1 ;  /* 0x0000000b0e0e7211 */ /* 0x000fe400078e08ff */
        /* <DEDUP_REMOVED lines=210> */
.L_x_3983:
[----:B0-----:R-:W-:-:S04]  /*5420*/  IADD3 R14, P0, P1, R0, c[0x0][0x548], R13 ;  /* 0x00015200000e7a10 */ /* 0x001fc8000791e00d */
[----:B------:R-:W-:-:S05]  /*5430*/  IADD3.X R15, RZ, c[0x0][0x54c], R12, P0, P1 ;  /* 0x00015300ff0f7a10 */ /* 0x000fca00007e240c */
[----:B------:R0:W2:Y:S01]  /*5440*/  LDG.E.U8 R14, [R14.64] ;  /* 0x000000240e0e7981 */ /* 0x0000a2000c1e1100 */
[----:B-----5:R-:W-:Y:S02]  /*5450*/  PRMT R19, R4, 0x9910, RZ ;  /* 0x0000991004137816 */ /* 0x020fe400000000ff */
[----:B------:R-:W-:Y:S02]  /*5460*/  LOP3.LUT R0, R6, 0xff, RZ, 0xc0, !PT ;  /* 0x000000ff06007812 */ /* 0x000fe400078ec0ff */
[----:B------:R-:W-:Y:S02]  /*5470*/  LOP3.LUT R17, R4, 0xffff, RZ, 0xc0, !PT ;  /* 0x0000ffff04117812 */ /* 0x000fe400078ec0ff */
[C---:B------:R-:W-:Y:S02]  /*5480*/  ISETP.NE.AND P3, PT, R0.reuse, R19, PT ;  /* 0x000000130000720c */ /* 0x040fe40003f65270 */
[----:B------:R-:W-:Y:S02]  /*5490*/  ISETP.GE.U32.AND P5, PT, R0, R17, PT ;  /* 0x000000110000720c */ /* 0x000fe40003fa6070 */
[----:B------:R-:W-:-:S02]  /*54a0*/  PRMT R19, R3, 0x9910, RZ ;  /* 0x0000991003137816 */ /* 0x000fc400000000ff */
[----:B------:R-:W-:Y:S02]  /*54b0*/  LOP3.LUT R0, R7, 0xff, RZ, 0xc0, !PT ;  /* 0x000000ff07007812 */ /* 0x000fe400078ec0ff */
[----:B------:R-:W-:Y:S02]  /*54c0*/  LOP3.LUT R17, R3, 0xffff, RZ, 0xc0, !PT ;  /* 0x0000ffff03117812 */ /* 0x000fe400078ec0ff */
[C---:B------:R-:W-:Y:S02]  /*54d0*/  ISETP.NE.AND P4, PT, R0.reuse, R19, PT ;  /* 0x000000130000720c */ /* 0x040fe40003f85270 */
[----:B------:R-:W-:Y:S02]  /*54e0*/  ISETP.GE.U32.AND P6, PT, R0, R17, PT ;  /* 0x000000110000720c */ /* 0x000fe40003fc6070 */
[----:B0-----:R-:W-:Y:S02]  /*54f0*/  LOP3.LUT R15, R8, 0xff, RZ, 0xc0, !PT ;  /* 0x000000ff080f7812 */ /* 0x001fe400078ec0ff */
[----:B------:R-:W-:-:S02]  /*5500*/  LOP3.LUT R0, R2, 0xffff, RZ, 0xc0, !PT ;  /* 0x0000ffff02007812 */ /* 0x000fc400078ec0ff */
[----:B------:R-:W-:Y:S02]  /*5510*/  ISETP.GE.U32.AND P0, PT, R20, R11, PT ;  /* 0x0000000b1400720c */ /* 0x000fe40003f06070 */
[----:B------:R-:W-:Y:S02]  /*5520*/  PRMT R16, R2, 0x9910, RZ ;  /* 0x0000991002107816 */ /* 0x000fe400000000ff */
[----:B------:R-:W-:Y:S02]  /*5530*/  ISETP.GE.U32.AND P1, PT, R15, R0, PT ;  /* 0x000000000f00720c */ /* 0x000fe40003f26070 */
[----:B------:R-:W-:Y:S02]  /*5540*/  ISETP.GE.AND.EX P0, PT, R23, RZ, PT, P0 ;  /* 0x000000ff1700720c */ /* 0x000fe40003f06300 */
[----:B------:R-:W-:Y:S02]  /*5550*/  SEL R0, RZ, 0xffffffff, P5 ;  /* 0xffffffffff007807 */ /* 0x000fe40002800000 */
[----:B------:R-:W-:-:S02]  /*5560*/  ISETP.NE.AND P5, PT, R15, R16, PT ;  /* 0x000000100f00720c */ /* 0x000fc40003fa5270 */
[----:B------:R-:W-:Y:S02]  /*5570*/  IADD3 R15, R11, c[0x0][0x184], RZ ;  /* 0x000061000b0f7a10 */ /* 0x000fe40007ffe0ff */
[----:B------:R-:W-:Y:S02]  /*5580*/  @!P3 SEL R0, RZ, 0xffffffff, P0 ;  /* 0xffffffffff00b807 */ /* 0x000fe40000000000 */
[----:B------:R-:W-:Y:S02]  /*5590*/  ISETP.GE.U32.AND P0, PT, R10, R15, PT ;  /* 0x0000000f0a00720c */ /* 0x000fe40003f06070 */
[----:B------:R-:W-:Y:S02]  /*55a0*/  LOP3.LUT R0, R0, 0x1, RZ, 0xc0, !PT ;  /* 0x0000000100007812 */ /* 0x000fe400078ec0ff */
[----:B------:R-:W-:Y:S02]  /*55b0*/  ISETP.GE.AND.EX P0, PT, R9, RZ, PT, P0 ;  /* 0x000000ff0900720c */ /* 0x000fe40003f06300 */
[----:B------:R-:W-:-:S02]  /*55c0*/  ISETP.NE.U32.AND P3, PT, R0, 0x1, PT ;  /* 0x000000010000780c */ /* 0x000fc40003f65070 */
[----:B------:R-:W-:Y:S02]  /*55d0*/  SEL R0, RZ, 0xffffffff, P6 ;  /* 0xffffffffff007807 */ /* 0x000fe40003000000 */
[----:B------:R-:W-:Y:S02]  /*55e0*/  @!P4 SEL R0, RZ, 0xffffffff, P0 ;  /* 0xffffffffff00c807 */ /* 0x000fe40000000000 */
[----:B------:R-:W-:Y:S02]  /*55f0*/  LOP3.LUT R17, R5, 0xff, RZ, 0xc0, !PT ;  /* 0x000000ff05117812 */ /* 0x000fe400078ec0ff */
[----:B------:R-:W-:Y:S02]  /*5600*/  LOP3.LUT R0, R0, 0x1, RZ, 0xc0, !PT ;  /* 0x0000000100007812 */ /* 0x000fe400078ec0ff */
[----:B------:R-:W-:Y:S02]  /*5610*/  SEL R20, R20, R11, !P3 ;  /* 0x0000000b14147207 */ /* 0x000fe40005800000 */
[----:B------:R-:W-:-:S02]  /*5620*/  ISETP.NE.U32.AND P4, PT, R0, 0x1, PT ;  /* 0x000000010000780c */ /* 0x000fc40003f85070 */
[----:B------:R-:W-:Y:S02]  /*5630*/  IADD3 R0, R15, c[0x0][0x184], RZ ;  /* 0x000061000f007a10 */ /* 0x000fe40007ffe0ff */
[----:B------:R-:W-:Y:S02]  /*5640*/  SEL R11, RZ, 0xffffffff, P1 ;  /* 0xffffffffff0b7807 */ /* 0x000fe40000800000 */
[----:B------:R-:W-:Y:S02]  /*5650*/  ISETP.GE.U32.AND P1, PT, R21, R0, PT ;  /* 0x000000001500720c */ /* 0x000fe40003f26070 */
[----:B------:R-:W-:Y:S02]  /*5660*/  SEL R10, R10, R15, !P4 ;  /* 0x0000000f0a0a7207 */ /* 0x000fe40006000000 */
[----:B------:R-:W-:Y:S02]  /*5670*/  ISETP.GE.AND.EX P1, PT, R24, RZ, PT, P1 ;  /* 0x000000ff1800720c */ /* 0x000fe40003f26310 */
[----:B------:R-:W-:-:S02]  /*5680*/  SEL R6, R6, R4, !P3 ;  /* 0x0000000406067207 */ /* 0x000fc40005800000 */
[----:B------:R-:W-:Y:S02]  /*5690*/  @!P5 SEL R11, RZ, 0xffffffff, P1 ;  /* 0xffffffffff0bd807 */ /* 0x000fe40000800000 */
[----:B------:R-:W-:Y:S02]  /*56a0*/  SEL R23, R23, RZ, !P3 ;  /* 0x000000ff17177207 */ /* 0x000fe40005800000 */
[----:B------:R-:W-:Y:S02]  /*56b0*/  LOP3.LUT R11, R11, 0x1, RZ, 0xc0, !PT ;  /* 0x000000010b0b7812 */ /* 0x000fe400078ec0ff */
[----:B------:R-:W-:Y:S02]  /*56c0*/  SEL R7, R7, R3, !P4 ;  /* 0x0000000307077207 */ /* 0x000fe40006000000 */
[----:B------:R-:W-:Y:S02]  /*56d0*/  SEL R9, R9, RZ, !P4 ;  /* 0x000000ff09097207 */ /* 0x000fe40006000000 */
[----:B--2---:R-:W-:-:S02]  /*56e0*/  ISETP.NE.AND P6, PT, R17, R14, PT ;  /* 0x0000000e1100720c */ /* 0x004fc40003fc5270 */
[----:B------:R-:W-:Y:S02]  /*56f0*/  ISETP.GE.U32.AND P0, PT, R17, R14, PT ;  /* 0x0000000e1100720c */ /* 0x000fe40003f06070 */
[----:B------:R-:W-:Y:S02]  /*5700*/  IADD3 R17, R0, c[0x0][0x184], RZ ;  /* 0x0000610000117a10 */ /* 0x000fe40007ffe0ff */
[----:B------:R-:W-:Y:S02]  /*5710*/  SEL R16, RZ, 0xffffffff, P0 ;  /* 0xffffffffff107807 */ /* 0x000fe40000000000 */
[----:B------:R-:W-:-:S04]  /*5720*/  ISETP.GE.U32.AND P0, PT, R22, R17, PT ;  /* 0x000000111600720c */ /* 0x000fc80003f06070 */
[----:B------:R-:W-:-:S04]  /*5730*/  ISETP.GE.AND.EX P0, PT, R25, RZ, PT, P0 ;  /* 0x000000ff1900720c */ /* 0x000fc80003f06300 */
[----:B------:R-:W-:Y:S02]  /*5740*/  @!P6 SEL R16, RZ, 0xffffffff, P0 ;  /* 0xffffffffff10e807 */ /* 0x000fe40000000000 */
[----:B------:R-:W-:Y:S02]  /*5750*/  ISETP.NE.U32.AND P0, PT, R11, 0x1, PT ;  /* 0x000000010b00780c */ /* 0x000fe40003f05070 */
[----:B------:R-:W-:Y:S02]  /*5760*/  LOP3.LUT R16, R16, 0x1, RZ, 0xc0, !PT ;  /* 0x0000000110107812 */ /* 0x000fe400078ec0ff */
[----:B------:R-:W-:Y:S02]  /*5770*/  IADD3 R11, R17, c[0x0][0x184], RZ ;  /* 0x00006100110b7a10 */ /* 0x000fe40007ffe0ff */
[----:B------:R-:W-:Y:S02]  /*5780*/  ISETP.NE.U32.AND P1, PT, R16, 0x1, PT ;  /* 0x000000011000780c */ /* 0x000fe40003f25070 */
[----:B------:R-:W-:-:S02]  /*5790*/  MOV R16, c[0x0][0x184] ;  /* 0x0000610000107a02 */ /* 0x000fc40000000f00 */
[----:B------:R-:W-:Y:S02]  /*57a0*/  SEL R21, R21, R0, !P0 ;  /* 0x0000000015157207 */ /* 0x000fe40004000000 */
[----:B------:R-:W-:Y:S01]  /*57b0*/  SEL R22, R22, R17, !P1 ;  /* 0x0000001116167207 */ /* 0x000fe20004800000 */
[----:B------:R-:W-:Y:S01]  /*57c0*/  IMAD R16, R16, 0x3, R11 ;  /* 0x0000000310107824 */ /* 0x000fe200078e020b */
[----:B------:R-:W-:Y:S02]  /*57d0*/  SEL R8, R8, R2, !P0 ;  /* 0x0000000208087207 */ /* 0x000fe40004000000 */
[----:B------:R-:W-:Y:S02]  /*57e0*/  SEL R24, R24, RZ, !P0 ;  /* 0x000000ff18187207 */ /* 0x000fe40004000000 */
[----:B------:R-:W-:Y:S02]  /*57f0*/  ISETP.GE.U32.AND P5, PT, R16, c[0x0][0x17c], PT ;  /* 0x00005f0010007a0c */ /* 0x000fe40003fa6070 */
[----:B------:R-:W-:-:S02]  /*5800*/  SEL R5, R5, R14, !P1 ;  /* 0x0000000e05057207 */ /* 0x000fc40004800000 */
[----:B------:R-:W-:-:S09]  /*5810*/  SEL R25, R25, RZ, !P1 ;  /* 0x000000ff19197207 */ /* 0x000fd20004800000 */
[----:B------:R-:W-:Y:S01]  /*5820*/  @P5 CALL.REL.NOINC `(.L_x_3984) ;  /* 0x0000001000005944 */ /* 0x000fe20003c00000 */
[----:B------:R-:W-:Y:S05]  /*5830*/  BRA `(.L_x_3985) ;  /* 0xffffc5e000007947 */ /* 0x000fea000383ffff */
.L_x_3984:
[----:B------:R-:W-:Y:S05]  /*5840*/  BSYNC B2 ;  /* 0x0000000000027941 */ /* 0x000fea0003800000 */
.L_x_3979:
[----:B------:R-:W-:Y:S02]  /*5850*/  PRMT R28, R14, 0x7610, R28 ;  /* 0x000076100e1c7816 */ /* 0x000fe4000000001c */
.L_x_3978:
[----:B------:R-:W-:Y:S05]  /*5860*/  BSYNC B1 ;  /* 0x0000000000017941 */ /* 0x000fea0003800000 */
.L_x_3977:
        /* <DEDUP_REMOVED lines=205> */
.L_x_3988:
        /* <DEDUP_REMOVED lines=206> */
.L_x_3989:
        /* <DEDUP_REMOVED lines=206> */
.L_x_3990:
        /* <DEDUP_REMOVED lines=206> */
.L_x_3991:
[----:B------:R-:W-:-:S04]  /*8be0*/  IADD3 R14, P1, P2, R0, c[0x0][0x548], R13 ;  /* 0x00015200000e7a10 */ /* 0x000fc80007a3e00d */
[----:B------:R-:W-:-:S05]  /*8bf0*/  IADD3.X R15, RZ, c[0x0][0x54c], R12, P1, P2 ;  /* 0x00015300ff0f7a10 */ /* 0x000fca0000fe440c */
[----:B------:R0:W5:Y:S04]  /*8c00*/  LDG.E.U8 R28, [R14.64] ;  /* 0x000000240e1c7981 */ /* 0x000168000c1e1100 */
.L_x_3987:
[----:B0-----:R-:W-:Y:S05]  /*8c10*/  BSYNC B1 ;  /* 0x0000000000017941 */ /* 0x001fea0003800000 */
.L_x_3986:
[----:B------:R-:W-:Y:S01]  /*8c20*/  BSSY B1, `(.L_x_3992) ;  /* 0x000003f000017945 */ /* 0x000fe20003800000 */
[----:B------:R-:W-:Y:S05]  /*8c30*/  @P0 BRA `(.L_x_3993) ;  /* 0x000003d000000947 */ /* 0x000fea0003800000 */
[----:B-----5:R-:W-:Y:S02]  /*8c40*/  LOP3.LUT R0, R4, 0xff, RZ, 0xc0, !PT ;  /* 0x000000ff04007812 */ /* 0x020fe400078ec0ff */
[----:B------:R-:W-:Y:S02]  /*8c50*/  LOP3.LUT R13, R6, 0xff, RZ, 0xc0, !PT ;  /* 0x000000ff060d7812 */ /* 0x000fe400078ec0ff */
[----:B------:R-:W-:Y:S02]  /*8c60*/  ISETP.GE.U32.AND P0, PT, R20, R11, PT ;  /* 0x0000000b1400720c */ /* 0x000fe40003f06070 */
[CC--:B------:R-:W-:Y:S02]  /*8c70*/  ISETP.NE.AND P2, PT, R13.reuse, R0.reuse, PT ;  /* 0x000000000d00720c */ /* 0x0c0fe40003f45270 */
[----:B------:R-:W-:Y:S02]  /*8c80*/  ISETP.GE.U32.AND P1, PT, R13, R0, PT ;  /* 0x000000000d00720c */ /* 0x000fe40003f26070 */
        /* <DEDUP_REMOVED lines=13> */
[----:B------:R-:W-:Y:S02]  /*8d60*/  ISETP.GE.U32.AND P0, PT, R10, R13, PT ;  /* 0x0000000d0a00720c */ /* 0x000fe40003f06070 */
[----:B------:R-:W-:-:S02]  /*8d70*/  ISETP.NE.AND P2, PT, R11, R0, PT ;  /* 0x000000000b00720c */ /* 0x000fc40003f45270 */
[----:B------:R-:W-:Y:S02]  /*8d80*/  ISETP.GE.U32.AND P1, PT, R11, R0, PT ;  /* 0x000000000b00720c */ /* 0x000fe40003f26070 */
        /* <DEDUP_REMOVED lines=40> */
.L_x_3993:
[----:B------:R-:W-:Y:S05]  /*9010*/  BSYNC B1 ;  /* 0x0000000000017941 */ /* 0x000fea0003800000 */
.L_x_3992:
[----:B------:R-:W-:Y:S02]  /*9020*/  LOP3.LUT R0, R6, 0xff, RZ, 0xc0, !PT ;  /* 0x000000ff06007812 */ /* 0x000fe400078ec0ff */
[----:B-----5:R-:W-:Y:S02]  /*9030*/  LOP3.LUT R3, R7, 0xff, RZ, 0xc0, !PT ;  /* 0x000000ff07037812 */ /* 0x020fe400078ec0ff */
        /* <DEDUP_REMOVED lines=38> */
.L_x_3976:
        /* <DEDUP_REMOVED lines=22> */
.L_x_3997:
[----:B------:R-:W-:-:S05]  /*9400*/  IMAD R14, R11, c[0x0][0x2e8], RZ ;  /* 0x0000ba000b0e7a24 */ /* 0x000fca00078e02ff */
[----:B------:R-:W-:-:S04]  /*9410*/  IADD3 R14, P0, P1, R14, c[0x0][0x548], R13 ;  /* 0x000152000e0e7a10 */ /* 0x000fc8000791e00d */
[----:B------:R-:W-:-:S05]  /*9420*/  IADD3.X R15, RZ, c[0x0][0x54c], R12, P0, P1 ;  /* 0x00015300ff0f7a10 */ /* 0x000fca00007e240c */
[----:B------:R0:W2:Y:S01]  /*9430*/  LDG.E.U8 R19, [R14.64] ;  /* 0x000000240e137981 */ /* 0x0000a2000c1e1100 */
[----:B------:R-:W-:-:S05]  /*9440*/  IADD3 R21, R11, c[0x0][0x184], RZ ;  /* 0x000061000b157a10 */ /* 0x000fca0007ffe0ff */
[----:B------:R-:W-:-:S05]  /*9450*/  IMAD R20, R21, c[0x0][0x2e8], RZ ;  /* 0x0000ba0015147a24 */ /* 0x000fca00078e02ff */
[----:B0-----:R-:W-:-:S04]  /*9460*/  IADD3 R14, P0, P1, R20, c[0x0][0x548], R13 ;  /* 0x00015200140e7a10 */ /* 0x001fc8000791e00d */
[----:B------:R-:W-:-:S05]  /*9470*/  IADD3.X R15, RZ, c[0x0][0x54c], R12, P0, P1 ;  /* 0x00015300ff0f7a10 */ /* 0x000fca00007e240c */
[----:B------:R0:W3:Y:S01]  /*9480*/  LDG.E.U8 R23, [R14.64] ;  /* 0x000000240e177981 */ /* 0x0000e2000c1e1100 */
[----:B------:R-:W-:Y:S02]  /*9490*/  LOP3.LUT R22, R6, 0xff, RZ, 0xc0, !PT ;  /* 0x000000ff06167812 */ /* 0x000fe400078ec0ff */
[----:B------:R-:W-:Y:S02]  /*94a0*/  ISETP.GE.U32.AND P0, PT, R2, R11, PT ;  /* 0x0000000b0200720c */ /* 0x000fe40003f06070 */
[----:B------:R-:W-:Y:S02]  /*94b0*/  IADD3 R25, R21, c[0x0][0x184], RZ ;  /* 0x0000610015197a10 */ /* 0x000fe40007ffe0ff */
[----:B------:R-:W-:-:S03]  /*94c0*/  ISETP.GE.AND.EX P0, PT, R3, RZ, PT, P0 ;  /* 0x000000ff0300720c */ /* 0x000fc60003f06300 */
[----:B------:R-:W-:Y:S01]  /*94d0*/  IMAD R20, R25, c[0x0][0x2e8], RZ ;  /* 0x0000ba0019147a24 */ /* 0x000fe200078e02ff */
[CC--:B--2---:R-:W-:Y:S02]  /*94e0*/  ISETP.NE.AND P1, PT, R22.reuse, R19.reuse, PT ;  /* 0x000000131600720c */ /* 0x0c4fe40003f25270 */
[----:B------:R-:W-:Y:S02]  /*94f0*/  ISETP.GE.U32.AND P2, PT, R22, R19, PT ;  /* 0x000000131600720c */ /* 0x000fe40003f46070 */
[----:B------:R-:W-:Y:S02]  /*9500*/  SEL R22, RZ, 0xffffffff, P0 ;  /* 0xffffffffff167807 */ /* 0x000fe40000000000 */
[----:B0-----:R-:W-:-:S04]  /*9510*/  IADD3 R14, P0, P3, R20, c[0x0][0x548], R13 ;  /* 0x00015200140e7a10 */ /* 0x001fc80007b1e00d */
[----:B------:R-:W-:-:S03]  /*9520*/  IADD3.X R15, RZ, c[0x0][0x54c], R12, P0, P3 ;  /* 0x00015300ff0f7a10 */ /* 0x000fc600007e640c */
[----:B------:R-:W-:Y:S02]  /*9530*/  @P1 SEL R22, RZ, 0xffffffff, P2 ;  /* 0xffffffffff161807 */ /* 0x000fe40001000000 */
[----:B------:R-:W-:Y:S01]  /*9540*/  ISETP.GE.U32.AND P0, PT, R10, R21, PT ;  /* 0x000000150a00720c */ /* 0x000fe20003f06070 */
[----:B------:R0:W2:Y:S01]  /*9550*/  LDG.E.U8 R20, [R14.64] ;  /* 0x000000240e147981 */ /* 0x0000a2000c1e1100 */
[----:B------:R-:W-:-:S04]  /*9560*/  LOP3.LUT R22, R22, 0x1, RZ, 0xc0, !PT ;  /* 0x0000000116167812 */ /* 0x000fc800078ec0ff */
[----:B------:R-:W-:Y:S02]  /*9570*/  ISETP.NE.U32.AND P1, PT, R22, 0x1, PT ;  /* 0x000000011600780c */ /* 0x000fe40003f25070 */
[----:B------:R-:W-:-:S04]  /*9580*/  LOP3.LUT R22, R0, 0xff, RZ, 0xc0, !PT ;  /* 0x000000ff00167812 */ /* 0x000fc800078ec0ff */
[CC--:B---3--:R-:W-:Y:S02]  /*9590*/  ISETP.NE.AND P2, PT, R22.reuse, R23.reuse, PT ;  /* 0x000000171600720c */ /* 0x0c8fe40003f45270 */
[----:B------:R-:W-:Y:S02]  /*95a0*/  ISETP.GE.U32.AND P3, PT, R22, R23, PT ;  /* 0x000000171600720c */ /* 0x000fe40003f66070 */
[----:B------:R-:W-:Y:S02]  /*95b0*/  IADD3 R22, R25, c[0x0][0x184], RZ ;  /* 0x0000610019167a10 */ /* 0x000fe40007ffe0ff */
[----:B------:R-:W-:-:S03]  /*95c0*/  ISETP.GE.AND.EX P0, PT, R9, RZ, PT, P0 ;  /* 0x000000ff0900720c */ /* 0x000fc60003f06300 */
[----:B0-----:R-:W-:Y:S01]  /*95d0*/  IMAD R14, R22, c[0x0][0x2e8], RZ ;  /* 0x0000ba00160e7a24 */ /* 0x001fe200078e02ff */
[----:B------:R-:W-:Y:S02]  /*95e0*/  SEL R2, R2, R11, !P1 ;  /* 0x0000000b02027207 */ /* 0x000fe40004800000 */
[----:B------:R-:W-:Y:S02]  /*95f0*/  SEL R11, RZ, 0xffffffff, P0 ;  /* 0xffffffffff0b7807 */ /* 0x000fe40000000000 */
[----:B------:R-:W-:Y:S02]  /*9600*/  @P2 SEL R11, RZ, 0xffffffff, P3 ;  /* 0xffffffffff0b2807 */ /* 0x000fe40001800000 */
[----:B------:R-:W-:-:S04]  /*9610*/  IADD3 R14, P0, P3, R14, c[0x0][0x548], R13 ;  /* 0x000152000e0e7a10 */ /* 0x000fc80007b1e00d */
[----:B------:R-:W-:-:S05]  /*9620*/  IADD3.X R15, RZ, c[0x0][0x54c], R12, P0, P3 ;  /* 0x00015300ff0f7a10 */ /* 0x000fca00007e640c */
[----:B------:R-:W3:Y:S01]  /*9630*/  LDG.E.U8 R14, [R14.64] ;  /* 0x000000240e0e7981 */ /* 0x000ee2000c1e1100 */
[----:B------:R-:W-:-:S04]  /*9640*/  LOP3.LUT R11, R11, 0x1, RZ, 0xc0, !PT ;  /* 0x000000010b0b7812 */ /* 0x000fc800078ec0ff */
[----:B------:R-:W-:Y:S02]  /*9650*/  ISETP.NE.U32.AND P2, PT, R11, 0x1, PT ;  /* 0x000000010b00780c */ /* 0x000fe40003f45070 */
[----:B------:R-:W-:Y:S02]  /*9660*/  LOP3.LUT R11, R8, 0xff, RZ, 0xc0, !PT ;  /* 0x000000ff080b7812 */ /* 0x000fe400078ec0ff */
[----:B------:R-:W-:Y:S02]  /*9670*/  ISETP.GE.U32.AND P0, PT, R4, R25, PT ;  /* 0x000000190400720c */ /* 0x000fe40003f06070 */
[----:B------:R-:W-:Y:S02]  /*9680*/  SEL R10, R10, R21, !P2 ;  /* 0x000000150a0a7207 */ /* 0x000fe40005000000 */
[----:B------:R-:W-:Y:S02]  /*9690*/  ISETP.GE.AND.EX P0, PT, R5, RZ, PT, P0 ;  /* 0x000000ff0500720c */ /* 0x000fe40003f06300 */
[----:B------:R-:W-:-:S02]  /*96a0*/  LOP3.LUT R21, R7, 0xff, RZ, 0xc0, !PT ;  /* 0x000000ff07157812 */ /* 0x000fc400078ec0ff */
[----:B------:R-:W-:Y:S02]  /*96b0*/  SEL R6, R6, R19, !P1 ;  /* 0x0000001306067207 */ /* 0x000fe40004800000 */
[----:B------:R-:W-:Y:S02]  /*96c0*/  SEL R3, R3, RZ, !P1 ;  /* 0x000000ff03037207 */ /* 0x000fe40004800000 */
[----:B------:R-:W-:Y:S02]  /*96d0*/  SEL R0, R0, R23, !P2 ;  /* 0x0000001700007207 */ /* 0x000fe40005000000 */
[----:B------:R-:W-:Y:S02]  /*96e0*/  SEL R9, R9, RZ, !P2 ;  /* 0x000000ff09097207 */ /* 0x000fe40005000000 */
[CC--:B--2---:R-:W-:Y:S02]  /*96f0*/  ISETP.NE.AND P3, PT, R11.reuse, R20.reuse, PT ;  /* 0x000000140b00720c */ /* 0x0c4fe40003f65270 */
[----:B------:R-:W-:-:S02]  /*9700*/  ISETP.GE.U32.AND P4, PT, R11, R20, PT ;  /* 0x000000140b00720c */ /* 0x000fc40003f86070 */
[----:B------:R-:W-:Y:S02]  /*9710*/  SEL R11, RZ, 0xffffffff, P0 ;  /* 0xffffffffff0b7807 */ /* 0x000fe40000000000 */
[----:B------:R-:W-:-:S07]  /*9720*/  ISETP.GE.U32.AND P0, PT, R16, R22, PT ;  /* 0x000000161000720c */ /* 0x000fce0003f06070 */
[----:B------:R-:W-:Y:S02]  /*9730*/  @P3 SEL R11, RZ, 0xffffffff, P4 ;  /* 0xffffffffff0b3807 */ /* 0x000fe40002000000 */
[----:B------:R-:W-:Y:S02]  /*9740*/  ISETP.GE.AND.EX P0, PT, R17, RZ, PT, P0 ;  /* 0x000000ff1100720c */ /* 0x000fe40003f06300 */
[----:B------:R-:W-:-:S04]  /*9750*/  LOP3.LUT R11, R11, 0x1, RZ, 0xc0, !PT ;  /* 0x000000010b0b7812 */ /* 0x000fc800078ec0ff */
[----:B------:R-:W-:Y:S02]  /*9760*/  ISETP.NE.U32.AND P3, PT, R11, 0x1, PT ;  /* 0x000000010b00780c */ /* 0x000fe40003f65070 */
[----:B------:R-:W-:Y:S02]  /*9770*/  SEL R11, RZ, 0xffffffff, P0 ;  /* 0xffffffffff0b7807 */ /* 0x000fe40000000000 */
[CC--:B---3--:R-:W-:Y:S02]  /*9780*/  ISETP.NE.AND P4, PT, R21.reuse, R14.reuse, PT ;  /* 0x0000000e1500720c */ /* 0x0c8fe40003f85270 */
[----:B------:R-:W-:-:S11]  /*9790*/  ISETP.GE.U32.AND P5, PT, R21, R14, PT ;  /* 0x0000000e1500720c */ /* 0x000fd60003fa6070 */
        /* <DEDUP_REMOVED lines=9> */
[----:B------:R-:W-:Y:S02]  /*9830*/  SEL R7, R7, R14, !P0 ;  /* 0x0000000e07077207 */ /* 0x000fe40004000000 */
[----:B------:R-:W-:-:S02]  /*9840*/  SEL R5, R5, RZ, !P3 ;  /* 0x000000ff05057207 */ /* 0x000fc40005800000 */
[----:B------:R-:W-:Y:S01]  /*9850*/  SEL R17, R17, RZ, !P0 ;  /* 0x000000ff11117207 */ /* 0x000fe20004000000 */
[----:B------:R-:W-:Y:S05]  /*9860*/  @!P4 BRA `(.L_x_3997) ;  /* 0xfffffb900000c947 */ /* 0x000fea000383ffff */
[----:B------:R-:W-:Y:S05]  /*9870*/  BSYNC B2 ;  /* 0x0000000000027941 */ /* 0x000fea0003800000 */
.L_x_3996:
[----:B------:R-:W-:Y:S02]  /*9880*/  PRMT R21, R19, 0x7610, R21 ;  /* 0x0000761013157816 */ /* 0x000fe40000000015 */
[----:B------:R-:W-:Y:S02]  /*9890*/  PRMT R19, R20, 0x7610, R19 ;  /* 0x0000761014137816 */ /* 0x000fe40000000013 */
[----:B------:R-:W-:Y:S02]  /*98a0*/  PRMT R20, R14, 0x7610, R20 ;  /* 0x000076100e147816 */ /* 0x000fe40000000014 */
.L_x_3995:
[----:B------:R-:W-:Y:S05]  /*98b0*/  BSYNC B1 ;  /* 0x0000000000017941 */ /* 0x000fea0003800000 */
.L_x_3994:
        /* <DEDUP_REMOVED lines=27> */
.L_x_3999:
[----:B0-----:R-:W-:Y:S05]  /*9a70*/  BSYNC B1 ;  /* 0x0000000000017941 */ /* 0x001fea0003800000 */
.L_x_3998:
        /* <DEDUP_REMOVED lines=63> */
.L_x_4001:
[----:B------:R-:W-:Y:S05]  /*9e70*/  BSYNC B1 ;  /* 0x0000000000017941 */ /* 0x000fea0003800000 */
.L_x_4000:
        /* <DEDUP_REMOVED lines=40> */
.L_x_3975:
[----:B------:R-:W-:Y:S01]  /*a100*/  IMAD.MOV.U32 R18, RZ, RZ, c[0x0][0x184] ;  /* 0x00006100ff127624 */ /* 0x000fe200078e00ff */
[----:B------:R-:W-:Y:S01]  /*a110*/  ULDC.U8 UR4, c[0x0][0x168] ;  /* 0x00005a0000047ab9 */ /* 0x000fe20000000000 */
[----:B------:R-:W-:Y:S01]  /*a120*/  BSSY B1, `(.L_x_4002) ;  /* 0x0000060000017945 */ /* 0x000fe20003800000 */
[----:B------:R-:W-:Y:S01]  /*a130*/  IMAD.U32 R9, RZ, RZ, UR4 ;  /* 0x00000004ff097e24 */ /* 0x000fe2000f8e00ff */
[----:B------:R-:W-:Y:S01]  /*a140*/  MOV R10, UR4 ;  /* 0x00000004000a7c02 */ /* 0x000fe20008000f00 */
[----:B------:R-:W-:Y:S01]  /*a150*/  IMAD R0, R18, 0x3, R17 ;  /* 0x0000000312007824 */ /* 0x000fe200078e0211 */
[----:B------:R-:W-:Y:S01]  /*a160*/  MOV R2, c[0x0][0x174] ;  /* 0x00005d0000027a02 */ /* 0x000fe20000000f00 */
[----:B------:R-:W-:-:S02]  /*a170*/  IMAD.U32 R11, RZ, RZ, UR4 ;  /* 0x00000004ff0b7e24 */ /* 0x000fc4000f8e00ff */
[----:B------:R-:W-:Y:S01]  /*a180*/  IMAD.U32 R16, RZ, RZ, UR4 ;  /* 0x00000004ff107e24 */ /* 0x000fe2000f8e00ff */
[----:B------:R-:W-:Y:S01]  /*a190*/  ISETP.GE.U32.AND P0, PT, R0, c[0x0][0x17c], PT ;  /* 0x00005f0000007a0c */ /* 0x000fe20003f06070 */
        /* <DEDUP_REMOVED lines=14> */
[----:B------:R-:W-:Y:S01]  /*a280*/  IMAD.MOV.U32 R5, RZ, RZ, c[0x0][0x170] ;  /* 0x00005c00ff057624 */ /* 0x000fe200078e00ff */
[----:B------:R-:W-:Y:S01]  /*a290*/  MOV R8, c[0x0][0x174] ;  /* 0x00005d0000087a02 */ /* 0x000fe20000000f00 */
[----:B------:R-:W-:-:S02]  /*a2a0*/  IMAD.MOV.U32 R6, RZ, RZ, c[0x0][0x174] ;  /* 0x00005d00ff067624 */ /* 0x000fc400078e00ff */
[----:B------:R-:W-:Y:S02]  /*a2b0*/  IMAD.MOV.U32 R7, RZ, RZ, c[0x0][0x170] ;  /* 0x00005c00ff077624 */ /* 0x000fe400078e00ff */
.L_x_4005:
[----:B------:R-:W-:-:S04]  /*a2c0*/  IADD3 R14, P0, P1, R17, c[0x0][0x548], R13 ;  /* 0x00015200110e7a10 */ /* 0x000fc8000791e00d */
[----:B------:R-:W-:-:S05]  /*a2d0*/  IADD3.X R15, RZ, c[0x0][0x54c], R12, P0, P1 ;  /* 0x00015300ff0f7a10 */ /* 0x000fca00007e240c */
[----:B------:R0:W2:Y:S01]  /*a2e0*/  LDG.E.U8 R20, [R14.64] ;  /* 0x000000240e147981 */ /* 0x0000a2000c1e1100 */
[----:B------:R-:W-:-:S04]  /*a2f0*/  IADD3 R19, R17, c[0x0][0x184], RZ ;  /* 0x0000610011137a10 */ /* 0x000fc80007ffe0ff */
[----:B0-----:R-:W-:-:S04]  /*a300*/  IADD3 R14, P0, P1, R19, c[0x0][0x548], R13 ;  /* 0x00015200130e7a10 */ /* 0x001fc8000791e00d */
[----:B------:R-:W-:-:S05]  /*a310*/  IADD3.X R15, RZ, c[0x0][0x54c], R12, P0, P1 ;  /* 0x00015300ff0f7a10 */ /* 0x000fca00007e240c */
[----:B------:R-:W3:Y:S01]  /*a320*/  LDG.E.U8 R21, [R14.64] ;  /* 0x000000240e157981 */ /* 0x000ee2000c1e1100 */
[----:B------:R-:W-:Y:S02]  /*a330*/  LOP3.LUT R23, R11, 0xff, RZ, 0xc0, !PT ;  /* 0x000000ff0b177812 */ /* 0x000fe400078ec0ff */
[----:B------:R-:W-:Y:S02]  /*a340*/  ISETP.GE.U32.AND P0, PT, R3, R17, PT ;  /* 0x000000110300720c */ /* 0x000fe40003f06070 */
[----:B------:R-:W-:Y:S02]  /*a350*/  LOP3.LUT R28, R10, 0xff, RZ, 0xc0, !PT ;  /* 0x000000ff0a1c7812 */ /* 0x000fe400078ec0ff */
[----:B------:R-:W-:-:S04]  /*a360*/  ISETP.GE.AND.EX P0, PT, R4, RZ, PT, P0 ;  /* 0x000000ff0400720c */ /* 0x000fc80003f06300 */
[----:B------:R-:W-:Y:S02]  /*a370*/  SEL R22, RZ, 0xffffffff, P0 ;  /* 0xffffffffff167807 */ /* 0x000fe40000000000 */
[CC--:B--2---:R-:W-:Y:S02]  /*a380*/  ISETP.NE.AND P1, PT, R23.reuse, R20.reuse, PT ;  /* 0x000000141700720c */ /* 0x0c4fe40003f25270 */
[----:B------:R-:W-:-:S11]  /*a390*/  ISETP.GE.U32.AND P2, PT, R23, R20, PT ;  /* 0x000000141700720c */ /* 0x000fd60003f46070 */
[----:B------:R-:W-:-:S04]  /*a3a0*/  @P1 SEL R22, RZ, 0xffffffff, P2 ;  /* 0xffffffffff161807 */ /* 0x000fc80001000000 */
[----:B------:R-:W-:Y:S02]  /*a3b0*/  LOP3.LUT R23, R22, 0x1, RZ, 0xc0, !PT ;  /* 0x0000000116177812 */ /* 0x000fe400078ec0ff */
[----:B------:R-:W-:Y:S02]  /*a3c0*/  IADD3 R22, R19, c[0x0][0x184], RZ ;  /* 0x0000610013167a10 */ /* 0x000fe40007ffe0ff */
[----:B---3--:R-:W-:Y:S02]  /*a3d0*/  ISETP.GE.U32.AND P3, PT, R28, R21, PT ;  /* 0x000000151c00720c */ /* 0x008fe40003f66070 */
[----:B------:R-:W-:Y:S02]  /*a3e0*/  IADD3 R14, P0, P2, R22, c[0x0][0x548], R13 ;  /* 0x00015200160e7a10 */ /* 0x000fe40007a1e00d */
[----:B------:R-:W-:Y:S02]  /*a3f0*/  ISETP.NE.U32.AND P1, PT, R23, 0x1, PT ;  /* 0x000000011700780c */ /* 0x000fe40003f25070 */
[----:B------:R-:W-:-:S02]  /*a400*/  IADD3.X R15, RZ, c[0x0][0x54c], R12, P0, P2 ;  /* 0x00015300ff0f7a10 */ /* 0x000fc400007e440c */
[----:B------:R-:W-:Y:S02]  /*a410*/  ISETP.NE.AND P2, PT, R28, R21, PT ;  /* 0x000000151c00720c */ /* 0x000fe40003f45270 */
[----:B------:R-:W-:Y:S01]  /*a420*/  ISETP.GE.U32.AND P0, PT, R0, R19, PT ;  /* 0x000000130000720c */ /* 0x000fe20003f06070 */
[----:B------:R0:W2:Y:S01]  /*a430*/  LDG.E.U8 R24, [R14.64] ;  /* 0x000000240e187981 */ /* 0x0000a2000c1e1100 */
[----:B------:R-:W-:Y:S02]  /*a440*/  IADD3 R28, R22, c[0x0][0x184], RZ ;  /* 0x00006100161c7a10 */ /* 0x000fe40007ffe0ff */
[----:B------:R-:W-:Y:S02]  /*a450*/  ISETP.GE.AND.EX P0, PT, R2, RZ, PT, P0 ;  /* 0x000000ff0200720c */ /* 0x000fe40003f06300 */
[----:B------:R-:W-:Y:S02]  /*a460*/  SEL R3, R3, R17, !P1 ;  /* 0x0000001103037207 */ /* 0x000fe40004800000 */
[----:B------:R-:W-:-:S03]  /*a470*/  SEL R23, RZ, 0xffffffff, P0 ;  /* 0xffffffffff177807 */ /* 0x000fc60000000000 */
[----:B------:R-:W-:Y:S02]  /*a480*/  @P2 SEL R23, RZ, 0xffffffff, P3 ;  /* 0xffffffffff172807 */ /* 0x000fe40001800000 */
[----:B0-----:R-:W-:Y:S02]  /*a490*/  IADD3 R14, P0, P3, R28, c[0x0][0x548], R13 ;  /* 0x000152001c0e7a10 */ /* 0x001fe40007b1e00d */
[----:B------:R-:W-:Y:S02]  /*a4a0*/  LOP3.LUT R17, R9, 0xff, RZ, 0xc0, !PT ;  /* 0x000000ff09117812 */ /* 0x000fe400078ec0ff */
[----:B------:R-:W-:Y:S02]  /*a4b0*/  IADD3.X R15, RZ, c[0x0][0x54c], R12, P0, P3 ;  /* 0x00015300ff0f7a10 */ /* 0x000fe400007e640c */
[----:B------:R-:W-:-:S04]  /*a4c0*/  LOP3.LUT R23, R23, 0x1, RZ, 0xc0, !PT ;  /* 0x0000000117177812 */ /* 0x000fc800078ec0ff */
[----:B------:R-:W3:Y:S01]  /*a4d0*/  LDG.E.U8 R15, [R14.64] ;  /* 0x000000240e0f7981 */ /* 0x000ee2000c1e1100 */
[----:B------:R-:W-:Y:S02]  /*a4e0*/  ISETP.GE.U32.AND P0, PT, R5, R22, PT ;  /* 0x000000160500720c */ /* 0x000fe40003f06070 */
[----:B------:R-:W-:Y:S02]  /*a4f0*/  ISETP.NE.U32.AND P2, PT, R23, 0x1, PT ;  /* 0x000000011700780c */ /* 0x000fe40003f45070 */
[----:B------:R-:W-:Y:S02]  /*a500*/  ISETP.GE.AND.EX P0, PT, R6, RZ, PT, P0 ;  /* 0x000000ff0600720c */ /* 0x000fe40003f06300 */
[----:B------:R-:W-:Y:S02]  /*a510*/  SEL R0, R0, R19, !P2 ;  /* 0x0000001300007207 */ /* 0x000fe40005000000 */
[----:B------:R-:W-:Y:S02]  /*a520*/  LOP3.LUT R19, R16, 0xff, RZ, 0xc0, !PT ;  /* 0x000000ff10137812 */ /* 0x000fe400078ec0ff */
[----:B------:R-:W-:-:S02]  /*a530*/  SEL R11, R11, R20, !P1 ;  /* 0x000000140b0b7207 */ /* 0x000fc40004800000 */
[----:B------:R-:W-:Y:S02]  /*a540*/  SEL R4, R4, RZ, !P1 ;  /* 0x000000ff04047207 */ /* 0x000fe40004800000 */
[----:B------:R-:W-:Y:S02]  /*a550*/  SEL R10, R10, R21, !P2 ;  /* 0x000000150a0a7207 */ /* 0x000fe40005000000 */
[----:B------:R-:W-:Y:S02]  /*a560*/  SEL R2, R2, RZ, !P2 ;  /* 0x000000ff02027207 */ /* 0x000fe40005000000 */
[CC--:B--2---:R-:W-:Y:S02]  /*a570*/  ISETP.NE.AND P3, PT, R17.reuse, R24.reuse, PT ;  /* 0x000000181100720c */ /* 0x0c4fe40003f65270 */
[----:B------:R-:W-:Y:S02]  /*a580*/  ISETP.GE.U32.AND P4, PT, R17, R24, PT ;  /* 0x000000181100720c */ /* 0x000fe40003f86070 */
[----:B------:R-:W-:-:S02]  /*a590*/  SEL R17, RZ, 0xffffffff, P0 ;  /* 0xffffffffff117807 */ /* 0x000fc40000000000 */
[----:B------:R-:W-:-:S07]  /*a5a0*/  ISETP.GE.U32.AND P0, PT, R7, R28, PT ;  /* 0x0000001c0700720c */ /* 0x000fce0003f06070 */
[----:B------:R-:W-:Y:S02]  /*a5b0*/  @P3 SEL R17, RZ, 0xffffffff, P4 ;  /* 0xffffffffff113807 */ /* 0x000fe40002000000 */
[CC--:B---3--:R-:W-:Y:S02]  /*a5c0*/  ISETP.NE.AND P4, PT, R19.reuse, R15.reuse, PT ;  /* 0x0000000f1300720c */ /* 0x0c8fe40003f85270 */
[----:B------:R-:W-:Y:S02]  /*a5d0*/  ISETP.GE.AND.EX P0, PT, R8, RZ, PT, P0 ;  /* 0x000000ff0800720c */ /* 0x000fe40003f06300 */
[----:B------:R-:W-:Y:S02]  /*a5e0*/  ISETP.GE.U32.AND P5, PT, R19, R15, PT ;  /* 0x0000000f1300720c */ /* 0x000fe40003fa6070 */
[----:B------:R-:W-:Y:S02]  /*a5f0*/  LOP3.LUT R17, R17, 0x1, RZ, 0xc0, !PT ;  /* 0x0000000111117812 */ /* 0x000fe400078ec0ff */
[----:B------:R-:W-:-:S02]  /*a600*/  SEL R14, RZ, 0xffffffff, P0 ;  /* 0xffffffffff0e7807 */ /* 0x000fc40000000000 */
[----:B------:R-:W-:-:S03]  /*a610*/  ISETP.NE.U32.AND P3, PT, R17, 0x1, PT ;  /* 0x000000011100780c */ /* 0x000fc60003f65070 */
[----:B------:R-:W-:Y:S02]  /*a620*/  @P4 SEL R14, RZ, 0xffffffff, P5 ;  /* 0xffffffffff0e4807 */ /* 0x000fe40002800000 */
[----:B------:R-:W-:Y:S02]  /*a630*/  IADD3 R17, R28, c[0x0][0x184], RZ ;  /* 0x000061001c117a10 */ /* 0x000fe40007ffe0ff */
[----:B------:R-:W-:-:S04]  /*a640*/  LOP3.LUT R14, R14, 0x1, RZ, 0xc0, !PT ;  /* 0x000000010e0e7812 */ /* 0x000fc800078ec0ff */
[----:B------:R-:W-:Y:S01]  /*a650*/  ISETP.NE.U32.AND P0, PT, R14, 0x1, PT ;  /* 0x000000010e00780c */ /* 0x000fe20003f05070 */
        /* <DEDUP_REMOVED lines=10> */
.L_x_4004:
[----:B------:R-:W-:Y:S02]  /*a700*/  PRMT R18, R24, 0x7610, R18 ;  /* 0x0000761018127816 */ /* 0x000fe40000000012 */
[----:B------:R-:W-:Y:S02]  /*a710*/  PRMT R23, R15, 0x7610, R23 ;  /* 0x000076100f177816 */ /* 0x000fe40000000017 */
.L_x_4003:
[----:B------:R-:W-:Y:S05]  /*a720*/  BSYNC B1 ;  /* 0x0000000000017941 */ /* 0x000fea0003800000 */
.L_x_4002:
        /* <DEDUP_REMOVED lines=23> */
.L_x_4007:
[----:B0-----:R-:W-:Y:S05]  /*a8a0*/  BSYNC B1 ;  /* 0x0000000000017941 */ /* 0x001fea0003800000 */
.L_x_4006:
        /* <DEDUP_REMOVED lines=63> */
.L_x_4009:
[----:B------:R-:W-:Y:S05]  /*aca0*/  BSYNC B1 ;  /* 0x0000000000017941 */ /* 0x000fea0003800000 */
.L_x_4008:
        /* <DEDUP_REMOVED lines=38> */
[----:B------:R-:W-:Y:S02]  /*af10*/  SEL R8, R3, R8, !P0 ;  /* 0x0000000803087207 */ /* 0x000fe40004000000 */
.L_x_3960:
[----:B------:R-:W-:Y:S05]  /*af20*/  BSYNC B0 ;  /* 0x0000000000007941 */ /* 0x000fea0003800000 */
.L_x_3959:
        /* <DEDUP_REMOVED lines=12> */
.L_x_4013:
        /* <DEDUP_REMOVED lines=9> */
[----:B------:R-:W-:-:S04]  /*b080*/  LOP3.LUT R6, R0, 0xff, RZ, 0xc0, !PT ;  /* 0x000000ff00067812 */ /* 0x000fc800078ec0ff */
[----:B------:R-:W0:Y:S04]  /*b090*/  LDS.U8 R9, [R4.X16+0x10] ;  /* 0x0000100004097984 */ /* 0x000e28000000c000 */
[----:B------:R-:W1:Y:S01]  /*b0a0*/  LDS.64 R2, [R4.X16+0x18] ;  /* 0x0000180004027984 */ /* 0x000e62000000ca00 */
[CC--:B0-----:R-:W-:Y:S02]  /*b0b0*/  ISETP.NE.AND P1, PT, R6.reuse, R9.reuse, PT ;  /* 0x000000090600720c */ /* 0x0c1fe40003f25270 */
[----:B------:R-:W-:Y:S02]  /*b0c0*/  ISETP.GE.U32.AND P2, PT, R6, R9, PT ;  /* 0x000000090600720c */ /* 0x000fe40003f46070 */
        /* <DEDUP_REMOVED lines=14> */
.L_x_4012:
[----:B------:R-:W-:Y:S05]  /*b1b0*/  BSYNC B0 ;  /* 0x0000000000007941 */ /* 0x000fea0003800000 */
.L_x_4011:
[----:B0-----:R-:W-:Y:S01]  /*b1c0*/  IMAD.MOV.U32 R2, RZ, RZ, R10 ;  /* 0x000000ffff027224 */ /* 0x001fe200078e000a */
[----:B------:R-:W-:Y:S05]  /*b1d0*/  @P3 BRA `(.L_x_4013) ;  /* 0xfffffe1000003947 */ /* 0x000fea000383ffff */
.L_x_4010:
        /* <DEDUP_REMOVED lines=17> */
.L_x_4018:
[----:B0-----:R-:W-:Y:S01]  /*b2f0*/  IMAD.IADD R2, R26, 0x1, R5 ;  /* 0x000000011a027824 */ /* 0x001fe200078e0205 */
[----:B------:R-:W-:Y:S04]  /*b300*/  BAR.SYNC.DEFER_BLOCKING 0x0 ;  /* 0x0000000000007b1d */ /* 0x000fe80000010000 */
[----:B------:R-:W-:Y:S02]  /*b310*/  ISETP.GE.U32.AND P0, PT, R2, c[0x0][0x0], PT ;  /* 0x0000000002007a0c */ /* 0x000fe40003f06070 */
[----:B------:R-:W-:Y:S02]  /*b320*/  BSSY B0, `(.L_x_4016) ;  /* 0x0000017000007945 */ /* 0x000fe40003800000 */
[----:B------:R-:W-:-:S13]  /*b330*/  ISETP.GE.U32.OR P0, PT, R26, R5, P0 ;  /* 0x000000051a00720c */ /* 0x000fda0000706470 */
[----:B------:R-:W-:Y:S05]  /*b340*/  @P0 BRA `(.L_x_4017) ;  /* 0x0000014000000947 */ /* 0x000fea0003800000 */
[----:B------:R-:W-:Y:S01]  /*b350*/  IMAD R4, R5, 0x10, R10 ;  /* 0x0000001005047824 */ /* 0x000fe200078e020a */
[----:B------:R-:W-:-:S04]  /*b360*/  LOP3.LUT R6, R0, 0xff, RZ, 0xc0, !PT ;  /* 0x000000ff00067812 */ /* 0x000fc800078ec0ff */
[----:B------:R-:W0:Y:S04]  /*b370*/  LDS.U8 R9, [R4] ;  /* 0x0000000004097984 */ /* 0x000e280000000000 */
[----:B------:R-:W1:Y:S01]  /*b380*/  LDS.64 R2, [R4+0x8] ;  /* 0x0000080004027984 */ /* 0x000e620000000a00 */
        /* <DEDUP_REMOVED lines=16> */
.L_x_4017:
[----:B------:R-:W-:Y:S05]  /*b490*/  BSYNC B0 ;  /* 0x0000000000007941 */ /* 0x000fea0003800000 */
.L_x_4016:
[----:B------:R-:W-:-:S04]  /*b4a0*/  SHF.R.S32.HI R5, RZ, 0x1, R5 ;  /* 0x00000001ff057819 */ /* 0x000fc80000011405 */
[----:B------:R-:W-:-:S13]  /*b4b0*/  ISETP.GE.AND P0, PT, R5, 0x20, PT ;  /* 0x000000200500780c */ /* 0x000fda0003f06270 */
[----:B------:R-:W-:Y:S05]  /*b4c0*/  @P0 BRA `(.L_x_4018) ;  /* 0xfffffe2000000947 */ /* 0x000fea000383ffff */
[----:B------:R-:W-:-:S04]  /*b4d0*/  IMAD.MOV.U32 R4, RZ, RZ, 0x20 ;  /* 0x00000020ff047424 */ /* 0x000fc800078e00ff */
.L_x_4015:
[----:B0-----:R-:W-:Y:S01]  /*b4e0*/  BAR.SYNC.DEFER_BLOCKING 0x0 ;  /* 0x0000000000007b1d */ /* 0x001fe20000010000 */
[----:B------:R-:W-:-:S13]  /*b4f0*/  ISETP.GE.AND P0, PT, R4, 0x2, PT ;  /* 0x000000020400780c */ /* 0x000fda0003f06270 */
[----:B------:R-:W-:Y:S05]  /*b500*/  @!P0 BRA `(.L_x_4014) ;  /* 0x0000015000008947 */ /* 0x000fea0003800000 */
[----:B------:R-:W-:-:S04]  /*b510*/  IMAD.MOV.U32 R3, RZ, RZ, 0x1 ;  /* 0x00000001ff037424 */ /* 0x000fc800078e00ff */
.L_x_4019:
[C---:B------:R-:W-:Y:S01]  /*b520*/  LOP3.LUT R2, R0.reuse, 0xff, RZ, 0xc0, !PT ;  /* 0x000000ff00027812 */ /* 0x040fe200078ec0ff */
[----:B------:R-:W0:Y:S01]  /*b530*/  SHFL.DOWN PT, R6, R7, R3, 0x1f ;  /* 0x08001f0307067589 */ /* 0x000e2200000e0000 */
[----:B------:R-:W-:-:S03]  /*b540*/  LOP3.LUT R10, R0, 0xff, RZ, 0xc0, !PT ;  /* 0x000000ff000a7812 */ /* 0x000fc600078ec0ff */
[----:B------:R-:W1:Y:S04]  /*b550*/  SHFL.DOWN PT, R5, R2, R3, 0x1f ;  /* 0x08001f0302057589 */ /* 0x000e6800000e0000 */
[----:B------:R2:W3:Y:S02]  /*b560*/  SHFL.DOWN PT, R9, R8, R3, 0x1f ;  /* 0x08001f0308097589 */ /* 0x0004e400000e0000 */
[----:B--2---:R-:W-:Y:S01]  /*b570*/  IMAD.SHL.U32 R3, R3, 0x2, RZ ;  /* 0x0000000203037824 */ /* 0x004fe200078e00ff */
[----:B0-----:R-:W-:Y:S02]  /*b580*/  ISETP.GE.U32.AND P0, PT, R7, R6, PT ;  /* 0x000000060700720c */ /* 0x001fe40003f06070 */
[----:B-1----:R-:W-:-:S04]  /*b590*/  LOP3.LUT R11, R5, 0xff, RZ, 0xc0, !PT ;  /* 0x000000ff050b7812 */ /* 0x002fc800078ec0ff */
[----:B------:R-:W-:Y:S02]  /*b5a0*/  ISETP.NE.AND P1, PT, R10, R11, PT ;  /* 0x0000000b0a00720c */ /* 0x000fe40003f25270 */
[----:B---3--:R-:W-:Y:S02]  /*b5b0*/  ISETP.GE.AND.EX P0, PT, R8, R9, PT, P0 ;  /* 0x000000090800720c */ /* 0x008fe40003f06300 */
[----:B------:R-:W-:Y:S02]  /*b5c0*/  ISETP.GE.U32.AND P2, PT, R10, R11, PT ;  /* 0x0000000b0a00720c */ /* 0x000fe40003f46070 */
[----:B------:R-:W-:-:S07]  /*b5d0*/  SEL R10, RZ, 0xffffffff, P0 ;  /* 0xffffffffff0a7807 */ /* 0x000fce0000000000 */
        /* <DEDUP_REMOVED lines=8> */
.L_x_4014:
[----:B------:R-:W-:Y:S01]  /*b660*/  ISETP.NE.AND P0, PT, RZ, c[0x0][0x34c], PT ;  /* 0x0000d300ff007a0c */ /* 0x000fe20003f05270 */
[----:B------:R-:W-:-:S12]  /*b670*/  IMAD.MOV.U32 R2, RZ, RZ, RZ ;  /* 0x000000ffff027224 */ /* 0x000fd800078e00ff */
        /* <DEDUP_REMOVED lines=14> */
[----:B------:R-:W-:Y:S01]  /*b760*/  HFMA2.MMA R4, -RZ, RZ, 0, 0 ;  /* 0x00000000ff047435 */ /* 0x000fe200000001ff */
[----:B------:R-:W-:-:S05]  /*b770*/  IMAD.MOV.U32 R3, RZ, RZ, c[0x0][0x34c] ;  /* 0x0000d300ff037624 */ /* 0x000fca00078e00ff */
[----:B------:R-:W-:-:S04]  /*b780*/  ISETP.NE.AND P0, PT, R3, 0x2, PT ;  /* 0x000000020300780c */ /* 0x000fc80003f05270 */
        /* <DEDUP_REMOVED lines=187> */
.L_x_4020:
[----:B------:R-:W-:Y:S01]  /*c340*/  ISETP.NE.U32.AND P0, PT, RZ, c[0x0][0x560], PT ;  /* 0x00015800ff007a0c */ /* 0x000fe20003f05070 */
[----:B------:R-:W-:Y:S01]  /*c350*/  CS2R R4, SRZ ;  /* 0x0000000000047805 */ /* 0x000fe2000001ff00 */
[----:B------:R-:W-:Y:S02]  /*c360*/  IMAD.MOV.U32 R6, RZ, RZ, RZ ;  /* 0x000000ffff067224 */ /* 0x000fe400078e00ff */
[----:B------:R-:W-:-:S13]  /*c370*/  ISETP.NE.AND.EX P0, PT, RZ, c[0x0][0x564], PT, P0 ;  /* 0x00015900ff007a0c */ /* 0x000fda0003f05300 */
[----:B------:R-:W-:Y:S05]  /*c380*/  @!P0 BRA `(.L_x_4021) ;  /* 0x0000083000008947 */ /* 0x000fea0003800000 */
[----:B------:R-:W-:Y:S02]  /*c390*/  IMAD.MOV.U32 R10, RZ, RZ, 0x8 ;  /* 0x00000008ff0a7424 */ /* 0x000fe400078e00ff */
[----:B------:R-:W-:Y:S02]  /*c3a0*/  IMAD.MOV.U32 R15, RZ, RZ, RZ ;  /* 0x000000ffff0f7224 */ /* 0x000fe400078e00ff */
[----:B------:R-:W-:Y:S02]  /*c3b0*/  IMAD.MOV.U32 R12, RZ, RZ, 0x10 ;  /* 0x00000010ff0c7424 */ /* 0x000fe400078e00ff */
[----:B------:R-:W-:-:S05]  /*c3c0*/  IMAD.MOV.U32 R13, RZ, RZ, 0x0 ;  /* 0x00000000ff0d7424 */ /* 0x000fca00078e00ff */
.L_x_4024:
        /* <DEDUP_REMOVED lines=8> */
[----:B-----5:R-:W-:Y:S05]  /*c450*/  CALL.REL.NOINC `($__internal_37_$__cuda_sm20_rem_u64) ;  /* 0x0000386000007944 */ /* 0x020fea0003c00000 */
[----:B------:R-:W-:Y:S02]  /*c460*/  IMAD.MOV.U32 R12, RZ, RZ, R3 ;  /* 0x000000ffff0c7224 */ /* 0x000fe400078e0003 */
[----:B------:R-:W-:Y:S01]  /*c470*/  IMAD.MOV.U32 R13, RZ, RZ, R4 ;  /* 0x000000ffff0d7224 */ /* 0x000fe200078e0004 */
[----:B------:R-:W-:Y:S05]  /*c480*/  BRA `(.L_x_4023) ;  /* 0x0000013000007947 */ /* 0x000fea0003800000 */
.L_x_4022:
        /* <DEDUP_REMOVED lines=18> */
[----:B------:R-:W-:-:S05]  /*c5b0*/  IMAD.MOV.U32 R12, RZ, RZ, R5 ;  /* 0x000000ffff0c7224 */ /* 0x000fca00078e0005 */
.L_x_4023:
        /* <DEDUP_REMOVED lines=10> */
[----:B-----5:R-:W-:Y:S05]  /*c660*/  CALL.REL.NOINC `($__internal_36_$__cuda_sm20_div_u64) ;  /* 0x000031f000007944 */ /* 0x020fea0003c00000 */
[----:B------:R-:W-:Y:S01]  /*c670*/  IMAD.MOV.U32 R10, RZ, RZ, R12 ;  /* 0x000000ffff0a7224 */ /* 0x000fe200078e000c */
[----:B------:R-:W-:Y:S01]  /*c680*/  MOV R11, R13 ;  /* 0x0000000d000b7202 */ /* 0x000fe20000000f00 */
[----:B------:R-:W-:Y:S05]  /*c690*/  BRA `(.L_x_4026) ;  /* 0x0000013000007947 */ /* 0x000fea0003800000 */
.L_x_4025:
        /* <DEDUP_REMOVED lines=19> */
.L_x_4026:
[----:B------:R-:W-:Y:S05]  /*c7d0*/  @!P2 BRA `(.L_x_4027) ;  /* 0x000000500000a947 */ /* 0x000fea0003800000 */
[----:B------:R-:W-:Y:S01]  /*c7e0*/  IMAD.MOV.U32 R4, RZ, RZ, 0x8 ;  /* 0x00000008ff047424 */ /* 0x000fe200078e00ff */
[----:B------:R-:W-:Y:S01]  /*c7f0*/  MOV R3, 0xc820 ;  /* 0x0000c82000037802 */ /* 0x000fe20000000f00 */
[----:B------:R-:W-:Y:S02]  /*c800*/  IMAD.MOV.U32 R5, RZ, RZ, RZ ;  /* 0x000000ffff057224 */ /* 0x000fe400078e00ff */
[----:B-----5:R-:W-:Y:S05]  /*c810*/  CALL.REL.NOINC `($__internal_36_$__cuda_sm20_div_u64) ;  /* 0x0000304000007944 */ /* 0x020fea0003c00000 */
[----:B------:R-:W-:Y:S05]  /*c820*/  BRA `(.L_x_4028) ;  /* 0x0000013000007947 */ /* 0x000fea0003800000 */
.L_x_4027:
[----:B------:R-:W0:Y:S01]  /*c830*/  I2F.U32.RP R9, R6 ;  /* 0x0000000600097306 */ /* 0x000e220000209000 */
[----:B------:R-:W-:Y:S01]  /*c840*/  ISETP.NE.U32.AND P2, PT, R6, RZ, PT ;  /* 0x000000ff0600720c */ /* 0x000fe20003f45070 */
[----:B------:R-:W-:-:S06]  /*c850*/  IMAD.MOV.U32 R13, RZ, RZ, RZ ;  /* 0x000000ffff0d7224 */ /* 0x000fcc00078e00ff */
[----:B0-----:R-:W0:Y:S02]  /*c860*/  MUFU.RCP R9, R9 ;  /* 0x0000000900097308 */ /* 0x001e240000001000 */
[----:B0-----:R-:W-:-:S06]  /*c870*/  IADD3 R4, R9, 0xffffffe, RZ ;  /* 0x0ffffffe09047810 */ /* 0x001fcc0007ffe0ff */
[----:B------:R0:W1:Y:S02]  /*c880*/  F2I.FTZ.U32.TRUNC.NTZ R5, R4 ;  /* 0x0000000400057305 */ /* 0x000064000021f000 */
[----:B0-----:R-:W-:Y:S01]  /*c890*/  IMAD.MOV.U32 R4, RZ, RZ, RZ ;  /* 0x000000ffff047224 */ /* 0x001fe200078e00ff */
[----:B-1----:R-:W-:-:S05]  /*c8a0*/  IADD3 R3, RZ, -R5, RZ ;  /* 0x80000005ff037210 */ /* 0x002fca0007ffe0ff */
        /* <DEDUP_REMOVED lines=11> */
.L_x_4028:
        /* <DEDUP_REMOVED lines=8> */
[----:B------:R-:W-:Y:S01]  /*c9e0*/  MOV R3, 0xca10 ;  /* 0x0000ca1000037802 */ /* 0x000fe20000000f00 */
[----:B------:R-:W-:Y:S02]  /*c9f0*/  IMAD.MOV.U32 R9, RZ, RZ, R13 ;  /* 0x000000ffff097224 */ /* 0x000fe400078e000d */
[----:B-----5:R-:W-:Y:S05]  /*ca00*/  CALL.REL.NOINC `($__internal_36_$__cuda_sm20_div_u64) ;  /* 0x00002e5000007944 */ /* 0x020fea0003c00000 */
[----:B------:R-:W-:Y:S02]  /*ca10*/  IMAD.MOV.U32 R4, RZ, RZ, R12 ;  /* 0x000000ffff047224 */ /* 0x000fe400078e000c */
[----:B------:R-:W-:Y:S01]  /*ca20*/  IMAD.MOV.U32 R5, RZ, RZ, R13 ;  /* 0x000000ffff057224 */ /* 0x000fe200078e000d */
[----:B------:R-:W-:Y:S05]  /*ca30*/  BRA `(.L_x_4031) ;  /* 0x0000014000007947 */ /* 0x000fea0003800000 */
.L_x_4030:
        /* <DEDUP_REMOVED lines=16> */
[----:B------:R-:W-:-:S12]  /*cb40*/  HFMA2.MMA R5, -RZ, RZ, 0, 0 ;  /* 0x00000000ff057435 */ /* 0x000fd800000001ff */
[----:B------:R-:W-:Y:S02]  /*cb50*/  @P1 IADD3 R11, R11, 0x1, RZ ;  /* 0x000000010b0b1810 */ /* 0x000fe40007ffe0ff */
[----:B------:R-:W-:-:S05]  /*cb60*/  @!P2 LOP3.LUT R11, RZ, R12, RZ, 0x33, !PT ;  /* 0x0000000cff0ba212 */ /* 0x000fca00078e33ff */
[----:B------:R-:W-:Y:S02]  /*cb70*/  IMAD.MOV.U32 R4, RZ, RZ, R11 ;  /* 0x000000ffff047224 */ /* 0x000fe400078e000b */
.L_x_4031:
[----:B------:R-:W-:Y:S05]  /*cb80*/  BSYNC B0 ;  /* 0x0000000000007941 */ /* 0x000fea0003800000 */
.L_x_4029:
[----:B------:R-:W-:-:S04]  /*cb90*/  IADD3 R4, P0, R4, c[0x0][0x560], RZ ;  /* 0x0001580004047a10 */ /* 0x000fc80007f1e0ff */
[----:B------:R-:W-:-:S05]  /*cba0*/  IADD3.X R5, R5, c[0x0][0x564], RZ, P0, !PT ;  /* 0x0001590005057a10 */ /* 0x000fca00007fe4ff */
[----:B------:R-:W-:Y:S02]  /*cbb0*/  IMAD.MOV.U32 R6, RZ, RZ, R5 ;  /* 0x000000ffff067224 */ /* 0x000fe400078e0005 */
.L_x_4021:
        /* <DEDUP_REMOVED lines=207> */
.L_x_4033:
        /* <DEDUP_REMOVED lines=11> */
.L_x_4035:
[----:B------:R-:W-:Y:S05]  /*d960*/  BSYNC B0 ;  /* 0x0000000000007941 */ /* 0x000fea0003800000 */
.L_x_4034:
        /* <DEDUP_REMOVED lines=14> */
[----:B------:R0:W-:Y:S02]  /*da50*/  STG.E.U8 [R2.64], R0 ;  /* 0x0000000002007986 */ /* 0x0001e4000c101124 */
.L_x_4037:
[----:B------:R-:W-:Y:S05]  /*da60*/  BSYNC B0 ;  /* 0x0000000000007941 */ /* 0x000fea0003800000 */
.L_x_4036:
        /* <DEDUP_REMOVED lines=30> */
.L_x_4039:
[----:B------:R-:W-:Y:S05]  /*dc50*/  BSYNC B0 ;  /* 0x0000000000007941 */ /* 0x000fea0003800000 */
.L_x_4038:
        /* <DEDUP_REMOVED lines=22> */
.L_x_4044:
[----:B------:R-:W-:Y:S02]  /*ddc0*/  IMAD.MOV.U32 R13, RZ, RZ, 0x10 ;  /* 0x00000010ff0d7424 */ /* 0x000fe400078e00ff */
[----:B------:R-:W-:-:S04]  /*ddd0*/  IMAD R12, R9, c[0x0][0x10], R2 ;  /* 0x00000400090c7a24 */ /* 0x000fc800078e0202 */
[----:B------:R-:W-:-:S05]  /*dde0*/  IMAD.WIDE.U32 R12, R12, R13, c[0x0][0x568] ;  /* 0x00015a000c0c7625 */ /* 0x000fca00078e000d */
[----:B------:R-:W2:Y:S04]  /*ddf0*/  LDG.E.U8 R15, [R12.64] ;  /* 0x000000240c0f7981 */ /* 0x000ea8000c1e1100 */
[----:B------:R-:W3:Y:S01]  /*de00*/  LDG.E.64 R10, [R12.64+0x8] ;  /* 0x000008240c0a7981 */ /* 0x000ee2000c1e1b00 */
[----:B------:R-:W-:Y:S02]  /*de10*/  LOP3.LUT R8, R3, 0xff, RZ, 0xc0, !PT ;  /* 0x000000ff03087812 */ /* 0x000fe400078ec0ff */
[----:B------:R-:W-:-:S05]  /*de20*/  MOV R17, c[0x0][0x0] ;  /* 0x0000000000117a02 */ /* 0x000fca0000000f00 */
[----:B------:R-:W-:Y:S01]  /*de30*/  IMAD R2, R17, c[0x0][0x4], R2 ;  /* 0x0000010011027a24 */ /* 0x000fe200078e0202 */
[CC--:B--2---:R-:W-:Y:S02]  /*de40*/  ISETP.NE.AND P2, PT, R8.reuse, R15.reuse, PT ;  /* 0x0000000f0800720c */ /* 0x0c4fe40003f45270 */
[----:B------:R-:W-:Y:S02]  /*de50*/  ISETP.GE.U32.AND P3, PT, R8, R15, PT ;  /* 0x0000000f0800720c */ /* 0x000fe40003f66070 */
        /* <DEDUP_REMOVED lines=11> */
.L_x_4043:
[----:B------:R-:W-:Y:S05]  /*df10*/  BSYNC B1 ;  /* 0x0000000000017941 */ /* 0x000fea0003800000 */
.L_x_4042:
[----:B------:R-:W-:Y:S05]  /*df20*/  BRA `(.L_x_4045) ;  /* 0x0000018000007947 */ /* 0x000fea0003800000 */
.L_x_4041:
[----:B------:R-:W-:-:S13]  /*df30*/  ISETP.GE.U32.AND P0, PT, R27, c[0x0][0x18c], PT ;  /* 0x000063001b007a0c */ /* 0x000fda0003f06070 */
[----:B------:R-:W-:Y:S05]  /*df40*/  @P0 BRA `(.L_x_4045) ;  /* 0x0000016000000947 */ /* 0x000fea0003800000 */
[----:B------:R-:W-:-:S04]  /*df50*/  IMAD.MOV.U32 R2, RZ, RZ, R27 ;  /* 0x000000ffff027224 */ /* 0x000fc800078e001b */
.L_x_4046:
[----:B------:R-:W-:Y:S02]  /*df60*/  IMAD R11, R9, c[0x0][0x10], R2 ;  /* 0x00000400090b7a24 */ /* 0x000fe400078e0202 */
[----:B------:R-:W-:Y:S02]  /*df70*/  IMAD.MOV.U32 R12, RZ, RZ, 0x10 ;  /* 0x00000010ff0c7424 */ /* 0x000fe400078e00ff */
[----:B------:R-:W-:-:S04]  /*df80*/  IMAD R11, R11, c[0x0][0x0], R26 ;  /* 0x000000000b0b7a24 */ /* 0x000fc800078e021a */
[----:B------:R-:W-:-:S05]  /*df90*/  IMAD.WIDE.U32 R12, R11, R12, c[0x0][0x568] ;  /* 0x00015a000b0c7625 */ /* 0x000fca00078e000c */
[----:B------:R-:W2:Y:S04]  /*dfa0*/  LDG.E.U8 R8, [R12.64] ;  /* 0x000000240c087981 */ /* 0x000ea8000c1e1100 */
[----:B------:R-:W3:Y:S01]  /*dfb0*/  LDG.E.64 R10, [R12.64+0x8] ;  /* 0x000008240c0a7981 */ /* 0x000ee2000c1e1b00 */
[----:B------:R-:W-:Y:S02]  /*dfc0*/  LOP3.LUT R15, R3, 0xff, RZ, 0xc0, !PT ;  /* 0x000000ff030f7812 */ /* 0x000fe400078ec0ff */
[----:B------:R-:W-:Y:S02]  /*dfd0*/  IADD3 R2, R2, c[0x0][0x4], RZ ;  /* 0x0000010002027a10 */ /* 0x000fe40007ffe0ff */
[CC--:B--2---:R-:W-:Y:S02]  /*dfe0*/  ISETP.NE.AND P2, PT, R15.reuse, R8.reuse, PT ;  /* 0x000000080f00720c */ /* 0x0c4fe40003f45270 */
[----:B------:R-:W-:-:S02]  /*dff0*/  ISETP.GE.U32.AND P3, PT, R15, R8, PT ;  /* 0x000000080f00720c */ /* 0x000fc40003f66070 */
        /* <DEDUP_REMOVED lines=11> */
.L_x_4045:
[----:B------:R-:W-:Y:S05]  /*e0b0*/  BSYNC B0 ;  /* 0x0000000000007941 */ /* 0x000fea0003800000 */
.L_x_4040:
        /* <DEDUP_REMOVED lines=11> */
.L_x_4050:
        /* <DEDUP_REMOVED lines=28> */
.L_x_4049:
[----:B------:R-:W-:Y:S05]  /*e330*/  BSYNC B0 ;  /* 0x0000000000007941 */ /* 0x000fea0003800000 */
.L_x_4048:
[----:B0-----:R-:W-:Y:S01]  /*e340*/  IMAD.MOV.U32 R8, RZ, RZ, R14 ;  /* 0x000000ffff087224 */ /* 0x001fe200078e000e */
[----:B------:R-:W-:Y:S05]  /*e350*/  @P2 BRA `(.L_x_4050) ;  /* 0xfffffe1000002947 */ /* 0x000fea000383ffff */
.L_x_4047:
        /* <DEDUP_REMOVED lines=14> */
[----:B------:R-:W-:Y:S05]  /*e440*/  @!P0 BRA `(.L_x_4052) ;  /* 0x0000020000008947 */ /* 0x000fea0003800000 */
[----:B0-----:R-:W-:-:S05]  /*e450*/  IMAD.MOV.U32 R11, RZ, RZ, R12 ;  /* 0x000000ffff0b7224 */ /* 0x001fca00078e000c */
.L_x_4055:
[----:B0-----:R-:W-:Y:S01]  /*e460*/  IADD3 R8, R26, R11, RZ ;  /* 0x0000000b1a087210 */ /* 0x001fe20007ffe0ff */
[----:B------:R-:W-:Y:S03]  /*e470*/  BAR.SYNC.DEFER_BLOCKING 0x0 ;  /* 0x0000000000007b1d */ /* 0x000fe60000010000 */
[----:B------:R-:W-:-:S03]  /*e480*/  ISETP.GE.U32.AND P0, PT, R8, c[0x0][0x0], PT ;  /* 0x0000000008007a0c */ /* 0x000fc60003f06070 */
[----:B------:R-:W-:Y:S01]  /*e490*/  BSSY B0, `(.L_x_4053) ;  /* 0x0000017000007945 */ /* 0x000fe20003800000 */
        /* <DEDUP_REMOVED lines=22> */
.L_x_4054:
[----:B------:R-:W-:Y:S05]  /*e600*/  BSYNC B0 ;  /* 0x0000000000007941 */ /* 0x000fea0003800000 */
.L_x_4053:
[----:B------:R-:W-:-:S04]  /*e610*/  SHF.R.S32.HI R11, RZ, 0x1, R11 ;  /* 0x00000001ff0b7819 */ /* 0x000fc8000001140b */
[----:B------:R-:W-:-:S13]  /*e620*/  ISETP.GE.AND P0, PT, R11, 0x20, PT ;  /* 0x000000200b00780c */ /* 0x000fda0003f06270 */
[----:B------:R-:W-:Y:S05]  /*e630*/  @P0 BRA `(.L_x_4055) ;  /* 0xfffffe2000000947 */ /* 0x000fea000383ffff */
[----:B------:R-:W-:-:S04]  /*e640*/  IMAD.MOV.U32 R11, RZ, RZ, 0x20 ;  /* 0x00000020ff0b7424 */ /* 0x000fc800078e00ff */
.L_x_4052:
[----:B0-----:R-:W-:Y:S01]  /*e650*/  BAR.SYNC.DEFER_BLOCKING 0x0 ;  /* 0x0000000000007b1d */ /* 0x001fe20000010000 */
[----:B------:R-:W-:-:S13]  /*e660*/  ISETP.GE.AND P0, PT, R11, 0x2, PT ;  /* 0x000000020b00780c */ /* 0x000fda0003f06270 */
[----:B------:R-:W-:Y:S05]  /*e670*/  @!P0 BRA `(.L_x_4051) ;  /* 0x0000015000008947 */ /* 0x000fea0003800000 */
[----:B------:R-:W-:-:S04]  /*e680*/  IMAD.MOV.U32 R2, RZ, RZ, 0x1 ;  /* 0x00000001ff027424 */ /* 0x000fc800078e00ff */
.L_x_4056:
        /* <DEDUP_REMOVED lines=20> */
.L_x_4051:
        /* <DEDUP_REMOVED lines=13> */
[----:B------:R-:W2:Y:S04]  /*e8a0*/  LDG.E.U8 R0, [R4.64] ;  /* 0x0000002404007981 */ /* 0x000ea8000c1e1100 */
[----:B------:R-:W3:Y:S01]  /*e8b0*/  LDG.E.64 R6, [R4.64+0x8] ;  /* 0x0000082404067981 */ /* 0x000ee2000c1e1b00 */
[----:B------:R-:W-:-:S04]  /*e8c0*/  LOP3.LUT R9, R3, 0xff, RZ, 0xc0, !PT ;  /* 0x000000ff03097812 */ /* 0x000fc800078ec0ff */
[CC--:B--2---:R-:W-:Y:S02]  /*e8d0*/  ISETP.NE.AND P1, PT, R0.reuse, R9.reuse, PT ;  /* 0x000000090000720c */ /* 0x0c4fe40003f25270 */
[----:B------:R-:W-:Y:S02]  /*e8e0*/  ISETP.GE.U32.AND P2, PT, R0, R9, PT ;  /* 0x000000090000720c */ /* 0x000fe40003f46070 */
        /* <DEDUP_REMOVED lines=9> */
.L_x_4058:
[----:B------:R-:W-:Y:S05]  /*e980*/  @!P3 BRA `(.L_x_4059) ;  /* 0x000001a00000b947 */ /* 0x000fea0003800000 */
[----:B------:R-:W-:-:S10]  /*e990*/  HFMA2.MMA R0, -RZ, RZ, 0, 5.9604644775390625e-08 ;  /* 0x00000001ff007435 */ /* 0x000fd400000001ff */
[----:B------:R-:W-:-:S13]  /*e9a0*/  ISETP.NE.AND P0, PT, R0, c[0x0][0x584], PT ;  /* 0x0001610000007a0c */ /* 0x000fda0003f05270 */
[----:B------:R-:W-:Y:S05]  /*e9b0*/  @!P0 BRA `(.L_x_4060) ;  /* 0x0000013000008947 */ /* 0x000fea0003800000 */
[----:B------:R-:W-:Y:S01]  /*e9c0*/  MOV R2, 0x0 ;  /* 0x0000000000027802 */ /* 0x000fe20000000f00 */
[----:B------:R-:W-:Y:S01]  /*e9d0*/  IMAD.MOV.U32 R4, RZ, RZ, c[0x4][0x3d8] ;  /* 0x0100f600ff047624 */ /* 0x000fe200078e00ff */
[----:B------:R-:W-:Y:S01]  /*e9e0*/  MOV R12, 0x1 ;  /* 0x00000001000c7802 */ /* 0x000fe20000000f00 */
[----:B------:R-:W-:Y:S02]  /*e9f0*/  IMAD.MOV.U32 R5, RZ, RZ, c[0x4][0x3dc] ;  /* 0x0100f700ff057624 */ /* 0x000fe400078e00ff */
[----:B------:R-:W-:Y:S01]  /*ea00*/  IMAD.MOV.U32 R6, RZ, RZ, c[0x4][0x3c0] ;  /* 0x0100f000ff067624 */ /* 0x000fe200078e00ff */
[----:B------:R-:W0:Y:S01]  /*ea10*/  LDC.64 R2, c[0x4][R2] ;  /* 0x0100000002027b82 */ /* 0x000e220000000a00 */
[----:B------:R-:W-:Y:S02]  /*ea20*/  IMAD.MOV.U32 R7, RZ, RZ, c[0x4][0x3c4] ;  /* 0x0100f100ff077624 */ /* 0x000fe400078e00ff */
[----:B------:R-:W-:Y:S02]  /*ea30*/  IMAD.MOV.U32 R8, RZ, RZ, 0x2ef ;  /* 0x000002efff087424 */ /* 0x000fe400078e00ff */
[----:B------:R-:W-:-:S02]  /*ea40*/  IMAD.MOV.U32 R10, RZ, RZ, c[0x4][0xc0] ;  /* 0x01003000ff0a7624 */ /* 0x000fc400078e00ff */
[----:B------:R-:W-:Y:S02]  /*ea50*/  IMAD.MOV.U32 R11, RZ, RZ, c[0x4][0xc4] ;  /* 0x01003100ff0b7624 */ /* 0x000fe400078e00ff */
        /* <DEDUP_REMOVED lines=9> */
.L_x_4060:
[----:B------:R-:W-:-:S05]  /*eaf0*/  IADD3 R18, P0, R18, c[0x0][0x550], RZ ;  /* 0x0001540012127a10 */ /* 0x000fca0007f1e0ff */
[----:B------:R-:W-:-:S05]  /*eb00*/  IMAD.X R19, RZ, RZ, c[0x0][0x554], P0 ;  /* 0x00015500ff137624 */ /* 0x000fca00000e06ff */
[----:B------:R-:W-:Y:S01]  /*eb10*/  STG.E.64 [R18.64], R16 ;  /* 0x0000001012007986 */ /* 0x000fe2000c101b24 */
[----:B------:R-:W-:Y:S05]  /*eb20*/  EXIT ;  /* 0x000000000000794d */ /* 0x000fea0003800000 */
.L_x_4059:
[----:B------:R-:W-:Y:S04]  /*eb30*/  STG.E.64 [R4.64+0x8], R16 ;  /* 0x0000081004007986 */ /* 0x000fe8000c101b24 */
[----:B------:R-:W-:Y:S01]  /*eb40*/  STG.E.U8 [R4.64], R3 ;  /* 0x0000000304007986 */ /* 0x000fe2000c101124 */
[----:B------:R-:W-:Y:S05]  /*eb50*/  EXIT ;  /* 0x000000000000794d */ /* 0x000fea0003800000 */
.L_x_4057:
[----:B------:R-:W-:Y:S05]  /*eb60*/  @!P1 BRA `(.L_x_4061) ;  /* 0x0000014000009947 */ /* 0x000fea0003800000 */
[----:B------:R-:W-:Y:S01]  /*eb70*/  MOV R2, 0x0 ;  /* 0x0000000000027802 */ /* 0x000fe20000000f00 */
[----:B------:R-:W-:Y:S01]  /*eb80*/  IMAD.MOV.U32 R4, RZ, RZ, c[0x4][0x3c8] ;  /* 0x0100f200ff047624 */ /* 0x000fe200078e00ff */
[----:B------:R-:W-:Y:S01]  /*eb90*/  MOV R10, c[0x4][0xe8] ;  /* 0x01003a00000a7a02 */ /* 0x000fe20000000f00 */
[----:B------:R-:W-:Y:S02]  /*eba0*/  IMAD.MOV.U32 R5, RZ, RZ, c[0x4][0x3cc] ;  /* 0x0100f300ff057624 */ /* 0x000fe400078e00ff */
[----:B------:R-:W-:Y:S01]  /*ebb0*/  IMAD.MOV.U32 R6, RZ, RZ, c[0x4][0x3c0] ;  /* 0x0100f000ff067624 */ /* 0x000fe200078e00ff */
[----:B------:R-:W0:Y:S01]  /*ebc0*/  LDC.64 R2, c[0x4][R2] ;  /* 0x0100000002027b82 */ /* 0x000e220000000a00 */
[----:B------:R-:W-:-:S02]  /*ebd0*/  IMAD.MOV.U32 R7, RZ, RZ, c[0x4][0x3c4] ;  /* 0x0100f100ff077624 */ /* 0x000fc400078e00ff */
[----:B------:R-:W-:Y:S02]  /*ebe0*/  IMAD.MOV.U32 R8, RZ, RZ, 0x2dd ;  /* 0x000002ddff087424 */ /* 0x000fe400078e00ff */
        /* <DEDUP_REMOVED lines=12> */
.L_x_4061:
        /* <DEDUP_REMOVED lines=25> */
.L_x_4063:
[----:B------:R-:W-:-:S05]  /*ee40*/  IADD3 R18, P0, R18, c[0x0][0x550], RZ ;  /* 0x0001540012127a10 */ /* 0x000fca0007f1e0ff */
[----:B------:R-:W-:-:S05]  /*ee50*/  IMAD.X R19, RZ, RZ, c[0x0][0x554], P0 ;  /* 0x00015500ff137624 */ /* 0x000fca00000e06ff */
[----:B------:R-:W-:Y:S01]  /*ee60*/  STG.E.64 [R18.64], R16 ;  /* 0x0000001012007986 */ /* 0x000fe2000c101b24 */
[----:B------:R-:W-:Y:S05]  /*ee70*/  EXIT ;  /* 0x000000000000794d */ /* 0x000fea0003800000 */
.L_x_4062:
        /* <DEDUP_REMOVED lines=20> */
.L_x_4032:
        /* <DEDUP_REMOVED lines=18> */
[----:B------:R-:W-:-:S04]  /*f0e0*/  IADD3 R16, P1, R7, R16, RZ ;  /* 0x0000001007107210 */ /* 0x000fc80007f3e0ff */
[----:B------:R-:W-:-:S03]  /*f0f0*/  IADD3.X R17, R8, R17, RZ, P1, !PT ;  /* 0x0000001108117210 */ /* 0x000fc60000ffe4ff */
        /* <DEDUP_REMOVED lines=18> */
.L_x_4065:
        /* <DEDUP_REMOVED lines=23> */
.L_x_4067:
[----:B------:R-:W-:-:S05]  /*f390*/  IADD3 R2, P0, R2, c[0x0][0x550], RZ ;  /* 0x0001540002027a10 */ /* 0x000fca0007f1e0ff */
[----:B------:R-:W-:-:S05]  /*f3a0*/  IMAD.X R3, RZ, RZ, c[0x0][0x554], P0 ;  /* 0x00015500ff037624 */ /* 0x000fca00000e06ff */
[----:B------:R-:W-:Y:S01]  /*f3b0*/  STG.E.64 [R2.64], R16 ;  /* 0x0000001002007986 */ /* 0x000fe2000c101b24 */
[----:B------:R-:W-:Y:S05]  /*f3c0*/  EXIT ;  /* 0x000000000000794d */ /* 0x000fea0003800000 */
.L_x_4066:
[----:B------:R-:W-:Y:S04]  /*f3d0*/  STG.E.64 [R4.64+0x8], R16 ;  /* 0x0000081004007986 */ /* 0x000fe8000c101b24 */
[----:B------:R-:W-:Y:S01]  /*f3e0*/  STG.E.U8 [R4.64], R0 ;  /* 0x0000000004007986 */ /* 0x000fe2000c101124 */
[----:B------:R-:W-:Y:S05]  /*f3f0*/  EXIT ;  /* 0x000000000000794d */ /* 0x000fea0003800000 */
.L_x_4064:
[----:B------:R-:W-:Y:S05]  /*f400*/  @!P2 BRA `(.L_x_4068) ;  /* 0x000001400000a947 */ /* 0x000fea0003800000 */
[----:B------:R-:W-:Y:S01]  /*f410*/  MOV R14, 0x0 ;  /* 0x00000000000e7802 */ /* 0x000fe20000000f00 */
[----:B------:R-:W-:Y:S01]  /*f420*/  HFMA2.MMA R8, -RZ, RZ, 0, 4.3690204620361328125e-05 ;  /* 0x000002ddff087435 */ /* 0x000fe200000001ff */
[----:B------:R-:W-:Y:S02]  /*f430*/  IMAD.MOV.U32 R4, RZ, RZ, c[0x4][0x3c8] ;  /* 0x0100f200ff047624 */ /* 0x000fe400078e00ff */
[----:B------:R-:W-:-:S02]  /*f440*/  IMAD.MOV.U32 R5, RZ, RZ, c[0x4][0x3cc] ;  /* 0x0100f300ff057624 */ /* 0x000fc400078e00ff */
[----:B------:R-:W0:Y:S01]  /*f450*/  LDC.64 R14, c[0x4][R14] ;  /* 0x010000000e0e7b82 */ /* 0x000e220000000a00 */
[----:B------:R-:W-:Y:S02]  /*f460*/  IMAD.MOV.U32 R6, RZ, RZ, c[0x4][0x3c0] ;  /* 0x0100f000ff067624 */ /* 0x000fe400078e00ff */
[----:B------:R-:W-:Y:S02]  /*f470*/  IMAD.MOV.U32 R7, RZ, RZ, c[0x4][0x3c4] ;  /* 0x0100f100ff077624 */ /* 0x000fe400078e00ff */
[----:B------:R-:W-:Y:S02]  /*f480*/  IMAD.MOV.U32 R10, RZ, RZ, c[0x4][0xe8] ;  /* 0x01003a00ff0a7624 */ /* 0x000fe400078e00ff */
[----:B------:R-:W-:Y:S02]  /*f490*/  IMAD.MOV.U32 R11, RZ, RZ, c[0x4][0xec] ;  /* 0x01003b00ff0b7624 */ /* 0x000fe400078e00ff */
[----:B------:R-:W-:Y:S02]  /*f4a0*/  IMAD.MOV.U32 R12, RZ, RZ, 0x1 ;  /* 0x00000001ff0c7424 */ /* 0x000fe400078e00ff */
[----:B------:R-:W-:-:S02]  /*f4b0*/  IMAD.MOV.U32 R13, RZ, RZ, RZ ;  /* 0x000000ffff0d7224 */ /* 0x000fc400078e00ff */
[----:B------:R-:W-:Y:S01]  /*f4c0*/  LEPC R16 ;  /* 0x000000000010734e */ /* 0x000fe20000000000 */
[----:B------:R-:W-:-:S02]  /*f4d0*/  MOV R3, 0xf540 ;  /* 0x0000f54000037802 */ /* 0x000fc40000000f00 */
[----:B-----5:R-:W-:Y:S02]  /*f4e0*/  MOV R20, 0xf4c0 ;  /* 0x0000f4c000147802 */ /* 0x020fe40000000f00 */
[----:B------:R-:W-:Y:S02]  /*f4f0*/  MOV R21, 0x0 ;  /* 0x0000000000157802 */ /* 0x000fe40000000f00 */
[----:B------:R-:W-:Y:S02]  /*f500*/  MOV R0, 0x0 ;  /* 0x0000000000007802 */ /* 0x000fe40000000f00 */
[----:B------:R-:W-:-:S04]  /*f510*/  IADD3 R20, P0, P1, -R20, R3, R16 ;  /* 0x0000000314147210 */ /* 0x000fc8000791e110 */
[----:B------:R-:W-:-:S04]  /*f520*/  IADD3.X R21, ~R0, R21, R17, P0, P1 ;  /* 0x0000001500157210 */ /* 0x000fc800007e2511 */
[----:B0-----:R-:W-:Y:S05]  /*f530*/  CALL.ABS.NOINC R14 ;  /* 0x000000000e007343 */ /* 0x001fea0003c00000 */
[----:B------:R-:W-:Y:S02]  /*f540*/  CS2R R16, SRZ ;  /* 0x0000000000107805 */ /* 0x000fe4000001ff00 */
.L_x_4068:
        /* <DEDUP_REMOVED lines=25> */
.L_x_4070:
[----:B------:R-:W-:-:S05]  /*f6e0*/  IADD3 R2, P0, R2, c[0x0][0x550], RZ ;  /* 0x0001540002027a10 */ /* 0x000fca0007f1e0ff */
[----:B------:R-:W-:-:S05]  /*f6f0*/  IMAD.X R3, RZ, RZ, c[0x0][0x554], P0 ;  /* 0x00015500ff037624 */ /* 0x000fca00000e06ff */
[----:B------:R-:W-:Y:S01]  /*f700*/  STG.E.64 [R2.64], R16 ;  /* 0x0000001002007986 */ /* 0x000fe2000c101b24 */
[----:B------:R-:W-:Y:S05]  /*f710*/  EXIT ;  /* 0x000000000000794d */ /* 0x000fea0003800000 */
.L_x_4069:
[----:B------:R-:W-:Y:S01]  /*f720*/  MOV R2, 0x0 ;  /* 0x0000000000027802 */ /* 0x000fe20000000f00 */
[----:B------:R-:W-:Y:S01]  /*f730*/  HFMA2.MMA R13, -RZ, RZ, 0, 0 ;  /* 0x00000000ff0d7435 */ /* 0x000fe200000001ff */
[----:B------:R-:W-:Y:S01]  /*f740*/  MOV R4, c[0x4][0x3c8] ;  /* 0x0100f20000047a02 */ /* 0x000fe20000000f00 */
[----:B------:R-:W-:Y:S02]  /*f750*/  IMAD.MOV.U32 R5, RZ, RZ, c[0x4][0x3cc] ;  /* 0x0100f300ff057624 */ /* 0x000fe400078e00ff */
[----:B------:R-:W-:Y:S01]  /*f760*/  IMAD.MOV.U32 R6, RZ, RZ, c[0x4][0x3c0] ;  /* 0x0100f000ff067624 */ /* 0x000fe200078e00ff */
        /* <DEDUP_REMOVED lines=8> */
[----:B-----5:R-:W-:Y:S02]  /*f7f0*/  MOV R20, 0xf7d0 ;  /* 0x0000f7d000147802 */ /* 0x020fe40000000f00 */
[----:B------:R-:W-:Y:S02]  /*f800*/  MOV R21, 0x0 ;  /* 0x0000000000157802 */ /* 0x000fe40000000f00 */
[----:B------:R-:W-:-:S02]  /*f810*/  MOV R0, 0x0 ;  /* 0x0000000000007802 */ /* 0x000fc40000000f00 */
[----:B------:R-:W-:-:S04]  /*f820*/  IADD3 R20, P0, P1, -R20, R9, R14 ;  /* 0x0000000914147210 */ /* 0x000fc8000791e10e */
[----:B------:R-:W-:-:S04]  /*f830*/  IADD3.X R21, ~R0, R21, R15, P0, P1 ;  /* 0x0000001500157210 */ /* 0x000fc800007e250f */
[----:B0-----:R-:W-:Y:S05]  /*f840*/  CALL.ABS.NOINC R2 ;  /* 0x0000000002007343 */ /* 0x001fea0003c00000 */
[----:B------:R-:W-:Y:S05]  /*f850*/  EXIT ;  /* 0x000000000000794d */ /* 0x000fea0003800000 */
        .weak           $__internal_36_$__cuda_sm20_div_u64
        .type           $__internal_36_$__cuda_sm20_div_u64,@function
        .size           $__internal_36_$__cuda_sm20_div_u64,($__internal_37_$__cuda_sm20_rem_u64 - $__internal_36_$__cuda_sm20_div_u64)
$__internal_36_$__cuda_sm20_div_u64:
        /* <DEDUP_REMOVED lines=61> */
[----:B------:R-:W-:Y:S01]  /*fc30*/  HFMA2.MMA R5, -RZ, RZ, 0, 0 ;  /* 0x00000000ff057435 */ /* 0x000fe200000001ff */
[----:B------:R-:W-:-:S02]  /*fc40*/  ISETP.GE.U32.AND.EX P0, PT, R14, R9, PT, P0 ;  /* 0x000000090e00720c */ /* 0x000fc40003f06100 */
[----:B------:R-:W-:Y:S02]  /*fc50*/  ISETP.NE.AND.EX P1, PT, R9, RZ, PT, P1 ;  /* 0x000000ff0900720c */ /* 0x000fe40003f25310 */
[----:B------:R-:W-:Y:S01]  /*fc60*/  SEL R13, R13, R4, P0 ;  /* 0x000000040d0d7207 */ /* 0x000fe20000000000 */
[----:B------:R-:W-:Y:S01]  /*fc70*/  IMAD.MOV.U32 R4, RZ, RZ, R3 ;  /* 0x000000ffff047224 */ /* 0x000fe200078e0003 */
[----:B------:R-:W-:Y:S02]  /*fc80*/  SEL R12, R12, R17, P0 ;  /* 0x000000110c0c7207 */ /* 0x000fe40000000000 */
[----:B------:R-:W-:Y:S02]  /*fc90*/  SEL R13, R13, 0xffffffff, P1 ;  /* 0xffffffff0d0d7807 */ /* 0x000fe40000800000 */
[----:B------:R-:W-:Y:S01]  /*fca0*/  SEL R12, R12, 0xffffffff, P1 ;  /* 0xffffffff0c0c7807 */ /* 0x000fe20000800000 */
[----:B------:R-:W-:Y:S06]  /*fcb0*/  RET.REL.NODEC R4 `(_ZN2at6native13reduce_kernelILi512ELi1ENS0_8ReduceOpIhNS0_9ArgMinOpsIhEEjlLi4ELi4EEEEEvT1_) ;  /* 0xffff034004007950 */ /* 0x000fec0003c3ffff */
        .weak           $__internal_37_$__cuda_sm20_rem_u64
        .type           $__internal_37_$__cuda_sm20_rem_u64,@function
        .size           $__internal_37_$__cuda_sm20_rem_u64,(.L_x_6839 - $__internal_37_$__cuda_sm20_rem_u64)
$__internal_37_$__cuda_sm20_rem_u64:
        /* <DEDUP_REMOVED lines=29> */
[----:B------:R-:W-:-:S03]  /*fe90*/  MOV R5, RZ ;  /* 0x000000ff00057202 */ /* 0x000fc60000000f00 */
        /* <DEDUP_REMOVED lines=34> */
[----:B------:R-:W-:Y:S06]  /*100c0*/  RET.REL.NODEC R12 `(_ZN2at6native13reduce_kernelILi512ELi1ENS0_8ReduceOpIhNS0_9ArgMinOpsIhEEjlLi4ELi4EEEEEvT1_) ;  /* 0xfffeff300c007950 */ /* 0x000fec0003c3ffff */
.L_x_4071:
        /* <DEDUP_REMOVED lines=11> */
.L_x_6839:


//--------------------- .text._ZN2at6native13reduce_kernelILi256ELi2ENS0_8ReduceOpIhNS0_9ArgMinOpsIhEEjlLi4ELi4EEEEEvT1_ --------------------------
	.section	.text._ZN2at6native13reduce_kernelILi256ELi2ENS0_8ReduceOpIhNS0_9ArgMinOpsIhEEjlLi4ELi4EEEEEvT1_,"ax",@progbits
	.sectioninfo	@"SHI_REGISTERS=55"
	.align	128
        .global         _ZN2at6native13reduce_kernelILi256ELi2ENS0_8ReduceOpIhNS0_9ArgMinOpsIhEEjlLi4ELi4EEEEEvT1_
        .type           _ZN2at6native13reduce_kernelILi256ELi2ENS0_8ReduceOpIhNS0_9ArgMinOpsIhEEjlLi4ELi4EEEEEvT1_,@function
        .size           _ZN2at6native13reduce_kernelILi256ELi2ENS0_8ReduceOpIhNS0_9ArgMinOpsIhEEjlLi4ELi4EEEEEvT1_,(.L_x_6841 - _ZN2at6native13reduce_kernelILi256ELi2ENS0_8ReduceOpIhNS0_9ArgMinOpsIhEEjlLi4ELi4EEEEEvT1_)
        .other          _ZN2at6native13reduce_kernelILi256ELi2ENS0_8ReduceOpIhNS0_9ArgMinOpsIhEEjlLi4ELi4EEEEEvT1_,@"STO_CUDA_ENTRY STV_DEFAULT"
_ZN2at6native13reduce_kernelILi256ELi2ENS0_8ReduceOpIhNS0_9ArgMinOpsIhEEjlLi4ELi4EEEEEvT1_:
.text._ZN2at6native13reduce_kernelILi256ELi2ENS0_8ReduceOpIhNS0_9ArgMinOpsIhEEjlLi4ELi4EEEEEvT1_:
        /* <DEDUP_REMOVED lines=209> */
.L_x_4072:
[----:B------:R-:W0:Y:S01]  /*0d10*/  S2R R24, SR_CTAID.Y ;  /* 0x0000000000187919 */ /* 0x000e220000002600 */
[----:B------:R-:W-:Y:S01]  /*0d20*/  IMAD R3, R19, c[0x0][0x190], RZ ;  /* 0x0000640013037a24 */ /* 0x000fe200078e02ff */
[----:B------:R-:W-:Y:S01]  /*0d30*/  ULDC.64 UR36, c[0x0][0x118] ;  /* 0x0000460000247ab9 */ /* 0x000fe20000000a00 */
[----:B------:R-:W-:Y:S01]  /*0d40*/  BSSY B6, `(.L_x_4073) ;  /* 0x0000ca3000067945 */ /* 0x000fe20003800000 */
[----:B------:R-:W-:Y:S01]  /*0d50*/  IMAD.MOV.U32 R30, RZ, RZ, RZ ;  /* 0x000000ffff1e7224 */ /* 0x000fe200078e00ff */
[----:B------:R-:W-:Y:S01]  /*0d60*/  PRMT R7, RZ, 0x7610, R7 ;  /* 0x00007610ff077816 */ /* 0x000fe20000000007 */
[----:B------:R-:W-:Y:S01]  /*0d70*/  IMAD R3, R2, c[0x0][0x194], R3 ;  /* 0x0000650002037a24 */ /* 0x000fe200078e0203 */
[----:B------:R-:W-:Y:S01]  /*0d80*/  CS2R R44, SRZ ;  /* 0x00000000002c7805 */ /* 0x000fe2000001ff00 */
[----:B------:R-:W-:Y:S02]  /*0d90*/  PRMT R9, RZ, 0x7610, R9 ;  /* 0x00007610ff097816 */ /* 0x000fe40000000009 */
        /* <DEDUP_REMOVED lines=37> */
[----:B0-----:R-:W-:-:S09]  /*0ff0*/  PRMT R0, R13, 0x7610, R0 ;  /* 0x000076100d007816 */ /* 0x001fd20000000000 */
        /* <DEDUP_REMOVED lines=17> */
.L_x_4081:
[----:B------:R-:W-:Y:S05]  /*1110*/  BSYNC B2 ;  /* 0x0000000000027941 */ /* 0x000fea0003800000 */
.L_x_4080:
[----:B------:R-:W-:-:S04]  /*1120*/  PRMT R5, R5, 0x9910, RZ ;  /* 0x0000991005057816 */ /* 0x000fc800000000ff */
[----:B------:R-:W-:-:S13]  /*1130*/  ISETP.NE.AND P0, PT, R5, RZ, PT ;  /* 0x000000ff0500720c */ /* 0x000fda0003f05270 */
[----:B------:R-:W-:Y:S05]  /*1140*/  @!P0 BRA `(.L_x_4079) ;  /* 0x0000013000008947 */ /* 0x000fea0003800000 */
[----:B------:R-:W-:-:S04]  /*1150*/  IADD3 R4, P0, P1, R7, R26, R19 ;  /* 0x0000001a07047210 */ /* 0x000fc8000791e013 */
[----:B------:R-:W-:Y:S02]  /*1160*/  IADD3 R4, P2, R4, c[0x0][0x548], RZ ;  /* 0x0001520004047a10 */ /* 0x000fe40007f5e0ff */
[----:B------:R-:W-:-:S04]  /*1170*/  IADD3.X R3, R17, RZ, RZ, P0, P1 ;  /* 0x000000ff11037210 */ /* 0x000fc800007e24ff */
[----:B------:R-:W-:-:S06]  /*1180*/  IADD3.X R5, R3, c[0x0][0x54c], RZ, P2, !PT ;  /* 0x0001530003057a10 */ /* 0x000fcc00017fe4ff */
[----:B------:R-:W2:Y:S01]  /*1190*/  LDG.E.U8 R5, [R4.64] ;  /* 0x0000002404057981 */ /* 0x000ea2000c1e1100 */
[----:B------:R-:W-:Y:S01]  /*11a0*/  IMAD.IADD R3, R19, 0x1, -R10 ;  /* 0x0000000113037824 */ /* 0x000fe200078e0a0a */
[C---:B------:R-:W-:Y:S02]  /*11b0*/  PRMT R6, R0.reuse, 0x9910, RZ ;  /* 0x0000991000067816 */ /* 0x040fe400000000ff */
[----:B------:R-:W-:Y:S02]  /*11c0*/  LOP3.LUT R8, R0, 0xffff, RZ, 0xc0, !PT ;  /* 0x0000ffff00087812 */ /* 0x000fe400078ec0ff */
[----:B------:R-:W-:-:S04]  /*11d0*/  ISETP.GT.U32.AND P0, PT, R3, c[0x0][0x170], PT ;  /* 0x00005c0003007a0c */ /* 0x000fc80003f04070 */
[----:B------:R-:W-:Y:S02]  /*11e0*/  ISETP.GT.AND.EX P0, PT, RZ, c[0x0][0x174], PT, P0 ;  /* 0x00005d00ff007a0c */ /* 0x000fe40003f04300 */
[-C--:B--2---:R-:W-:Y:S02]  /*11f0*/  ISETP.NE.AND P1, PT, R6, R5.reuse, PT ;  /* 0x000000050600720c */ /* 0x084fe40003f25270 */
[----:B------:R-:W-:Y:S02]  /*1200*/  SEL R6, RZ, 0xffffffff, !P0 ;  /* 0xffffffffff067807 */ /* 0x000fe40004000000 */
[----:B------:R-:W-:-:S09]  /*1210*/  ISETP.GE.U32.AND P0, PT, R8, R5, PT ;  /* 0x000000050800720c */ /* 0x000fd20003f06070 */
[----:B------:R-:W-:-:S04]  /*1220*/  @P1 SEL R6, RZ, 0xffffffff, P0 ;  /* 0xffffffffff061807 */ /* 0x000fc80000000000 */
[----:B------:R-:W-:-:S04]  /*1230*/  LOP3.LUT R6, R6, 0x1, RZ, 0xc0, !PT ;  /* 0x0000000106067812 */ /* 0x000fc800078ec0ff */
[----:B------:R-:W-:-:S04]  /*1240*/  ISETP.NE.U32.AND P0, PT, R6, 0x1, PT ;  /* 0x000000010600780c */ /* 0x000fc80003f05070 */
[----:B------:R-:W-:Y:S02]  /*1250*/  SEL R4, R3, c[0x0][0x170], P0 ;  /* 0x00005c0003047a07 */ /* 0x000fe40000000000 */
[----:B------:R-:W-:Y:S02]  /*1260*/  SEL R0, R0, R5, !P0 ;  /* 0x0000000500007207 */ /* 0x000fe40004000000 */
[----:B------:R-:W-:Y:S02]  /*1270*/  SEL R3, RZ, c[0x0][0x174], P0 ;  /* 0x00005d00ff037a07 */ /* 0x000fe40000000000 */
.L_x_4079:
[----:B------:R-:W-:Y:S05]  /*1280*/  BSYNC B1 ;  /* 0x0000000000017941 */ /* 0x000fea0003800000 */
.L_x_4078:
[----:B------:R-:W-:Y:S02]  /*1290*/  IADD3 R16, P0, P1, R26, c[0x0][0x548], R7 ;  /* 0x000152001a107a10 */ /* 0x000fe4000791e007 */
[----:B------:R-:W-:Y:S02]  /*12a0*/  IADD3 R7, R10, c[0x0][0x17c], RZ ;  /* 0x00005f000a077a10 */ /* 0x000fe40007ffe0ff */
[----:B------:R-:W-:Y:S02]  /*12b0*/  IADD3 R16, P2, R16, 0x4, RZ ;  /* 0x0000000410107810 */ /* 0x000fe40007f5e0ff */
[----:B------:R-:W-:-:S02]  /*12c0*/  IADD3.X R17, RZ, c[0x0][0x54c], R17, P0, P1 ;  /* 0x00015300ff117a10 */ /* 0x000fc400007e2411 */
[----:B------:R-:W-:Y:S02]  /*12d0*/  IADD3 R25, -R10, 0x4, RZ ;  /* 0x000000040a197810 */ /* 0x000fe40007ffe1ff */
[----:B------:R-:W-:Y:S01]  /*12e0*/  IADD3 R7, R7, -0x4, RZ ;  /* 0xfffffffc07077810 */ /* 0x000fe20007ffe0ff */
[----:B------:R-:W-:Y:S02]  /*12f0*/  IMAD.X R17, RZ, RZ, R17, P2 ;  /* 0x000000ffff117224 */ /* 0x000fe400010e0611 */
.L_x_4077:
[----:B------:R-:W-:Y:S05]  /*1300*/  BSYNC B0 ;  /* 0x0000000000007941 */ /* 0x000fea0003800000 */
.L_x_4076:
        /* <DEDUP_REMOVED lines=8> */
[--C-:B------:R-:W-:Y:S01]  /*1390*/  IMAD R12, R24, c[0x0][0x198], R5.reuse ;  /* 0x00006600180c7a24 */ /* 0x100fe200078e0205 */
[----:B------:R-:W-:Y:S01]  /*13a0*/  PRMT R5, R13, 0x7610, R5 ;  /* 0x000076100d057816 */ /* 0x000fe20000000005 */
[----:B------:R-:W-:Y:S02]  /*13b0*/  IMAD.MOV.U32 R9, RZ, RZ, c[0x0][0x170] ;  /* 0x00005c00ff097624 */ /* 0x000fe400078e00ff */
[----:B------:R-:W-:Y:S02]  /*13c0*/  IMAD.SHL.U32 R14, R12, 0x4, RZ ;  /* 0x000000040c0e7824 */ /* 0x000fe400078e00ff */
[----:B------:R-:W-:Y:S02]  /*13d0*/  IMAD.MOV.U32 R11, RZ, RZ, c[0x0][0x170] ;  /* 0x00005c00ff0b7624 */ /* 0x000fe400078e00ff */
[----:B------:R-:W-:Y:S01]  /*13e0*/  IMAD.MOV.U32 R8, RZ, RZ, c[0x0][0x174] ;  /* 0x00005d00ff087624 */ /* 0x000fe200078e00ff */
[----:B------:R-:W-:-:S04]  /*13f0*/  IADD3 R6, R14, 0x3, RZ ;  /* 0x000000030e067810 */ /* 0x000fc80007ffe0ff */
[----:B------:R-:W-:Y:S01]  /*1400*/  ISETP.GE.U32.AND P0, PT, R6, R7, PT ;  /* 0x000000070600720c */ /* 0x000fe20003f06070 */
[----:B------:R-:W-:-:S12]  /*1410*/  IMAD.MOV.U32 R6, RZ, RZ, c[0x0][0x174] ;  /* 0x00005d00ff067624 */ /* 0x000fd800078e00ff */
        /* <DEDUP_REMOVED lines=8> */
.L_x_4084:
[----:B------:R-:W-:-:S05]  /*14a0*/  IMAD.WIDE.U32 R14, R12, 0x4, R16 ;  /* 0x000000040c0e7825 */ /* 0x000fca00078e0010 */
[----:B------:R0:W2:Y:S01]  /*14b0*/  LDG.E R30, [R14.64] ;  /* 0x000000240e1e7981 */ /* 0x0000a2000c1e1900 */
[----:B------:R-:W-:Y:S01]  /*14c0*/  LOP3.LUT R26, R0, 0xff, RZ, 0xc0, !PT ;  /* 0x000000ff001a7812 */ /* 0x000fe200078ec0ff */
[----:B------:R-:W-:Y:S01]  /*14d0*/  IMAD.IADD R27, R18, 0x1, R25 ;  /* 0x00000001121b7824 */ /* 0x000fe200078e0219 */
[----:B------:R-:W-:Y:S02]  /*14e0*/  LOP3.LUT R29, R13, 0xff, RZ, 0xc0, !PT ;  /* 0x000000ff0d1d7812 */ /* 0x000fe400078ec0ff */
[----:B------:R-:W-:Y:S02]  /*14f0*/  LOP3.LUT R31, R5, 0xff, RZ, 0xc0, !PT ;  /* 0x000000ff051f7812 */ /* 0x000fe400078ec0ff */
[----:B------:R-:W-:Y:S02]  /*1500*/  ISETP.GE.U32.AND P0, PT, R4, R27, PT ;  /* 0x0000001b0400720c */ /* 0x000fe40003f06070 */
[----:B------:R-:W-:Y:S02]  /*1510*/  IADD3 R28, R27, 0x1, RZ ;  /* 0x000000011b1c7810 */ /* 0x000fe40007ffe0ff */
[----:B------:R-:W-:-:S02]  /*1520*/  ISETP.GE.AND.EX P0, PT, R3, RZ, PT, P0 ;  /* 0x000000ff0300720c */ /* 0x000fc40003f06300 */
[----:B0-----:R-:W-:Y:S02]  /*1530*/  LOP3.LUT R14, R10, 0xff, RZ, 0xc0, !PT ;  /* 0x000000ff0a0e7812 */ /* 0x001fe400078ec0ff */
[----:B------:R-:W-:Y:S02]  /*1540*/  IADD3 R12, R12, c[0x0][0x184], RZ ;  /* 0x000061000c0c7a10 */ /* 0x000fe40007ffe0ff */
[----:B------:R-:W-:Y:S02]  /*1550*/  IADD3 R33, R27, 0x3, RZ ;  /* 0x000000031b217810 */ /* 0x000fe40007ffe0ff */
[C---:B--2---:R-:W-:Y:S02]  /*1560*/  LOP3.LUT R21, R30.reuse, 0xff, RZ, 0xc0, !PT ;  /* 0x000000ff1e157812 */ /* 0x044fe400078ec0ff */
[----:B------:R-:W-:Y:S02]  /*1570*/  PRMT R18, R30, 0x7771, RZ ;  /* 0x000077711e127816 */ /* 0x000fe400000000ff */
[----:B------:R-:W-:-:S02]  /*1580*/  ISETP.NE.AND P1, PT, R26, R21, PT ;  /* 0x000000151a00720c */ /* 0x000fc40003f25270 */
[C---:B------:R-:W-:Y:S02]  /*1590*/  PRMT R21, R30.reuse, 0x7770, RZ ;  /* 0x000077701e157816 */ /* 0x040fe400000000ff */
[----:B------:R-:W-:Y:S02]  /*15a0*/  PRMT R20, R30, 0x7771, RZ ;  /* 0x000077711e147816 */ /* 0x000fe400000000ff */
[C---:B------:R-:W-:Y:S02]  /*15b0*/  ISETP.NE.AND P6, PT, R29.reuse, R18, PT ;  /* 0x000000121d00720c */ /* 0x040fe40003fc5270 */
[----:B------:R-:W-:Y:S02]  /*15c0*/  ISETP.GE.U32.AND P4, PT, R26, R21, PT ;  /* 0x000000151a00720c */ /* 0x000fe40003f86070 */
[----:B------:R-:W-:Y:S02]  /*15d0*/  ISETP.GE.U32.AND P5, PT, R29, R20, PT ;  /* 0x000000141d00720c */ /* 0x000fe40003fa6070 */
[----:B------:R-:W-:-:S02]  /*15e0*/  SEL R26, RZ, 0xffffffff, P0 ;  /* 0xffffffffff1a7807 */ /* 0x000fc40000000000 */
[C---:B------:R-:W-:Y:S02]  /*15f0*/  PRMT R29, R30.reuse, 0x7772, RZ ;  /* 0x000077721e1d7816 */ /* 0x040fe400000000ff */
[----:B------:R-:W-:Y:S02]  /*1600*/  PRMT R15, R30, 0x7772, RZ ;  /* 0x000077721e0f7816 */ /* 0x000fe400000000ff */
[----:B------:R-:W-:Y:S02]  /*1610*/  ISETP.GE.U32.AND P0, PT, R11, R28, PT ;  /* 0x0000001c0b00720c */ /* 0x000fe40003f06070 */
[----:B------:R-:W-:Y:S02]  /*1620*/  @P1 SEL R26, RZ, 0xffffffff, P4 ;  /* 0xffffffffff1a1807 */ /* 0x000fe40002000000 */
[C---:B------:R-:W-:Y:S02]  /*1630*/  ISETP.GE.U32.AND P1, PT, R14.reuse, R15, PT ;  /* 0x0000000f0e00720c */ /* 0x040fe40003f26070 */
[----:B------:R-:W-:-:S02]  /*1640*/  ISETP.NE.AND P4, PT, R14, R29, PT ;  /* 0x0000001d0e00720c */ /* 0x000fc40003f85270 */
[----:B------:R-:W-:Y:S02]  /*1650*/  ISETP.GE.AND.EX P0, PT, R8, RZ, PT, P0 ;  /* 0x000000ff0800720c */ /* 0x000fe40003f06300 */
[C---:B------:R-:W-:Y:S02]  /*1660*/  PRMT R18, R30.reuse, 0x7773, RZ ;  /* 0x000077731e127816 */ /* 0x040fe400000000ff */
[----:B------:R-:W-:Y:S02]  /*1670*/  PRMT R14, R30, 0x7773, RZ ;  /* 0x000077731e0e7816 */ /* 0x000fe400000000ff */
[----:B------:R-:W-:Y:S02]  /*1680*/  IADD3 R30, R27, 0x2, RZ ;  /* 0x000000021b1e7810 */ /* 0x000fe40007ffe0ff */
[----:B------:R-:W-:Y:S02]  /*1690*/  SEL R29, RZ, 0xffffffff, P5 ;  /* 0xffffffffff1d7807 */ /* 0x000fe40002800000 */
[----:B------:R-:W-:-:S02]  /*16a0*/  @!P6 SEL R29, RZ, 0xffffffff, P0 ;  /* 0xffffffffff1de807 */ /* 0x000fc40000000000 */
[----:B------:R-:W-:Y:S01]  /*16b0*/  ISETP.NE.AND P6, PT, R31, R18, PT ;  /* 0x000000121f00720c */ /* 0x000fe20003fc5270 */
[----:B------:R-:W-:Y:S01]  /*16c0*/  IMAD.SHL.U32 R18, R12, 0x4, RZ ;  /* 0x000000040c127824 */ /* 0x000fe200078e00ff */
[----:B------:R-:W-:Y:S02]  /*16d0*/  ISETP.GE.U32.AND P0, PT, R9, R30, PT ;  /* 0x0000001e0900720c */ /* 0x000fe40003f06070 */
[----:B------:R-:W-:Y:S02]  /*16e0*/  ISETP.GE.U32.AND P5, PT, R31, R14, PT ;  /* 0x0000000e1f00720c */ /* 0x000fe40003fa6070 */
[----:B------:R-:W-:Y:S02]  /*16f0*/  SEL R31, RZ, 0xffffffff, P1 ;  /* 0xffffffffff1f7807 */ /* 0x000fe40000800000 */
[----:B------:R-:W-:Y:S02]  /*1700*/  ISETP.GE.U32.AND P1, PT, R44, R33, PT ;  /* 0x000000212c00720c */ /* 0x000fe40003f26070 */
[----:B------:R-:W-:-:S02]  /*1710*/  ISETP.GE.AND.EX P0, PT, R6, RZ, PT, P0 ;  /* 0x000000ff0600720c */ /* 0x000fc40003f06300 */
[----:B------:R-:W-:Y:S02]  /*1720*/  IADD3 R34, R18, 0x3, RZ ;  /* 0x0000000312227810 */ /* 0x000fe40007ffe0ff */
[----:B------:R-:W-:Y:S02]  /*1730*/  ISETP.GE.AND.EX P1, PT, R45, RZ, PT, P1 ;  /* 0x000000ff2d00720c */ /* 0x000fe40003f26310 */
[----:B------:R-:W-:Y:S02]  /*1740*/  @!P4 SEL R31, RZ, 0xffffffff, P0 ;  /* 0xffffffffff1fc807 */ /* 0x000fe40000000000 */
[----:B------:R-:W-:Y:S02]  /*1750*/  ISETP.GE.U32.AND P0, PT, R34, R7, PT ;  /* 0x000000072200720c */ /* 0x000fe40003f06070 */
[----:B------:R-:W-:Y:S02]  /*1760*/  SEL R32, RZ, 0xffffffff, P5 ;  /* 0xffffffffff207807 */ /* 0x000fe40002800000 */
        /* <DEDUP_REMOVED lines=17> */
[----:B------:R-:W-:Y:S02]  /*1880*/  SEL R3, R3, RZ, !P5 ;  /* 0x000000ff03037207 */ /* 0x000fe40006800000 */
[----:B------:R-:W-:-:S02]  /*1890*/  SEL R8, R8, RZ, !P1 ;  /* 0x000000ff08087207 */ /* 0x000fc40004800000 */
[----:B------:R-:W-:Y:S02]  /*18a0*/  SEL R6, R6, RZ, !P4 ;  /* 0x000000ff06067207 */ /* 0x000fe40006000000 */
[----:B------:R-:W-:Y:S01]  /*18b0*/  SEL R45, R45, RZ, !P6 ;  /* 0x000000ff2d2d7207 */ /* 0x000fe20007000000 */
[----:B------:R-:W-:Y:S05]  /*18c0*/  @!P0 BRA `(.L_x_4084) ;  /* 0xfffffbd000008947 */ /* 0x000fea000383ffff */
.L_x_4083:
[----:B------:R-:W-:Y:S05]  /*18d0*/  BSYNC B0 ;  /* 0x0000000000007941 */ /* 0x000fea0003800000 */
.L_x_4082:
        /* <DEDUP_REMOVED lines=8> */
.L_x_4086:
[----:B------:R-:W-:Y:S05]  /*1960*/  BSYNC B0 ;  /* 0x0000000000007941 */ /* 0x000fea0003800000 */
.L_x_4085:
        /* <DEDUP_REMOVED lines=25> */
.L_x_4088:
[----:B------:R-:W-:Y:S05]  /*1b00*/  BSYNC B0 ;  /* 0x0000000000007941 */ /* 0x000fea0003800000 */
.L_x_4087:
[----:B------:R-:W-:Y:S01]  /*1b10*/  LOP3.LUT R12, R0, 0xff, RZ, 0xc0, !PT ;  /* 0x000000ff000c7812 */ /* 0x000fe200078ec0ff */
[----:B------:R-:W-:Y:S01]  /*1b20*/  IMAD.MOV.U32 R30, RZ, RZ, RZ ;  /* 0x000000ffff1e7224 */ /* 0x000fe200078e00ff */
[----:B------:R-:W-:Y:S02]  /*1b30*/  LOP3.LUT R7, R13, 0xff, RZ, 0xc0, !PT ;  /* 0x000000ff0d077812 */ /* 0x000fe400078ec0ff */
[----:B------:R-:W-:Y:S02]  /*1b40*/  ISETP.GE.U32.AND P0, PT, R4, R11, PT ;  /* 0x0000000b0400720c */ /* 0x000fe40003f06070 */
[----:B------:R-:W-:-:S02]  /*1b50*/  ISETP.NE.AND P2, PT, R12, R7, PT ;  /* 0x000000070c00720c */ /* 0x000fc40003f45270 */
[----:B------:R-:W-:Y:S02]  /*1b60*/  ISETP.GE.AND.EX P0, PT, R3, R8, PT, P0 ;  /* 0x000000080300720c */ /* 0x000fe40003f06300 */
[----:B------:R-:W-:Y:S02]  /*1b70*/  ISETP.GE.U32.AND P1, PT, R12, R7, PT ;  /* 0x000000070c00720c */ /* 0x000fe40003f26070 */
[----:B------:R-:W-:-:S07]  /*1b80*/  SEL R7, RZ, 0xffffffff, P0 ;  /* 0xffffffffff077807 */ /* 0x000fce0000000000 */
[----:B------:R-:W-:-:S04]  /*1b90*/  @P2 SEL R7, RZ, 0xffffffff, P1 ;  /* 0xffffffffff072807 */ /* 0x000fc80000800000 */
[----:B------:R-:W-:-:S04]  /*1ba0*/  LOP3.LUT R7, R7, 0x1, RZ, 0xc0, !PT ;  /* 0x0000000107077812 */ /* 0x000fc800078ec0ff */
[----:B------:R-:W-:Y:S02]  /*1bb0*/  ISETP.NE.U32.AND P0, PT, R7, 0x1, PT ;  /* 0x000000010700780c */ /* 0x000fe40003f05070 */
[----:B------:R-:W-:Y:S02]  /*1bc0*/  LOP3.LUT R7, R10, 0xff, RZ, 0xc0, !PT ;  /* 0x000000ff0a077812 */ /* 0x000fe400078ec0ff */
[----:B------:R-:W-:Y:S02]  /*1bd0*/  SEL R13, R0, R13, !P0 ;  /* 0x0000000d000d7207 */ /* 0x000fe40004000000 */
[----:B------:R-:W-:Y:S02]  /*1be0*/  SEL R4, R4, R11, !P0 ;  /* 0x0000000b04047207 */ /* 0x000fe40004000000 */
[----:B------:R-:W-:Y:S02]  /*1bf0*/  LOP3.LUT R0, R13, 0xff, RZ, 0xc0, !PT ;  /* 0x000000ff0d007812 */ /* 0x000fe400078ec0ff */
[----:B------:R-:W-:-:S02]  /*1c00*/  SEL R11, R3, R8, !P0 ;  /* 0x00000008030b7207 */ /* 0x000fc40004000000 */
[----:B------:R-:W-:Y:S02]  /*1c10*/  ISETP.NE.AND P1, PT, R0, R7, PT ;  /* 0x000000070000720c */ /* 0x000fe40003f25270 */
[----:B------:R-:W-:Y:S02]  /*1c20*/  ISETP.GE.U32.AND P0, PT, R4, R9, PT ;  /* 0x000000090400720c */ /* 0x000fe40003f06070 */
[----:B------:R-:W-:Y:S02]  /*1c30*/  ISETP.GE.U32.AND P2, PT, R0, R7, PT ;  /* 0x000000070000720c */ /* 0x000fe40003f46070 */
[----:B------:R-:W-:Y:S02]  /*1c40*/  ISETP.GE.AND.EX P0, PT, R11, R6, PT, P0 ;  /* 0x000000060b00720c */ /* 0x000fe40003f06300 */
[----:B------:R-:W-:Y:S02]  /*1c50*/  LOP3.LUT R3, R5, 0xff, RZ, 0xc0, !PT ;  /* 0x000000ff05037812 */ /* 0x000fe400078ec0ff */
[----:B------:R-:W-:-:S02]  /*1c60*/  SEL R0, RZ, 0xffffffff, P0 ;  /* 0xffffffffff007807 */ /* 0x000fc40000000000 */
[----:B------:R-:W-:Y:S02]  /*1c70*/  PRMT R7, RZ, 0x7610, R7 ;  /* 0x00007610ff077816 */ /* 0x000fe40000000007 */
        /* <DEDUP_REMOVED lines=9> */
[----:B------:R-:W-:Y:S01]  /*1d10*/  ISETP.GE.U32.AND P2, PT, R0, R3, PT ;  /* 0x000000030000720c */ /* 0x000fe20003f46070 */
[----:B------:R-:W-:Y:S01]  /*1d20*/  IMAD.MOV.U32 R3, RZ, RZ, RZ ;  /* 0x000000ffff037224 */ /* 0x000fe200078e00ff */
        /* <DEDUP_REMOVED lines=8> */
[----:B------:R-:W-:Y:S01]  /*1db0*/  PRMT R9, R5, 0x7610, R9 ;  /* 0x0000761005097816 */ /* 0x000fe20000000009 */
[----:B------:R-:W-:Y:S05]  /*1dc0*/  BRA `(.L_x_4074) ;  /* 0x0000b9a000007947 */ /* 0x000fea0003800000 */
.L_x_4075:
        /* <DEDUP_REMOVED lines=59> */
.L_x_4099:
        /* <DEDUP_REMOVED lines=225> */
.L_x_4094:
        /* <DEDUP_REMOVED lines=218> */
.L_x_4095:
        /* <DEDUP_REMOVED lines=221> */
.L_x_4096:
[----:B------:R-:W-:-:S04]  /*4b00*/  LOP3.LUT R3, R3, 0xfffffffe, RZ, 0xc0, !PT ;  /* 0xfffffffe03037812 */ /* 0x000fc800078ec0ff */
[----:B------:R-:W-:-:S05]  /*4b10*/  IADD3 R4, P0, R3, R16, RZ ;  /* 0x0000001003047210 */ /* 0x000fca0007f1e0ff */
[----:B------:R-:W-:-:S05]  /*4b20*/  IMAD.X R5, RZ, RZ, R17, P0 ;  /* 0x000000ffff057224 */ /* 0x000fca00000e0611 */
[----:B------:R-:W2:Y:S02]  /*4b30*/  LDG.E.U16 R4, [R4.64] ;  /* 0x0000002404047981 */ /* 0x000ea4000c1e1500 */
[C---:B--2---:R-:W-:Y:S02]  /*4b40*/  PRMT R31, R4.reuse, 0x7770, RZ ;  /* 0x00007770041f7816 */ /* 0x044fe400000000ff */
[----:B------:R-:W-:Y:S01]  /*4b50*/  PRMT R3, R4, 0x7771, RZ ;  /* 0x0000777104037816 */ /* 0x000fe200000000ff */
        /* <DEDUP_REMOVED lines=225> */
.L_x_4097:
[----:B------:R-:W-:-:S04]  /*5970*/  LOP3.LUT R5, R26, 0xfffffffe, RZ, 0xc0, !PT ;  /* 0xfffffffe1a057812 */ /* 0x000fc800078ec0ff */
[----:B------:R-:W-:-:S05]  /*5980*/  IADD3 R4, P0, R5, R16, RZ ;  /* 0x0000001005047210 */ /* 0x000fca0007f1e0ff */
[----:B------:R-:W-:-:S05]  /*5990*/  IMAD.X R5, RZ, RZ, R17, P0 ;  /* 0x000000ffff057224 */ /* 0x000fca00000e0611 */
[----:B------:R0:W2:Y:S01]  /*59a0*/  LDG.E.U16 R4, [R4.64] ;  /* 0x0000002404047981 */ /* 0x0000a2000c1e1500 */
[C---:B------:R-:W-:Y:S02]  /*59b0*/  PRMT R27, R9.reuse, 0x9910, RZ ;  /* 0x00009910091b7816 */ /* 0x040fe400000000ff */
[----:B------:R-:W-:Y:S02]  /*59c0*/  LOP3.LUT R0, R10, 0xff, RZ, 0xc0, !PT ;  /* 0x000000ff0a007812 */ /* 0x000fe400078ec0ff */
[----:B------:R-:W-:Y:S02]  /*59d0*/  LOP3.LUT R29, R9, 0xffff, RZ, 0xc0, !PT ;  /* 0x0000ffff091d7812 */ /* 0x000fe400078ec0ff */
[----:B------:R-:W-:Y:S02]  /*59e0*/  ISETP.NE.AND P6, PT, R0, R27, PT ;  /* 0x0000001b0000720c */ /* 0x000fe40003fc5270 */
[----:B------:R-:W-:Y:S02]  /*59f0*/  ISETP.GE.U32.AND P5, PT, R12, R45, PT ;  /* 0x0000002d0c00720c */ /* 0x000fe40003fa6070 */
[----:B------:R-:W-:-:S02]  /*5a00*/  ISETP.GE.U32.AND P2, PT, R0, R29, PT ;  /* 0x0000001d0000720c */ /* 0x000fc40003f46070 */
[----:B------:R-:W-:Y:S02]  /*5a10*/  ISETP.GE.AND.EX P5, PT, R11, RZ, PT, P5 ;  /* 0x000000ff0b00720c */ /* 0x000fe40003fa6350 */
[----:B------:R-:W-:Y:S02]  /*5a20*/  LOP3.LUT R26, R13, 0xff, RZ, 0xc0, !PT ;  /* 0x000000ff0d1a7812 */ /* 0x000fe400078ec0ff */
[C---:B------:R-:W-:Y:S02]  /*5a30*/  PRMT R27, R8.reuse, 0x9910, RZ ;  /* 0x00009910081b7816 */ /* 0x040fe400000000ff */
[----:B------:R-:W-:Y:S02]  /*5a40*/  SEL R29, RZ, 0xffffffff, P2 ;  /* 0xffffffffff1d7807 */ /* 0x000fe40001000000 */
[----:B------:R-:W-:Y:S02]  /*5a50*/  @!P6 SEL R29, RZ, 0xffffffff, P5 ;  /* 0xffffffffff1de807 */ /* 0x000fe40002800000 */
[----:B------:R-:W-:-:S02]  /*5a60*/  LOP3.LUT R47, R8, 0xffff, RZ, 0xc0, !PT ;  /* 0x0000ffff082f7812 */ /* 0x000fc400078ec0ff */
[C---:B------:R-:W-:Y:S02]  /*5a70*/  ISETP.NE.AND P4, PT, R26.reuse, R27, PT ;  /* 0x0000001b1a00720c */ /* 0x040fe40003f85270 */
[----:B------:R-:W-:Y:S02]  /*5a80*/  ISETP.GE.U32.AND P6, PT, R15, R45, PT ;  /* 0x0000002d0f00720c */ /* 0x000fe40003fc6070 */
[----:B------:R-:W-:Y:S02]  /*5a90*/  ISETP.GE.U32.AND P0, PT, R26, R47, PT ;  /* 0x0000002f1a00720c */ /* 0x000fe40003f06070 */
[----:B------:R-:W-:Y:S02]  /*5aa0*/  ISETP.GE.AND.EX P6, PT, R14, RZ, PT, P6 ;  /* 0x000000ff0e00720c */ /* 0x000fe40003fc6360 */
[----:B------:R-:W-:Y:S02]  /*5ab0*/  LOP3.LUT R0, R18, 0xff, RZ, 0xc0, !PT ;  /* 0x000000ff12007812 */ /* 0x000fe400078ec0ff */
[----:B------:R-:W-:-:S02]  /*5ac0*/  LOP3.LUT R47, R7, 0xffff, RZ, 0xc0, !PT ;  /* 0x0000ffff072f7812 */ /* 0x000fc400078ec0ff */
[----:B------:R-:W-:Y:S02]  /*5ad0*/  PRMT R27, R7, 0x9910, RZ ;  /* 0x00009910071b7816 */ /* 0x000fe400000000ff */
[----:B------:R-:W-:Y:S02]  /*5ae0*/  SEL R30, RZ, 0xffffffff, P6 ;  /* 0xffffffffff1e7807 */ /* 0x000fe40003000000 */
[----:B0-----:R-:W-:Y:S02]  /*5af0*/  LOP3.LUT R5, R25, 0xff, RZ, 0xc0, !PT ;  /* 0x000000ff19057812 */ /* 0x001fe400078ec0ff */
[----:B------:R-:W-:Y:S02]  /*5b00*/  LOP3.LUT R28, R6, 0xffff, RZ, 0xc0, !PT ;  /* 0x0000ffff061c7812 */ /* 0x000fe400078ec0ff */
[C---:B------:R-:W-:Y:S02]  /*5b10*/  ISETP.GE.U32.AND P2, PT, R0.reuse, R47, PT ;  /* 0x0000002f0000720c */ /* 0x040fe40003f46070 */
[----:B------:R-:W-:-:S02]  /*5b20*/  ISETP.NE.AND P6, PT, R0, R27, PT ;  /* 0x0000001b0000720c */ /* 0x000fc40003fc5270 */
[----:B------:R-:W-:Y:S02]  /*5b30*/  IADD3 R0, R45, c[0x0][0x184], RZ ;  /* 0x000061002d007a10 */ /* 0x000fe40007ffe0ff */
[----:B------:R-:W-:Y:S02]  /*5b40*/  ISETP.GE.U32.AND P3, PT, R5, R28, PT ;  /* 0x0000001c0500720c */ /* 0x000fe40003f66070 */
[----:B------:R-:W-:Y:S02]  /*5b50*/  @P4 SEL R30, RZ, 0xffffffff, P0 ;  /* 0xffffffffff1e4807 */ /* 0x000fe40000000000 */
[----:B------:R-:W-:Y:S02]  /*5b60*/  LOP3.LUT R26, R32, 0xff, RZ, 0xc0, !PT ;  /* 0x000000ff201a7812 */ /* 0x000fe400078ec0ff */
[----:B------:R-:W-:Y:S02]  /*5b70*/  LOP3.LUT R47, R31, 0xffff, RZ, 0xc0, !PT ;  /* 0x0000ffff1f2f7812 */ /* 0x000fe400078ec0ff */
[----:B------:R-:W-:-:S02]  /*5b80*/  PRMT R28, R6, 0x9910, RZ ;  /* 0x00009910061c7816 */ /* 0x000fc400000000ff */
[----:B------:R-:W-:Y:S02]  /*5b90*/  ISETP.GE.U32.AND P0, PT, R21, R0, PT ;  /* 0x000000001500720c */ /* 0x000fe40003f06070 */
[----:B------:R-:W-:Y:S02]  /*5ba0*/  ISETP.GE.U32.AND P5, PT, R26, R47, PT ;  /* 0x0000002f1a00720c */ /* 0x000fe40003fa6070 */
[----:B------:R-:W-:Y:S02]  /*5bb0*/  ISETP.NE.AND P4, PT, R5, R28, PT ;  /* 0x0000001c0500720c */ /* 0x000fe40003f85270 */
[----:B------:R-:W-:Y:S02]  /*5bc0*/  ISETP.GE.AND.EX P0, PT, R20, RZ, PT, P0 ;  /* 0x000000ff1400720c */ /* 0x000fe40003f06300 */
[----:B------:R-:W-:Y:S02]  /*5bd0*/  PRMT R47, R31, 0x9910, RZ ;  /* 0x000099101f2f7816 */ /* 0x000fe400000000ff */
[----:B------:R-:W-:-:S02]  /*5be0*/  LOP3.LUT R27, R38, 0xff, RZ, 0xc0, !PT ;  /* 0x000000ff261b7812 */ /* 0x000fc400078ec0ff */
[C---:B------:R-:W-:Y:S02]  /*5bf0*/  LOP3.LUT R28, R3.reuse, 0xffff, RZ, 0xc0, !PT ;  /* 0x0000ffff031c7812 */ /* 0x040fe400078ec0ff */
[----:B------:R-:W-:Y:S02]  /*5c00*/  SEL R5, RZ, 0xffffffff, P2 ;  /* 0xffffffffff057807 */ /* 0x000fe40001000000 */
[----:B------:R-:W-:Y:S02]  /*5c10*/  PRMT R46, R3, 0x9910, RZ ;  /* 0x00009910032e7816 */ /* 0x000fe400000000ff */
[----:B------:R-:W-:Y:S02]  /*5c20*/  @!P6 SEL R5, RZ, 0xffffffff, P0 ;  /* 0xffffffffff05e807 */ /* 0x000fe40000000000 */
[----:B------:R-:W-:Y:S02]  /*5c30*/  ISETP.NE.AND P6, PT, R26, R47, PT ;  /* 0x0000002f1a00720c */ /* 0x000fe40003fc5270 */
[----:B------:R-:W-:-:S02]  /*5c40*/  ISETP.GE.U32.AND P0, PT, R24, R0, PT ;  /* 0x000000001800720c */ /* 0x000fc40003f06070 */
[C---:B------:R-:W-:Y:S02]  /*5c50*/  ISETP.GE.U32.AND P2, PT, R27.reuse, R28, PT ;  /* 0x0000001c1b00720c */ /* 0x040fe40003f46070 */
[----:B------:R-:W-:Y:S02]  /*5c60*/  IADD3 R26, R0, c[0x0][0x184], RZ ;  /* 0x00006100001a7a10 */ /* 0x000fe40007ffe0ff */
[----:B------:R-:W-:Y:S02]  /*5c70*/  SEL R28, RZ, 0xffffffff, P3 ;  /* 0xffffffffff1c7807 */ /* 0x000fe40001800000 */
[----:B------:R-:W-:Y:S02]  /*5c80*/  ISETP.NE.AND P3, PT, R27, R46, PT ;  /* 0x0000002e1b00720c */ /* 0x000fe40003f65270 */
[----:B------:R-:W-:Y:S02]  /*5c90*/  ISETP.GE.AND.EX P0, PT, R33, RZ, PT, P0 ;  /* 0x000000ff2100720c */ /* 0x000fe40003f06300 */
[----:B------:R-:W-:-:S02]  /*5ca0*/  SEL R27, RZ, 0xffffffff, P5 ;  /* 0xffffffffff1b7807 */ /* 0x000fc40002800000 */
[----:B------:R-:W-:Y:S02]  /*5cb0*/  ISETP.GE.U32.AND P5, PT, R37, R26, PT ;  /* 0x0000001a2500720c */ /* 0x000fe40003fa6070 */
[----:B------:R-:W-:Y:S02]  /*5cc0*/  @!P4 SEL R28, RZ, 0xffffffff, P0 ;  /* 0xffffffffff1cc807 */ /* 0x000fe40000000000 */
[----:B------:R-:W-:Y:S02]  /*5cd0*/  ISETP.GE.AND.EX P0, PT, R36, RZ, PT, P5 ;  /* 0x000000ff2400720c */ /* 0x000fe40003f06350 */
[----:B------:R-:W-:Y:S02]  /*5ce0*/  LOP3.LUT R46, R42, 0xff, RZ, 0xc0, !PT ;  /* 0x000000ff2a2e7812 */ /* 0x000fe400078ec0ff */
[----:B------:R-:W-:Y:S02]  /*5cf0*/  LOP3.LUT R29, R29, 0x1, RZ, 0xc0, !PT ;  /* 0x000000011d1d7812 */ /* 0x000fe400078ec0ff */
[----:B------:R-:W-:-:S02]  /*5d00*/  LOP3.LUT R30, R30, 0x1, RZ, 0xc0, !PT ;  /* 0x000000011e1e7812 */ /* 0x000fc400078ec0ff */
[----:B------:R-:W-:Y:S02]  /*5d10*/  @!P6 SEL R27, RZ, 0xffffffff, P0 ;  /* 0xffffffffff1be807 */ /* 0x000fe40000000000 */
[----:B------:R-:W-:Y:S02]  /*5d20*/  ISETP.GE.U32.AND P0, PT, R41, R26, PT ;  /* 0x0000001a2900720c */ /* 0x000fe40003f06070 */
[----:B------:R-:W-:Y:S02]  /*5d30*/  ISETP.NE.U32.AND P5, PT, R29, 0x1, PT ;  /* 0x000000011d00780c */ /* 0x000fe40003fa5070 */
[----:B------:R-:W-:Y:S02]  /*5d40*/  ISETP.NE.U32.AND P4, PT, R30, 0x1, PT ;  /* 0x000000011e00780c */ /* 0x000fe40003f85070 */
[----:B------:R-:W-:Y:S02]  /*5d50*/  IADD3 R29, R26, c[0x0][0x184], RZ ;  /* 0x000061001a1d7a10 */ /* 0x000fe40007ffe0ff */
[----:B------:R-:W-:-:S02]  /*5d60*/  SEL R30, RZ, 0xffffffff, P2 ;  /* 0xffffffffff1e7807 */ /* 0x000fc40001000000 */
[----:B------:R-:W-:Y:S02]  /*5d70*/  ISETP.GE.AND.EX P2, PT, R40, RZ, PT, P0 ;  /* 0x000000ff2800720c */ /* 0x000fe40003f46300 */
[----:B------:R-:W-:Y:S02]  /*5d80*/  ISETP.GE.U32.AND P0, PT, R44, R29, PT ;  /* 0x0000001d2c00720c */ /* 0x000fe40003f06070 */
[----:B------:R-:W-:Y:S02]  /*5d90*/  LOP3.LUT R49, R39, 0xff, RZ, 0xc0, !PT ;  /* 0x000000ff27317812 */ /* 0x000fe400078ec0ff */
[----:B------:R-:W-:Y:S02]  /*5da0*/  @!P3 SEL R30, RZ, 0xffffffff, P2 ;  /* 0xffffffffff1eb807 */ /* 0x000fe40001000000 */
[----:B------:R-:W-:Y:S02]  /*5db0*/  ISETP.GE.AND.EX P0, PT, R43, RZ, PT, P0 ;  /* 0x000000ff2b00720c */ /* 0x000fe40003f06300 */
[----:B------:R-:W-:-:S02]  /*5dc0*/  LOP3.LUT R5, R5, 0x1, RZ, 0xc0, !PT ;  /* 0x0000000105057812 */ /* 0x000fc400078ec0ff */
[----:B------:R-:W-:Y:S02]  /*5dd0*/  LOP3.LUT R28, R28, 0x1, RZ, 0xc0, !PT ;  /* 0x000000011c1c7812 */ /* 0x000fe400078ec0ff */
[-C--:B------:R-:W-:Y:S02]  /*5de0*/  SEL R12, R12, R45.reuse, !P5 ;  /* 0x0000002d0c0c7207 */ /* 0x080fe40006800000 */
[----:B------:R-:W-:Y:S02]  /*5df0*/  SEL R15, R15, R45, !P4 ;  /* 0x0000002d0f0f7207 */ /* 0x000fe40006000000 */
[----:B------:R-:W-:Y:S02]  /*5e00*/  IADD3 R45, R29, c[0x0][0x184], RZ ;  /* 0x000061001d2d7a10 */ /* 0x000fe40007ffe0ff */
[----:B------:R-:W-:Y:S02]  /*5e10*/  LOP3.LUT R27, R27, 0x1, RZ, 0xc0, !PT ;  /* 0x000000011b1b7812 */ /* 0x000fe400078ec0ff */
[----:B------:R-:W-:-:S02]  /*5e20*/  LOP3.LUT R30, R30, 0x1, RZ, 0xc0, !PT ;  /* 0x000000011e1e7812 */ /* 0x000fc400078ec0ff */
[----:B------:R-:W-:Y:S02]  /*5e30*/  SEL R10, R10, R9, !P5 ;  /* 0x000000090a0a7207 */ /* 0x000fe40006800000 */
[----:B------:R-:W-:Y:S02]  /*5e40*/  SEL R11, R11, RZ, !P5 ;  /* 0x000000ff0b0b7207 */ /* 0x000fe40006800000 */
[----:B------:R-:W-:Y:S02]  /*5e50*/  SEL R13, R13, R8, !P4 ;  /* 0x000000080d0d7207 */ /* 0x000fe40006000000 */
[----:B------:R-:W-:Y:S02]  /*5e60*/  SEL R14, R14, RZ, !P4 ;  /* 0x000000ff0e0e7207 */ /* 0x000fe40006000000 */
[C---:B--2---:R-:W-:Y:S02]  /*5e70*/  LOP3.LUT R47, R4.reuse, 0xff, RZ, 0xc0, !PT ;  /* 0x000000ff042f7812 */ /* 0x044fe400078ec0ff */
[----:B------:R-:W-:-:S02]  /*5e80*/  PRMT R48, R4, 0x7771, RZ ;  /* 0x0000777104307816 */ /* 0x000fc400000000ff */
[----:B------:R-:W-:Y:S02]  /*5e90*/  ISETP.NE.AND P6, PT, R46, R47, PT ;  /* 0x0000002f2e00720c */ /* 0x000fe40003fc5270 */
[C---:B------:R-:W-:Y:S02]  /*5ea0*/  PRMT R47, R4.reuse, 0x7770, RZ ;  /* 0x00007770042f7816 */ /* 0x040fe400000000ff */
[----:B------:R-:W-:Y:S02]  /*5eb0*/  PRMT R4, R4, 0x7771, RZ ;  /* 0x0000777104047816 */ /* 0x000fe400000000ff */
[----:B------:R-:W-:Y:S02]  /*5ec0*/  ISETP.GE.U32.AND P2, PT, R46, R47, PT ;  /* 0x0000002f2e00720c */ /* 0x000fe40003f46070 */
[----:B------:R-:W-:Y:S02]  /*5ed0*/  ISETP.GE.U32.AND P3, PT, R49, R4, PT ;  /* 0x000000043100720c */ /* 0x000fe40003f66070 */
[----:B------:R-:W-:-:S02]  /*5ee0*/  SEL R46, RZ, 0xffffffff, P2 ;  /* 0xffffffffff2e7807 */ /* 0x000fc40001000000 */
[----:B------:R-:W-:Y:S02]  /*5ef0*/  ISETP.NE.AND P2, PT, R49, R48, PT ;  /* 0x000000303100720c */ /* 0x000fe40003f45270 */
[----:B------:R-:W-:Y:S02]  /*5f00*/  @!P6 SEL R46, RZ, 0xffffffff, P0 ;  /* 0xffffffffff2ee807 */ /* 0x000fe40000000000 */
[----:B------:R-:W-:Y:S02]  /*5f10*/  ISETP.NE.U32.AND P6, PT, R5, 0x1, PT ;  /* 0x000000010500780c */ /* 0x000fe40003fc5070 */
[----:B------:R-:W-:Y:S02]  /*5f20*/  SEL R5, RZ, 0xffffffff, P3 ;  /* 0xffffffffff057807 */ /* 0x000fe40001800000 */
[----:B------:R-:W-:Y:S02]  /*5f30*/  ISETP.NE.U32.AND P3, PT, R28, 0x1, PT ;  /* 0x000000011c00780c */ /* 0x000fe40003f65070 */
[----:B------:R-:W-:-:S02]  /*5f40*/  SEL R21, R21, R0, !P6 ;  /* 0x0000000015157207 */ /* 0x000fc40007000000 */
[----:B------:R-:W-:Y:S01]  /*5f50*/  SEL R24, R24, R0, !P3 ;  /* 0x0000000018187207 */ /* 0x000fe20005800000 */
[----:B------:R-:W-:Y:S01]  /*5f60*/  IMAD.MOV.U32 R0, RZ, RZ, c[0x0][0x184] ;  /* 0x00006100ff007624 */ /* 0x000fe200078e00ff */
[----:B------:R-:W-:Y:S02]  /*5f70*/  ISETP.GE.U32.AND P0, PT, R35, R29, PT ;  /* 0x0000001d2300720c */ /* 0x000fe40003f06070 */
[----:B------:R-:W-:Y:S01]  /*5f80*/  SEL R18, R18, R7, !P6 ;  /* 0x0000000712127207 */ /* 0x000fe20007000000 */
[----:B------:R-:W-:Y:S01]  /*5f90*/  IMAD R0, R0, 0x3, R45 ;  /* 0x0000000300007824 */ /* 0x000fe200078e022d */
[----:B------:R-:W-:Y:S02]  /*5fa0*/  ISETP.GE.AND.EX P0, PT, R34, RZ, PT, P0 ;  /* 0x000000ff2200720c */ /* 0x000fe40003f06300 */
[----:B------:R-:W-:Y:S02]  /*5fb0*/  SEL R20, R20, RZ, !P6 ;  /* 0x000000ff14147207 */ /* 0x000fe40007000000 */
[----:B------:R-:W-:-:S02]  /*5fc0*/  ISETP.GE.U32.AND P6, PT, R0, c[0x0][0x17c], PT ;  /* 0x00005f0000007a0c */ /* 0x000fc40003fc6070 */
[----:B------:R-:W-:Y:S02]  /*5fd0*/  @!P2 SEL R5, RZ, 0xffffffff, P0 ;  /* 0xffffffffff05a807 */ /* 0x000fe40000000000 */
[----:B------:R-:W-:Y:S02]  /*5fe0*/  LOP3.LUT R46, R46, 0x1, RZ, 0xc0, !PT ;  /* 0x000000012e2e7812 */ /* 0x000fe400078ec0ff */
[----:B------:R-:W-:Y:S02]  /*5ff0*/  LOP3.LUT R5, R5, 0x1, RZ, 0xc0, !PT ;  /* 0x0000000105057812 */ /* 0x000fe400078ec0ff */
[----:B------:R-:W-:Y:S02]  /*6000*/  ISETP.NE.U32.AND P2, PT, R27, 0x1, PT ;  /* 0x000000011b00780c */ /* 0x000fe40003f45070 */
[----:B------:R-:W-:Y:S02]  /*6010*/  ISETP.NE.U32.AND P0, PT, R30, 0x1, PT ;  /* 0x000000011e00780c */ /* 0x000fe40003f05070 */
[----:B------:R-:W-:-:S02]  /*6020*/  ISETP.NE.U32.AND P5, PT, R46, 0x1, PT ;  /* 0x000000012e00780c */ /* 0x000fc40003fa5070 */
[----:B------:R-:W-:Y:S02]  /*6030*/  ISETP.NE.U32.AND P4, PT, R5, 0x1, PT ;  /* 0x000000010500780c */ /* 0x000fe40003f85070 */
[-C--:B------:R-:W-:Y:S02]  /*6040*/  SEL R37, R37, R26.reuse, !P2 ;  /* 0x0000001a25257207 */ /* 0x080fe40005000000 */
        /* <DEDUP_REMOVED lines=10> */
[----:B------:R-:W-:Y:S02]  /*60f0*/  SEL R39, R39, R4, !P4 ;  /* 0x0000000427277207 */ /* 0x000fe40006000000 */
[----:B------:R-:W-:Y:S02]  /*6100*/  SEL R43, R43, RZ, !P5 ;  /* 0x000000ff2b2b7207 */ /* 0x000fe40006800000 */
[----:B------:R-:W-:Y:S01]  /*6110*/  SEL R34, R34, RZ, !P4 ;  /* 0x000000ff22227207 */ /* 0x000fe20006000000 */
[----:B------:R-:W-:Y:S01]  /*6120*/  @P6 CALL.REL.NOINC `(.L_x_4098) ;  /* 0x0000001000006944 */ /* 0x000fe20003c00000 */
[----:B------:R-:W-:Y:S05]  /*6130*/  BRA `(.L_x_4099) ;  /* 0xffffc04000007947 */ /* 0x000fea000383ffff */
.L_x_4098:
[----:B------:R-:W-:Y:S05]  /*6140*/  BSYNC B1 ;  /* 0x0000000000017941 */ /* 0x000fea0003800000 */
.L_x_4093:
[----:B------:R-:W-:Y:S02]  /*6150*/  PRMT R5, R47, 0x7610, R5 ;  /* 0x000076102f057816 */ /* 0x000fe40000000005 */
.L_x_4092:
[----:B------:R-:W-:Y:S05]  /*6160*/  BSYNC B0 ;  /* 0x0000000000007941 */ /* 0x000fea0003800000 */
.L_x_4091:
        /* <DEDUP_REMOVED lines=205> */
.L_x_4102:
        /* <DEDUP_REMOVED lines=209> */
.L_x_4103:
        /* <DEDUP_REMOVED lines=209> */
.L_x_4104:
        /* <DEDUP_REMOVED lines=209> */
.L_x_4105:
[----:B------:R-:W-:-:S04]  /*9570*/  LOP3.LUT R5, R28, 0xfffffffe, RZ, 0xc0, !PT ;  /* 0xfffffffe1c057812 */ /* 0x000fc800078ec0ff */
[----:B------:R-:W-:-:S05]  /*9580*/  IADD3 R16, P1, R5, R16, RZ ;  /* 0x0000001005107210 */ /* 0x000fca0007f3e0ff */
[----:B------:R-:W-:-:S05]  /*9590*/  IMAD.X R17, RZ, RZ, R17, P1 ;  /* 0x000000ffff117224 */ /* 0x000fca00008e0611 */
[----:B------:R-:W2:Y:S02]  /*95a0*/  LDG.E.U16 R16, [R16.64] ;  /* 0x0000002410107981 */ /* 0x000ea4000c1e1500 */
[C---:B--2---:R-:W-:Y:S02]  /*95b0*/  PRMT R5, R16.reuse, 0x7770, RZ ;  /* 0x0000777010057816 */ /* 0x044fe400000000ff */
[----:B------:R-:W-:Y:S02]  /*95c0*/  PRMT R4, R16, 0x7771, RZ ;  /* 0x0000777110047816 */ /* 0x000fe400000000ff */
.L_x_4101:
[----:B------:R-:W-:Y:S05]  /*95d0*/  BSYNC B0 ;  /* 0x0000000000007941 */ /* 0x000fea0003800000 */
.L_x_4100:
[----:B------:R-:W-:Y:S01]  /*95e0*/  BSSY B0, `(.L_x_4106) ;  /* 0x0000073000007945 */ /* 0x000fe20003800000 */
[----:B------:R-:W-:Y:S05]  /*95f0*/  @P0 BRA `(.L_x_4107) ;  /* 0x0000071000000947 */ /* 0x000fea0003800000 */
[----:B------:R-:W-:Y:S02]  /*9600*/  LOP3.LUT R16, R8, 0xff, RZ, 0xc0, !PT ;  /* 0x000000ff08107812 */ /* 0x000fe400078ec0ff */
[----:B------:R-:W-:Y:S02]  /*9610*/  LOP3.LUT R27, R13, 0xff, RZ, 0xc0, !PT ;  /* 0x000000ff0d1b7812 */ /* 0x000fe400078ec0ff */
[----:B------:R-:W-:Y:S02]  /*9620*/  LOP3.LUT R0, R9, 0xff, RZ, 0xc0, !PT ;  /* 0x000000ff09007812 */ /* 0x000fe400078ec0ff */
[----:B------:R-:W-:-:S02]  /*9630*/  LOP3.LUT R17, R10, 0xff, RZ, 0xc0, !PT ;  /* 0x000000ff0a117812 */ /* 0x000fc400078ec0ff */
[----:B------:R-:W-:Y:S02]  /*9640*/  ISETP.NE.AND P2, PT, R27, R16, PT ;  /* 0x000000101b00720c */ /* 0x000fe40003f45270 */
[----:B------:R-:W-:Y:S02]  /*9650*/  ISETP.NE.AND P3, PT, R17, R0, PT ;  /* 0x000000001100720c */ /* 0x000fe40003f65270 */
[-C--:B------:R-:W-:Y:S02]  /*9660*/  ISETP.GE.U32.AND P1, PT, R15, R45.reuse, PT ;  /* 0x0000002d0f00720c */ /* 0x080fe40003f26070 */
[----:B------:R-:W-:Y:S02]  /*9670*/  ISETP.GE.U32.AND P5, PT, R27, R16, PT ;  /* 0x000000101b00720c */ /* 0x000fe40003fa6070 */
[----:B------:R-:W-:Y:S02]  /*9680*/  ISETP.GE.U32.AND P0, PT, R12, R45, PT ;  /* 0x0000002d0c00720c */ /* 0x000fe40003f06070 */
[----:B------:R-:W-:-:S02]  /*9690*/  ISETP.GE.AND.EX P1, PT, R14, RZ, PT, P1 ;  /* 0x000000ff0e00720c */ /* 0x000fc40003f26310 */
[----:B------:R-:W-:Y:S02]  /*96a0*/  IADD3 R26, R45, c[0x0][0x184], RZ ;  /* 0x000061002d1a7a10 */ /* 0x000fe40007ffe0ff */
[----:B------:R-:W-:Y:S02]  /*96b0*/  ISETP.GE.U32.AND P4, PT, R17, R0, PT ;  /* 0x000000001100720c */ /* 0x000fe40003f86070 */
        /* <DEDUP_REMOVED lines=23> */
[----:B------:R-:W-:Y:S02]  /*9830*/  ISETP.GE.U32.AND P1, PT, R24, R26, PT ;  /* 0x0000001a1800720c */ /* 0x000fe40003f26070 */
[----:B------:R-:W-:-:S02]  /*9840*/  ISETP.GE.U32.AND P5, PT, R17, R8, PT ;  /* 0x000000081100720c */ /* 0x000fc40003fa6070 */
[----:B------:R-:W-:Y:S02]  /*9850*/  ISETP.GE.U32.AND P0, PT, R21, R26, PT ;  /* 0x0000001a1500720c */ /* 0x000fe40003f06070 */
[----:B------:R-:W-:Y:S02]  /*9860*/  ISETP.GE.AND.EX P1, PT, R33, RZ, PT, P1 ;  /* 0x000000ff2100720c */ /* 0x000fe40003f26310 */
[----:B------:R-:W-:Y:S02]  /*9870*/  IADD3 R16, R26, c[0x0][0x184], RZ ;  /* 0x000061001a107a10 */ /* 0x000fe40007ffe0ff */
[----:B------:R-:W-:Y:S02]  /*9880*/  ISETP.GE.U32.AND P4, PT, R9, R0, PT ;  /* 0x000000000900720c */ /* 0x000fe40003f86070 */
        /* <DEDUP_REMOVED lines=17> */
[----:B------:R-:W-:Y:S02]  /*99a0*/  LOP3.LUT R6, R3, 0xff, RZ, 0xc0, !PT ;  /* 0x000000ff03067812 */ /* 0x000fe400078ec0ff */
[----:B------:R-:W-:Y:S02]  /*99b0*/  LOP3.LUT R9, R38, 0xff, RZ, 0xc0, !PT ;  /* 0x000000ff26097812 */ /* 0x000fe400078ec0ff */
[----:B------:R-:W-:Y:S02]  /*99c0*/  LOP3.LUT R0, R31, 0xff, RZ, 0xc0, !PT ;  /* 0x000000ff1f007812 */ /* 0x000fe400078ec0ff */
[----:B------:R-:W-:Y:S02]  /*99d0*/  LOP3.LUT R7, R32, 0xff, RZ, 0xc0, !PT ;  /* 0x000000ff20077812 */ /* 0x000fe400078ec0ff */
[----:B------:R-:W-:-:S02]  /*99e0*/  ISETP.NE.AND P2, PT, R9, R6, PT ;  /* 0x000000060900720c */ /* 0x000fc40003f45270 */
[----:B------:R-:W-:Y:S02]  /*99f0*/  ISETP.NE.AND P3, PT, R7, R0, PT ;  /* 0x000000000700720c */ /* 0x000fe40003f65270 */
[----:B------:R-:W-:Y:S02]  /*9a00*/  ISETP.GE.U32.AND P1, PT, R41, R16, PT ;  /* 0x000000102900720c */ /* 0x000fe40003f26070 */
[----:B------:R-:W-:Y:S02]  /*9a10*/  ISETP.GE.U32.AND P5, PT, R9, R6, PT ;  /* 0x000000060900720c */ /* 0x000fe40003fa6070 */
[----:B------:R-:W-:Y:S02]  /*9a20*/  ISETP.GE.U32.AND P0, PT, R37, R16, PT ;  /* 0x000000102500720c */ /* 0x000fe40003f06070 */
[----:B------:R-:W-:Y:S02]  /*9a30*/  ISETP.GE.AND.EX P1, PT, R40, RZ, PT, P1 ;  /* 0x000000ff2800720c */ /* 0x000fe40003f26310 */
[----:B------:R-:W-:-:S02]  /*9a40*/  IADD3 R8, R16, c[0x0][0x184], RZ ;  /* 0x0000610010087a10 */ /* 0x000fc40007ffe0ff */
[----:B------:R-:W-:Y:S02]  /*9a50*/  ISETP.GE.U32.AND P4, PT, R7, R0, PT ;  /* 0x000000000700720c */ /* 0x000fe40003f86070 */
        /* <DEDUP_REMOVED lines=23> */
[-C--:B------:R-:W-:Y:S02]  /*9bd0*/  ISETP.GE.U32.AND P0, PT, R44, R8.reuse, PT ;  /* 0x000000082c00720c */ /* 0x080fe40003f06070 */
[----:B------:R-:W-:-:S02]  /*9be0*/  ISETP.GE.U32.AND P1, PT, R35, R8, PT ;  /* 0x000000082300720c */ /* 0x000fc40003f26070 */
[----:B------:R-:W-:Y:S02]  /*9bf0*/  ISETP.GE.U32.AND P4, PT, R3, R0, PT ;  /* 0x000000000300720c */ /* 0x000fe40003f86070 */
[----:B------:R-:W-:Y:S02]  /*9c00*/  ISETP.GE.U32.AND P5, PT, R7, R6, PT ;  /* 0x000000060700720c */ /* 0x000fe40003fa6070 */
        /* <DEDUP_REMOVED lines=16> */
.L_x_4107:
[----:B------:R-:W-:Y:S05]  /*9d10*/  BSYNC B0 ;  /* 0x0000000000007941 */ /* 0x000fea0003800000 */
.L_x_4106:
[----:B------:R-:W-:Y:S02]  /*9d20*/  LOP3.LUT R0, R10, 0xff, RZ, 0xc0, !PT ;  /* 0x000000ff0a007812 */ /* 0x000fe400078ec0ff */
[----:B------:R-:W-:-:S02]  /*9d30*/  LOP3.LUT R3, R18, 0xff, RZ, 0xc0, !PT ;  /* 0x000000ff12037812 */ /* 0x000fc400078ec0ff */
[----:B------:R-:W-:Y:S02]  /*9d40*/  LOP3.LUT R4, R13, 0xff, RZ, 0xc0, !PT ;  /* 0x000000ff0d047812 */ /* 0x000fe400078ec0ff */
[----:B------:R-:W-:Y:S02]  /*9d50*/  LOP3.LUT R5, R25, 0xff, RZ, 0xc0, !PT ;  /* 0x000000ff19057812 */ /* 0x000fe400078ec0ff */
[----:B------:R-:W-:Y:S02]  /*9d60*/  ISETP.NE.AND P3, PT, R0, R3, PT ;  /* 0x000000030000720c */ /* 0x000fe40003f65270 */
[----:B------:R-:W-:Y:S02]  /*9d70*/  ISETP.GE.U32.AND P0, PT, R12, R21, PT ;  /* 0x000000150c00720c */ /* 0x000fe40003f06070 */
[----:B------:R-:W-:Y:S02]  /*9d80*/  ISETP.NE.AND P2, PT, R4, R5, PT ;  /* 0x000000050400720c */ /* 0x000fe40003f45270 */
[----:B------:R-:W-:-:S02]  /*9d90*/  ISETP.GE.U32.AND P1, PT, R15, R24, PT ;  /* 0x000000180f00720c */ /* 0x000fc40003f26070 */
[----:B------:R-:W-:Y:S02]  /*9da0*/  ISETP.GE.AND.EX P0, PT, R11, R20, PT, P0 ;  /* 0x000000140b00720c */ /* 0x000fe40003f06300 */
[----:B------:R-:W-:Y:S02]  /*9db0*/  ISETP.GE.U32.AND P4, PT, R0, R3, PT ;  /* 0x000000030000720c */ /* 0x000fe40003f86070 */
[----:B------:R-:W-:Y:S02]  /*9dc0*/  ISETP.GE.AND.EX P1, PT, R14, R33, PT, P1 ;  /* 0x000000210e00720c */ /* 0x000fe40003f26310 */
[----:B------:R-:W-:Y:S02]  /*9dd0*/  SEL R0, RZ, 0xffffffff, P0 ;  /* 0xffffffffff007807 */ /* 0x000fe40000000000 */
[----:B------:R-:W-:Y:S02]  /*9de0*/  ISETP.GE.U32.AND P0, PT, R4, R5, PT ;  /* 0x000000050400720c */ /* 0x000fe40003f06070 */
[----:B------:R-:W-:-:S02]  /*9df0*/  @P3 SEL R0, RZ, 0xffffffff, P4 ;  /* 0xffffffffff003807 */ /* 0x000fc40002000000 */
[----:B------:R-:W-:Y:S02]  /*9e00*/  SEL R3, RZ, 0xffffffff, P1 ;  /* 0xffffffffff037807 */ /* 0x000fe40000800000 */
[----:B------:R-:W-:Y:S02]  /*9e10*/  @P2 SEL R3, RZ, 0xffffffff, P0 ;  /* 0xffffffffff032807 */ /* 0x000fe40000000000 */
[----:B------:R-:W-:Y:S02]  /*9e20*/  LOP3.LUT R0, R0, 0x1, RZ, 0xc0, !PT ;  /* 0x0000000100007812 */ /* 0x000fe400078ec0ff */
[----:B------:R-:W-:Y:S02]  /*9e30*/  LOP3.LUT R3, R3, 0x1, RZ, 0xc0, !PT ;  /* 0x0000000103037812 */ /* 0x000fe400078ec0ff */
[----:B------:R-:W-:Y:S02]  /*9e40*/  ISETP.NE.U32.AND P0, PT, R0, 0x1, PT ;  /* 0x000000010000780c */ /* 0x000fe40003f05070 */
[----:B------:R-:W-:-:S02]  /*9e50*/  ISETP.NE.U32.AND P1, PT, R3, 0x1, PT ;  /* 0x000000010300780c */ /* 0x000fc40003f25070 */
[----:B------:R-:W-:Y:S02]  /*9e60*/  SEL R3, R10, R18, !P0 ;  /* 0x000000120a037207 */ /* 0x000fe40004000000 */
[----:B------:R-:W-:Y:S02]  /*9e70*/  SEL R13, R13, R25, !P1 ;  /* 0x000000190d0d7207 */ /* 0x000fe40004800000 */
[----:B------:R-:W-:Y:S02]  /*9e80*/  LOP3.LUT R5, R32, 0xff, RZ, 0xc0, !PT ;  /* 0x000000ff20057812 */ /* 0x000fe400078ec0ff */
[----:B------:R-:W-:Y:S02]  /*9e90*/  LOP3.LUT R0, R3, 0xff, RZ, 0xc0, !PT ;  /* 0x000000ff03007812 */ /* 0x000fe400078ec0ff */
[----:B------:R-:W-:Y:S02]  /*9ea0*/  LOP3.LUT R7, R38, 0xff, RZ, 0xc0, !PT ;  /* 0x000000ff26077812 */ /* 0x000fe400078ec0ff */
[----:B------:R-:W-:-:S02]  /*9eb0*/  LOP3.LUT R4, R13, 0xff, RZ, 0xc0, !PT ;  /* 0x000000ff0d047812 */ /* 0x000fc400078ec0ff */
[----:B------:R-:W-:Y:S02]  /*9ec0*/  SEL R12, R12, R21, !P0 ;  /* 0x000000150c0c7207 */ /* 0x000fe40004000000 */
[----:B------:R-:W-:Y:S02]  /*9ed0*/  ISETP.NE.AND P3, PT, R0, R5, PT ;  /* 0x000000050000720c */ /* 0x000fe40003f65270 */
[----:B------:R-:W-:Y:S02]  /*9ee0*/  SEL R11, R11, R20, !P0 ;  /* 0x000000140b0b7207 */ /* 0x000fe40004000000 */
[----:B------:R-:W-:Y:S02]  /*9ef0*/  SEL R24, R15, R24, !P1 ;  /* 0x000000180f187207 */ /* 0x000fe40004800000 */
[----:B------:R-:W-:Y:S02]  /*9f00*/  ISETP.NE.AND P2, PT, R4, R7, PT ;  /* 0x000000070400720c */ /* 0x000fe40003f45270 */
[----:B------:R-:W-:-:S02]  /*9f10*/  ISETP.GE.U32.AND P0, PT, R12, R37, PT ;  /* 0x000000250c00720c */ /* 0x000fc40003f06070 */
[----:B------:R-:W-:Y:S02]  /*9f20*/  SEL R9, R14, R33, !P1 ;  /* 0x000000210e097207 */ /* 0x000fe40004800000 */
[----:B------:R-:W-:Y:S02]  /*9f30*/  ISETP.GE.U32.AND P1, PT, R24, R41, PT ;  /* 0x000000291800720c */ /* 0x000fe40003f26070 */
[----:B------:R-:W-:Y:S02]  /*9f40*/  ISETP.GE.AND.EX P0, PT, R11, R36, PT, P0 ;  /* 0x000000240b00720c */ /* 0x000fe40003f06300 */
[----:B------:R-:W-:Y:S02]  /*9f50*/  ISETP.GE.U32.AND P4, PT, R0, R5, PT ;  /* 0x000000050000720c */ /* 0x000fe40003f86070 */
[----:B------:R-:W-:Y:S02]  /*9f60*/  ISETP.GE.AND.EX P1, PT, R9, R40, PT, P1 ;  /* 0x000000280900720c */ /* 0x000fe40003f26310 */
[----:B------:R-:W-:-:S02]  /*9f70*/  ISETP.GE.U32.AND P5, PT, R4, R7, PT ;  /* 0x000000070400720c */ /* 0x000fc40003fa6070 */
[----:B------:R-:W-:Y:S02]  /*9f80*/  SEL R0, RZ, 0xffffffff, P0 ;  /* 0xffffffffff007807 */ /* 0x000fe40000000000 */
[----:B------:R-:W-:Y:S02]  /*9f90*/  @P3 SEL R0, RZ, 0xffffffff, P4 ;  /* 0xffffffffff003807 */ /* 0x000fe40002000000 */
[----:B------:R-:W-:Y:S02]  /*9fa0*/  SEL R4, RZ, 0xffffffff, P1 ;  /* 0xffffffffff047807 */ /* 0x000fe40000800000 */
[----:B------:R-:W-:Y:S02]  /*9fb0*/  @P2 SEL R4, RZ, 0xffffffff, P5 ;  /* 0xffffffffff042807 */ /* 0x000fe40002800000 */
[----:B------:R-:W-:Y:S02]  /*9fc0*/  LOP3.LUT R0, R0, 0x1, RZ, 0xc0, !PT ;  /* 0x0000000100007812 */ /* 0x000fe400078ec0ff */
[----:B------:R-:W-:-:S02]  /*9fd0*/  LOP3.LUT R4, R4, 0x1, RZ, 0xc0, !PT ;  /* 0x0000000104047812 */ /* 0x000fc400078ec0ff */
[----:B------:R-:W-:Y:S02]  /*9fe0*/  ISETP.NE.U32.AND P0, PT, R0, 0x1, PT ;  /* 0x000000010000780c */ /* 0x000fe40003f05070 */
[----:B------:R-:W-:Y:S02]  /*9ff0*/  ISETP.NE.U32.AND P1, PT, R4, 0x1, PT ;  /* 0x000000010400780c */ /* 0x000fe40003f25070 */
[----:B------:R-:W-:Y:S02]  /*a000*/  SEL R5, R3, R32, !P0 ;  /* 0x0000002003057207 */ /* 0x000fe40004000000 */
[----:B------:R-:W-:Y:S02]  /*a010*/  SEL R38, R13, R38, !P1 ;  /* 0x000000260d267207 */ /* 0x000fe40004800000 */
[----:B------:R-:W-:Y:S02]  /*a020*/  SEL R30, R24, R41, !P1 ;  /* 0x00000029181e7207 */ /* 0x000fe40004800000 */
[----:B------:R-:W-:-:S02]  /*a030*/  LOP3.LUT R3, R42, 0xff, RZ, 0xc0, !PT ;  /* 0x000000ff2a037812 */ /* 0x000fc400078ec0ff */
[----:B------:R-:W-:Y:S02]  /*a040*/  LOP3.LUT R0, R5, 0xff, RZ, 0xc0, !PT ;  /* 0x000000ff05007812 */ /* 0x000fe400078ec0ff */
[----:B------:R-:W-:Y:S02]  /*a050*/  LOP3.LUT R7, R39, 0xff, RZ, 0xc0, !PT ;  /* 0x000000ff27077812 */ /* 0x000fe400078ec0ff */
[----:B------:R-:W-:Y:S02]  /*a060*/  LOP3.LUT R4, R38, 0xff, RZ, 0xc0, !PT ;  /* 0x000000ff26047812 */ /* 0x000fe400078ec0ff */
[----:B------:R-:W-:Y:S02]  /*a070*/  SEL R9, R9, R40, !P1 ;  /* 0x0000002809097207 */ /* 0x000fe40004800000 */
[----:B------:R-:W-:Y:S02]  /*a080*/  SEL R37, R12, R37, !P0 ;  /* 0x000000250c257207 */ /* 0x000fe40004000000 */
[----:B------:R-:W-:-:S02]  /*a090*/  ISETP.GE.U32.AND P1, PT, R30, R35, PT ;  /* 0x000000231e00720c */ /* 0x000fc40003f26070 */
[----:B------:R-:W-:Y:S02]  /*a0a0*/  ISETP.NE.AND P3, PT, R0, R3, PT ;  /* 0x000000030000720c */ /* 0x000fe40003f65270 */
[CC--:B------:R-:W-:Y:S02]  /*a0b0*/  ISETP.NE.AND P2, PT, R4.reuse, R7.reuse, PT ;  /* 0x000000070400720c */ /* 0x0c0fe40003f45270 */
[----:B------:R-:W-:Y:S02]  /*a0c0*/  SEL R36, R11, R36, !P0 ;  /* 0x000000240b247207 */ /* 0x000fe40004000000 */
[----:B------:R-:W-:Y:S02]  /*a0d0*/  ISETP.GE.U32.AND P0, PT, R37, R44, PT ;  /* 0x0000002c2500720c */ /* 0x000fe40003f06070 */
[----:B------:R-:W-:Y:S02]  /*a0e0*/  ISETP.GE.AND.EX P1, PT, R9, R34, PT, P1 ;  /* 0x000000220900720c */ /* 0x000fe40003f26310 */
[----:B------:R-:W-:-:S02]  /*a0f0*/  ISETP.GE.U32.AND P4, PT, R4, R7, PT ;  /* 0x000000070400720c */ /* 0x000fc40003f86070 */
[----:B------:R-:W-:Y:S02]  /*a100*/  ISETP.GE.AND.EX P0, PT, R36, R43, PT, P0 ;  /* 0x0000002b2400720c */ /* 0x000fe40003f06300 */
[----:B------:R-:W-:Y:S02]  /*a110*/  SEL R4, RZ, 0xffffffff, P1 ;  /* 0xffffffffff047807 */ /* 0x000fe40000800000 */
[----:B------:R-:W-:Y:S02]  /*a120*/  ISETP.GE.U32.AND P1, PT, R0, R3, PT ;  /* 0x000000030000720c */ /* 0x000fe40003f26070 */
[----:B------:R-:W-:Y:S02]  /*a130*/  SEL R0, RZ, 0xffffffff, P0 ;  /* 0xffffffffff007807 */ /* 0x000fe40000000000 */
[----:B------:R-:W-:Y:S02]  /*a140*/  @P3 SEL R0, RZ, 0xffffffff, P1 ;  /* 0xffffffffff003807 */ /* 0x000fe40000800000 */
        /* <DEDUP_REMOVED lines=13> */
.L_x_4090:
        /* <DEDUP_REMOVED lines=46> */
.L_x_4111:
        /* <DEDUP_REMOVED lines=9> */
[----:B------:R-:W-:Y:S01]  /*a590*/  IADD3 R6, P0, R7, R16, RZ ;  /* 0x0000001007067210 */ /* 0x000fe20007f1e0ff */
[----:B------:R-:W-:-:S04]  /*a5a0*/  IMAD R8, R38, c[0x0][0x2e8], RZ ;  /* 0x0000ba0026087a24 */ /* 0x000fc800078e02ff */
[----:B------:R-:W-:Y:S01]  /*a5b0*/  IMAD.X R7, RZ, RZ, R17, P0 ;  /* 0x000000ffff077224 */ /* 0x000fe200000e0611 */
[----:B------:R-:W-:-:S04]  /*a5c0*/  LOP3.LUT R9, R8, 0xfffffffe, RZ, 0xc0, !PT ;  /* 0xfffffffe08097812 */ /* 0x000fc800078ec0ff */
[----:B------:R2:W3:Y:S01]  /*a5d0*/  LDG.E.U16 R37, [R6.64] ;  /* 0x0000002406257981 */ /* 0x0004e2000c1e1500 */
[----:B------:R-:W-:Y:S02]  /*a5e0*/  IADD3 R35, R38, c[0x0][0x184], RZ ;  /* 0x0000610026237a10 */ /* 0x000fe40007ffe0ff */
[----:B------:R-:W-:-:S03]  /*a5f0*/  IADD3 R8, P0, R9, R16, RZ ;  /* 0x0000001009087210 */ /* 0x000fc60007f1e0ff */
[----:B0-----:R-:W-:Y:S02]  /*a600*/  IMAD R4, R35, c[0x0][0x2e8], RZ ;  /* 0x0000ba0023047a24 */ /* 0x001fe400078e02ff */
[----:B------:R-:W-:-:S03]  /*a610*/  IMAD.X R9, RZ, RZ, R17, P0 ;  /* 0x000000ffff097224 */ /* 0x000fc600000e0611 */
[----:B------:R-:W-:Y:S02]  /*a620*/  LOP3.LUT R5, R4, 0xfffffffe, RZ, 0xc0, !PT ;  /* 0xfffffffe04057812 */ /* 0x000fe400078ec0ff */
[----:B------:R0:W4:Y:S02]  /*a630*/  LDG.E.U16 R8, [R8.64] ;  /* 0x0000002408087981 */ /* 0x000124000c1e1500 */
[----:B------:R-:W-:-:S05]  /*a640*/  IADD3 R4, P0, R5, R16, RZ ;  /* 0x0000001005047210 */ /* 0x000fca0007f1e0ff */
[----:B------:R-:W-:-:S05]  /*a650*/  IMAD.X R5, RZ, RZ, R17, P0 ;  /* 0x000000ffff057224 */ /* 0x000fca00000e0611 */
[----:B------:R1:W5:Y:S01]  /*a660*/  LDG.E.U16 R39, [R4.64] ;  /* 0x0000002404277981 */ /* 0x000362000c1e1500 */
[----:B------:R-:W-:Y:S02]  /*a670*/  LOP3.LUT R46, R0, 0xff, RZ, 0xc0, !PT ;  /* 0x000000ff002e7812 */ /* 0x000fe400078ec0ff */
[----:B------:R-:W-:Y:S02]  /*a680*/  LOP3.LUT R41, R11, 0xff, RZ, 0xc0, !PT ;  /* 0x000000ff0b297812 */ /* 0x000fe400078ec0ff */
[-C--:B------:R-:W-:Y:S02]  /*a690*/  ISETP.GE.U32.AND P0, PT, R10, R45.reuse, PT ;  /* 0x0000002d0a00720c */ /* 0x080fe40003f06070 */
[----:B------:R-:W-:Y:S02]  /*a6a0*/  ISETP.GE.U32.AND P1, PT, R14, R45, PT ;  /* 0x0000002d0e00720c */ /* 0x000fe40003f26070 */
[----:B------:R-:W-:Y:S02]  /*a6b0*/  ISETP.GE.AND.EX P0, PT, R3, RZ, PT, P0 ;  /* 0x000000ff0300720c */ /* 0x000fe40003f06300 */
[----:B------:R-:W-:-:S02]  /*a6c0*/  ISETP.GE.AND.EX P1, PT, R12, RZ, PT, P1 ;  /* 0x000000ff0c00720c */ /* 0x000fc40003f26310 */
[----:B-1----:R-:W-:Y:S02]  /*a6d0*/  SEL R4, RZ, 0xffffffff, P0 ;  /* 0xffffffffff047807 */ /* 0x002fe40000000000 */
[----:B------:R-:W-:Y:S02]  /*a6e0*/  SEL R5, RZ, 0xffffffff, P1 ;  /* 0xffffffffff057807 */ /* 0x000fe40000800000 */
[----:B------:R-:W-:Y:S02]  /*a6f0*/  ISETP.GE.U32.AND P0, PT, R15, R36, PT ;  /* 0x000000240f00720c */ /* 0x000fe40003f06070 */
[----:B------:R-:W-:Y:S02]  /*a700*/  LOP3.LUT R48, R24, 0xff, RZ, 0xc0, !PT ;  /* 0x000000ff18307812 */ /* 0x000fe400078ec0ff */
[----:B------:R-:W-:Y:S02]  /*a710*/  ISETP.GE.AND.EX P0, PT, R18, RZ, PT, P0 ;  /* 0x000000ff1200720c */ /* 0x000fe40003f06300 */
[----:B------:R-:W-:-:S02]  /*a720*/  LOP3.LUT R50, R30, 0xff, RZ, 0xc0, !PT ;  /* 0x000000ff1e327812 */ /* 0x000fc400078ec0ff */
[----:B------:R-:W-:Y:S02]  /*a730*/  LOP3.LUT R49, R31, 0xff, RZ, 0xc0, !PT ;  /* 0x000000ff1f317812 */ /* 0x000fe400078ec0ff */
[C---:B--2---:R-:W-:Y:S02]  /*a740*/  PRMT R6, R40.reuse, 0x7771, RZ ;  /* 0x0000777128067816 */ /* 0x044fe400000000ff */
[----:B------:R-:W-:Y:S02]  /*a750*/  LOP3.LUT R7, R40, 0xff, RZ, 0xc0, !PT ;  /* 0x000000ff28077812 */ /* 0x000fe400078ec0ff */
[----:B------:R-:W-:Y:S02]  /*a760*/  ISETP.NE.AND P2, PT, R41, R6, PT ;  /* 0x000000062900720c */ /* 0x000fe40003f45270 */
[----:B------:R-:W-:Y:S02]  /*a770*/  ISETP.NE.AND P3, PT, R46, R7, PT ;  /* 0x000000072e00720c */ /* 0x000fe40003f65270 */
[----:B------:R-:W-:-:S02]  /*a780*/  PRMT R7, R40, 0x7770, RZ ;  /* 0x0000777028077816 */ /* 0x000fc400000000ff */
[----:B------:R-:W-:Y:S02]  /*a790*/  PRMT R6, R40, 0x7771, RZ ;  /* 0x0000777128067816 */ /* 0x000fe400000000ff */
[----:B------:R-:W-:Y:S02]  /*a7a0*/  ISETP.GE.U32.AND P4, PT, R46, R7, PT ;  /* 0x000000072e00720c */ /* 0x000fe40003f86070 */
[----:B------:R-:W-:Y:S02]  /*a7b0*/  ISETP.GE.U32.AND P5, PT, R41, R6, PT ;  /* 0x000000062900720c */ /* 0x000fe40003fa6070 */
[----:B------:R-:W-:Y:S02]  /*a7c0*/  LOP3.LUT R46, R20, 0xff, RZ, 0xc0, !PT ;  /* 0x000000ff142e7812 */ /* 0x000fe400078ec0ff */
[----:B------:R-:W-:Y:S02]  /*a7d0*/  @P2 SEL R5, RZ, 0xffffffff, P5 ;  /* 0xffffffffff052807 */ /* 0x000fe40002800000 */
[----:B------:R-:W-:-:S02]  /*a7e0*/  @P3 SEL R4, RZ, 0xffffffff, P4 ;  /* 0xffffffffff043807 */ /* 0x000fc40002000000 */
[----:B------:R-:W-:Y:S02]  /*a7f0*/  LOP3.LUT R5, R5, 0x1, RZ, 0xc0, !PT ;  /* 0x0000000105057812 */ /* 0x000fe400078ec0ff */
[----:B------:R-:W-:Y:S02]  /*a800*/  LOP3.LUT R4, R4, 0x1, RZ, 0xc0, !PT ;  /* 0x0000000104047812 */ /* 0x000fe400078ec0ff */
[----:B------:R-:W-:Y:S02]  /*a810*/  ISETP.NE.U32.AND P3, PT, R5, 0x1, PT ;  /* 0x000000010500780c */ /* 0x000fe40003f65070 */
[----:B------:R-:W-:Y:S02]  /*a820*/  ISETP.NE.U32.AND P4, PT, R4, 0x1, PT ;  /* 0x000000010400780c */ /* 0x000fe40003f85070 */
[-C--:B------:R-:W-:Y:S02]  /*a830*/  SEL R14, R14, R45.reuse, !P3 ;  /* 0x0000002d0e0e7207 */ /* 0x080fe40005800000 */
[----:B------:R-:W-:-:S02]  /*a840*/  SEL R10, R10, R45, !P4 ;  /* 0x0000002d0a0a7207 */ /* 0x000fc40006000000 */
[----:B------:R-:W-:Y:S02]  /*a850*/  IADD3 R45, R35, c[0x0][0x184], RZ ;  /* 0x00006100232d7a10 */ /* 0x000fe40007ffe0ff */
[----:B------:R-:W-:Y:S02]  /*a860*/  LOP3.LUT R5, R13, 0xff, RZ, 0xc0, !PT ;  /* 0x000000ff0d057812 */ /* 0x000fe400078ec0ff */
[C---:B---3--:R-:W-:Y:S01]  /*a870*/  LOP3.LUT R4, R37.reuse, 0xff, RZ, 0xc0, !PT ;  /* 0x000000ff25047812 */ /* 0x048fe200078ec0ff */
[----:B------:R-:W-:Y:S01]  /*a880*/  IMAD R40, R34, 0x3, R45 ;  /* 0x0000000322287824 */ /* 0x000fe200078e022d */
[----:B0-----:R-:W-:Y:S02]  /*a890*/  PRMT R9, R37, 0x7771, RZ ;  /* 0x0000777125097816 */ /* 0x001fe400000000ff */
[----:B------:R-:W-:Y:S02]  /*a8a0*/  ISETP.NE.AND P2, PT, R5, R4, PT ;  /* 0x000000040500720c */ /* 0x000fe40003f45270 */
[----:B------:R-:W-:-:S02]  /*a8b0*/  ISETP.GE.U32.AND P1, PT, R40, c[0x0][0x17c], PT ;  /* 0x00005f0028007a0c */ /* 0x000fc40003f26070 */
[----:B------:R-:W-:Y:S02]  /*a8c0*/  SEL R40, RZ, 0xffffffff, P0 ;  /* 0xffffffffff287807 */ /* 0x000fe40000000000 */
[----:B------:R-:W-:Y:S02]  /*a8d0*/  ISETP.GE.U32.AND P0, PT, R25, R36, PT ;  /* 0x000000241900720c */ /* 0x000fe40003f06070 */
[----:B------:R-:W-:Y:S02]  /*a8e0*/  PRMT R4, R37, 0x7770, RZ ;  /* 0x0000777025047816 */ /* 0x000fe400000000ff */
[----:B------:R-:W-:Y:S02]  /*a8f0*/  ISETP.NE.AND P5, PT, R46, R9, PT ;  /* 0x000000092e00720c */ /* 0x000fe40003fa5270 */
[----:B------:R-:W-:Y:S02]  /*a900*/  ISETP.GE.AND.EX P0, PT, R21, RZ, PT, P0 ;  /* 0x000000ff1500720c */ /* 0x000fe40003f06300 */
[----:B------:R-:W-:-:S02]  /*a910*/  ISETP.GE.U32.AND P6, PT, R5, R4, PT ;  /* 0x000000040500720c */ /* 0x000fc40003fc6070 */
[----:B------:R-:W-:Y:S02]  /*a920*/  PRMT R5, R37, 0x7771, RZ ;  /* 0x0000777125057816 */ /* 0x000fe400000000ff */
[----:B----4-:R-:W-:Y:S02]  /*a930*/  LOP3.LUT R9, R8, 0xff, RZ, 0xc0, !PT ;  /* 0x000000ff08097812 */ /* 0x010fe400078ec0ff */
[----:B------:R-:W-:Y:S02]  /*a940*/  SEL R47, RZ, 0xffffffff, P0 ;  /* 0xffffffffff2f7807 */ /* 0x000fe40000000000 */
[----:B------:R-:W-:Y:S02]  /*a950*/  @P2 SEL R40, RZ, 0xffffffff, P6 ;  /* 0xffffffffff282807 */ /* 0x000fe40003000000 */
[----:B------:R-:W-:Y:S02]  /*a960*/  ISETP.GE.U32.AND P0, PT, R29, R38, PT ;  /* 0x000000261d00720c */ /* 0x000fe40003f06070 */
[----:B------:R-:W-:-:S02]  /*a970*/  ISETP.GE.U32.AND P6, PT, R46, R5, PT ;  /* 0x000000052e00720c */ /* 0x000fc40003fc6070 */
[----:B------:R-:W-:Y:S02]  /*a980*/  ISETP.NE.AND P2, PT, R48, R9, PT ;  /* 0x000000093000720c */ /* 0x000fe40003f45270 */
[----:B------:R-:W-:Y:S02]  /*a990*/  PRMT R37, R8, 0x7771, RZ ;  /* 0x0000777108257816 */ /* 0x000fe400000000ff */
[----:B------:R-:W-:Y:S02]  /*a9a0*/  ISETP.GE.AND.EX P0, PT, R28, RZ, PT, P0 ;  /* 0x000000ff1c00720c */ /* 0x000fe40003f06300 */
[----:B------:R-:W-:Y:S02]  /*a9b0*/  @P5 SEL R47, RZ, 0xffffffff, P6 ;  /* 0xffffffffff2f5807 */ /* 0x000fe40003000000 */
[----:B------:R-:W-:Y:S02]  /*a9c0*/  PRMT R9, R8, 0x7770, RZ ;  /* 0x0000777008097816 */ /* 0x000fe400000000ff */
[----:B------:R-:W-:-:S02]  /*a9d0*/  ISETP.NE.AND P6, PT, R50, R37, PT ;  /* 0x000000253200720c */ /* 0x000fc40003fc5270 */
[----:B------:R-:W-:Y:S02]  /*a9e0*/  SEL R46, RZ, 0xffffffff, P0 ;  /* 0xffffffffff2e7807 */ /* 0x000fe40000000000 */
[----:B------:R-:W-:Y:S02]  /*a9f0*/  ISETP.GE.U32.AND P0, PT, R33, R38, PT ;  /* 0x000000262100720c */ /* 0x000fe40003f06070 */
[----:B------:R-:W-:Y:S02]  /*aa00*/  ISETP.GE.U32.AND P5, PT, R48, R9, PT ;  /* 0x000000093000720c */ /* 0x000fe40003fa6070 */
[----:B-----5:R-:W-:Y:S02]  /*aa10*/  PRMT R41, R39, 0x7771, RZ ;  /* 0x0000777127297816 */ /* 0x020fe400000000ff */
[----:B------:R-:W-:Y:S02]  /*aa20*/  PRMT R37, R8, 0x7771, RZ ;  /* 0x0000777108257816 */ /* 0x000fe400000000ff */
[----:B------:R-:W-:Y:S01]  /*aa30*/  ISETP.GE.AND.EX P0, PT, R32, RZ, PT, P0 ;  /* 0x000000ff2000720c */ /* 0x000fe20003f06300 */
[----:B------:R-:W-:Y:S01]  /*aa40*/  IMAD.MOV.U32 R8, RZ, RZ, R41 ;  /* 0x000000ffff087224 */ /* 0x000fe200078e0029 */
[----:B------:R-:W-:-:S02]  /*aa50*/  @P2 SEL R46, RZ, 0xffffffff, P5 ;  /* 0xffffffffff2e2807 */ /* 0x000fc40002800000 */
[----:B------:R-:W-:Y:S02]  /*aa60*/  ISETP.GE.U32.AND P5, PT, R50, R37, PT ;  /* 0x000000253200720c */ /* 0x000fe40003fa6070 */
[----:B------:R-:W-:Y:S02]  /*aa70*/  LOP3.LUT R50, R42, 0xff, RZ, 0xc0, !PT ;  /* 0x000000ff2a327812 */ /* 0x000fe400078ec0ff */
[----:B------:R-:W-:Y:S02]  /*aa80*/  LOP3.LUT R41, R39, 0xff, RZ, 0xc0, !PT ;  /* 0x000000ff27297812 */ /* 0x000fe400078ec0ff */
[----:B------:R-:W-:Y:S02]  /*aa90*/  SEL R48, RZ, 0xffffffff, P0 ;  /* 0xffffffffff307807 */ /* 0x000fe40000000000 */
[----:B------:R-:W-:Y:S02]  /*aaa0*/  ISETP.GE.U32.AND P0, PT, R27, R35, PT ;  /* 0x000000231b00720c */ /* 0x000fe40003f06070 */
[----:B------:R-:W-:-:S02]  /*aab0*/  @P6 SEL R48, RZ, 0xffffffff, P5 ;  /* 0xffffffffff306807 */ /* 0x000fc40002800000 */
[----:B------:R-:W-:Y:S02]  /*aac0*/  ISETP.NE.AND P2, PT, R49, R8, PT ;  /* 0x000000083100720c */ /* 0x000fe40003f45270 */
[----:B------:R-:W-:Y:S02]  /*aad0*/  ISETP.GE.U32.AND P5, PT, R44, R35, PT ;  /* 0x000000232c00720c */ /* 0x000fe40003fa6070 */
[----:B------:R-:W-:Y:S02]  /*aae0*/  ISETP.NE.AND P6, PT, R50, R41, PT ;  /* 0x000000293200720c */ /* 0x000fe40003fc5270 */
[----:B------:R-:W-:Y:S02]  /*aaf0*/  ISETP.GE.AND.EX P0, PT, R26, RZ, PT, P0 ;  /* 0x000000ff1a00720c */ /* 0x000fe40003f06300 */
[----:B------:R-:W-:Y:S02]  /*ab00*/  PRMT R8, R39, 0x7771, RZ ;  /* 0x0000777127087816 */ /* 0x000fe400000000ff */
[----:B------:R-:W-:-:S02]  /*ab10*/  ISETP.GE.AND.EX P5, PT, R43, RZ, PT, P5 ;  /* 0x000000ff2b00720c */ /* 0x000fc40003fa6350 */
[----:B------:R-:W-:Y:S02]  /*ab20*/  PRMT R39, R39, 0x7770, RZ ;  /* 0x0000777027277816 */ /* 0x000fe400000000ff */
[----:B------:R-:W-:Y:S02]  /*ab30*/  SEL R41, RZ, 0xffffffff, P0 ;  /* 0xffffffffff297807 */ /* 0x000fe40000000000 */
[----:B------:R-:W-:Y:S02]  /*ab40*/  ISETP.GE.U32.AND P0, PT, R49, R8, PT ;  /* 0x000000083100720c */ /* 0x000fe40003f06070 */
[----:B------:R-:W-:Y:S02]  /*ab50*/  SEL R49, RZ, 0xffffffff, P5 ;  /* 0xffffffffff317807 */ /* 0x000fe40002800000 */
[----:B------:R-:W-:Y:S02]  /*ab60*/  ISETP.GE.U32.AND P5, PT, R50, R39, PT ;  /* 0x000000273200720c */ /* 0x000fe40003fa6070 */
[----:B------:R-:W-:-:S02]  /*ab70*/  @P2 SEL R41, RZ, 0xffffffff, P0 ;  /* 0xffffffffff292807 */ /* 0x000fc40000000000 */
[----:B------:R-:W-:Y:S02]  /*ab80*/  @P6 SEL R49, RZ, 0xffffffff, P5 ;  /* 0xffffffffff316807 */ /* 0x000fe40002800000 */
[----:B------:R-:W-:Y:S02]  /*ab90*/  LOP3.LUT R40, R40, 0x1, RZ, 0xc0, !PT ;  /* 0x0000000128287812 */ /* 0x000fe400078ec0ff */
[----:B------:R-:W-:Y:S02]  /*aba0*/  LOP3.LUT R47, R47, 0x1, RZ, 0xc0, !PT ;  /* 0x000000012f2f7812 */ /* 0x000fe400078ec0ff */
[----:B------:R-:W-:Y:S02]  /*abb0*/  LOP3.LUT R46, R46, 0x1, RZ, 0xc0, !PT ;  /* 0x000000012e2e7812 */ /* 0x000fe400078ec0ff */
[----:B------:R-:W-:Y:S02]  /*abc0*/  LOP3.LUT R48, R48, 0x1, RZ, 0xc0, !PT ;  /* 0x0000000130307812 */ /* 0x000fe400078ec0ff */
[----:B------:R-:W-:-:S02]  /*abd0*/  LOP3.LUT R49, R49, 0x1, RZ, 0xc0, !PT ;  /* 0x0000000131317812 */ /* 0x000fc400078ec0ff */
[----:B------:R-:W-:Y:S02]  /*abe0*/  LOP3.LUT R41, R41, 0x1, RZ, 0xc0, !PT ;  /* 0x0000000129297812 */ /* 0x000fe400078ec0ff */
        /* <DEDUP_REMOVED lines=13> */
[----:B------:R-:W-:Y:S02]  /*acc0*/  SEL R33, R33, R38, !P5 ;  /* 0x0000002621217207 */ /* 0x000fe40006800000 */
[-C--:B------:R-:W-:Y:S02]  /*acd0*/  SEL R44, R44, R35.reuse, !P4 ;  /* 0x000000232c2c7207 */ /* 0x080fe40006000000 */
[----:B------:R-:W-:Y:S02]  /*ace0*/  SEL R27, R27, R35, !P3 ;  /* 0x000000231b1b7207 */ /* 0x000fe40005800000 */
[----:B------:R-:W-:-:S02]  /*acf0*/  SEL R13, R13, R4, !P0 ;  /* 0x000000040d0d7207 */ /* 0x000fc40004000000 */
[----:B------:R-:W-:Y:S02]  /*ad00*/  SEL R18, R18, RZ, !P0 ;  /* 0x000000ff12127207 */ /* 0x000fe40004000000 */
[----:B------:R-:W-:Y:S02]  /*ad10*/  SEL R20, R20, R5, !P2 ;  /* 0x0000000514147207 */ /* 0x000fe40005000000 */
[----:B------:R-:W-:Y:S02]  /*ad20*/  SEL R24, R24, R9, !P6 ;  /* 0x0000000918187207 */ /* 0x000fe40007000000 */
[----:B------:R-:W-:Y:S02]  /*ad30*/  SEL R21, R21, RZ, !P2 ;  /* 0x000000ff15157207 */ /* 0x000fe40005000000 */
        /* <DEDUP_REMOVED lines=9> */
.L_x_4110:
[----:B------:R-:W-:Y:S02]  /*add0*/  PRMT R34, R6, 0x7610, R34 ;  /* 0x0000761006227816 */ /* 0x000fe40000000022 */
[----:B------:R-:W-:-:S02]  /*ade0*/  PRMT R6, R4, 0x7610, R6 ;  /* 0x0000761004067816 */ /* 0x000fc40000000006 */
[----:B------:R-:W-:Y:S02]  /*adf0*/  PRMT R35, R5, 0x7610, R35 ;  /* 0x0000761005237816 */ /* 0x000fe40000000023 */
.L_x_4109:
[----:B------:R-:W-:Y:S05]  /*ae00*/  BSYNC B0 ;  /* 0x0000000000007941 */ /* 0x000fea0003800000 */
.L_x_4108:
        /* <DEDUP_REMOVED lines=41> */
.L_x_4113:
[----:B------:R-:W-:Y:S05]  /*b0a0*/  BSYNC B0 ;  /* 0x0000000000007941 */ /* 0x000fea0003800000 */
.L_x_4112:
[----:B------:R-:W-:Y:S01]  /*b0b0*/  BSSY B0, `(.L_x_4114) ;  /* 0x0000073000007945 */ /* 0x000fe20003800000 */
[----:B------:R-:W-:Y:S05]  /*b0c0*/  @P0 BRA `(.L_x_4115) ;  /* 0x0000071000000947 */ /* 0x000fea0003800000 */
[----:B------:R-:W-:Y:S02]  /*b0d0*/  LOP3.LUT R16, R34, 0xff, RZ, 0xc0, !PT ;  /* 0x000000ff22107812 */ /* 0x000fe400078ec0ff */
[----:B------:R-:W-:Y:S02]  /*b0e0*/  LOP3.LUT R17, R11, 0xff, RZ, 0xc0, !PT ;  /* 0x000000ff0b117812 */ /* 0x000fe400078ec0ff */
[----:B------:R-:W-:Y:S02]  /*b0f0*/  LOP3.LUT R4, R7, 0xff, RZ, 0xc0, !PT ;  /* 0x000000ff07047812 */ /* 0x000fe400078ec0ff */
[----:B------:R-:W-:Y:S02]  /*b100*/  LOP3.LUT R5, R0, 0xff, RZ, 0xc0, !PT ;  /* 0x000000ff00057812 */ /* 0x000fe400078ec0ff */
[----:B------:R-:W-:-:S02]  /*b110*/  ISETP.NE.AND P2, PT, R17, R16, PT ;  /* 0x000000101100720c */ /* 0x000fc40003f45270 */
[----:B------:R-:W-:Y:S02]  /*b120*/  ISETP.NE.AND P3, PT, R5, R4, PT ;  /* 0x000000040500720c */ /* 0x000fe40003f65270 */
[-C--:B------:R-:W-:Y:S02]  /*b130*/  ISETP.GE.U32.AND P1, PT, R14, R45.reuse, PT ;  /* 0x0000002d0e00720c */ /* 0x080fe40003f26070 */
        /* <DEDUP_REMOVED lines=26> */
[CC--:B------:R-:W-:Y:S02]  /*b2e0*/  ISETP.NE.AND P2, PT, R16.reuse, R7.reuse, PT ;  /* 0x000000071000720c */ /* 0x0c0fe40003f45270 */
        /* <DEDUP_REMOVED lines=79> */
.L_x_4115:
[----:B------:R-:W-:Y:S05]  /*b7e0*/  BSYNC B0 ;  /* 0x0000000000007941 */ /* 0x000fea0003800000 */
.L_x_4114:
[----:B------:R-:W-:Y:S02]  /*b7f0*/  LOP3.LUT R6, R11, 0xff, RZ, 0xc0, !PT ;  /* 0x000000ff0b067812 */ /* 0x000fe400078ec0ff */
[----:B------:R-:W-:-:S02]  /*b800*/  LOP3.LUT R7, R20, 0xff, RZ, 0xc0, !PT ;  /* 0x000000ff14077812 */ /* 0x000fc400078ec0ff */
[----:B------:R-:W-:Y:S02]  /*b810*/  LOP3.LUT R4, R0, 0xff, RZ, 0xc0, !PT ;  /* 0x000000ff00047812 */ /* 0x000fe400078ec0ff */
[----:B------:R-:W-:Y:S02]  /*b820*/  LOP3.LUT R5, R13, 0xff, RZ, 0xc0, !PT ;  /* 0x000000ff0d057812 */ /* 0x000fe400078ec0ff */
[----:B------:R-:W-:Y:S02]  /*b830*/  ISETP.GE.U32.AND P0, PT, R10, R15, PT ;  /* 0x0000000f0a00720c */ /* 0x000fe40003f06070 */
[----:B------:R-:W-:Y:S02]  /*b840*/  ISETP.NE.AND P2, PT, R6, R7, PT ;  /* 0x000000070600720c */ /* 0x000fe40003f45270 */
[----:B------:R-:W-:Y:S02]  /*b850*/  ISETP.NE.AND P3, PT, R4, R5, PT ;  /* 0x000000050400720c */ /* 0x000fe40003f65270 */
[----:B------:R-:W-:-:S02]  /*b860*/  ISETP.GE.U32.AND P1, PT, R14, R25, PT ;  /* 0x000000190e00720c */ /* 0x000fc40003f26070 */
[----:B------:R-:W-:Y:S02]  /*b870*/  ISETP.GE.AND.EX P0, PT, R3, R18, PT, P0 ;  /* 0x000000120300720c */ /* 0x000fe40003f06300 */
[----:B------:R-:W-:Y:S02]  /*b880*/  ISETP.GE.U32.AND P4, PT, R4, R5, PT ;  /* 0x000000050400720c */ /* 0x000fe40003f86070 */
[----:B------:R-:W-:Y:S02]  /*b890*/  ISETP.GE.AND.EX P1, PT, R12, R21, PT, P1 ;  /* 0x000000150c00720c */ /* 0x000fe40003f26310 */
[----:B------:R-:W-:Y:S02]  /*b8a0*/  SEL R4, RZ, 0xffffffff, P0 ;  /* 0xffffffffff047807 */ /* 0x000fe40000000000 */
[----:B------:R-:W-:Y:S02]  /*b8b0*/  ISETP.GE.U32.AND P0, PT, R6, R7, PT ;  /* 0x000000070600720c */ /* 0x000fe40003f06070 */
[----:B------:R-:W-:-:S02]  /*b8c0*/  SEL R5, RZ, 0xffffffff, P1 ;  /* 0xffffffffff057807 */ /* 0x000fc40000800000 */
[----:B------:R-:W-:Y:S02]  /*b8d0*/  @P2 SEL R5, RZ, 0xffffffff, P0 ;  /* 0xffffffffff052807 */ /* 0x000fe40000000000 */
        /* <DEDUP_REMOVED lines=8> */
[----:B------:R-:W-:Y:S02]  /*b960*/  LOP3.LUT R4, R30, 0xff, RZ, 0xc0, !PT ;  /* 0x000000ff1e047812 */ /* 0x000fe400078ec0ff */
[----:B------:R-:W-:Y:S02]  /*b970*/  LOP3.LUT R3, R11, 0xff, RZ, 0xc0, !PT ;  /* 0x000000ff0b037812 */ /* 0x000fe400078ec0ff */
[----:B------:R-:W-:-:S02]  /*b980*/  SEL R14, R14, R25, !P1 ;  /* 0x000000190e0e7207 */ /* 0x000fc40004800000 */
[----:B------:R-:W-:Y:S02]  /*b990*/  LOP3.LUT R9, R24, 0xff, RZ, 0xc0, !PT ;  /* 0x000000ff18097812 */ /* 0x000fe400078ec0ff */
[----:B------:R-:W-:Y:S02]  /*b9a0*/  LOP3.LUT R0, R13, 0xff, RZ, 0xc0, !PT ;  /* 0x000000ff0d007812 */ /* 0x000fe400078ec0ff */
[----:B------:R-:W-:Y:S02]  /*b9b0*/  ISETP.NE.AND P2, PT, R3, R4, PT ;  /* 0x000000040300720c */ /* 0x000fe40003f45270 */
[----:B------:R-:W-:Y:S02]  /*b9c0*/  SEL R5, R12, R21, !P1 ;  /* 0x000000150c057207 */ /* 0x000fe40004800000 */
[----:B------:R-:W-:Y:S02]  /*b9d0*/  SEL R10, R10, R15, !P0 ;  /* 0x0000000f0a0a7207 */ /* 0x000fe40004000000 */
[----:B------:R-:W-:-:S02]  /*b9e0*/  ISETP.NE.AND P3, PT, R0, R9, PT ;  /* 0x000000090000720c */ /* 0x000fc40003f65270 */
[----:B------:R-:W-:Y:S02]  /*b9f0*/  ISETP.GE.U32.AND P1, PT, R14, R33, PT ;  /* 0x000000210e00720c */ /* 0x000fe40003f26070 */
[----:B------:R-:W-:Y:S02]  /*ba00*/  ISETP.GE.U32.AND P0, PT, R10, R29, PT ;  /* 0x0000001d0a00720c */ /* 0x000fe40003f06070 */
[----:B------:R-:W-:Y:S02]  /*ba10*/  ISETP.GE.AND.EX P1, PT, R5, R32, PT, P1 ;  /* 0x000000200500720c */ /* 0x000fe40003f26310 */
[----:B------:R-:W-:Y:S02]  /*ba20*/  ISETP.GE.U32.AND P5, PT, R3, R4, PT ;  /* 0x000000040300720c */ /* 0x000fe40003fa6070 */
[----:B------:R-:W-:Y:S02]  /*ba30*/  ISETP.GE.AND.EX P0, PT, R7, R28, PT, P0 ;  /* 0x0000001c0700720c */ /* 0x000fe40003f06300 */
[----:B------:R-:W-:-:S02]  /*ba40*/  SEL R3, RZ, 0xffffffff, P1 ;  /* 0xffffffffff037807 */ /* 0x000fc40000800000 */
[----:B------:R-:W-:Y:S02]  /*ba50*/  ISETP.GE.U32.AND P4, PT, R0, R9, PT ;  /* 0x000000090000720c */ /* 0x000fe40003f86070 */
        /* <DEDUP_REMOVED lines=9> */
[----:B------:R-:W-:Y:S02]  /*baf0*/  LOP3.LUT R6, R31, 0xff, RZ, 0xc0, !PT ;  /* 0x000000ff1f067812 */ /* 0x000fe400078ec0ff */
[----:B------:R-:W-:-:S02]  /*bb00*/  LOP3.LUT R3, R4, 0xff, RZ, 0xc0, !PT ;  /* 0x000000ff04037812 */ /* 0x000fc400078ec0ff */
[----:B------:R-:W-:Y:S02]  /*bb10*/  SEL R30, R14, R33, !P1 ;  /* 0x000000210e1e7207 */ /* 0x000fe40004800000 */
[----:B------:R-:W-:Y:S02]  /*bb20*/  LOP3.LUT R9, R42, 0xff, RZ, 0xc0, !PT ;  /* 0x000000ff2a097812 */ /* 0x000fe400078ec0ff */
[----:B------:R-:W-:Y:S02]  /*bb30*/  LOP3.LUT R0, R13, 0xff, RZ, 0xc0, !PT ;  /* 0x000000ff0d007812 */ /* 0x000fe400078ec0ff */
[----:B------:R-:W-:Y:S02]  /*bb40*/  ISETP.NE.AND P2, PT, R3, R6, PT ;  /* 0x000000060300720c */ /* 0x000fe40003f45270 */
[----:B------:R-:W-:Y:S02]  /*bb50*/  SEL R5, R5, R32, !P1 ;  /* 0x0000002005057207 */ /* 0x000fe40004800000 */
[----:B------:R-:W-:-:S02]  /*bb60*/  SEL R29, R10, R29, !P0 ;  /* 0x0000001d0a1d7207 */ /* 0x000fc40004000000 */
[----:B------:R-:W-:Y:S02]  /*bb70*/  ISETP.GE.U32.AND P1, PT, R30, R27, PT ;  /* 0x0000001b1e00720c */ /* 0x000fe40003f26070 */
[----:B------:R-:W-:Y:S02]  /*bb80*/  ISETP.NE.AND P3, PT, R0, R9, PT ;  /* 0x000000090000720c */ /* 0x000fe40003f65270 */
[----:B------:R-:W-:Y:S02]  /*bb90*/  SEL R28, R7, R28, !P0 ;  /* 0x0000001c071c7207 */ /* 0x000fe40004000000 */
[----:B------:R-:W-:Y:S02]  /*bba0*/  ISETP.GE.U32.AND P0, PT, R29, R44, PT ;  /* 0x0000002c1d00720c */ /* 0x000fe40003f06070 */
[----:B------:R-:W-:Y:S02]  /*bbb0*/  ISETP.GE.AND.EX P1, PT, R5, R26, PT, P1 ;  /* 0x0000001a0500720c */ /* 0x000fe40003f26310 */
[----:B------:R-:W-:-:S02]  /*bbc0*/  ISETP.GE.U32.AND P4, PT, R3, R6, PT ;  /* 0x000000060300720c */ /* 0x000fc40003f86070 */
[----:B------:R-:W-:Y:S02]  /*bbd0*/  ISETP.GE.AND.EX P0, PT, R28, R43, PT, P0 ;  /* 0x0000002b1c00720c */ /* 0x000fe40003f06300 */
[----:B------:R-:W-:Y:S02]  /*bbe0*/  SEL R3, RZ, 0xffffffff, P1 ;  /* 0xffffffffff037807 */ /* 0x000fe40000800000 */
[----:B------:R-:W-:Y:S02]  /*bbf0*/  ISETP.GE.U32.AND P1, PT, R0, R9, PT ;  /* 0x000000090000720c */ /* 0x000fe40003f26070 */
[----:B------:R-:W-:Y:S02]  /*bc00*/  @P2 SEL R3, RZ, 0xffffffff, P4 ;  /* 0xffffffffff032807 */ /* 0x000fe40002000000 */
[----:B------:R-:W-:Y:S02]  /*bc10*/  SEL R0, RZ, 0xffffffff, P0 ;  /* 0xffffffffff007807 */ /* 0x000fe40000000000 */
        /* <DEDUP_REMOVED lines=13> */
.L_x_4089:
        /* <DEDUP_REMOVED lines=52> */
.L_x_4119:
[----:B------:R-:W-:-:S04]  /*c030*/  LOP3.LUT R5, R37, 0xfffffffe, RZ, 0xc0, !PT ;  /* 0xfffffffe25057812 */ /* 0x000fc800078ec0ff */
[----:B------:R-:W-:-:S05]  /*c040*/  IADD3 R4, P0, R5, R16, RZ ;  /* 0x0000001005047210 */ /* 0x000fca0007f1e0ff */
[----:B------:R-:W-:-:S05]  /*c050*/  IMAD.X R5, RZ, RZ, R17, P0 ;  /* 0x000000ffff057224 */ /* 0x000fca00000e0611 */
[----:B------:R0:W2:Y:S01]  /*c060*/  LDG.E.U16 R44, [R4.64] ;  /* 0x00000024042c7981 */ /* 0x0000a2000c1e1500 */
[----:B------:R-:W-:-:S04]  /*c070*/  IADD3 R40, R37, c[0x0][0x184], RZ ;  /* 0x0000610025287a10 */ /* 0x000fc80007ffe0ff */
[----:B------:R-:W-:-:S04]  /*c080*/  LOP3.LUT R7, R40, 0xfffffffe, RZ, 0xc0, !PT ;  /* 0xfffffffe28077812 */ /* 0x000fc800078ec0ff */
[----:B------:R-:W-:Y:S02]  /*c090*/  IADD3 R6, P0, R7, R16, RZ ;  /* 0x0000001007067210 */ /* 0x000fe40007f1e0ff */
[----:B------:R-:W-:-:S03]  /*c0a0*/  IADD3 R41, R40, c[0x0][0x184], RZ ;  /* 0x0000610028297a10 */ /* 0x000fc60007ffe0ff */
[----:B------:R-:W-:Y:S01]  /*c0b0*/  IMAD.X R7, RZ, RZ, R17, P0 ;  /* 0x000000ffff077224 */ /* 0x000fe200000e0611 */
[----:B------:R-:W-:-:S05]  /*c0c0*/  LOP3.LUT R9, R41, 0xfffffffe, RZ, 0xc0, !PT ;  /* 0xfffffffe29097812 */ /* 0x000fca00078ec0ff */
[----:B------:R2:W3:Y:S01]  /*c0d0*/  LDG.E.U16 R7, [R6.64] ;  /* 0x0000002406077981 */ /* 0x0004e2000c1e1500 */
[----:B------:R-:W-:Y:S02]  /*c0e0*/  IADD3 R8, P0, R9, R16, RZ ;  /* 0x0000001009087210 */ /* 0x000fe40007f1e0ff */
[----:B------:R-:W-:-:S03]  /*c0f0*/  IADD3 R39, R41, c[0x0][0x184], RZ ;  /* 0x0000610029277a10 */ /* 0x000fc60007ffe0ff */
[----:B------:R-:W-:-:S05]  /*c100*/  IMAD.X R9, RZ, RZ, R17, P0 ;  /* 0x000000ffff097224 */ /* 0x000fca00000e0611 */
[----:B------:R1:W4:Y:S01]  /*c110*/  LDG.E.U16 R8, [R8.64] ;  /* 0x0000002408087981 */ /* 0x000322000c1e1500 */
[----:B0-----:R-:W-:-:S04]  /*c120*/  LOP3.LUT R5, R39, 0xfffffffe, RZ, 0xc0, !PT ;  /* 0xfffffffe27057812 */ /* 0x001fc800078ec0ff */
        /* <DEDUP_REMOVED lines=9> */
[----:B0-----:R-:W-:Y:S02]  /*c1c0*/  SEL R4, RZ, 0xffffffff, P0 ;  /* 0xffffffffff047807 */ /* 0x001fe40000000000 */
        /* <DEDUP_REMOVED lines=27> */
[----:B-1----:R-:W-:Y:S02]  /*c380*/  PRMT R9, R7, 0x7771, RZ ;  /* 0x0000777107097816 */ /* 0x002fe400000000ff */
        /* <DEDUP_REMOVED lines=15> */
[C---:B------:R-:W-:Y:S02]  /*c480*/  PRMT R46, R8.reuse, 0x7771, RZ ;  /* 0x00007771082e7816 */ /* 0x040fe400000000ff */
[----:B------:R-:W-:Y:S02]  /*c490*/  LOP3.LUT R9, R13, 0xff, RZ, 0xc0, !PT ;  /* 0x000000ff0d097812 */ /* 0x000fe400078ec0ff */
[----:B------:R-:W-:Y:S02]  /*c4a0*/  ISETP.GE.AND.EX P0, PT, R31, RZ, PT, P0 ;  /* 0x000000ff1f00720c */ /* 0x000fe40003f06300 */
[----:B------:R-:W-:Y:S02]  /*c4b0*/  @P5 SEL R47, RZ, 0xffffffff, P6 ;  /* 0xffffffffff2f5807 */ /* 0x000fe40003000000 */
[----:B------:R-:W-:-:S02]  /*c4c0*/  PRMT R5, R8, 0x7770, RZ ;  /* 0x0000777008057816 */ /* 0x000fc400000000ff */
[----:B------:R-:W-:Y:S02]  /*c4d0*/  ISETP.NE.AND P6, PT, R9, R46, PT ;  /* 0x0000002e0900720c */ /* 0x000fe40003fc5270 */
[----:B------:R-:W-:Y:S02]  /*c4e0*/  SEL R46, RZ, 0xffffffff, P0 ;  /* 0xffffffffff2e7807 */ /* 0x000fe40000000000 */
[----:B------:R-:W-:Y:S02]  /*c4f0*/  ISETP.GE.U32.AND P0, PT, R34, R41, PT ;  /* 0x000000292200720c */ /* 0x000fe40003f06070 */
[----:B------:R-:W-:Y:S02]  /*c500*/  ISETP.GE.U32.AND P5, PT, R48, R5, PT ;  /* 0x000000053000720c */ /* 0x000fe40003fa6070 */
[----:B------:R-:W-:Y:S02]  /*c510*/  PRMT R8, R8, 0x7771, RZ ;  /* 0x0000777108087816 */ /* 0x000fe400000000ff */
[----:B------:R-:W-:-:S02]  /*c520*/  ISETP.GE.AND.EX P0, PT, R33, RZ, PT, P0 ;  /* 0x000000ff2100720c */ /* 0x000fc40003f06300 */
[----:B------:R-:W-:Y:S02]  /*c530*/  @P2 SEL R46, RZ, 0xffffffff, P5 ;  /* 0xffffffffff2e2807 */ /* 0x000fe40002800000 */
[----:B------:R-:W-:Y:S02]  /*c540*/  ISETP.GE.U32.AND P5, PT, R9, R8, PT ;  /* 0x000000080900720c */ /* 0x000fe40003fa6070 */
[C---:B-----5:R-:W-:Y:S02]  /*c550*/  PRMT R45, R42.reuse, 0x7771, RZ ;  /* 0x000077712a2d7816 */ /* 0x060fe400000000ff */
[----:B------:R-:W-:Y:S02]  /*c560*/  LOP3.LUT R52, R42, 0xff, RZ, 0xc0, !PT ;  /* 0x000000ff2a347812 */ /* 0x000fe400078ec0ff */
[----:B------:R-:W-:Y:S02]  /*c570*/  SEL R48, RZ, 0xffffffff, P0 ;  /* 0xffffffffff307807 */ /* 0x000fe40000000000 */
[----:B------:R-:W-:-:S02]  /*c580*/  ISETP.GE.U32.AND P0, PT, R30, R39, PT ;  /* 0x000000271e00720c */ /* 0x000fc40003f06070 */
[----:B------:R-:W-:Y:S02]  /*c590*/  @P6 SEL R48, RZ, 0xffffffff, P5 ;  /* 0xffffffffff306807 */ /* 0x000fe40002800000 */
[----:B------:R-:W-:Y:S02]  /*c5a0*/  ISETP.NE.AND P2, PT, R50, R45, PT ;  /* 0x0000002d3200720c */ /* 0x000fe40003f45270 */
[----:B------:R-:W-:Y:S02]  /*c5b0*/  ISETP.GE.U32.AND P5, PT, R36, R39, PT ;  /* 0x000000272400720c */ /* 0x000fe40003fa6070 */
[----:B------:R-:W-:Y:S02]  /*c5c0*/  ISETP.NE.AND P6, PT, R49, R52, PT ;  /* 0x000000343100720c */ /* 0x000fe40003fc5270 */
[----:B------:R-:W-:Y:S02]  /*c5d0*/  ISETP.GE.AND.EX P0, PT, R28, RZ, PT, P0 ;  /* 0x000000ff1c00720c */ /* 0x000fe40003f06300 */
[----:B------:R-:W-:-:S02]  /*c5e0*/  PRMT R9, R42, 0x7771, RZ ;  /* 0x000077712a097816 */ /* 0x000fc400000000ff */
[----:B------:R-:W-:Y:S02]  /*c5f0*/  ISETP.GE.AND.EX P5, PT, R35, RZ, PT, P5 ;  /* 0x000000ff2300720c */ /* 0x000fe40003fa6350 */
[----:B------:R-:W-:Y:S02]  /*c600*/  PRMT R42, R42, 0x7770, RZ ;  /* 0x000077702a2a7816 */ /* 0x000fe400000000ff */
[----:B------:R-:W-:Y:S02]  /*c610*/  SEL R45, RZ, 0xffffffff, P0 ;  /* 0xffffffffff2d7807 */ /* 0x000fe40000000000 */
[----:B------:R-:W-:Y:S02]  /*c620*/  ISETP.GE.U32.AND P0, PT, R50, R9, PT ;  /* 0x000000093200720c */ /* 0x000fe40003f06070 */
[----:B------:R-:W-:Y:S02]  /*c630*/  SEL R50, RZ, 0xffffffff, P5 ;  /* 0xffffffffff327807 */ /* 0x000fe40002800000 */
[----:B------:R-:W-:-:S02]  /*c640*/  ISETP.GE.U32.AND P5, PT, R49, R42, PT ;  /* 0x0000002a3100720c */ /* 0x000fc40003fa6070 */
        /* <DEDUP_REMOVED lines=27> */
[----:B------:R-:W-:Y:S02]  /*c800*/  SEL R12, R12, R5, !P6 ;  /* 0x000000050c0c7207 */ /* 0x000fe40007000000 */
[----:B------:R-:W-:Y:S02]  /*c810*/  SEL R26, R26, RZ, !P2 ;  /* 0x000000ff1a1a7207 */ /* 0x000fe40005000000 */
        /* <DEDUP_REMOVED lines=9> */
.L_x_4118:
[----:B------:R-:W-:Y:S02]  /*c8b0*/  PRMT R38, R6, 0x7610, R38 ;  /* 0x0000761006267816 */ /* 0x000fe40000000026 */
[----:B------:R-:W-:-:S02]  /*c8c0*/  PRMT R6, R4, 0x7610, R6 ;  /* 0x0000761004067816 */ /* 0x000fc40000000006 */
[----:B------:R-:W-:Y:S02]  /*c8d0*/  PRMT R39, R5, 0x7610, R39 ;  /* 0x0000761005277816 */ /* 0x000fe40000000027 */
.L_x_4117:
[----:B------:R-:W-:Y:S05]  /*c8e0*/  BSYNC B0 ;  /* 0x0000000000007941 */ /* 0x000fea0003800000 */
.L_x_4116:
        /* <DEDUP_REMOVED lines=37> */
.L_x_4121:
[----:B------:R-:W-:Y:S05]  /*cb40*/  BSYNC B0 ;  /* 0x0000000000007941 */ /* 0x000fea0003800000 */
.L_x_4120:
        /* <DEDUP_REMOVED lines=115> */
.L_x_4123:
[----:B------:R-:W-:Y:S05]  /*d280*/  BSYNC B0 ;  /* 0x0000000000007941 */ /* 0x000fea0003800000 */
.L_x_4122:
        /* <DEDUP_REMOVED lines=27> */
[----:B------:R-:W-:Y:S02]  /*d440*/  SEL R5, R24, R29, !P1 ;  /* 0x0000001d18057207 */ /* 0x000fe40004800000 */
[----:B------:R-:W-:Y:S02]  /*d450*/  ISETP.NE.AND P3, PT, R0, R7, PT ;  /* 0x000000070000720c */ /* 0x000fe40003f65270 */
[----:B------:R-:W-:Y:S02]  /*d460*/  ISETP.NE.AND P2, PT, R3, R6, PT ;  /* 0x000000060300720c */ /* 0x000fe40003f45270 */
[----:B------:R-:W-:Y:S02]  /*d470*/  SEL R4, R18, R25, !P0 ;  /* 0x0000001912047207 */ /* 0x000fe40004000000 */
[----:B------:R-:W-:-:S02]  /*d480*/  SEL R26, R21, R26, !P1 ;  /* 0x0000001a151a7207 */ /* 0x000fc40004800000 */
[----:B------:R-:W-:Y:S02]  /*d490*/  ISETP.GE.U32.AND P0, PT, R27, R32, PT ;  /* 0x000000201b00720c */ /* 0x000fe40003f06070 */
[----:B------:R-:W-:Y:S02]  /*d4a0*/  ISETP.GE.U32.AND P1, PT, R5, R34, PT ;  /* 0x000000220500720c */ /* 0x000fe40003f26070 */
[----:B------:R-:W-:Y:S02]  /*d4b0*/  ISETP.GE.AND.EX P0, PT, R4, R31, PT, P0 ;  /* 0x0000001f0400720c */ /* 0x000fe40003f06300 */
[----:B------:R-:W-:Y:S02]  /*d4c0*/  ISETP.GE.AND.EX P1, PT, R26, R33, PT, P1 ;  /* 0x000000211a00720c */ /* 0x000fe40003f26310 */
[----:B------:R-:W-:Y:S02]  /*d4d0*/  ISETP.GE.U32.AND P4, PT, R0, R7, PT ;  /* 0x000000070000720c */ /* 0x000fe40003f86070 */
[----:B------:R-:W-:-:S02]  /*d4e0*/  ISETP.GE.U32.AND P5, PT, R3, R6, PT ;  /* 0x000000060300720c */ /* 0x000fc40003fa6070 */
[----:B------:R-:W-:Y:S02]  /*d4f0*/  SEL R0, RZ, 0xffffffff, P0 ;  /* 0xffffffffff007807 */ /* 0x000fe40000000000 */
[----:B------:R-:W-:Y:S02]  /*d500*/  SEL R3, RZ, 0xffffffff, P1 ;  /* 0xffffffffff037807 */ /* 0x000fe40000800000 */
[----:B------:R-:W-:Y:S02]  /*d510*/  @P3 SEL R0, RZ, 0xffffffff, P4 ;  /* 0xffffffffff003807 */ /* 0x000fe40002000000 */
        /* <DEDUP_REMOVED lines=14> */
[----:B------:R-:W-:-:S02]  /*d600*/  ISETP.NE.AND P2, PT, R3, R6, PT ;  /* 0x000000060300720c */ /* 0x000fc40003f45270 */
        /* <DEDUP_REMOVED lines=22> */
.L_x_4074:
[----:B------:R-:W-:Y:S05]  /*d770*/  BSYNC B6 ;  /* 0x0000000000067941 */ /* 0x000fea0003800000 */
.L_x_4073:
        /* <DEDUP_REMOVED lines=15> */
.L_x_4127:
        /* <DEDUP_REMOVED lines=10> */
[----:B------:R-:W-:-:S03]  /*d910*/  LOP3.LUT R6, R7, 0xff, RZ, 0xc0, !PT ;  /* 0x000000ff07067812 */ /* 0x000fc600078ec0ff */
[----:B------:R-:W-:Y:S01]  /*d920*/  IMAD.SHL.U32 R12, R0, 0x20, RZ ;  /* 0x00000020000c7824 */ /* 0x000fe200078e00ff */
[----:B------:R-:W-:-:S04]  /*d930*/  LOP3.LUT R0, R9, 0xff, RZ, 0xc0, !PT ;  /* 0x000000ff09007812 */ /* 0x000fc800078ec0ff */
[----:B------:R-:W1:Y:S04]  /*d940*/  LDS.U8 R17, [R12+0x20] ;  /* 0x000020000c117984 */ /* 0x000e680000000000 */
[----:B------:R-:W2:Y:S04]  /*d950*/  LDS.U8 R15, [R12+0x10] ;  /* 0x000010000c0f7984 */ /* 0x000ea80000000000 */
[----:B------:R-:W3:Y:S04]  /*d960*/  LDS.64 R10, [R12+0x28] ;  /* 0x000028000c0a7984 */ /* 0x000ee80000000a00 */
[----:B0-----:R-:W0:Y:S01]  /*d970*/  LDS.64 R4, [R12+0x18] ;  /* 0x000018000c047984 */ /* 0x001e220000000a00 */
[----:B-1----:R-:W-:-:S02]  /*d980*/  ISETP.NE.AND P4, PT, R6, R17, PT ;  /* 0x000000110600720c */ /* 0x002fc40003f85270 */
[----:B------:R-:W-:Y:S02]  /*d990*/  ISETP.GE.U32.AND P5, PT, R6, R17, PT ;  /* 0x000000110600720c */ /* 0x000fe40003fa6070 */
[CC--:B--2---:R-:W-:Y:S02]  /*d9a0*/  ISETP.NE.AND P3, PT, R0.reuse, R15.reuse, PT ;  /* 0x0000000f0000720c */ /* 0x0c4fe40003f65270 */
[----:B------:R-:W-:Y:S02]  /*d9b0*/  ISETP.GE.U32.AND P6, PT, R0, R15, PT ;  /* 0x0000000f0000720c */ /* 0x000fe40003fc6070 */
[----:B---3--:R-:W-:Y:S02]  /*d9c0*/  ISETP.GE.U32.AND P0, PT, R30, R10, PT ;  /* 0x0000000a1e00720c */ /* 0x008fe40003f06070 */
[----:B------:R-:W-:Y:S02]  /*d9d0*/  SEL R6, RZ, 0xffffffff, P5 ;  /* 0xffffffffff067807 */ /* 0x000fe40002800000 */
[----:B0-----:R-:W-:-:S02]  /*d9e0*/  ISETP.GE.U32.AND P1, PT, R44, R4, PT ;  /* 0x000000042c00720c */ /* 0x001fc40003f26070 */
[----:B------:R-:W-:Y:S02]  /*d9f0*/  ISETP.GE.AND.EX P0, PT, R3, R11, PT, P0 ;  /* 0x0000000b0300720c */ /* 0x000fe40003f06300 */
[----:B------:R-:W-:Y:S02]  /*da00*/  ISETP.GE.AND.EX P1, PT, R45, R5, PT, P1 ;  /* 0x000000052d00720c */ /* 0x000fe40003f26310 */
[----:B------:R-:W-:Y:S02]  /*da10*/  @!P4 SEL R6, RZ, 0xffffffff, P0 ;  /* 0xffffffffff06c807 */ /* 0x000fe40000000000 */
        /* <DEDUP_REMOVED lines=10> */
[----:B------:R-:W-:-:S02]  /*dac0*/  SEL R30, R30, R10, !P1 ;  /* 0x0000000a1e1e7207 */ /* 0x000fc40004800000 */
        /* <DEDUP_REMOVED lines=8> */
.L_x_4126:
[----:B------:R-:W-:Y:S05]  /*db50*/  BSYNC B0 ;  /* 0x0000000000007941 */ /* 0x000fea0003800000 */
.L_x_4125:
[----:B------:R-:W-:Y:S01]  /*db60*/  IMAD.MOV.U32 R5, RZ, RZ, R8 ;  /* 0x000000ffff057224 */ /* 0x000fe200078e0008 */
[----:B------:R-:W-:Y:S05]  /*db70*/  @P2 BRA `(.L_x_4127) ;  /* 0xfffffcf000002947 */ /* 0x000fea000383ffff */
.L_x_4124:
        /* <DEDUP_REMOVED lines=20> */
.L_x_4132:
        /* <DEDUP_REMOVED lines=10> */
[----:B------:R-:W0:Y:S04]  /*dd60*/  LDS.U8 R14, [R6+0x10] ;  /* 0x00001000060e7984 */ /* 0x000e280000000000 */
[----:B------:R-:W1:Y:S04]  /*dd70*/  LDS.U8 R8, [R6] ;  /* 0x0000000006087984 */ /* 0x000e680000000000 */
[----:B------:R-:W2:Y:S04]  /*dd80*/  LDS.64 R10, [R6+0x18] ;  /* 0x00001800060a7984 */ /* 0x000ea80000000a00 */
[----:B------:R3:W4:Y:S01]  /*dd90*/  LDS.64 R4, [R6+0x8] ;  /* 0x0000080006047984 */ /* 0x0007220000000a00 */
[----:B0-----:R-:W-:-:S02]  /*dda0*/  ISETP.NE.AND P3, PT, R17, R14, PT ;  /* 0x0000000e1100720c */ /* 0x001fc40003f65270 */
[----:B------:R-:W-:Y:S02]  /*ddb0*/  ISETP.GE.U32.AND P5, PT, R17, R14, PT ;  /* 0x0000000e1100720c */ /* 0x000fe40003fa6070 */
[C---:B-1----:R-:W-:Y:S02]  /*ddc0*/  ISETP.NE.AND P2, PT, R15.reuse, R8, PT ;  /* 0x000000080f00720c */ /* 0x042fe40003f45270 */
[----:B---3--:R-:W-:Y:S02]  /*ddd0*/  SEL R6, RZ, 0xffffffff, P5 ;  /* 0xffffffffff067807 */ /* 0x008fe40002800000 */
[----:B--2---:R-:W-:Y:S02]  /*dde0*/  ISETP.GE.U32.AND P1, PT, R30, R10, PT ;  /* 0x0000000a1e00720c */ /* 0x004fe40003f26070 */
[----:B------:R-:W-:Y:S02]  /*ddf0*/  ISETP.GE.U32.AND P4, PT, R15, R8, PT ;  /* 0x000000080f00720c */ /* 0x000fe40003f86070 */
[----:B------:R-:W-:-:S02]  /*de00*/  ISETP.GE.AND.EX P1, PT, R3, R11, PT, P1 ;  /* 0x0000000b0300720c */ /* 0x000fc40003f26310 */
[----:B----4-:R-:W-:Y:S02]  /*de10*/  ISETP.GE.U32.AND P0, PT, R44, R4, PT ;  /* 0x000000042c00720c */ /* 0x010fe40003f06070 */
        /* <DEDUP_REMOVED lines=21> */
.L_x_4131:
[----:B------:R-:W-:Y:S05]  /*df70*/  BSYNC B0 ;  /* 0x0000000000007941 */ /* 0x000fea0003800000 */
.L_x_4130:
[----:B------:R-:W-:-:S04]  /*df80*/  SHF.R.S32.HI R0, RZ, 0x1, R0 ;  /* 0x00000001ff007819 */ /* 0x000fc80000011400 */
[----:B------:R-:W-:-:S13]  /*df90*/  ISETP.GE.AND P0, PT, R0, 0x20, PT ;  /* 0x000000200000780c */ /* 0x000fda0003f06270 */
[----:B------:R-:W-:Y:S05]  /*dfa0*/  @P0 BRA `(.L_x_4132) ;  /* 0xfffffd1000000947 */ /* 0x000fea000383ffff */
[----:B------:R-:W-:-:S05]  /*dfb0*/  IMAD.MOV.U32 R0, RZ, RZ, 0x20 ;  /* 0x00000020ff007424 */ /* 0x000fca00078e00ff */
.L_x_4129:
[----:B------:R-:W-:Y:S01]  /*dfc0*/  ISETP.GE.AND P0, PT, R0, 0x2, PT ;  /* 0x000000020000780c */ /* 0x000fe20003f06270 */
[----:B------:R-:W-:Y:S01]  /*dfd0*/  WARPSYNC 0xffffffff ;  /* 0xffffffff00007948 */ /* 0x000fe20003800000 */
[----:B------:R-:W-:Y:S11]  /*dfe0*/  BAR.SYNC.DEFER_BLOCKING 0x0 ;  /* 0x0000000000007b1d */ /* 0x000ff60000010000 */
[----:B------:R-:W-:Y:S05]  /*dff0*/  @!P0 BRA `(.L_x_4128) ;  /* 0x0000026000008947 */ /* 0x000fea0003800000 */
[----:B------:R-:W-:-:S04]  /*e000*/  IMAD.MOV.U32 R5, RZ, RZ, 0x1 ;  /* 0x00000001ff057424 */ /* 0x000fc800078e00ff */
.L_x_4133:
[----:B------:R-:W-:Y:S01]  /*e010*/  LOP3.LUT R10, R7, 0xff, RZ, 0xc0, !PT ;  /* 0x000000ff070a7812 */ /* 0x000fe200078ec0ff */
[----:B------:R-:W1:Y:S01]  /*e020*/  SHFL.DOWN PT, R11, R44, R5, 0x1f ;  /* 0x08001f052c0b7589 */ /* 0x000e6200000e0000 */
[----:B------:R-:W-:-:S02]  /*e030*/  LOP3.LUT R4, R9, 0xff, RZ, 0xc0, !PT ;  /* 0x000000ff09047812 */ /* 0x000fc400078ec0ff */
[----:B0-----:R-:W-:Y:S01]  /*e040*/  LOP3.LUT R14, R7, 0xff, RZ, 0xc0, !PT ;  /* 0x000000ff070e7812 */ /* 0x001fe200078ec0ff */
[----:B------:R-:W0:Y:S01]  /*e050*/  SHFL.DOWN PT, R15, R30, R5, 0x1f ;  /* 0x08001f051e0f7589 */ /* 0x000e2200000e0000 */
[----:B------:R-:W-:-:S03]  /*e060*/  LOP3.LUT R8, R9, 0xff, RZ, 0xc0, !PT ;  /* 0x000000ff09087812 */ /* 0x000fc600078ec0ff */
[----:B------:R-:W2:Y:S04]  /*e070*/  SHFL.DOWN PT, R10, R10, R5, 0x1f ;  /* 0x08001f050a0a7589 */ /* 0x000ea800000e0000 */
[----:B------:R-:W3:Y:S04]  /*e080*/  SHFL.DOWN PT, R4, R4, R5, 0x1f ;  /* 0x08001f0504047589 */ /* 0x000ee800000e0000 */
[----:B------:R-:W4:Y:S04]  /*e090*/  SHFL.DOWN PT, R6, R45, R5, 0x1f ;  /* 0x08001f052d067589 */ /* 0x000f2800000e0000 */
[----:B------:R5:W4:Y:S01]  /*e0a0*/  SHFL.DOWN PT, R12, R3, R5, 0x1f ;  /* 0x08001f05030c7589 */ /* 0x000b2200000e0000 */
[----:B-1----:R-:W-:-:S02]  /*e0b0*/  ISETP.GE.U32.AND P0, PT, R44, R11, PT ;  /* 0x0000000b2c00720c */ /* 0x002fc40003f06070 */
[----:B0-----:R-:W-:Y:S01]  /*e0c0*/  ISETP.GE.U32.AND P1, PT, R30, R15, PT ;  /* 0x0000000f1e00720c */ /* 0x001fe20003f26070 */
[----:B-----5:R-:W-:Y:S01]  /*e0d0*/  IMAD.SHL.U32 R5, R5, 0x2, RZ ;  /* 0x0000000205057824 */ /* 0x020fe200078e00ff */
[----:B--2---:R-:W-:Y:S02]  /*e0e0*/  LOP3.LUT R17, R10, 0xff, RZ, 0xc0, !PT ;  /* 0x000000ff0a117812 */ /* 0x004fe400078ec0ff */
[----:B---3--:R-:W-:Y:S02]  /*e0f0*/  LOP3.LUT R13, R4, 0xff, RZ, 0xc0, !PT ;  /* 0x000000ff040d7812 */ /* 0x008fe400078ec0ff */
[----:B------:R-:W-:Y:S02]  /*e100*/  ISETP.NE.AND P2, PT, R14, R17, PT ;  /* 0x000000110e00720c */ /* 0x000fe40003f45270 */
[----:B------:R-:W-:Y:S02]  /*e110*/  ISETP.NE.AND P3, PT, R8, R13, PT ;  /* 0x0000000d0800720c */ /* 0x000fe40003f65270 */
[----:B----4-:R-:W-:-:S02]  /*e120*/  ISETP.GE.AND.EX P0, PT, R45, R6, PT, P0 ;  /* 0x000000062d00720c */ /* 0x010fc40003f06300 */
[----:B------:R-:W-:Y:S02]  /*e130*/  ISETP.GE.U32.AND P4, PT, R8, R13, PT ;  /* 0x0000000d0800720c */ /* 0x000fe40003f86070 */
[----:B------:R-:W-:Y:S02]  /*e140*/  ISETP.GE.AND.EX P1, PT, R3, R12, PT, P1 ;  /* 0x0000000c0300720c */ /* 0x000fe40003f26310 */
[----:B------:R-:W-:Y:S02]  /*e150*/  SEL R8, RZ, 0xffffffff, P0 ;  /* 0xffffffffff087807 */ /* 0x000fe40000000000 */
[----:B------:R-:W-:Y:S02]  /*e160*/  ISETP.GE.U32.AND P0, PT, R14, R17, PT ;  /* 0x000000110e00720c */ /* 0x000fe40003f06070 */
        /* <DEDUP_REMOVED lines=15> */
.L_x_4128:
        /* <DEDUP_REMOVED lines=204> */
.L_x_4134:
        /* <DEDUP_REMOVED lines=200> */
.L_x_4135:
        /* <DEDUP_REMOVED lines=10> */
.L_x_4141:
        /* <DEDUP_REMOVED lines=9> */
[----:B------:R-:W-:Y:S05]  /*fcd0*/  CALL.REL.NOINC `($__internal_39_$__cuda_sm20_rem_u64) ;  /* 0x000055d000007944 */ /* 0x000fea0003c00000 */
[----:B------:R-:W-:Y:S02]  /*fce0*/  IMAD.MOV.U32 R4, RZ, RZ, R8 ;  /* 0x000000ffff047224 */ /* 0x000fe400078e0008 */
[----:B------:R-:W-:Y:S01]  /*fcf0*/  IMAD.MOV.U32 R5, RZ, RZ, R13 ;  /* 0x000000ffff057224 */ /* 0x000fe200078e000d */
[----:B------:R-:W-:Y:S05]  /*fd00*/  BRA `(.L_x_4140) ;  /* 0x0000013000007947 */ /* 0x000fea0003800000 */
.L_x_4139:
        /* <DEDUP_REMOVED lines=19> */
.L_x_4140:
[----:B------:R-:W-:Y:S05]  /*fe40*/  BSYNC B1 ;  /* 0x0000000000017941 */ /* 0x000fea0003800000 */
.L_x_4138:
[----:B------:R-:W-:Y:S01]  /*fe50*/  ISETP.NE.U32.AND P0, PT, R4, RZ, PT ;  /* 0x000000ff0400720c */ /* 0x000fe20003f05070 */
[----:B------:R-:W-:Y:S02]  /*fe60*/  IMAD.MOV.U32 R6, RZ, RZ, R0 ;  /* 0x000000ffff067224 */ /* 0x000fe400078e0000 */
[----:B------:R-:W-:Y:S01]  /*fe70*/  IMAD.MOV.U32 R8, RZ, RZ, R11 ;  /* 0x000000ffff087224 */ /* 0x000fe200078e000b */
[----:B------:R-:W-:-:S13]  /*fe80*/  ISETP.NE.AND.EX P0, PT, R5, RZ, PT, P0 ;  /* 0x000000ff0500720c */ /* 0x000fda0003f05300 */
[----:B------:R-:W-:Y:S05]  /*fe90*/  @P0 BRA `(.L_x_4141) ;  /* 0xfffffda000000947 */ /* 0x000fea000383ffff */
[----:B------:R-:W-:Y:S05]  /*fea0*/  BSYNC B0 ;  /* 0x0000000000007941 */ /* 0x000fea0003800000 */
.L_x_4137:
[----:B------:R-:W-:Y:S01]  /*feb0*/  ISETP.NE.U32.AND P2, PT, R11, RZ, PT ;  /* 0x000000ff0b00720c */ /* 0x000fe20003f45070 */
[----:B------:R-:W-:-:S12]  /*fec0*/  BSSY B0, `(.L_x_4142) ;  /* 0x000001c000007945 */ /* 0x000fd80003800000 */
[----:B------:R-:W-:Y:S05]  /*fed0*/  @!P2 BRA `(.L_x_4143) ;  /* 0x000000700000a947 */ /* 0x000fea0003800000 */
[----:B------:R-:W-:Y:S01]  /*fee0*/  IMAD.MOV.U32 R6, RZ, RZ, 0x10 ;  /* 0x00000010ff067424 */ /* 0x000fe200078e00ff */
[----:B------:R-:W-:Y:S01]  /*fef0*/  MOV R8, 0xff20 ;  /* 0x0000ff2000087802 */ /* 0x000fe20000000f00 */
[----:B------:R-:W-:Y:S02]  /*ff00*/  IMAD.MOV.U32 R10, RZ, RZ, RZ ;  /* 0x000000ffff0a7224 */ /* 0x000fe400078e00ff */
[----:B------:R-:W-:Y:S05]  /*ff10*/  CALL.REL.NOINC `($__internal_38_$__cuda_sm20_div_u64) ;  /* 0x00004f3000007944 */ /* 0x000fea0003c00000 */
[----:B------:R-:W-:Y:S02]  /*ff20*/  IMAD.MOV.U32 R4, RZ, RZ, R10 ;  /* 0x000000ffff047224 */ /* 0x000fe400078e000a */
[----:B------:R-:W-:Y:S01]  /*ff30*/  IMAD.MOV.U32 R5, RZ, RZ, R15 ;  /* 0x000000ffff057224 */ /* 0x000fe200078e000f */
[----:B------:R-:W-:Y:S05]  /*ff40*/  BRA `(.L_x_4144) ;  /* 0x0000013000007947 */ /* 0x000fea0003800000 */
.L_x_4143:
        /* <DEDUP_REMOVED lines=19> */
.L_x_4144:
[----:B------:R-:W-:Y:S05]  /*10080*/  BSYNC B0 ;  /* 0x0000000000007941 */ /* 0x000fea0003800000 */
.L_x_4142:
[----:B------:R-:W-:Y:S01]  /*10090*/  BSSY B0, `(.L_x_4145) ;  /* 0x000001b000007945 */ /* 0x000fe20003800000 */
[----:B------:R-:W-:Y:S05]  /*100a0*/  @!P2 BRA `(.L_x_4146) ;  /* 0x000000600000a947 */ /* 0x000fea0003800000 */
[----:B------:R-:W-:Y:S01]  /*100b0*/  IMAD.MOV.U32 R6, RZ, RZ, 0x8 ;  /* 0x00000008ff067424 */ /* 0x000fe200078e00ff */
[----:B------:R-:W-:Y:S01]  /*100c0*/  MOV R8, 0x100f0 ;  /* 0x000100f000087802 */ /* 0x000fe20000000f00 */
[----:B------:R-:W-:Y:S02]  /*100d0*/  IMAD.MOV.U32 R10, RZ, RZ, RZ ;  /* 0x000000ffff0a7224 */ /* 0x000fe400078e00ff */
[----:B------:R-:W-:Y:S05]  /*100e0*/  CALL.REL.NOINC `($__internal_38_$__cuda_sm20_div_u64) ;  /* 0x00004d6000007944 */ /* 0x000fea0003c00000 */
[----:B------:R-:W-:Y:S01]  /*100f0*/  IMAD.MOV.U32 R11, RZ, RZ, R15 ;  /* 0x000000ffff0b7224 */ /* 0x000fe200078e000f */
[----:B------:R-:W-:Y:S05]  /*10100*/  BRA `(.L_x_4147) ;  /* 0x0000013000007947 */ /* 0x000fea0003800000 */
.L_x_4146:
        /* <DEDUP_REMOVED lines=19> */
.L_x_4147:
[----:B------:R-:W-:Y:S05]  /*10240*/  BSYNC B0 ;  /* 0x0000000000007941 */ /* 0x000fea0003800000 */
.L_x_4145:
        /* <DEDUP_REMOVED lines=10> */
[----:B------:R-:W-:Y:S05]  /*102f0*/  CALL.REL.NOINC `($__internal_38_$__cuda_sm20_div_u64) ;  /* 0x00004b5000007944 */ /* 0x000fea0003c00000 */
[----:B------:R-:W-:Y:S02]  /*10300*/  IMAD.MOV.U32 R4, RZ, RZ, R10 ;  /* 0x000000ffff047224 */ /* 0x000fe400078e000a */
[----:B------:R-:W-:Y:S01]  /*10310*/  IMAD.MOV.U32 R5, RZ, RZ, R15 ;  /* 0x000000ffff057224 */ /* 0x000fe200078e000f */
[----:B------:R-:W-:Y:S05]  /*10320*/  BRA `(.L_x_4150) ;  /* 0x0000014000007947 */ /* 0x000fea0003800000 */
.L_x_4149:
        /* <DEDUP_REMOVED lines=20> */
.L_x_4150:
[----:B------:R-:W-:Y:S05]  /*10470*/  BSYNC B0 ;  /* 0x0000000000007941 */ /* 0x000fea0003800000 */
.L_x_4148:
[----:B------:R-:W-:-:S04]  /*10480*/  IADD3 R4, P0, R4, c[0x0][0x560], RZ ;  /* 0x0001580004047a10 */ /* 0x000fc80007f1e0ff */
[----:B------:R-:W-:-:S05]  /*10490*/  IADD3.X R5, R5, c[0x0][0x564], RZ, P0, !PT ;  /* 0x0001590005057a10 */ /* 0x000fca00007fe4ff */
[----:B------:R-:W-:Y:S02]  /*104a0*/  IMAD.MOV.U32 R0, RZ, RZ, R5 ;  /* 0x000000ffff007224 */ /* 0x000fe400078e0005 */
.L_x_4136:
        /* <DEDUP_REMOVED lines=209> */
.L_x_4152:
        /* <DEDUP_REMOVED lines=200> */
.L_x_4153:
        /* <DEDUP_REMOVED lines=11> */
.L_x_4155:
[----:B------:R-:W-:Y:S05]  /*11ef0*/  BSYNC B0 ;  /* 0x0000000000007941 */ /* 0x000fea0003800000 */
.L_x_4154:
        /* <DEDUP_REMOVED lines=14> */
[----:B------:R0:W-:Y:S04]  /*11fe0*/  STG.E.U8 [R10.64], R9 ;  /* 0x000000090a007986 */ /* 0x0001e8000c101124 */
[----:B------:R0:W-:Y:S02]  /*11ff0*/  STG.E.U8 [R10.64+0x10], R7 ;  /* 0x000010070a007986 */ /* 0x0001e4000c101124 */
.L_x_4157:
[----:B------:R-:W-:Y:S05]  /*12000*/  BSYNC B0 ;  /* 0x0000000000007941 */ /* 0x000fea0003800000 */
.L_x_4156:
        /* <DEDUP_REMOVED lines=31> */
.L_x_4159:
[----:B------:R-:W-:Y:S05]  /*12200*/  BSYNC B0 ;  /* 0x0000000000007941 */ /* 0x000fea0003800000 */
.L_x_4158:
        /* <DEDUP_REMOVED lines=28> */
.L_x_4164:
[----:B------:R-:W-:Y:S02]  /*123d0*/  IMAD.MOV.U32 R17, RZ, RZ, 0x20 ;  /* 0x00000020ff117424 */ /* 0x000fe400078e00ff */
[----:B------:R-:W-:-:S04]  /*123e0*/  IMAD R16, R6, c[0x0][0x10], R21 ;  /* 0x0000040006107a24 */ /* 0x000fc800078e0215 */
[----:B------:R-:W-:-:S05]  /*123f0*/  IMAD.WIDE.U32 R16, R16, R17, c[0x0][0x568] ;  /* 0x00015a0010107625 */ /* 0x000fca00078e0011 */
[----:B------:R-:W2:Y:S04]  /*12400*/  LDG.E.U8 R23, [R16.64] ;  /* 0x0000002410177981 */ /* 0x000ea8000c1e1100 */
[----:B------:R-:W3:Y:S04]  /*12410*/  LDG.E.U8 R25, [R16.64+0x10] ;  /* 0x0000102410197981 */ /* 0x000ee8000c1e1100 */
[----:B------:R-:W4:Y:S04]  /*12420*/  LDG.E.64 R14, [R16.64+0x8] ;  /* 0x00000824100e7981 */ /* 0x000f28000c1e1b00 */
[----:B------:R-:W5:Y:S01]  /*12430*/  LDG.E.64 R12, [R16.64+0x18] ;  /* 0x00001824100c7981 */ /* 0x000f62000c1e1b00 */
[----:B------:R-:W-:-:S02]  /*12440*/  LOP3.LUT R20, R7, 0xff, RZ, 0xc0, !PT ;  /* 0x000000ff07147812 */ /* 0x000fc400078ec0ff */
[----:B------:R-:W-:Y:S02]  /*12450*/  LOP3.LUT R22, R3, 0xff, RZ, 0xc0, !PT ;  /* 0x000000ff03167812 */ /* 0x000fe400078ec0ff */
[CC--:B--2---:R-:W-:Y:S02]  /*12460*/  ISETP.NE.AND P3, PT, R20.reuse, R23.reuse, PT ;  /* 0x000000171400720c */ /* 0x0c4fe40003f65270 */
[----:B------:R-:W-:Y:S02]  /*12470*/  ISETP.GE.U32.AND P6, PT, R20, R23, PT ;  /* 0x000000171400720c */ /* 0x000fe40003fc6070 */
[CC--:B---3--:R-:W-:Y:S02]  /*12480*/  ISETP.NE.AND P4, PT, R22.reuse, R25.reuse, PT ;  /* 0x000000191600720c */ /* 0x0c8fe40003f85270 */
[----:B------:R-:W-:Y:S01]  /*12490*/  ISETP.GE.U32.AND P5, PT, R22, R25, PT ;  /* 0x000000191600720c */ /* 0x000fe20003fa6070 */
[----:B------:R-:W-:Y:S01]  /*124a0*/  IMAD.MOV.U32 R22, RZ, RZ, c[0x0][0x0] ;  /* 0x00000000ff167624 */ /* 0x000fe200078e00ff */
[----:B----4-:R-:W-:-:S02]  /*124b0*/  ISETP.GE.U32.AND P1, PT, R10, R14, PT ;  /* 0x0000000e0a00720c */ /* 0x010fc40003f26070 */
[----:B------:R-:W-:Y:S01]  /*124c0*/  SEL R20, RZ, 0xffffffff, P6 ;  /* 0xffffffffff147807 */ /* 0x000fe20003000000 */
[----:B------:R-:W-:Y:S01]  /*124d0*/  IMAD R21, R22, c[0x0][0x4], R21 ;  /* 0x0000010016157a24 */ /* 0x000fe200078e0215 */
[----:B-----5:R-:W-:Y:S02]  /*124e0*/  ISETP.GE.U32.AND P0, PT, R8, R12, PT ;  /* 0x0000000c0800720c */ /* 0x020fe40003f06070 */
[----:B------:R-:W-:Y:S02]  /*124f0*/  ISETP.GE.AND.EX P1, PT, R11, R15, PT, P1 ;  /* 0x0000000f0b00720c */ /* 0x000fe40003f26310 */
[----:B------:R-:W-:Y:S02]  /*12500*/  ISETP.GE.AND.EX P0, PT, R9, R13, PT, P0 ;  /* 0x0000000d0900720c */ /* 0x000fe40003f06300 */
        /* <DEDUP_REMOVED lines=15> */
.L_x_4163:
[----:B------:R-:W-:Y:S05]  /*12600*/  BSYNC B1 ;  /* 0x0000000000017941 */ /* 0x000fea0003800000 */
.L_x_4162:
[----:B------:R-:W-:Y:S05]  /*12610*/  BRA `(.L_x_4165) ;  /* 0x000002c000007947 */ /* 0x000fea0003800000 */
.L_x_4161:
        /* <DEDUP_REMOVED lines=9> */
.L_x_4166:
[----:B------:R-:W-:Y:S02]  /*126b0*/  IMAD R12, R6, c[0x0][0x10], R21 ;  /* 0x00000400060c7a24 */ /* 0x000fe400078e0215 */
        /* <DEDUP_REMOVED lines=9> */
[----:B------:R-:W-:Y:S02]  /*12750*/  IADD3 R21, R21, c[0x0][0x4], RZ ;  /* 0x0000010015157a10 */ /* 0x000fe40007ffe0ff */
[CC--:B--2---:R-:W-:Y:S02]  /*12760*/  ISETP.NE.AND P3, PT, R23.reuse, R20.reuse, PT ;  /* 0x000000141700720c */ /* 0x0c4fe40003f65270 */
[----:B------:R-:W-:Y:S02]  /*12770*/  ISETP.GE.U32.AND P6, PT, R23, R20, PT ;  /* 0x000000141700720c */ /* 0x000fe40003fc6070 */
[CC--:B---3--:R-:W-:Y:S02]  /*12780*/  ISETP.NE.AND P4, PT, R25.reuse, R26.reuse, PT ;  /* 0x0000001a1900720c */ /* 0x0c8fe40003f85270 */
[----:B------:R-:W-:-:S02]  /*12790*/  ISETP.GE.U32.AND P5, PT, R25, R26, PT ;  /* 0x0000001a1900720c */ /* 0x000fc40003fa6070 */
[----:B----4-:R-:W-:Y:S02]  /*127a0*/  ISETP.GE.U32.AND P1, PT, R10, R16, PT ;  /* 0x000000100a00720c */ /* 0x010fe40003f26070 */
[----:B------:R-:W-:Y:S02]  /*127b0*/  SEL R22, RZ, 0xffffffff, P6 ;  /* 0xffffffffff167807 */ /* 0x000fe40003000000 */
[----:B-----5:R-:W-:Y:S02]  /*127c0*/  ISETP.GE.U32.AND P0, PT, R8, R12, PT ;  /* 0x0000000c0800720c */ /* 0x020fe40003f06070 */
[----:B------:R-:W-:Y:S02]  /*127d0*/  ISETP.GE.AND.EX P1, PT, R11, R17, PT, P1 ;  /* 0x000000110b00720c */ /* 0x000fe40003f26310 */
        /* <DEDUP_REMOVED lines=16> */
.L_x_4165:
[----:B------:R-:W-:Y:S05]  /*128e0*/  BSYNC B0 ;  /* 0x0000000000007941 */ /* 0x000fea0003800000 */
.L_x_4160:
        /* <DEDUP_REMOVED lines=12> */
.L_x_4170:
        /* <DEDUP_REMOVED lines=9> */
[----:B------:R-:W-:Y:S02]  /*12a40*/  LOP3.LUT R16, R7, 0xff, RZ, 0xc0, !PT ;  /* 0x000000ff07107812 */ /* 0x000fe400078ec0ff */
[----:B------:R-:W-:Y:S01]  /*12a50*/  LOP3.LUT R20, R3, 0xff, RZ, 0xc0, !PT ;  /* 0x000000ff03147812 */ /* 0x000fe200078ec0ff */
[----:B------:R-:W-:-:S05]  /*12a60*/  IMAD.SHL.U32 R23, R12, 0x20, RZ ;  /* 0x000000200c177824 */ /* 0x000fca00078e00ff */
[----:B------:R-:W0:Y:S04]  /*12a70*/  LDS.U8 R17, [R23+0x10] ;  /* 0x0000100017117984 */ /* 0x000e280000000000 */
[----:B------:R-:W1:Y:S04]  /*12a80*/  LDS.U8 R21, [R23+0x20] ;  /* 0x0000200017157984 */ /* 0x000e680000000000 */
[----:B------:R-:W2:Y:S04]  /*12a90*/  LDS.64 R12, [R23+0x18] ;  /* 0x00001800170c7984 */ /* 0x000ea80000000a00 */
[----:B------:R-:W3:Y:S01]  /*12aa0*/  LDS.64 R14, [R23+0x28] ;  /* 0x00002800170e7984 */ /* 0x000ee20000000a00 */
[----:B0-----:R-:W-:-:S02]  /*12ab0*/  ISETP.NE.AND P4, PT, R16, R17, PT ;  /* 0x000000111000720c */ /* 0x001fc40003f85270 */
[----:B------:R-:W-:Y:S02]  /*12ac0*/  ISETP.GE.U32.AND P0, PT, R16, R17, PT ;  /* 0x000000111000720c */ /* 0x000fe40003f06070 */
[-C--:B-1----:R-:W-:Y:S02]  /*12ad0*/  ISETP.NE.AND P5, PT, R20, R21.reuse, PT ;  /* 0x000000151400720c */ /* 0x082fe40003fa5270 */
[----:B------:R-:W-:Y:S02]  /*12ae0*/  SEL R16, RZ, 0xffffffff, P0 ;  /* 0xffffffffff107807 */ /* 0x000fe40000000000 */
[----:B--2---:R-:W-:Y:S02]  /*12af0*/  ISETP.GE.U32.AND P1, PT, R10, R12, PT ;  /* 0x0000000c0a00720c */ /* 0x004fe40003f26070 */
[----:B------:R-:W-:Y:S02]  /*12b00*/  ISETP.GE.U32.AND P6, PT, R20, R21, PT ;  /* 0x000000151400720c */ /* 0x000fe40003fc6070 */
        /* <DEDUP_REMOVED lines=13> */
[----:B------:R-:W-:Y:S01]  /*12be0*/  SEL R9, R9, R15, !P1 ;  /* 0x0000000f09097207 */ /* 0x000fe20004800000 */
[----:B------:R0:W-:Y:S01]  /*12bf0*/  STS.64 [R6+0x8], R10 ;  /* 0x0000080a06007388 */ /* 0x0001e20000000a00 */
[----:B------:R-:W-:Y:S02]  /*12c00*/  SEL R17, R7, R17, !P0 ;  /* 0x0000001107117207 */ /* 0x000fe40004000000 */
[----:B------:R-:W-:Y:S01]  /*12c10*/  SEL R21, R3, R21, !P1 ;  /* 0x0000001503157207 */ /* 0x000fe20004800000 */
[----:B------:R0:W-:Y:S01]  /*12c20*/  STS.64 [R6+0x18], R8 ;  /* 0x0000180806007388 */ /* 0x0001e20000000a00 */
[----:B------:R-:W-:Y:S02]  /*12c30*/  PRMT R7, R17, 0x7610, R7 ;  /* 0x0000761011077816 */ /* 0x000fe40000000007 */
[----:B------:R-:W-:Y:S01]  /*12c40*/  PRMT R3, R21, 0x7610, R3 ;  /* 0x0000761015037816 */ /* 0x000fe20000000003 */
[----:B------:R0:W-:Y:S04]  /*12c50*/  STS.U8 [R6], R17 ;  /* 0x0000001106007388 */ /* 0x0001e80000000000 */
[----:B------:R0:W-:Y:S02]  /*12c60*/  STS.U8 [R6+0x10], R21 ;  /* 0x0000101506007388 */ /* 0x0001e40000000000 */
.L_x_4169:
[----:B------:R-:W-:Y:S05]  /*12c70*/  BSYNC B0 ;  /* 0x0000000000007941 */ /* 0x000fea0003800000 */
.L_x_4168:
[----:B------:R-:W-:Y:S01]  /*12c80*/  IMAD.MOV.U32 R13, RZ, RZ, R22 ;  /* 0x000000ffff0d7224 */ /* 0x000fe200078e0016 */
[----:B------:R-:W-:Y:S05]  /*12c90*/  @P3 BRA `(.L_x_4170) ;  /* 0xfffffd1000003947 */ /* 0x000fea000383ffff */
.L_x_4167:
        /* <DEDUP_REMOVED lines=17> */
.L_x_4175:
        /* <DEDUP_REMOVED lines=9> */
[----:B------:R-:W0:Y:S04]  /*12e40*/  LDS.U8 R20, [R16] ;  /* 0x0000000010147984 */ /* 0x000e280000000000 */
[----:B------:R-:W1:Y:S04]  /*12e50*/  LDS.U8 R22, [R16+0x10] ;  /* 0x0000100010167984 */ /* 0x000e680000000000 */
[----:B------:R-:W2:Y:S04]  /*12e60*/  LDS.64 R12, [R16+0x8] ;  /* 0x00000800100c7984 */ /* 0x000ea80000000a00 */
[----:B------:R-:W3:Y:S01]  /*12e70*/  LDS.64 R14, [R16+0x18] ;  /* 0x00001800100e7984 */ /* 0x000ee20000000a00 */
[----:B0-----:R-:W-:-:S02]  /*12e80*/  ISETP.NE.AND P3, PT, R17, R20, PT ;  /* 0x000000141100720c */ /* 0x001fc40003f65270 */
[----:B------:R-:W-:Y:S02]  /*12e90*/  ISETP.GE.U32.AND P6, PT, R17, R20, PT ;  /* 0x000000141100720c */ /* 0x000fe40003fc6070 */
[CC--:B-1----:R-:W-:Y:S02]  /*12ea0*/  ISETP.NE.AND P4, PT, R21.reuse, R22.reuse, PT ;  /* 0x000000161500720c */ /* 0x0c2fe40003f85270 */
[----:B------:R-:W-:Y:S02]  /*12eb0*/  ISETP.GE.U32.AND P5, PT, R21, R22, PT ;  /* 0x000000161500720c */ /* 0x000fe40003fa6070 */
        /* <DEDUP_REMOVED lines=24> */
.L_x_4174:
[----:B------:R-:W-:Y:S05]  /*13040*/  BSYNC B0 ;  /* 0x0000000000007941 */ /* 0x000fea0003800000 */
.L_x_4173:
[----:B------:R-:W-:-:S04]  /*13050*/  SHF.R.S32.HI R2, RZ, 0x1, R2 ;  /* 0x00000001ff027819 */ /* 0x000fc80000011402 */
[----:B------:R-:W-:-:S13]  /*13060*/  ISETP.GE.AND P0, PT, R2, 0x20, PT ;  /* 0x000000200200780c */ /* 0x000fda0003f06270 */
[----:B------:R-:W-:Y:S05]  /*13070*/  @P0 BRA `(.L_x_4175) ;  /* 0xfffffd3000000947 */ /* 0x000fea000383ffff */
[----:B------:R-:W-:-:S04]  /*13080*/  IMAD.MOV.U32 R2, RZ, RZ, 0x20 ;  /* 0x00000020ff027424 */ /* 0x000fc800078e00ff */
.L_x_4172:
[----:B-1----:R-:W-:Y:S01]  /*13090*/  BAR.SYNC.DEFER_BLOCKING 0x0 ;  /* 0x0000000000007b1d */ /* 0x002fe20000010000 */
[----:B------:R-:W-:-:S13]  /*130a0*/  ISETP.GE.AND P0, PT, R2, 0x2, PT ;  /* 0x000000020200780c */ /* 0x000fda0003f06270 */
[----:B------:R-:W-:Y:S05]  /*130b0*/  @!P0 BRA `(.L_x_4171) ;  /* 0x0000026000008947 */ /* 0x000fea0003800000 */
[----:B0-----:R-:W-:-:S04]  /*130c0*/  IMAD.MOV.U32 R13, RZ, RZ, 0x1 ;  /* 0x00000001ff0d7424 */ /* 0x001fc800078e00ff */
.L_x_4176:
[----:B------:R-:W-:Y:S01]  /*130d0*/  LOP3.LUT R16, R3, 0xff, RZ, 0xc0, !PT ;  /* 0x000000ff03107812 */ /* 0x000fe200078ec0ff */
[----:B------:R-:W0:Y:S01]  /*130e0*/  SHFL.DOWN PT, R15, R10, R13, 0x1f ;  /* 0x08001f0d0a0f7589 */ /* 0x000e2200000e0000 */
[----:B------:R-:W-:Y:S02]  /*130f0*/  LOP3.LUT R6, R7, 0xff, RZ, 0xc0, !PT ;  /* 0x000000ff07067812 */ /* 0x000fe400078ec0ff */
[----:B------:R-:W-:Y:S01]  /*13100*/  LOP3.LUT R22, R3, 0xff, RZ, 0xc0, !PT ;  /* 0x000000ff03167812 */ /* 0x000fe200078ec0ff */
[----:B------:R-:W1:Y:S01]  /*13110*/  SHFL.DOWN PT, R17, R8, R13, 0x1f ;  /* 0x08001f0d08117589 */ /* 0x000e6200000e0000 */
[----:B------:R-:W-:-:S03]  /*13120*/  LOP3.LUT R21, R7, 0xff, RZ, 0xc0, !PT ;  /* 0x000000ff07157812 */ /* 0x000fc600078ec0ff */
[----:B------:R-:W2:Y:S04]  /*13130*/  SHFL.DOWN PT, R16, R16, R13, 0x1f ;  /* 0x08001f0d10107589 */ /* 0x000ea800000e0000 */
[----:B------:R-:W3:Y:S04]  /*13140*/  SHFL.DOWN PT, R6, R6, R13, 0x1f ;  /* 0x08001f0d06067589 */ /* 0x000ee800000e0000 */
[----:B------:R-:W4:Y:S04]  /*13150*/  SHFL.DOWN PT, R12, R11, R13, 0x1f ;  /* 0x08001f0d0b0c7589 */ /* 0x000f2800000e0000 */
[----:B------:R5:W4:Y:S01]  /*13160*/  SHFL.DOWN PT, R20, R9, R13, 0x1f ;  /* 0x08001f0d09147589 */ /* 0x000b2200000e0000 */
[----:B0-----:R-:W-:-:S02]  /*13170*/  ISETP.GE.U32.AND P0, PT, R10, R15, PT ;  /* 0x0000000f0a00720c */ /* 0x001fc40003f06070 */
[----:B-1----:R-:W-:Y:S01]  /*13180*/  ISETP.GE.U32.AND P1, PT, R8, R17, PT ;  /* 0x000000110800720c */ /* 0x002fe20003f26070 */
        /* <DEDUP_REMOVED lines=25> */
.L_x_4171:
        /* <DEDUP_REMOVED lines=24> */
[----:B------:R-:W-:Y:S02]  /*134a0*/  ISETP.GE.U32.AND P5, PT, R6, R15, PT ;  /* 0x0000000f0600720c */ /* 0x000fe40003fa6070 */
[----:B----4-:R-:W-:-:S02]  /*134b0*/  ISETP.GE.U32.AND P1, PT, R8, R22, PT ;  /* 0x000000160800720c */ /* 0x010fc40003f26070 */
[----:B------:R-:W-:Y:S02]  /*134c0*/  SEL R2, RZ, 0xffffffff, P6 ;  /* 0xffffffffff027807 */ /* 0x000fe40003000000 */
[----:B-----5:R-:W-:Y:S02]  /*134d0*/  ISETP.GE.U32.AND P0, PT, R10, R16, PT ;  /* 0x000000100a00720c */ /* 0x020fe40003f06070 */
        /* <DEDUP_REMOVED lines=15> */
.L_x_4178:
        /* <DEDUP_REMOVED lines=24> */
.L_x_4180:
        /* <DEDUP_REMOVED lines=24> */
.L_x_4181:
[----:B------:R-:W-:-:S05]  /*138d0*/  IADD3 R18, P0, R18, c[0x0][0x550], RZ ;  /* 0x0001540012127a10 */ /* 0x000fca0007f1e0ff */
[----:B------:R-:W-:-:S05]  /*138e0*/  IMAD.X R19, RZ, RZ, c[0x0][0x554], P0 ;  /* 0x00015500ff137624 */ /* 0x000fca00000e06ff */
[----:B------:R-:W-:Y:S01]  /*138f0*/  STG.E.64 [R18.64], R16 ;  /* 0x0000001012007986 */ /* 0x000fe2000c101b24 */
[----:B------:R-:W-:Y:S05]  /*13900*/  EXIT ;  /* 0x000000000000794d */ /* 0x000fea0003800000 */
.L_x_4179:
[----:B------:R-:W-:Y:S04]  /*13910*/  STG.E.64 [R4.64+0x8], R22 ;  /* 0x0000081604007986 */ /* 0x000fe8000c101b24 */
[----:B------:R-:W-:Y:S04]  /*13920*/  STG.E.64 [R4.64+0x18], R16 ;  /* 0x0000181004007986 */ /* 0x000fe8000c101b24 */
[----:B------:R-:W-:Y:S04]  /*13930*/  STG.E.U8 [R4.64], R7 ;  /* 0x0000000704007986 */ /* 0x000fe8000c101124 */
[----:B------:R-:W-:Y:S01]  /*13940*/  STG.E.U8 [R4.64+0x10], R3 ;  /* 0x0000100304007986 */ /* 0x000fe2000c101124 */
[----:B------:R-:W-:Y:S05]  /*13950*/  EXIT ;  /* 0x000000000000794d */ /* 0x000fea0003800000 */
.L_x_4177:
        /* <DEDUP_REMOVED lines=22> */
.L_x_4182:
        /* <DEDUP_REMOVED lines=26> */
.L_x_4184:
        /* <DEDUP_REMOVED lines=24> */
.L_x_4185:
[----:B------:R-:W-:-:S05]  /*13de0*/  IADD3 R18, P0, R18, c[0x0][0x550], RZ ;  /* 0x0001540012127a10 */ /* 0x000fca0007f1e0ff */
[----:B------:R-:W-:-:S05]  /*13df0*/  IMAD.X R19, RZ, RZ, c[0x0][0x554], P0 ;  /* 0x00015500ff137624 */ /* 0x000fca00000e06ff */
[----:B------:R-:W-:Y:S01]  /*13e00*/  STG.E.64 [R18.64], R16 ;  /* 0x0000001012007986 */ /* 0x000fe2000c101b24 */
[----:B------:R-:W-:Y:S05]  /*13e10*/  EXIT ;  /* 0x000000000000794d */ /* 0x000fea0003800000 */
.L_x_4183:
        /* <DEDUP_REMOVED lines=38> */
.L_x_4151:
        /* <DEDUP_REMOVED lines=50> */
.L_x_4187:
        /* <DEDUP_REMOVED lines=24> */
.L_x_4189:
        /* <DEDUP_REMOVED lines=24> */
.L_x_4190:
[----:B------:R-:W-:-:S05]  /*146a0*/  IADD3 R18, P0, R18, c[0x0][0x550], RZ ;  /* 0x0001540012127a10 */ /* 0x000fca0007f1e0ff */
[----:B------:R-:W-:-:S05]  /*146b0*/  IMAD.X R19, RZ, RZ, c[0x0][0x554], P0 ;  /* 0x00015500ff137624 */ /* 0x000fca00000e06ff */
[----:B------:R-:W-:Y:S01]  /*146c0*/  STG.E.64 [R18.64], R16 ;  /* 0x0000001012007986 */ /* 0x000fe2000c101b24 */
[----:B------:R-:W-:Y:S05]  /*146d0*/  EXIT ;  /* 0x000000000000794d */ /* 0x000fea0003800000 */
.L_x_4188:
[----:B------:R-:W-:Y:S04]  /*146e0*/  STG.E.64 [R4.64+0x8], R22 ;  /* 0x0000081604007986 */ /* 0x000fe8000c101b24 */
[----:B------:R-:W-:Y:S04]  /*146f0*/  STG.E.64 [R4.64+0x18], R16 ;  /* 0x0000181004007986 */ /* 0x000fe8000c101b24 */
[----:B------:R-:W-:Y:S04]  /*14700*/  STG.E.U8 [R4.64], R9 ;  /* 0x0000000904007986 */ /* 0x000fe8000c101124 */
[----:B------:R-:W-:Y:S01]  /*14710*/  STG.E.U8 [R4.64+0x10], R7 ;  /* 0x0000100704007986 */ /* 0x000fe2000c101124 */
[----:B------:R-:W-:Y:S05]  /*14720*/  EXIT ;  /* 0x000000000000794d */ /* 0x000fea0003800000 */
.L_x_4186:
        /* <DEDUP_REMOVED lines=22> */
.L_x_4191:
        /* <DEDUP_REMOVED lines=26> */
.L_x_4193:
        /* <DEDUP_REMOVED lines=24> */
.L_x_4194:
[----:B------:R-:W-:-:S05]  /*14bb0*/  IADD3 R18, P0, R18, c[0x0][0x550], RZ ;  /* 0x0001540012127a10 */ /* 0x000fca0007f1e0ff */
[----:B------:R-:W-:-:S05]  /*14bc0*/  IMAD.X R19, RZ, RZ, c[0x0][0x554], P0 ;  /* 0x00015500ff137624 */ /* 0x000fca00000e06ff */
[----:B------:R-:W-:Y:S01]  /*14bd0*/  STG.E.64 [R18.64], R16 ;  /* 0x0000001012007986 */ /* 0x000fe2000c101b24 */
[----:B------:R-:W-:Y:S05]  /*14be0*/  EXIT ;  /* 0x000000000000794d */ /* 0x000fea0003800000 */
.L_x_4192:
        /* <DEDUP_REMOVED lines=38> */
        .weak           $__internal_38_$__cuda_sm20_div_u64
        .type           $__internal_38_$__cuda_sm20_div_u64,@function
        .size           $__internal_38_$__cuda_sm20_div_u64,($__internal_39_$__cuda_sm20_rem_u64 - $__internal_38_$__cuda_sm20_div_u64)
$__internal_38_$__cuda_sm20_div_u64:
        /* <DEDUP_REMOVED lines=57> */
[----:B------:R-:W-:-:S02]  /*151e0*/  SEL R6, R10, R17, P0 ;  /* 0x000000110a067207 */ /* 0x000fc40000000000 */
[----:B------:R-:W-:Y:S02]  /*151f0*/  ISETP.GE.U32.AND P0, PT, R21, R0, PT ;  /* 0x000000001500720c */ /* 0x000fe40003f06070 */
[----:B------:R-:W-:Y:S02]  /*15200*/  IADD3 R10, P3, R13, 0x1, RZ ;  /* 0x000000010d0a7810 */ /* 0x000fe40007f7e0ff */
[----:B------:R-:W-:Y:S01]  /*15210*/  ISETP.GE.U32.AND.EX P0, PT, R12, R11, PT, P0 ;  /* 0x0000000b0c00720c */ /* 0x000fe20003f06100 */
[----:B------:R-:W-:Y:S01]  /*15220*/  IMAD.MOV.U32 R12, RZ, RZ, R8 ;  /* 0x000000ffff0c7224 */ /* 0x000fe200078e0008 */
[----:B------:R-:W-:Y:S01]  /*15230*/  ISETP.NE.AND.EX P1, PT, R11, RZ, PT, P1 ;  /* 0x000000ff0b00720c */ /* 0x000fe20003f25310 */
[----:B------:R-:W-:Y:S01]  /*15240*/  IMAD.X R15, RZ, RZ, R6, P3 ;  /* 0x000000ffff0f7224 */ /* 0x000fe200018e0606 */
[----:B------:R-:W-:Y:S01]  /*15250*/  SEL R10, R10, R13, P0 ;  /* 0x0000000d0a0a7207 */ /* 0x000fe20000000000 */
[----:B------:R-:W-:-:S03]  /*15260*/  IMAD.MOV.U32 R13, RZ, RZ, 0x0 ;  /* 0x00000000ff0d7424 */ /* 0x000fc600078e00ff */
[----:B------:R-:W-:Y:S02]  /*15270*/  SEL R15, R15, R6, P0 ;  /* 0x000000060f0f7207 */ /* 0x000fe40000000000 */
[----:B------:R-:W-:Y:S02]  /*15280*/  SEL R10, R10, 0xffffffff, P1 ;  /* 0xffffffff0a0a7807 */ /* 0x000fe40000800000 */
[----:B------:R-:W-:Y:S01]  /*15290*/  SEL R15, R15, 0xffffffff, P1 ;  /* 0xffffffff0f0f7807 */ /* 0x000fe20000800000 */
[----:B------:R-:W-:Y:S06]  /*152a0*/  RET.REL.NODEC R12 `(_ZN2at6native13reduce_kernelILi256ELi2ENS0_8ReduceOpIhNS0_9ArgMinOpsIhEEjlLi4ELi4EEEEEvT1_) ;  /* 0xfffead500c007950 */ /* 0x000fec0003c3ffff */
        .weak           $__internal_39_$__cuda_sm20_rem_u64
        .type           $__internal_39_$__cuda_sm20_rem_u64,@function
        .size           $__internal_39_$__cuda_sm20_rem_u64,(.L_x_6841 - $__internal_39_$__cuda_sm20_rem_u64)
$__internal_39_$__cuda_sm20_rem_u64:
        /* <DEDUP_REMOVED lines=64> */
[----:B------:R-:W-:Y:S06]  /*156b0*/  RET.REL.NODEC R4 `(_ZN2at6native13reduce_kernelILi256ELi2ENS0_8ReduceOpIhNS0_9ArgMinOpsIhEEjlLi4ELi4EEEEEvT1_) ;  /* 0xfffea94004007950 */ /* 0x000fec0003c3ffff */
.L_x_4195:
        /* <DEDUP_REMOVED lines=12> */
.L_x_6841:


//--------------------- .text._ZN2at6native13reduce_kernelILi128ELi4ENS0_8ReduceOpIhNS0_9ArgMinOpsIhEEjlLi4ELi4EEEEEvT1_ --------------------------
	.section	.text._ZN2at6native13reduce_kernelILi128ELi4ENS0_8ReduceOpIhNS0_9ArgMinOpsIhEEjlLi4ELi4EEEEEvT1_,"ax",@progbits
	.sectioninfo	@"SHI_REGISTERS=92"
	.align	128
        .global         _ZN2at6native13reduce_kernelILi128ELi4ENS0_8ReduceOpIhNS0_9ArgMinOpsIhEEjlLi4ELi4EEEEEvT1_
        .type           _ZN2at6native13reduce_kernelILi128ELi4ENS0_8ReduceOpIhNS0_9ArgMinOpsIhEEjlLi4ELi4EEEEEvT1_,@function
        .size           _ZN2at6native13reduce_kernelILi128ELi4ENS0_8ReduceOpIhNS0_9ArgMinOpsIhEEjlLi4ELi4EEEEEvT1_,(.L_x_6843 - _ZN2at6native13reduce_kernelILi128ELi4ENS0_8ReduceOpIhNS0_9ArgMinOpsIhEEjlLi4ELi4EEEEEvT1_)
        .other          _ZN2at6native13reduce_kernelILi128ELi4ENS0_8ReduceOpIhNS0_9ArgMinOpsIhEEjlLi4ELi4EEEEEvT1_,@"STO_CUDA_ENTRY STV_DEFAULT"
_ZN2at6native13reduce_kernelILi128ELi4ENS0_8ReduceOpIhNS0_9ArgMinOpsIhEEjlLi4ELi4EEEEEvT1_:
.text._ZN2at6native13reduce_kernelILi128ELi4ENS0_8ReduceOpIhNS0_9ArgMinOpsIhEEjlLi4ELi4EEEEEvT1_:
        /* <DEDUP_REMOVED lines=209> */
.L_x_4196:
        /* <DEDUP_REMOVED lines=67> */
.L_x_4205:
[----:B------:R-:W-:Y:S05]  /*1140*/  BSYNC B2 ;  /* 0x0000000000027941 */ /* 0x000fea0003800000 */
.L_x_4204:
[----:B------:R-:W-:-:S04]  /*1150*/  PRMT R5, R5, 0x9910, RZ ;  /* 0x0000991005057816 */ /* 0x000fc800000000ff */
[----:B------:R-:W-:-:S13]  /*1160*/  ISETP.NE.AND P0, PT, R5, RZ, PT ;  /* 0x000000ff0500720c */ /* 0x000fda0003f05270 */
[----:B------:R-:W-:Y:S05]  /*1170*/  @!P0 BRA `(.L_x_4203) ;  /* 0x0000013000008947 */ /* 0x000fea0003800000 */
[----:B------:R-:W-:-:S04]  /*1180*/  IADD3 R4, P0, P1, R16, R25, R2 ;  /* 0x0000001910047210 */ /* 0x000fc8000791e002 */
[----:B------:R-:W-:Y:S02]  /*1190*/  IADD3 R4, P2, R4, c[0x0][0x548], RZ ;  /* 0x0001520004047a10 */ /* 0x000fe40007f5e0ff */
[----:B------:R-:W-:-:S04]  /*11a0*/  IADD3.X R0, R19, RZ, RZ, P0, P1 ;  /* 0x000000ff13007210 */ /* 0x000fc800007e24ff */
[----:B------:R-:W-:-:S05]  /*11b0*/  IADD3.X R5, R0, c[0x0][0x54c], RZ, P2, !PT ;  /* 0x0001530000057a10 */ /* 0x000fca00017fe4ff */
[----:B------:R-:W2:Y:S01]  /*11c0*/  LDG.E.U8 R4, [R4.64] ;  /* 0x0000002404047981 */ /* 0x000ea2000c1e1100 */
[----:B------:R-:W-:Y:S01]  /*11d0*/  IMAD.IADD R0, R2, 0x1, -R9 ;  /* 0x0000000102007824 */ /* 0x000fe200078e0a09 */
[----:B------:R-:W-:-:S04]  /*11e0*/  PRMT R7, R3, 0x9910, RZ ;  /* 0x0000991003077816 */ /* 0x000fc800000000ff */
        /* <DEDUP_REMOVED lines=12> */
.L_x_4203:
[----:B------:R-:W-:Y:S05]  /*12b0*/  BSYNC B1 ;  /* 0x0000000000017941 */ /* 0x000fea0003800000 */
.L_x_4202:
[----:B------:R-:W-:Y:S02]  /*12c0*/  IADD3 R16, P0, P1, R25, c[0x0][0x548], R16 ;  /* 0x0001520019107a10 */ /* 0x000fe4000791e010 */
[----:B------:R-:W-:Y:S02]  /*12d0*/  IADD3 R8, R9, c[0x0][0x17c], RZ ;  /* 0x00005f0009087a10 */ /* 0x000fe40007ffe0ff */
[----:B------:R-:W-:Y:S02]  /*12e0*/  IADD3 R16, P2, R16, 0x4, RZ ;  /* 0x0000000410107810 */ /* 0x000fe40007f5e0ff */
[----:B------:R-:W-:-:S02]  /*12f0*/  IADD3.X R19, RZ, c[0x0][0x54c], R19, P0, P1 ;  /* 0x00015300ff137a10 */ /* 0x000fc400007e2413 */
[----:B------:R-:W-:Y:S02]  /*1300*/  IADD3 R26, -R9, 0x4, RZ ;  /* 0x00000004091a7810 */ /* 0x000fe40007ffe1ff */
[----:B------:R-:W-:Y:S01]  /*1310*/  IADD3 R8, R8, -0x4, RZ ;  /* 0xfffffffc08087810 */ /* 0x000fe20007ffe0ff */
[----:B------:R-:W-:Y:S02]  /*1320*/  IMAD.X R19, RZ, RZ, R19, P2 ;  /* 0x000000ffff137224 */ /* 0x000fe400010e0613 */
.L_x_4201:
[----:B------:R-:W-:Y:S05]  /*1330*/  BSYNC B0 ;  /* 0x0000000000007941 */ /* 0x000fea0003800000 */
.L_x_4200:
        /* <DEDUP_REMOVED lines=25> */
.L_x_4208:
[----:B------:R-:W-:-:S04]  /*14d0*/  IMAD.MOV.U32 R18, RZ, RZ, R16 ;  /* 0x000000ffff127224 */ /* 0x000fc800078e0010 */
[----:B------:R-:W-:-:S05]  /*14e0*/  IMAD.WIDE.U32 R6, R9, 0x4, R18 ;  /* 0x0000000409067825 */ /* 0x000fca00078e0012 */
[----:B------:R0:W2:Y:S01]  /*14f0*/  LDG.E R25, [R6.64] ;  /* 0x0000002406197981 */ /* 0x0000a2000c1e1900 */
[----:B------:R-:W-:Y:S01]  /*1500*/  LOP3.LUT R21, R3, 0xff, RZ, 0xc0, !PT ;  /* 0x000000ff03157812 */ /* 0x000fe200078ec0ff */
[----:B------:R-:W-:Y:S01]  /*1510*/  IMAD.IADD R15, R11, 0x1, R26 ;  /* 0x000000010b0f7824 */ /* 0x000fe200078e021a */
[----:B------:R-:W-:Y:S02]  /*1520*/  LOP3.LUT R18, R12, 0xff, RZ, 0xc0, !PT ;  /* 0x000000ff0c127812 */ /* 0x000fe400078ec0ff */
[----:B------:R-:W-:Y:S02]  /*1530*/  IADD3 R9, R9, c[0x0][0x184], RZ ;  /* 0x0000610009097a10 */ /* 0x000fe40007ffe0ff */
[----:B------:R-:W-:Y:S02]  /*1540*/  ISETP.GE.U32.AND P0, PT, R4, R15, PT ;  /* 0x0000000f0400720c */ /* 0x000fe40003f06070 */
[----:B------:R-:W-:Y:S02]  /*1550*/  IADD3 R20, R15, 0x1, RZ ;  /* 0x000000010f147810 */ /* 0x000fe40007ffe0ff */
[----:B------:R-:W-:-:S02]  /*1560*/  ISETP.GE.AND.EX P0, PT, R0, RZ, PT, P0 ;  /* 0x000000ff0000720c */ /* 0x000fc40003f06300 */
[----:B0-----:R-:W-:Y:S02]  /*1570*/  LOP3.LUT R6, R10, 0xff, RZ, 0xc0, !PT ;  /* 0x000000ff0a067812 */ /* 0x001fe400078ec0ff */
[----:B------:R-:W-:Y:S02]  /*1580*/  IADD3 R29, R15, 0x3, RZ ;  /* 0x000000030f1d7810 */ /* 0x000fe40007ffe0ff */
[C---:B--2---:R-:W-:Y:S02]  /*1590*/  LOP3.LUT R14, R25.reuse, 0xff, RZ, 0xc0, !PT ;  /* 0x000000ff190e7812 */ /* 0x044fe400078ec0ff */
[----:B------:R-:W-:Y:S02]  /*15a0*/  PRMT R11, R25, 0x7771, RZ ;  /* 0x00007771190b7816 */ /* 0x000fe400000000ff */
[----:B------:R-:W-:Y:S02]  /*15b0*/  ISETP.NE.AND P1, PT, R21, R14, PT ;  /* 0x0000000e1500720c */ /* 0x000fe40003f25270 */
[----:B------:R-:W-:-:S02]  /*15c0*/  PRMT R13, R25, 0x7771, RZ ;  /* 0x00007771190d7816 */ /* 0x000fc400000000ff */
[----:B------:R-:W-:Y:S02]  /*15d0*/  PRMT R14, R25, 0x7770, RZ ;  /* 0x00007770190e7816 */ /* 0x000fe400000000ff */
[C---:B------:R-:W-:Y:S02]  /*15e0*/  ISETP.NE.AND P6, PT, R18.reuse, R11, PT ;  /* 0x0000000b1200720c */ /* 0x040fe40003fc5270 */
[----:B------:R-:W-:Y:S02]  /*15f0*/  ISETP.GE.U32.AND P5, PT, R18, R13, PT ;  /* 0x0000000d1200720c */ /* 0x000fe40003fa6070 */
[----:B------:R-:W-:Y:S02]  /*1600*/  ISETP.GE.U32.AND P4, PT, R21, R14, PT ;  /* 0x0000000e1500720c */ /* 0x000fe40003f86070 */
[----:B------:R-:W-:Y:S02]  /*1610*/  SEL R18, RZ, 0xffffffff, P0 ;  /* 0xffffffffff127807 */ /* 0x000fe40000000000 */
[----:B------:R-:W-:-:S02]  /*1620*/  PRMT R11, R25, 0x7772, RZ ;  /* 0x00007772190b7816 */ /* 0x000fc400000000ff */
[----:B------:R-:W-:Y:S02]  /*1630*/  PRMT R7, R25, 0x7772, RZ ;  /* 0x0000777219077816 */ /* 0x000fe400000000ff */
[----:B------:R-:W-:Y:S02]  /*1640*/  ISETP.GE.U32.AND P0, PT, R33, R20, PT ;  /* 0x000000142100720c */ /* 0x000fe40003f06070 */
[----:B------:R-:W-:Y:S02]  /*1650*/  @P1 SEL R18, RZ, 0xffffffff, P4 ;  /* 0xffffffffff121807 */ /* 0x000fe40002000000 */
[C---:B------:R-:W-:Y:S02]  /*1660*/  ISETP.GE.U32.AND P1, PT, R6.reuse, R7, PT ;  /* 0x000000070600720c */ /* 0x040fe40003f26070 */
[----:B------:R-:W-:Y:S02]  /*1670*/  ISETP.NE.AND P4, PT, R6, R11, PT ;  /* 0x0000000b0600720c */ /* 0x000fe40003f85270 */
[----:B------:R-:W-:-:S02]  /*1680*/  ISETP.GE.AND.EX P0, PT, R35, RZ, PT, P0 ;  /* 0x000000ff2300720c */ /* 0x000fc40003f06300 */
[----:B------:R-:W-:Y:S02]  /*1690*/  LOP3.LUT R11, R5, 0xff, RZ, 0xc0, !PT ;  /* 0x000000ff050b7812 */ /* 0x000fe400078ec0ff */
[C---:B------:R-:W-:Y:S02]  /*16a0*/  PRMT R28, R25.reuse, 0x7773, RZ ;  /* 0x00007773191c7816 */ /* 0x040fe400000000ff */
[----:B------:R-:W-:Y:S02]  /*16b0*/  PRMT R6, R25, 0x7773, RZ ;  /* 0x0000777319067816 */ /* 0x000fe400000000ff */
[----:B------:R-:W-:Y:S02]  /*16c0*/  IADD3 R25, R15, 0x2, RZ ;  /* 0x000000020f197810 */ /* 0x000fe40007ffe0ff */
[----:B------:R-:W-:Y:S02]  /*16d0*/  SEL R21, RZ, 0xffffffff, P5 ;  /* 0xffffffffff157807 */ /* 0x000fe40002800000 */
[----:B------:R-:W-:-:S02]  /*16e0*/  @!P6 SEL R21, RZ, 0xffffffff, P0 ;  /* 0xffffffffff15e807 */ /* 0x000fc40000000000 */
[C---:B------:R-:W-:Y:S02]  /*16f0*/  ISETP.GE.U32.AND P5, PT, R11.reuse, R6, PT ;  /* 0x000000060b00720c */ /* 0x040fe40003fa6070 */
[----:B------:R-:W-:Y:S01]  /*1700*/  ISETP.NE.AND P6, PT, R11, R28, PT ;  /* 0x0000001c0b00720c */ /* 0x000fe20003fc5270 */
[----:B------:R-:W-:Y:S01]  /*1710*/  IMAD.SHL.U32 R11, R9, 0x4, RZ ;  /* 0x00000004090b7824 */ /* 0x000fe200078e00ff */
        /* <DEDUP_REMOVED lines=31> */
.L_x_4207:
[----:B------:R-:W-:Y:S05]  /*1910*/  BSYNC B0 ;  /* 0x0000000000007941 */ /* 0x000fea0003800000 */
.L_x_4206:
        /* <DEDUP_REMOVED lines=8> */
.L_x_4210:
[----:B------:R-:W-:Y:S05]  /*19a0*/  BSYNC B0 ;  /* 0x0000000000007941 */ /* 0x000fea0003800000 */
.L_x_4209:
        /* <DEDUP_REMOVED lines=25> */
.L_x_4212:
[----:B------:R-:W-:Y:S05]  /*1b40*/  BSYNC B0 ;  /* 0x0000000000007941 */ /* 0x000fea0003800000 */
.L_x_4211:
[----:B------:R-:W-:Y:S01]  /*1b50*/  LOP3.LUT R7, R3, 0xff, RZ, 0xc0, !PT ;  /* 0x000000ff03077812 */ /* 0x000fe200078ec0ff */
[----:B------:R-:W-:Y:S01]  /*1b60*/  CS2R R58, SRZ ;  /* 0x00000000003a7805 */ /* 0x000fe2000001ff00 */
[----:B------:R-:W-:Y:S01]  /*1b70*/  LOP3.LUT R6, R12, 0xff, RZ, 0xc0, !PT ;  /* 0x000000ff0c067812 */ /* 0x000fe200078ec0ff */
[----:B------:R-:W-:Y:S01]  /*1b80*/  CS2R R74, SRZ ;  /* 0x00000000004a7805 */ /* 0x000fe2000001ff00 */
[----:B------:R-:W-:Y:S01]  /*1b90*/  ISETP.GE.U32.AND P0, PT, R4, R33, PT ;  /* 0x000000210400720c */ /* 0x000fe20003f06070 */
[----:B------:R-:W-:Y:S01]  /*1ba0*/  CS2R R18, SRZ ;  /* 0x0000000000127805 */ /* 0x000fe2000001ff00 */
[----:B------:R-:W-:-:S02]  /*1bb0*/  ISETP.NE.AND P2, PT, R7, R6, PT ;  /* 0x000000060700720c */ /* 0x000fc40003f45270 */
[----:B------:R-:W-:Y:S02]  /*1bc0*/  ISETP.GE.AND.EX P0, PT, R0, R35, PT, P0 ;  /* 0x000000230000720c */ /* 0x000fe40003f06300 */
[----:B------:R-:W-:Y:S02]  /*1bd0*/  ISETP.GE.U32.AND P1, PT, R7, R6, PT ;  /* 0x000000060700720c */ /* 0x000fe40003f26070 */
[----:B------:R-:W-:Y:S02]  /*1be0*/  SEL R6, RZ, 0xffffffff, P0 ;  /* 0xffffffffff067807 */ /* 0x000fe40000000000 */
[----:B------:R-:W-:Y:S02]  /*1bf0*/  LOP3.LUT R7, R10, 0xff, RZ, 0xc0, !PT ;  /* 0x000000ff0a077812 */ /* 0x000fe400078ec0ff */
[----:B------:R-:W-:-:S03]  /*1c00*/  PRMT R9, RZ, 0x7610, R9 ;  /* 0x00007610ff097816 */ /* 0x000fc60000000009 */
        /* <DEDUP_REMOVED lines=22> */
[----:B------:R-:W-:Y:S02]  /*1d70*/  ISETP.GE.U32.AND P2, PT, R0, R3, PT ;  /* 0x000000030000720c */ /* 0x000fe40003f46070 */
[----:B------:R-:W-:Y:S02]  /*1d80*/  ISETP.GE.AND.EX P0, PT, R4, R57, PT, P0 ;  /* 0x000000390400720c */ /* 0x000fe40003f06300 */
[----:B------:R-:W-:Y:S02]  /*1d90*/  PRMT R3, RZ, 0x7610, R3 ;  /* 0x00007610ff037816 */ /* 0x000fe40000000003 */
[----:B------:R-:W-:Y:S02]  /*1da0*/  SEL R0, RZ, 0xffffffff, P0 ;  /* 0xffffffffff007807 */ /* 0x000fe40000000000 */
[----:B------:R-:W-:-:S04]  /*1db0*/  @P1 SEL R0, RZ, 0xffffffff, P2 ;  /* 0xffffffffff001807 */ /* 0x000fc80001000000 */
[----:B------:R-:W-:-:S04]  /*1dc0*/  LOP3.LUT R0, R0, 0x1, RZ, 0xc0, !PT ;  /* 0x0000000100007812 */ /* 0x000fc800078ec0ff */
[----:B------:R-:W-:-:S04]  /*1dd0*/  ISETP.NE.U32.AND P0, PT, R0, 0x1, PT ;  /* 0x000000010000780c */ /* 0x000fc80003f05070 */
[----:B------:R-:W-:Y:S02]  /*1de0*/  SEL R5, R10, R5, !P0 ;  /* 0x000000050a057207 */ /* 0x000fe40004000000 */
[----:B------:R-:W-:Y:S02]  /*1df0*/  SEL R56, R7, R56, !P0 ;  /* 0x0000003807387207 */ /* 0x000fe40004000000 */
[----:B------:R-:W-:Y:S02]  /*1e00*/  SEL R57, R4, R57, !P0 ;  /* 0x0000003904397207 */ /* 0x000fe40004000000 */
[----:B------:R-:W-:Y:S02]  /*1e10*/  PRMT R7, RZ, 0x7610, R7 ;  /* 0x00007610ff077816 */ /* 0x000fe40000000007 */
[----:B------:R-:W-:Y:S01]  /*1e20*/  PRMT R11, R5, 0x7610, R11 ;  /* 0x00007610050b7816 */ /* 0x000fe2000000000b */
[----:B------:R-:W-:Y:S05]  /*1e30*/  BRA `(.L_x_4198) ;  /* 0x0000fba000007947 */ /* 0x000fea0003800000 */
.L_x_4199:
        /* <DEDUP_REMOVED lines=107> */
.L_x_4223:
        /* <DEDUP_REMOVED lines=225> */
.L_x_4218:
        /* <DEDUP_REMOVED lines=220> */
.L_x_4219:
        /* <DEDUP_REMOVED lines=223> */
.L_x_4220:
        /* <DEDUP_REMOVED lines=222> */
.L_x_4221:
[----:B------:R-:W-:-:S04]  /*5c90*/  LOP3.LUT R5, R7, 0xfffffffc, RZ, 0xc0, !PT ;  /* 0xfffffffc07057812 */ /* 0x000fc800078ec0ff */
[----:B------:R-:W-:-:S05]  /*5ca0*/  IADD3 R4, P0, R5, R16, RZ ;  /* 0x0000001005047210 */ /* 0x000fca0007f1e0ff */
[----:B------:R-:W-:-:S05]  /*5cb0*/  IMAD.X R5, RZ, RZ, R19, P0 ;  /* 0x000000ffff057224 */ /* 0x000fca00000e0613 */
[----:B------:R0:W2:Y:S01]  /*5cc0*/  LDG.E R4, [R4.64] ;  /* 0x0000002404047981 */ /* 0x0000a2000c1e1900 */
[----:B------:R-:W-:Y:S02]  /*5cd0*/  LOP3.LUT R6, R18, 0xff, RZ, 0xc0, !PT ;  /* 0x000000ff12067812 */ /* 0x000fe400078ec0ff */
[C---:B------:R-:W-:Y:S02]  /*5ce0*/  PRMT R49, R15.reuse, 0x9910, RZ ;  /* 0x000099100f317816 */ /* 0x040fe400000000ff */
[----:B------:R-:W-:Y:S02]  /*5cf0*/  LOP3.LUT R7, R15, 0xffff, RZ, 0xc0, !PT ;  /* 0x0000ffff0f077812 */ /* 0x000fe400078ec0ff */
[C---:B------:R-:W-:Y:S02]  /*5d00*/  ISETP.NE.AND P5, PT, R6.reuse, R49, PT ;  /* 0x000000310600720c */ /* 0x040fe40003fa5270 */
[----:B------:R-:W-:Y:S02]  /*5d10*/  ISETP.GE.U32.AND P4, PT, R6, R7, PT ;  /* 0x000000070600720c */ /* 0x000fe40003f86070 */
[----:B------:R-:W-:-:S02]  /*5d20*/  PRMT R48, R14, 0x9910, RZ ;  /* 0x000099100e307816 */ /* 0x000fc400000000ff */
[----:B------:R-:W-:Y:S02]  /*5d30*/  LOP3.LUT R7, R25, 0xff, RZ, 0xc0, !PT ;  /* 0x000000ff19077812 */ /* 0x000fe400078ec0ff */
[----:B------:R-:W-:Y:S02]  /*5d40*/  LOP3.LUT R50, R14, 0xffff, RZ, 0xc0, !PT ;  /* 0x0000ffff0e327812 */ /* 0x000fe400078ec0ff */
[-C--:B------:R-:W-:Y:S02]  /*5d50*/  ISETP.GE.U32.AND P1, PT, R21, R75.reuse, PT ;  /* 0x0000004b1500720c */ /* 0x080fe40003f26070 */
[----:B0-----:R-:W-:Y:S02]  /*5d60*/  SEL R5, RZ, 0xffffffff, P4 ;  /* 0xffffffffff057807 */ /* 0x001fe40002000000 */
[----:B------:R-:W-:Y:S02]  /*5d70*/  ISETP.GE.U32.AND P4, PT, R26, R75, PT ;  /* 0x0000004b1a00720c */ /* 0x000fe40003f86070 */
[----:B------:R-:W-:-:S02]  /*5d80*/  ISETP.GE.U32.AND P0, PT, R7, R50, PT ;  /* 0x000000320700720c */ /* 0x000fc40003f06070 */
[----:B------:R-:W-:Y:S02]  /*5d90*/  ISETP.NE.AND P3, PT, R7, R48, PT ;  /* 0x000000300700720c */ /* 0x000fe40003f65270 */
[----:B------:R-:W-:Y:S02]  /*5da0*/  ISETP.GE.AND.EX P1, PT, R20, RZ, PT, P1 ;  /* 0x000000ff1400720c */ /* 0x000fe40003f26310 */
[----:B------:R-:W-:Y:S02]  /*5db0*/  LOP3.LUT R46, R28, 0xff, RZ, 0xc0, !PT ;  /* 0x000000ff1c2e7812 */ /* 0x000fe400078ec0ff */
[----:B------:R-:W-:Y:S02]  /*5dc0*/  PRMT R7, R13, 0x9910, RZ ;  /* 0x000099100d077816 */ /* 0x000fe400000000ff */
[----:B------:R-:W-:Y:S02]  /*5dd0*/  ISETP.GE.AND.EX P4, PT, R24, RZ, PT, P4 ;  /* 0x000000ff1800720c */ /* 0x000fe40003f86340 */
[----:B------:R-:W-:-:S02]  /*5de0*/  @!P5 SEL R5, RZ, 0xffffffff, P1 ;  /* 0xffffffffff05d807 */ /* 0x000fc40000800000 */
[----:B------:R-:W-:Y:S02]  /*5df0*/  LOP3.LUT R77, R13, 0xffff, RZ, 0xc0, !PT ;  /* 0x0000ffff0d4d7812 */ /* 0x000fe400078ec0ff */
[----:B------:R-:W-:Y:S02]  /*5e00*/  LOP3.LUT R6, R31, 0xff, RZ, 0xc0, !PT ;  /* 0x000000ff1f067812 */ /* 0x000fe400078ec0ff */
[----:B------:R-:W-:Y:S02]  /*5e10*/  LOP3.LUT R49, R12, 0xffff, RZ, 0xc0, !PT ;  /* 0x0000ffff0c317812 */ /* 0x000fe400078ec0ff */
[----:B------:R-:W-:Y:S02]  /*5e20*/  ISETP.NE.AND P1, PT, R46, R7, PT ;  /* 0x000000072e00720c */ /* 0x000fe40003f25270 */
[----:B------:R-:W-:Y:S02]  /*5e30*/  SEL R79, RZ, 0xffffffff, P4 ;  /* 0xffffffffff4f7807 */ /* 0x000fe40002000000 */
[----:B------:R-:W-:-:S02]  /*5e40*/  ISETP.GE.U32.AND P4, PT, R29, R75, PT ;  /* 0x0000004b1d00720c */ /* 0x000fc40003f86070 */
[----:B------:R-:W-:Y:S02]  /*5e50*/  ISETP.GE.U32.AND P6, PT, R46, R77, PT ;  /* 0x0000004d2e00720c */ /* 0x000fe40003fc6070 */
[----:B------:R-:W-:Y:S02]  /*5e60*/  ISETP.GE.U32.AND P5, PT, R6, R49, PT ;  /* 0x000000310600720c */ /* 0x000fe40003fa6070 */
[----:B------:R-:W-:Y:S02]  /*5e70*/  LOP3.LUT R46, R35, 0xff, RZ, 0xc0, !PT ;  /* 0x000000ff232e7812 */ /* 0x000fe400078ec0ff */
[----:B------:R-:W-:Y:S02]  /*5e80*/  LOP3.LUT R49, R10, 0xffff, RZ, 0xc0, !PT ;  /* 0x0000ffff0a317812 */ /* 0x000fe400078ec0ff */
[----:B------:R-:W-:Y:S02]  /*5e90*/  ISETP.GE.AND.EX P4, PT, R27, RZ, PT, P4 ;  /* 0x000000ff1b00720c */ /* 0x000fe40003f86340 */
[----:B------:R-:W-:-:S02]  /*5ea0*/  @P3 SEL R79, RZ, 0xffffffff, P0 ;  /* 0xffffffffff4f3807 */ /* 0x000fc40000000000 */
[----:B------:R-:W-:Y:S02]  /*5eb0*/  ISETP.GE.U32.AND P3, PT, R46, R49, PT ;  /* 0x000000312e00720c */ /* 0x000fe40003f66070 */
[----:B------:R-:W-:Y:S02]  /*5ec0*/  SEL R87, RZ, 0xffffffff, P4 ;  /* 0xffffffffff577807 */ /* 0x000fe40002000000 */
[----:B------:R-:W-:Y:S02]  /*5ed0*/  ISETP.GE.U32.AND P4, PT, R32, R75, PT ;  /* 0x0000004b2000720c */ /* 0x000fe40003f86070 */
[----:B------:R-:W-:Y:S02]  /*5ee0*/  PRMT R49, R12, 0x9910, RZ ;  /* 0x000099100c317816 */ /* 0x000fe400000000ff */
[----:B------:R-:W-:Y:S02]  /*5ef0*/  @P1 SEL R87, RZ, 0xffffffff, P6 ;  /* 0xffffffffff571807 */ /* 0x000fe40003000000 */
[----:B------:R-:W-:-:S02]  /*5f00*/  ISETP.GE.AND.EX P4, PT, R30, RZ, PT, P4 ;  /* 0x000000ff1e00720c */ /* 0x000fc40003f86340 */
[----:B------:R-:W-:Y:S02]  /*5f10*/  ISETP.NE.AND P6, PT, R6, R49, PT ;  /* 0x000000310600720c */ /* 0x000fe40003fc5270 */
[----:B------:R-:W-:Y:S02]  /*5f20*/  LOP3.LUT R7, R34, 0xff, RZ, 0xc0, !PT ;  /* 0x000000ff22077812 */ /* 0x000fe400078ec0ff */
[C---:B------:R-:W-:Y:S02]  /*5f30*/  LOP3.LUT R48, R11.reuse, 0xffff, RZ, 0xc0, !PT ;  /* 0x0000ffff0b307812 */ /* 0x040fe400078ec0ff */
[----:B------:R-:W-:Y:S02]  /*5f40*/  PRMT R50, R11, 0x9910, RZ ;  /* 0x000099100b327816 */ /* 0x000fe400000000ff */
[----:B------:R-:W-:Y:S02]  /*5f50*/  SEL R86, RZ, 0xffffffff, P4 ;  /* 0xffffffffff567807 */ /* 0x000fe40002000000 */
[----:B------:R-:W-:-:S02]  /*5f60*/  ISETP.GE.U32.AND P0, PT, R7, R48, PT ;  /* 0x000000300700720c */ /* 0x000fc40003f06070 */
[----:B------:R-:W-:Y:S02]  /*5f70*/  ISETP.NE.AND P4, PT, R7, R50, PT ;  /* 0x000000320700720c */ /* 0x000fe40003f85270 */
[----:B------:R-:W-:Y:S02]  /*5f80*/  IADD3 R50, R75, c[0x0][0x184], RZ ;  /* 0x000061004b327a10 */ /* 0x000fe40007ffe0ff */
[----:B------:R-:W-:Y:S02]  /*5f90*/  SEL R82, RZ, 0xffffffff, P0 ;  /* 0xffffffffff527807 */ /* 0x000fe40000000000 */
[----:B------:R-:W-:Y:S02]  /*5fa0*/  PRMT R7, R10, 0x9910, RZ ;  /* 0x000099100a077816 */ /* 0x000fe400000000ff */
[----:B------:R-:W-:Y:S02]  /*5fb0*/  ISETP.GE.U32.AND P0, PT, R36, R50, PT ;  /* 0x000000322400720c */ /* 0x000fe40003f06070 */
[----:B------:R-:W-:-:S02]  /*5fc0*/  @P6 SEL R86, RZ, 0xffffffff, P5 ;  /* 0xffffffffff566807 */ /* 0x000fc40002800000 */
[----:B------:R-:W-:Y:S02]  /*5fd0*/  PRMT R76, R9, 0x9910, RZ ;  /* 0x00009910094c7816 */ /* 0x000fe400000000ff */
[----:B------:R-:W-:Y:S02]  /*5fe0*/  ISETP.GE.AND.EX P0, PT, R33, RZ, PT, P0 ;  /* 0x000000ff2100720c */ /* 0x000fe40003f06300 */
[----:B------:R-:W-:Y:S01]  /*5ff0*/  ISETP.NE.AND P6, PT, R46, R7, PT ;  /* 0x000000072e00720c */ /* 0x000fe20003fc5270 */
[----:B------:R-:W-:Y:S01]  /*6000*/  IMAD.MOV.U32 R7, RZ, RZ, R76 ;  /* 0x000000ffff077224 */ /* 0x000fe200078e004c */
[----:B------:R-:W-:Y:S02]  /*6010*/  @!P4 SEL R82, RZ, 0xffffffff, P0 ;  /* 0xffffffffff52c807 */ /* 0x000fe40000000000 */
[----:B------:R-:W-:Y:S02]  /*6020*/  ISETP.GE.U32.AND P0, PT, R39, R50, PT ;  /* 0x000000322700720c */ /* 0x000fe40003f06070 */
[----:B------:R-:W-:-:S02]  /*6030*/  LOP3.LUT R48, R38, 0xff, RZ, 0xc0, !PT ;  /* 0x000000ff26307812 */ /* 0x000fc400078ec0ff */
[----:B------:R-:W-:Y:S02]  /*6040*/  LOP3.LUT R6, R41, 0xff, RZ, 0xc0, !PT ;  /* 0x000000ff29067812 */ /* 0x000fe400078ec0ff */
[----:B------:R-:W-:Y:S02]  /*6050*/  LOP3.LUT R49, R8, 0xffff, RZ, 0xc0, !PT ;  /* 0x0000ffff08317812 */ /* 0x000fe400078ec0ff */
[----:B------:R-:W-:Y:S02]  /*6060*/  ISETP.GE.AND.EX P0, PT, R37, RZ, PT, P0 ;  /* 0x000000ff2500720c */ /* 0x000fe40003f06300 */
[----:B------:R-:W-:Y:S02]  /*6070*/  SEL R85, RZ, 0xffffffff, P3 ;  /* 0xffffffffff557807 */ /* 0x000fe40001800000 */
[----:B------:R-:W-:Y:S02]  /*6080*/  ISETP.GE.U32.AND P5, PT, R6, R49, PT ;  /* 0x000000310600720c */ /* 0x000fe40003fa6070 */
[----:B------:R-:W-:-:S02]  /*6090*/  ISETP.NE.AND P4, PT, R48, R7, PT ;  /* 0x000000073000720c */ /* 0x000fc40003f85270 */
[----:B------:R-:W-:Y:S02]  /*60a0*/  ISETP.GE.U32.AND P3, PT, R42, R50, PT ;  /* 0x000000322a00720c */ /* 0x000fe40003f66070 */
[----:B------:R-:W-:Y:S02]  /*60b0*/  PRMT R49, R8, 0x9910, RZ ;  /* 0x0000991008317816 */ /* 0x000fe400000000ff */
[----:B------:R-:W-:Y:S02]  /*60c0*/  @!P6 SEL R85, RZ, 0xffffffff, P0 ;  /* 0xffffffffff55e807 */ /* 0x000fe40000000000 */
[----:B------:R-:W-:Y:S02]  /*60d0*/  ISETP.GE.AND.EX P6, PT, R40, RZ, PT, P3 ;  /* 0x000000ff2800720c */ /* 0x000fe40003fc6330 */
[----:B------:R-:W-:Y:S02]  /*60e0*/  LOP3.LUT R77, R9, 0xffff, RZ, 0xc0, !PT ;  /* 0x0000ffff094d7812 */ /* 0x000fe400078ec0ff */
[----:B------:R-:W-:-:S02]  /*60f0*/  ISETP.NE.AND P3, PT, R6, R49, PT ;  /* 0x000000310600720c */ /* 0x000fc40003f65270 */
[----:B------:R-:W-:Y:S02]  /*6100*/  SEL R83, RZ, 0xffffffff, P6 ;  /* 0xffffffffff537807 */ /* 0x000fe40003000000 */
[----:B------:R-:W-:Y:S02]  /*6110*/  ISETP.GE.U32.AND P1, PT, R48, R77, PT ;  /* 0x0000004d3000720c */ /* 0x000fe40003f26070 */
[----:B------:R-:W-:Y:S02]  /*6120*/  ISETP.GE.U32.AND P6, PT, R45, R50, PT ;  /* 0x000000322d00720c */ /* 0x000fe40003fc6070 */
[----:B------:R-:W-:Y:S02]  /*6130*/  LOP3.LUT R7, R44, 0xff, RZ, 0xc0, !PT ;  /* 0x000000ff2c077812 */ /* 0x000fe400078ec0ff */
[----:B------:R-:W-:Y:S02]  /*6140*/  LOP3.LUT R46, R51, 0xffff, RZ, 0xc0, !PT ;  /* 0x0000ffff332e7812 */ /* 0x000fe400078ec0ff */
[----:B------:R-:W-:-:S02]  /*6150*/  LOP3.LUT R6, R54, 0xff, RZ, 0xc0, !PT ;  /* 0x000000ff36067812 */ /* 0x000fc400078ec0ff */
[----:B------:R-:W-:Y:S02]  /*6160*/  LOP3.LUT R49, R47, 0xffff, RZ, 0xc0, !PT ;  /* 0x0000ffff2f317812 */ /* 0x000fe400078ec0ff */
[----:B------:R-:W-:Y:S02]  /*6170*/  @P4 SEL R83, RZ, 0xffffffff, P1 ;  /* 0xffffffffff534807 */ /* 0x000fe40000800000 */
[----:B------:R-:W-:Y:S02]  /*6180*/  ISETP.GE.AND.EX P6, PT, R43, RZ, PT, P6 ;  /* 0x000000ff2b00720c */ /* 0x000fe40003fc6360 */
[----:B------:R-:W-:Y:S02]  /*6190*/  ISETP.GE.U32.AND P0, PT, R7, R46, PT ;  /* 0x0000002e0700720c */ /* 0x000fe40003f06070 */
[----:B------:R-:W-:Y:S02]  /*61a0*/  ISETP.GE.U32.AND P1, PT, R6, R49, PT ;  /* 0x000000310600720c */ /* 0x000fe40003f26070 */
[----:B------:R-:W-:-:S02]  /*61b0*/  PRMT R46, R51, 0x9910, RZ ;  /* 0x00009910332e7816 */ /* 0x000fc400000000ff */
[----:B------:R-:W-:Y:S02]  /*61c0*/  PRMT R49, R47, 0x9910, RZ ;  /* 0x000099102f317816 */ /* 0x000fe400000000ff */
[----:B------:R-:W-:Y:S02]  /*61d0*/  SEL R84, RZ, 0xffffffff, P6 ;  /* 0xffffffffff547807 */ /* 0x000fe40003000000 */
[----:B------:R-:W-:Y:S02]  /*61e0*/  PRMT R76, R0, 0x9910, RZ ;  /* 0x00009910004c7816 */ /* 0x000fe400000000ff */
[----:B------:R-:W-:Y:S02]  /*61f0*/  @P3 SEL R84, RZ, 0xffffffff, P5 ;  /* 0xffffffffff543807 */ /* 0x000fe40002800000 */
[----:B------:R-:W-:Y:S01]  /*6200*/  ISETP.NE.AND P6, PT, R7, R46, PT ;  /* 0x0000002e0700720c */ /* 0x000fe20003fc5270 */
[----:B------:R-:W-:Y:S01]  /*6210*/  IMAD.MOV.U32 R7, RZ, RZ, R76 ;  /* 0x000000ffff077224 */ /* 0x000fe200078e004c */
[----:B------:R-:W-:-:S02]  /*6220*/  ISETP.NE.AND P5, PT, R6, R49, PT ;  /* 0x000000310600720c */ /* 0x000fc40003fa5270 */
[----:B------:R-:W-:Y:S02]  /*6230*/  IADD3 R46, R50, c[0x0][0x184], RZ ;  /* 0x00006100322e7a10 */ /* 0x000fe40007ffe0ff */
[----:B------:R-:W-:Y:S02]  /*6240*/  SEL R80, RZ, 0xffffffff, P1 ;  /* 0xffffffffff507807 */ /* 0x000fe40000800000 */
[----:B------:R-:W-:Y:S02]  /*6250*/  LOP3.LUT R48, R57, 0xff, RZ, 0xc0, !PT ;  /* 0x000000ff39307812 */ /* 0x000fe400078ec0ff */
[----:B------:R-:W-:Y:S02]  /*6260*/  SEL R81, RZ, 0xffffffff, P0 ;  /* 0xffffffffff517807 */ /* 0x000fe40000000000 */
[-C--:B------:R-:W-:Y:S02]  /*6270*/  ISETP.GE.U32.AND P1, PT, R56, R46.reuse, PT ;  /* 0x0000002e3800720c */ /* 0x080fe40003f26070 */
[----:B------:R-:W-:-:S02]  /*6280*/  ISETP.GE.U32.AND P0, PT, R53, R46, PT ;  /* 0x0000002e3500720c */ /* 0x000fc40003f06070 */
[----:B------:R-:W-:Y:S02]  /*6290*/  LOP3.LUT R77, R0, 0xffff, RZ, 0xc0, !PT ;  /* 0x0000ffff004d7812 */ /* 0x000fe400078ec0ff */
[----:B------:R-:W-:Y:S02]  /*62a0*/  ISETP.NE.AND P3, PT, R48, R7, PT ;  /* 0x000000073000720c */ /* 0x000fe40003f65270 */
[----:B------:R-:W-:Y:S02]  /*62b0*/  ISETP.GE.AND.EX P1, PT, R55, RZ, PT, P1 ;  /* 0x000000ff3700720c */ /* 0x000fe40003f26310 */
[----:B------:R-:W-:Y:S02]  /*62c0*/  ISETP.GE.AND.EX P0, PT, R52, RZ, PT, P0 ;  /* 0x000000ff3400720c */ /* 0x000fe40003f06300 */
[----:B------:R-:W-:Y:S02]  /*62d0*/  PRMT R7, R3, 0x9910, RZ ;  /* 0x0000991003077816 */ /* 0x000fe400000000ff */
[----:B------:R-:W-:-:S02]  /*62e0*/  LOP3.LUT R6, R60, 0xff, RZ, 0xc0, !PT ;  /* 0x000000ff3c067812 */ /* 0x000fc400078ec0ff */
[----:B------:R-:W-:Y:S02]  /*62f0*/  ISETP.GE.U32.AND P4, PT, R48, R77, PT ;  /* 0x0000004d3000720c */ /* 0x000fe40003f86070 */
[----:B------:R-:W-:Y:S02]  /*6300*/  @!P5 SEL R80, RZ, 0xffffffff, P1 ;  /* 0xffffffffff50d807 */ /* 0x000fe40000800000 */
[----:B------:R-:W-:Y:S02]  /*6310*/  LOP3.LUT R49, R3, 0xffff, RZ, 0xc0, !PT ;  /* 0x0000ffff03317812 */ /* 0x000fe400078ec0ff */
[----:B------:R-:W-:Y:S02]  /*6320*/  @!P6 SEL R81, RZ, 0xffffffff, P0 ;  /* 0xffffffffff51e807 */ /* 0x000fe40000000000 */
[----:B------:R-:W-:Y:S02]  /*6330*/  LOP3.LUT R5, R5, 0x1, RZ, 0xc0, !PT ;  /* 0x0000000105057812 */ /* 0x000fe400078ec0ff */
[----:B------:R-:W-:-:S02]  /*6340*/  ISETP.GE.U32.AND P1, PT, R59, R46, PT ;  /* 0x0000002e3b00720c */ /* 0x000fc40003f26070 */
[C---:B------:R-:W-:Y:S02]  /*6350*/  ISETP.NE.AND P6, PT, R6.reuse, R7, PT ;  /* 0x000000070600720c */ /* 0x040fe40003fc5270 */
[----:B------:R-:W-:Y:S02]  /*6360*/  SEL R78, RZ, 0xffffffff, P4 ;  /* 0xffffffffff4e7807 */ /* 0x000fe40002000000 */
[----:B------:R-:W-:Y:S02]  /*6370*/  ISETP.GE.U32.AND P0, PT, R6, R49, PT ;  /* 0x000000310600720c */ /* 0x000fe40003f06070 */
[----:B------:R-:W-:Y:S02]  /*6380*/  ISETP.NE.U32.AND P5, PT, R5, 0x1, PT ;  /* 0x000000010500780c */ /* 0x000fe40003fa5070 */
[----:B------:R-:W-:Y:S02]  /*6390*/  ISETP.GE.AND.EX P4, PT, R58, RZ, PT, P1 ;  /* 0x000000ff3a00720c */ /* 0x000fe40003f86310 */
[----:B------:R-:W-:-:S02]  /*63a0*/  LOP3.LUT R6, R64, 0xff, RZ, 0xc0, !PT ;  /* 0x000000ff40067812 */ /* 0x000fc400078ec0ff */
[----:B------:R-:W-:Y:S02]  /*63b0*/  ISETP.GE.U32.AND P1, PT, R62, R46, PT ;  /* 0x0000002e3e00720c */ /* 0x000fe40003f26070 */
[----:B------:R-:W-:Y:S02]  /*63c0*/  @!P3 SEL R78, RZ, 0xffffffff, P4 ;  /* 0xffffffffff4eb807 */ /* 0x000fe40002000000 */
[----:B------:R-:W-:Y:S02]  /*63d0*/  ISETP.GE.AND.EX P1, PT, R61, RZ, PT, P1 ;  /* 0x000000ff3d00720c */ /* 0x000fe40003f26310 */
[----:B------:R-:W-:Y:S02]  /*63e0*/  IADD3 R7, R46, c[0x0][0x184], RZ ;  /* 0x000061002e077a10 */ /* 0x000fe40007ffe0ff */
[----:B------:R-:W-:Y:S02]  /*63f0*/  SEL R48, RZ, 0xffffffff, P1 ;  /* 0xffffffffff307807 */ /* 0x000fe40000800000 */
[----:B------:R-:W-:-:S02]  /*6400*/  ISETP.GE.U32.AND P1, PT, R67, R7, PT ;  /* 0x000000074300720c */ /* 0x000fc40003f26070 */
[----:B------:R-:W-:Y:S02]  /*6410*/  @P6 SEL R48, RZ, 0xffffffff, P0 ;  /* 0xffffffffff306807 */ /* 0x000fe40000000000 */
[----:B------:R-:W-:Y:S02]  /*6420*/  ISETP.GE.AND.EX P1, PT, R66, RZ, PT, P1 ;  /* 0x000000ff4200720c */ /* 0x000fe40003f26310 */
[----:B------:R-:W-:Y:S02]  /*6430*/  LOP3.LUT R88, R72, 0xff, RZ, 0xc0, !PT ;  /* 0x000000ff48587812 */ /* 0x000fe400078ec0ff */
[----:B------:R-:W-:Y:S02]  /*6440*/  LOP3.LUT R89, R71, 0xff, RZ, 0xc0, !PT ;  /* 0x000000ff47597812 */ /* 0x000fe400078ec0ff */
[----:B------:R-:W-:Y:S02]  /*6450*/  LOP3.LUT R79, R79, 0x1, RZ, 0xc0, !PT ;  /* 0x000000014f4f7812 */ /* 0x000fe400078ec0ff */
        /* <DEDUP_REMOVED lines=15> */
[----:B------:R-:W-:Y:S02]  /*6550*/  LOP3.LUT R78, R78, 0x1, RZ, 0xc0, !PT ;  /* 0x000000014e4e7812 */ /* 0x000fe400078ec0ff */
[C---:B--2---:R-:W-:Y:S02]  /*6560*/  LOP3.LUT R5, R4.reuse, 0xff, RZ, 0xc0, !PT ;  /* 0x000000ff04057812 */ /* 0x044fe400078ec0ff */
[----:B------:R-:W-:Y:S02]  /*6570*/  PRMT R77, R4, 0x7770, RZ ;  /* 0x00007770044d7816 */ /* 0x000fe400000000ff */
[----:B------:R-:W-:-:S02]  /*6580*/  ISETP.NE.AND P3, PT, R6, R5, PT ;  /* 0x000000050600720c */ /* 0x000fc40003f65270 */
[----:B------:R-:W-:Y:S02]  /*6590*/  LOP3.LUT R5, R69, 0xff, RZ, 0xc0, !PT ;  /* 0x000000ff45057812 */ /* 0x000fe400078ec0ff */
[----:B------:R-:W-:Y:S02]  /*65a0*/  PRMT R76, R4, 0x7771, RZ ;  /* 0x00007771044c7816 */ /* 0x000fe400000000ff */
[----:B------:R-:W-:Y:S02]  /*65b0*/  ISETP.GE.U32.AND P4, PT, R6, R77, PT ;  /* 0x0000004d0600720c */ /* 0x000fe40003f86070 */
[----:B------:R-:W-:Y:S02]  /*65c0*/  PRMT R6, R4, 0x7771, RZ ;  /* 0x0000777104067816 */ /* 0x000fe400000000ff */
[C---:B------:R-:W-:Y:S02]  /*65d0*/  ISETP.NE.AND P6, PT, R5.reuse, R76, PT ;  /* 0x0000004c0500720c */ /* 0x040fe40003fc5270 */
[----:B------:R-:W-:-:S02]  /*65e0*/  ISETP.GE.U32.AND P0, PT, R5, R6, PT ;  /* 0x000000060500720c */ /* 0x000fc40003f06070 */
[C---:B------:R-:W-:Y:S02]  /*65f0*/  PRMT R49, R4.reuse, 0x7772, RZ ;  /* 0x0000777204317816 */ /* 0x040fe400000000ff */
[----:B------:R-:W-:Y:S02]  /*6600*/  SEL R76, RZ, 0xffffffff, P4 ;  /* 0xffffffffff4c7807 */ /* 0x000fe40002000000 */
[----:B------:R-:W-:Y:S02]  /*6610*/  PRMT R5, R4, 0x7772, RZ ;  /* 0x0000777204057816 */ /* 0x000fe400000000ff */
[----:B------:R-:W-:Y:S02]  /*6620*/  ISETP.GE.U32.AND P4, PT, R70, R7, PT ;  /* 0x000000074600720c */ /* 0x000fe40003f86070 */
[----:B------:R-:W-:Y:S02]  /*6630*/  @!P3 SEL R76, RZ, 0xffffffff, P1 ;  /* 0xffffffffff4cb807 */ /* 0x000fe40000800000 */
[----:B------:R-:W-:-:S02]  /*6640*/  ISETP.NE.AND P1, PT, R88, R49, PT ;  /* 0x000000315800720c */ /* 0x000fc40003f25270 */
[----:B------:R-:W-:Y:S02]  /*6650*/  ISETP.GE.U32.AND P3, PT, R88, R5, PT ;  /* 0x000000055800720c */ /* 0x000fe40003f66070 */
[----:B------:R-:W-:Y:S02]  /*6660*/  ISETP.GE.AND.EX P4, PT, R68, RZ, PT, P4 ;  /* 0x000000ff4400720c */ /* 0x000fe40003f86340 */
[----:B------:R-:W-:Y:S02]  /*6670*/  PRMT R88, R4, 0x7773, RZ ;  /* 0x0000777304587816 */ /* 0x000fe400000000ff */
[----:B------:R-:W-:Y:S02]  /*6680*/  SEL R49, RZ, 0xffffffff, P0 ;  /* 0xffffffffff317807 */ /* 0x000fe40000000000 */
[----:B------:R-:W-:Y:S02]  /*6690*/  ISETP.GE.U32.AND P0, PT, R74, R7, PT ;  /* 0x000000074a00720c */ /* 0x000fe40003f06070 */
[----:B------:R-:W-:-:S02]  /*66a0*/  @!P6 SEL R49, RZ, 0xffffffff, P4 ;  /* 0xffffffffff31e807 */ /* 0x000fc40002000000 */
[----:B------:R-:W-:Y:S02]  /*66b0*/  ISETP.NE.AND P6, PT, R89, R88, PT ;  /* 0x000000585900720c */ /* 0x000fe40003fc5270 */
[----:B------:R-:W-:Y:S02]  /*66c0*/  ISETP.NE.U32.AND P4, PT, R79, 0x1, PT ;  /* 0x000000014f00780c */ /* 0x000fe40003f85070 */
[----:B------:R-:W-:Y:S02]  /*66d0*/  ISETP.GE.AND.EX P0, PT, R73, RZ, PT, P0 ;  /* 0x000000ff4900720c */ /* 0x000fe40003f06300 */
[----:B------:R-:W-:Y:S02]  /*66e0*/  SEL R79, RZ, 0xffffffff, P3 ;  /* 0xffffffffff4f7807 */ /* 0x000fe40001800000 */
[----:B------:R-:W-:Y:S02]  /*66f0*/  PRMT R4, R4, 0x7773, RZ ;  /* 0x0000777304047816 */ /* 0x000fe400000000ff */
[----:B------:R-:W-:-:S02]  /*6700*/  ISETP.GE.U32.AND P3, PT, R65, R7, PT ;  /* 0x000000074100720c */ /* 0x000fc40003f66070 */
[----:B------:R-:W-:Y:S02]  /*6710*/  @!P1 SEL R79, RZ, 0xffffffff, P0 ;  /* 0xffffffffff4f9807 */ /* 0x000fe40000000000 */
[----:B------:R-:W-:Y:S02]  /*6720*/  ISETP.GE.U32.AND P1, PT, R89, R4, PT ;  /* 0x000000045900720c */ /* 0x000fe40003f26070 */
[----:B------:R-:W-:Y:S02]  /*6730*/  ISETP.NE.U32.AND P0, PT, R87, 0x1, PT ;  /* 0x000000015700780c */ /* 0x000fe40003f05070 */
[----:B------:R-:W-:Y:S02]  /*6740*/  LOP3.LUT R87, R86, 0x1, RZ, 0xc0, !PT ;  /* 0x0000000156577812 */ /* 0x000fe400078ec0ff */
[----:B------:R-:W-:Y:S02]  /*6750*/  ISETP.GE.AND.EX P3, PT, R63, RZ, PT, P3 ;  /* 0x000000ff3f00720c */ /* 0x000fe40003f66330 */
[----:B------:R-:W-:-:S02]  /*6760*/  SEL R86, RZ, 0xffffffff, P1 ;  /* 0xffffffffff567807 */ /* 0x000fc40000800000 */
[----:B------:R-:W-:Y:S02]  /*6770*/  ISETP.NE.U32.AND P1, PT, R87, 0x1, PT ;  /* 0x000000015700780c */ /* 0x000fe40003f25070 */
[----:B------:R-:W-:Y:S02]  /*6780*/  @!P6 SEL R86, RZ, 0xffffffff, P3 ;  /* 0xffffffffff56e807 */ /* 0x000fe40001800000 */
[----:B------:R-:W-:Y:S02]  /*6790*/  SEL R26, R26, R75, !P4 ;  /* 0x0000004b1a1a7207 */ /* 0x000fe40006000000 */
[----:B------:R-:W-:Y:S02]  /*67a0*/  SEL R25, R25, R14, !P4 ;  /* 0x0000000e19197207 */ /* 0x000fe40006000000 */
[----:B------:R-:W-:Y:S02]  /*67b0*/  SEL R24, R24, RZ, !P4 ;  /* 0x000000ff18187207 */ /* 0x000fe40006000000 */
[----:B------:R-:W-:-:S02]  /*67c0*/  ISETP.NE.U32.AND P6, PT, R82, 0x1, PT ;  /* 0x000000015200780c */ /* 0x000fc40003fc5070 */
[----:B------:R-:W-:Y:S02]  /*67d0*/  ISETP.NE.U32.AND P3, PT, R85, 0x1, PT ;  /* 0x000000015500780c */ /* 0x000fe40003f65070 */
[----:B------:R-:W-:Y:S02]  /*67e0*/  ISETP.NE.U32.AND P4, PT, R84, 0x1, PT ;  /* 0x000000015400780c */ /* 0x000fe40003f85070 */
[-C--:B------:R-:W-:Y:S02]  /*67f0*/  SEL R29, R29, R75.reuse, !P0 ;  /* 0x0000004b1d1d7207 */ /* 0x080fe40004000000 */
[----:B------:R-:W-:Y:S02]  /*6800*/  SEL R32, R32, R75, !P1 ;  /* 0x0000004b20207207 */ /* 0x000fe40004800000 */
[-C--:B------:R-:W-:Y:S02]  /*6810*/  SEL R36, R36, R50.reuse, !P6 ;  /* 0x0000003224247207 */ /* 0x080fe40007000000 */
[----:B------:R-:W-:-:S02]  /*6820*/  SEL R39, R39, R50, !P3 ;  /* 0x0000003227277207 */ /* 0x000fc40005800000 */
[----:B------:R-:W-:Y:S01]  /*6830*/  SEL R45, R45, R50, !P4 ;  /* 0x000000322d2d7207 */ /* 0x000fe20006000000 */
[----:B------:R-:W-:Y:S01]  /*6840*/  IMAD.MOV.U32 R50, RZ, RZ, c[0x0][0x184] ;  /* 0x00006100ff327624 */ /* 0x000fe200078e00ff */
[----:B------:R-:W-:Y:S02]  /*6850*/  IADD3 R75, R7, c[0x0][0x184], RZ ;  /* 0x00006100074b7a10 */ /* 0x000fe40007ffe0ff */
[----:B------:R-:W-:Y:S02]  /*6860*/  SEL R35, R35, R10, !P3 ;  /* 0x0000000a23237207 */ /* 0x000fe40005800000 */
[----:B------:R-:W-:Y:S02]  /*6870*/  SEL R37, R37, RZ, !P3 ;  /* 0x000000ff25257207 */ /* 0x000fe40005800000 */
[----:B------:R-:W-:Y:S01]  /*6880*/  ISETP.NE.U32.AND P3, PT, R48, 0x1, PT ;  /* 0x000000013000780c */ /* 0x000fe20003f65070 */
[----:B------:R-:W-:Y:S01]  /*6890*/  IMAD R48, R50, 0x3, R75 ;  /* 0x0000000332307824 */ /* 0x000fe200078e024b */
[----:B------:R-:W-:-:S02]  /*68a0*/  SEL R28, R28, R13, !P0 ;  /* 0x0000000d1c1c7207 */ /* 0x000fc40004000000 */
[----:B------:R-:W-:Y:S02]  /*68b0*/  SEL R27, R27, RZ, !P0 ;  /* 0x000000ff1b1b7207 */ /* 0x000fe40004000000 */
[----:B------:R-:W-:Y:S02]  /*68c0*/  ISETP.GE.U32.AND P5, PT, R48, c[0x0][0x17c], PT ;  /* 0x00005f0030007a0c */ /* 0x000fe40003fa6070 */
[----:B------:R-:W-:Y:S02]  /*68d0*/  SEL R31, R31, R12, !P1 ;  /* 0x0000000c1f1f7207 */ /* 0x000fe40004800000 */
[----:B------:R-:W-:Y:S02]  /*68e0*/  SEL R30, R30, RZ, !P1 ;  /* 0x000000ff1e1e7207 */ /* 0x000fe40004800000 */
[----:B------:R-:W-:Y:S02]  /*68f0*/  SEL R34, R34, R11, !P6 ;  /* 0x0000000b22227207 */ /* 0x000fe40007000000 */
[----:B------:R-:W-:-:S02]  /*6900*/  SEL R33, R33, RZ, !P6 ;  /* 0x000000ff21217207 */ /* 0x000fc40007000000 */
[----:B------:R-:W-:Y:S02]  /*6910*/  ISETP.NE.U32.AND P0, PT, R81, 0x1, PT ;  /* 0x000000015100780c */ /* 0x000fe40003f05070 */
[----:B------:R-:W-:Y:S02]  /*6920*/  ISETP.NE.U32.AND P1, PT, R80, 0x1, PT ;  /* 0x000000015000780c */ /* 0x000fe40003f25070 */
[----:B------:R-:W-:Y:S02]  /*6930*/  ISETP.NE.U32.AND P6, PT, R78, 0x1, PT ;  /* 0x000000014e00780c */ /* 0x000fe40003fc5070 */
[----:B------:R-:W-:Y:S02]  /*6940*/  LOP3.LUT R76, R76, 0x1, RZ, 0xc0, !PT ;  /* 0x000000014c4c7812 */ /* 0x000fe400078ec0ff */
[----:B------:R-:W-:Y:S02]  /*6950*/  LOP3.LUT R49, R49, 0x1, RZ, 0xc0, !PT ;  /* 0x0000000131317812 */ /* 0x000fe400078ec0ff */
[----:B------:R-:W-:-:S02]  /*6960*/  LOP3.LUT R79, R79, 0x1, RZ, 0xc0, !PT ;  /* 0x000000014f4f7812 */ /* 0x000fc400078ec0ff */
[----:B------:R-:W-:Y:S02]  /*6970*/  LOP3.LUT R86, R86, 0x1, RZ, 0xc0, !PT ;  /* 0x0000000156567812 */ /* 0x000fe400078ec0ff */
[-C--:B------:R-:W-:Y:S02]  /*6980*/  SEL R53, R53, R46.reuse, !P0 ;  /* 0x0000002e35357207 */ /* 0x080fe40004000000 */
[-C--:B------:R-:W-:Y:S02]  /*6990*/  SEL R56, R56, R46.reuse, !P1 ;  /* 0x0000002e38387207 */ /* 0x080fe40004800000 */
[----:B------:R-:W-:Y:S02]  /*69a0*/  SEL R59, R59, R46, !P6 ;  /* 0x0000002e3b3b7207 */ /* 0x000fe40007000000 */
        /* <DEDUP_REMOVED lines=12> */
[----:B------:R-:W-:Y:S02]  /*6a70*/  SEL R62, R62, R46, !P3 ;  /* 0x0000002e3e3e7207 */ /* 0x000fe40005800000 */
        /* <DEDUP_REMOVED lines=16> */
.L_x_4222:
[----:B------:R-:W-:Y:S05]  /*6b80*/  BSYNC B1 ;  /* 0x0000000000017941 */ /* 0x000fea0003800000 */
.L_x_4217:
[----:B------:R-:W-:Y:S02]  /*6b90*/  PRMT R7, R77, 0x7610, R7 ;  /* 0x000076104d077816 */ /* 0x000fe40000000007 */
.L_x_4216:
[----:B------:R-:W-:Y:S05]  /*6ba0*/  BSYNC B0 ;  /* 0x0000000000007941 */ /* 0x000fea0003800000 */
.L_x_4215:
        /* <DEDUP_REMOVED lines=205> */
.L_x_4226:
        /* <DEDUP_REMOVED lines=211> */
.L_x_4227:
        /* <DEDUP_REMOVED lines=211> */
.L_x_4228:
        /* <DEDUP_REMOVED lines=211> */
.L_x_4229:
        /* <DEDUP_REMOVED lines=8> */
.L_x_4225:
[----:B------:R-:W-:Y:S05]  /*a090*/  BSYNC B0 ;  /* 0x0000000000007941 */ /* 0x000fea0003800000 */
.L_x_4224:
[----:B------:R-:W-:Y:S01]  /*a0a0*/  BSSY B0, `(.L_x_4230) ;  /* 0x00000db000007945 */ /* 0x000fe20003800000 */
[----:B------:R-:W-:Y:S05]  /*a0b0*/  @P0 BRA `(.L_x_4231) ;  /* 0x00000d9000000947 */ /* 0x000fea0003800000 */
[----:B------:R-:W-:Y:S02]  /*a0c0*/  LOP3.LUT R16, R15, 0xff, RZ, 0xc0, !PT ;  /* 0x000000ff0f107812 */ /* 0x000fe400078ec0ff */
[----:B------:R-:W-:-:S02]  /*a0d0*/  LOP3.LUT R19, R18, 0xff, RZ, 0xc0, !PT ;  /* 0x000000ff12137812 */ /* 0x000fc400078ec0ff */
[----:B------:R-:W-:Y:S02]  /*a0e0*/  LOP3.LUT R46, R14, 0xff, RZ, 0xc0, !PT ;  /* 0x000000ff0e2e7812 */ /* 0x000fe400078ec0ff */
[-C--:B------:R-:W-:Y:S02]  /*a0f0*/  ISETP.NE.AND P5, PT, R19, R16.reuse, PT ;  /* 0x000000101300720c */ /* 0x080fe40003fa5270 */
[----:B------:R-:W-:Y:S02]  /*a100*/  LOP3.LUT R49, R25, 0xff, RZ, 0xc0, !PT ;  /* 0x000000ff19317812 */ /* 0x000fe400078ec0ff */
[----:B------:R-:W-:Y:S02]  /*a110*/  ISETP.GE.U32.AND P0, PT, R21, R75, PT ;  /* 0x0000004b1500720c */ /* 0x000fe40003f06070 */
[----:B------:R-:W-:Y:S02]  /*a120*/  ISETP.GE.U32.AND P2, PT, R19, R16, PT ;  /* 0x000000101300720c */ /* 0x000fe40003f46070 */
[----:B------:R-:W-:-:S02]  /*a130*/  ISETP.NE.AND P3, PT, R49, R46, PT ;  /* 0x0000002e3100720c */ /* 0x000fc40003f65270 */
[----:B------:R-:W-:Y:S02]  /*a140*/  ISETP.GE.U32.AND P1, PT, R49, R46, PT ;  /* 0x0000002e3100720c */ /* 0x000fe40003f26070 */
[----:B------:R-:W-:Y:S02]  /*a150*/  ISETP.GE.AND.EX P0, PT, R20, RZ, PT, P0 ;  /* 0x000000ff1400720c */ /* 0x000fe40003f06300 */
[----:B------:R-:W-:Y:S02]  /*a160*/  LOP3.LUT R48, R12, 0xff, RZ, 0xc0, !PT ;  /* 0x000000ff0c307812 */ /* 0x000fe400078ec0ff */
[----:B------:R-:W-:Y:S02]  /*a170*/  LOP3.LUT R49, R31, 0xff, RZ, 0xc0, !PT ;  /* 0x000000ff1f317812 */ /* 0x000fe400078ec0ff */
[----:B------:R-:W-:Y:S02]  /*a180*/  SEL R16, RZ, 0xffffffff, P2 ;  /* 0xffffffffff107807 */ /* 0x000fe40001000000 */
[----:B------:R-:W-:-:S02]  /*a190*/  ISETP.GE.U32.AND P2, PT, R26, R75, PT ;  /* 0x0000004b1a00720c */ /* 0x000fc40003f46070 */
[----:B------:R-:W-:Y:S02]  /*a1a0*/  LOP3.LUT R19, R13, 0xff, RZ, 0xc0, !PT ;  /* 0x000000ff0d137812 */ /* 0x000fe400078ec0ff */
[----:B------:R-:W-:Y:S02]  /*a1b0*/  LOP3.LUT R46, R28, 0xff, RZ, 0xc0, !PT ;  /* 0x000000ff1c2e7812 */ /* 0x000fe400078ec0ff */
[----:B------:R-:W-:Y:S02]  /*a1c0*/  @!P5 SEL R16, RZ, 0xffffffff, P0 ;  /* 0xffffffffff10d807 */ /* 0x000fe40000000000 */
[----:B------:R-:W-:Y:S02]  /*a1d0*/  ISETP.NE.AND P5, PT, R49, R48, PT ;  /* 0x000000303100720c */ /* 0x000fe40003fa5270 */
[----:B------:R-:W-:Y:S02]  /*a1e0*/  ISETP.GE.AND.EX P2, PT, R24, RZ, PT, P2 ;  /* 0x000000ff1800720c */ /* 0x000fe40003f46320 */
[----:B------:R-:W-:-:S02]  /*a1f0*/  ISETP.GE.U32.AND P6, PT, R46, R19, PT ;  /* 0x000000132e00720c */ /* 0x000fc40003fc6070 */
[----:B------:R-:W-:Y:S02]  /*a200*/  ISETP.NE.AND P4, PT, R46, R19, PT ;  /* 0x000000132e00720c */ /* 0x000fe40003f85270 */
[----:B------:R-:W-:Y:S02]  /*a210*/  SEL R19, RZ, 0xffffffff, P1 ;  /* 0xffffffffff137807 */ /* 0x000fe40000800000 */
[----:B------:R-:W-:Y:S02]  /*a220*/  ISETP.GE.U32.AND P1, PT, R32, R75, PT ;  /* 0x0000004b2000720c */ /* 0x000fe40003f26070 */
[----:B------:R-:W-:Y:S02]  /*a230*/  @!P3 SEL R19, RZ, 0xffffffff, P2 ;  /* 0xffffffffff13b807 */ /* 0x000fe40001000000 */
[----:B------:R-:W-:Y:S02]  /*a240*/  SEL R46, RZ, 0xffffffff, P6 ;  /* 0xffffffffff2e7807 */ /* 0x000fe40003000000 */
[----:B------:R-:W-:-:S02]  /*a250*/  ISETP.GE.U32.AND P6, PT, R49, R48, PT ;  /* 0x000000303100720c */ /* 0x000fc40003fc6070 */
[----:B------:R-:W-:Y:S02]  /*a260*/  ISETP.GE.AND.EX P1, PT, R30, RZ, PT, P1 ;  /* 0x000000ff1e00720c */ /* 0x000fe40003f26310 */
[----:B------:R-:W-:Y:S02]  /*a270*/  ISETP.GE.U32.AND P0, PT, R29, R75, PT ;  /* 0x0000004b1d00720c */ /* 0x000fe40003f06070 */
[----:B------:R-:W-:Y:S02]  /*a280*/  LOP3.LUT R19, R19, 0x1, RZ, 0xc0, !PT ;  /* 0x0000000113137812 */ /* 0x000fe400078ec0ff */
[----:B------:R-:W-:Y:S02]  /*a290*/  SEL R48, RZ, 0xffffffff, P6 ;  /* 0xffffffffff307807 */ /* 0x000fe40003000000 */
[----:B------:R-:W-:Y:S02]  /*a2a0*/  @!P5 SEL R48, RZ, 0xffffffff, P1 ;  /* 0xffffffffff30d807 */ /* 0x000fe40000800000 */
[----:B------:R-:W-:-:S02]  /*a2b0*/  ISETP.GE.AND.EX P0, PT, R27, RZ, PT, P0 ;  /* 0x000000ff1b00720c */ /* 0x000fc40003f06300 */
[----:B------:R-:W-:Y:S02]  /*a2c0*/  ISETP.NE.U32.AND P1, PT, R19, 0x1, PT ;  /* 0x000000011300780c */ /* 0x000fe40003f25070 */
[----:B------:R-:W-:Y:S02]  /*a2d0*/  IADD3 R19, R75, c[0x0][0x184], RZ ;  /* 0x000061004b137a10 */ /* 0x000fe40007ffe0ff */
[----:B------:R-:W-:Y:S02]  /*a2e0*/  @!P4 SEL R46, RZ, 0xffffffff, P0 ;  /* 0xffffffffff2ec807 */ /* 0x000fe40000000000 */
[----:B------:R-:W-:Y:S02]  /*a2f0*/  ISETP.GE.U32.AND P4, PT, R19, c[0x0][0x17c], PT ;  /* 0x00005f0013007a0c */ /* 0x000fe40003f86070 */
        /* <DEDUP_REMOVED lines=19> */
[----:B------:R-:W-:Y:S02]  /*a430*/  LOP3.LUT R12, R11, 0xff, RZ, 0xc0, !PT ;  /* 0x000000ff0b0c7812 */ /* 0x000fe400078ec0ff */
[----:B------:R-:W-:Y:S02]  /*a440*/  LOP3.LUT R13, R34, 0xff, RZ, 0xc0, !PT ;  /* 0x000000ff220d7812 */ /* 0x000fe400078ec0ff */
[----:B------:R-:W-:-:S02]  /*a450*/  LOP3.LUT R14, R10, 0xff, RZ, 0xc0, !PT ;  /* 0x000000ff0a0e7812 */ /* 0x000fc400078ec0ff */
[-C--:B------:R-:W-:Y:S02]  /*a460*/  ISETP.NE.AND P5, PT, R13, R12.reuse, PT ;  /* 0x0000000c0d00720c */ /* 0x080fe40003fa5270 */
[----:B------:R-:W-:Y:S02]  /*a470*/  LOP3.LUT R15, R35, 0xff, RZ, 0xc0, !PT ;  /* 0x000000ff230f7812 */ /* 0x000fe400078ec0ff */
[----:B------:R-:W-:Y:S02]  /*a480*/  ISETP.GE.U32.AND P0, PT, R36, R19, PT ;  /* 0x000000132400720c */ /* 0x000fe40003f06070 */
[----:B------:R-:W-:Y:S02]  /*a490*/  ISETP.GE.U32.AND P2, PT, R13, R12, PT ;  /* 0x0000000c0d00720c */ /* 0x000fe40003f46070 */
[CC--:B------:R-:W-:Y:S02]  /*a4a0*/  ISETP.NE.AND P3, PT, R15.reuse, R14.reuse, PT ;  /* 0x0000000e0f00720c */ /* 0x0c0fe40003f65270 */
[----:B------:R-:W-:-:S02]  /*a4b0*/  ISETP.GE.U32.AND P1, PT, R15, R14, PT ;  /* 0x0000000e0f00720c */ /* 0x000fc40003f26070 */
[----:B------:R-:W-:Y:S02]  /*a4c0*/  ISETP.GE.AND.EX P0, PT, R33, RZ, PT, P0 ;  /* 0x000000ff2100720c */ /* 0x000fe40003f06300 */
[----:B------:R-:W-:Y:S02]  /*a4d0*/  LOP3.LUT R15, R8, 0xff, RZ, 0xc0, !PT ;  /* 0x000000ff080f7812 */ /* 0x000fe400078ec0ff */
[----:B------:R-:W-:Y:S02]  /*a4e0*/  LOP3.LUT R16, R41, 0xff, RZ, 0xc0, !PT ;  /* 0x000000ff29107812 */ /* 0x000fe400078ec0ff */
[----:B------:R-:W-:Y:S02]  /*a4f0*/  SEL R12, RZ, 0xffffffff, P2 ;  /* 0xffffffffff0c7807 */ /* 0x000fe40001000000 */
[----:B------:R-:W-:Y:S02]  /*a500*/  ISETP.GE.U32.AND P2, PT, R39, R19, PT ;  /* 0x000000132700720c */ /* 0x000fe40003f46070 */
[----:B------:R-:W-:-:S02]  /*a510*/  LOP3.LUT R13, R9, 0xff, RZ, 0xc0, !PT ;  /* 0x000000ff090d7812 */ /* 0x000fc400078ec0ff */
[----:B------:R-:W-:Y:S02]  /*a520*/  LOP3.LUT R14, R38, 0xff, RZ, 0xc0, !PT ;  /* 0x000000ff260e7812 */ /* 0x000fe400078ec0ff */
[----:B------:R-:W-:Y:S02]  /*a530*/  @!P5 SEL R12, RZ, 0xffffffff, P0 ;  /* 0xffffffffff0cd807 */ /* 0x000fe40000000000 */
[----:B------:R-:W-:Y:S02]  /*a540*/  ISETP.NE.AND P5, PT, R16, R15, PT ;  /* 0x0000000f1000720c */ /* 0x000fe40003fa5270 */
[----:B------:R-:W-:Y:S02]  /*a550*/  ISETP.GE.AND.EX P2, PT, R37, RZ, PT, P2 ;  /* 0x000000ff2500720c */ /* 0x000fe40003f46320 */
[CC--:B------:R-:W-:Y:S02]  /*a560*/  ISETP.GE.U32.AND P6, PT, R14.reuse, R13.reuse, PT ;  /* 0x0000000d0e00720c */ /* 0x0c0fe40003fc6070 */
[----:B------:R-:W-:-:S02]  /*a570*/  ISETP.NE.AND P4, PT, R14, R13, PT ;  /* 0x0000000d0e00720c */ /* 0x000fc40003f85270 */
[----:B------:R-:W-:Y:S02]  /*a580*/  SEL R13, RZ, 0xffffffff, P1 ;  /* 0xffffffffff0d7807 */ /* 0x000fe40000800000 */
[----:B------:R-:W-:Y:S02]  /*a590*/  ISETP.GE.U32.AND P1, PT, R45, R19, PT ;  /* 0x000000132d00720c */ /* 0x000fe40003f26070 */
[----:B------:R-:W-:Y:S02]  /*a5a0*/  @!P3 SEL R13, RZ, 0xffffffff, P2 ;  /* 0xffffffffff0db807 */ /* 0x000fe40001000000 */
[----:B------:R-:W-:Y:S02]  /*a5b0*/  SEL R14, RZ, 0xffffffff, P6 ;  /* 0xffffffffff0e7807 */ /* 0x000fe40003000000 */
[----:B------:R-:W-:Y:S02]  /*a5c0*/  ISETP.GE.U32.AND P6, PT, R16, R15, PT ;  /* 0x0000000f1000720c */ /* 0x000fe40003fc6070 */
        /* <DEDUP_REMOVED lines=34> */
[----:B------:R-:W-:Y:S02]  /*a7f0*/  ISETP.GE.U32.AND P0, PT, R53, R13, PT ;  /* 0x0000000d3500720c */ /* 0x000fe40003f06070 */
[----:B------:R-:W-:Y:S02]  /*a800*/  ISETP.GE.U32.AND P2, PT, R9, R8, PT ;  /* 0x000000080900720c */ /* 0x000fe40003f46070 */
[CC--:B------:R-:W-:Y:S02]  /*a810*/  ISETP.GE.U32.AND P1, PT, R11.reuse, R10.reuse, PT ;  /* 0x0000000a0b00720c */ /* 0x0c0fe40003f26070 */
[----:B------:R-:W-:Y:S02]  /*a820*/  ISETP.NE.AND P3, PT, R11, R10, PT ;  /* 0x0000000a0b00720c */ /* 0x000fe40003f65270 */
[----:B------:R-:W-:-:S02]  /*a830*/  ISETP.GE.AND.EX P0, PT, R52, RZ, PT, P0 ;  /* 0x000000ff3400720c */ /* 0x000fc40003f06300 */
[----:B------:R-:W-:Y:S02]  /*a840*/  LOP3.LUT R11, R3, 0xff, RZ, 0xc0, !PT ;  /* 0x000000ff030b7812 */ /* 0x000fe400078ec0ff */
[----:B------:R-:W-:Y:S02]  /*a850*/  LOP3.LUT R12, R60, 0xff, RZ, 0xc0, !PT ;  /* 0x000000ff3c0c7812 */ /* 0x000fe400078ec0ff */
[----:B------:R-:W-:Y:S02]  /*a860*/  SEL R8, RZ, 0xffffffff, P2 ;  /* 0xffffffffff087807 */ /* 0x000fe40001000000 */
[----:B------:R-:W-:Y:S02]  /*a870*/  LOP3.LUT R9, R0, 0xff, RZ, 0xc0, !PT ;  /* 0x000000ff00097812 */ /* 0x000fe400078ec0ff */
[----:B------:R-:W-:Y:S02]  /*a880*/  LOP3.LUT R10, R57, 0xff, RZ, 0xc0, !PT ;  /* 0x000000ff390a7812 */ /* 0x000fe400078ec0ff */
[----:B------:R-:W-:-:S02]  /*a890*/  @!P5 SEL R8, RZ, 0xffffffff, P0 ;  /* 0xffffffffff08d807 */ /* 0x000fc40000000000 */
[----:B------:R-:W-:Y:S02]  /*a8a0*/  ISETP.NE.AND P5, PT, R12, R11, PT ;  /* 0x0000000b0c00720c */ /* 0x000fe40003fa5270 */
[CC--:B------:R-:W-:Y:S02]  /*a8b0*/  ISETP.GE.U32.AND P6, PT, R10.reuse, R9.reuse, PT ;  /* 0x000000090a00720c */ /* 0x0c0fe40003fc6070 */
[----:B------:R-:W-:Y:S02]  /*a8c0*/  ISETP.NE.AND P4, PT, R10, R9, PT ;  /* 0x000000090a00720c */ /* 0x000fe40003f85270 */
[----:B------:R-:W-:Y:S02]  /*a8d0*/  SEL R9, RZ, 0xffffffff, P1 ;  /* 0xffffffffff097807 */ /* 0x000fe40000800000 */
[----:B------:R-:W-:Y:S02]  /*a8e0*/  ISETP.GE.U32.AND P1, PT, R62, R13, PT ;  /* 0x0000000d3e00720c */ /* 0x000fe40003f26070 */
[----:B------:R-:W-:-:S02]  /*a8f0*/  SEL R10, RZ, 0xffffffff, P6 ;  /* 0xffffffffff0a7807 */ /* 0x000fc40003000000 */
[----:B------:R-:W-:Y:S02]  /*a900*/  ISETP.GE.U32.AND P6, PT, R12, R11, PT ;  /* 0x0000000b0c00720c */ /* 0x000fe40003fc6070 */
[----:B------:R-:W-:Y:S02]  /*a910*/  ISETP.GE.AND.EX P1, PT, R61, RZ, PT, P1 ;  /* 0x000000ff3d00720c */ /* 0x000fe40003f26310 */
[----:B------:R-:W-:Y:S02]  /*a920*/  ISETP.GE.U32.AND P2, PT, R56, R13, PT ;  /* 0x0000000d3800720c */ /* 0x000fe40003f46070 */
[----:B------:R-:W-:Y:S02]  /*a930*/  SEL R11, RZ, 0xffffffff, P6 ;  /* 0xffffffffff0b7807 */ /* 0x000fe40003000000 */
[----:B------:R-:W-:Y:S02]  /*a940*/  @!P5 SEL R11, RZ, 0xffffffff, P1 ;  /* 0xffffffffff0bd807 */ /* 0x000fe40000800000 */
[----:B------:R-:W-:-:S02]  /*a950*/  ISETP.GE.AND.EX P2, PT, R55, RZ, PT, P2 ;  /* 0x000000ff3700720c */ /* 0x000fc40003f46320 */
[----:B------:R-:W-:Y:S02]  /*a960*/  ISETP.GE.U32.AND P0, PT, R59, R13, PT ;  /* 0x0000000d3b00720c */ /* 0x000fe40003f06070 */
[----:B------:R-:W-:Y:S02]  /*a970*/  LOP3.LUT R11, R11, 0x1, RZ, 0xc0, !PT ;  /* 0x000000010b0b7812 */ /* 0x000fe400078ec0ff */
[----:B------:R-:W-:Y:S02]  /*a980*/  @!P3 SEL R9, RZ, 0xffffffff, P2 ;  /* 0xffffffffff09b807 */ /* 0x000fe40001000000 */
[----:B------:R-:W-:Y:S02]  /*a990*/  ISETP.GE.AND.EX P0, PT, R58, RZ, PT, P0 ;  /* 0x000000ff3a00720c */ /* 0x000fe40003f06300 */
[----:B------:R-:W-:Y:S02]  /*a9a0*/  ISETP.NE.U32.AND P3, PT, R11, 0x1, PT ;  /* 0x000000010b00780c */ /* 0x000fe40003f65070 */
[----:B------:R-:W-:-:S02]  /*a9b0*/  IADD3 R11, R13, c[0x0][0x184], RZ ;  /* 0x000061000d0b7a10 */ /* 0x000fc40007ffe0ff */
[----:B------:R-:W-:Y:S02]  /*a9c0*/  @!P4 SEL R10, RZ, 0xffffffff, P0 ;  /* 0xffffffffff0ac807 */ /* 0x000fe40000000000 */
[----:B------:R-:W-:Y:S02]  /*a9d0*/  ISETP.GE.U32.AND P4, PT, R11, c[0x0][0x17c], PT ;  /* 0x00005f000b007a0c */ /* 0x000fe40003f86070 */
        /* <DEDUP_REMOVED lines=19> */
[----:B------:R-:W-:Y:S02]  /*ab10*/  LOP3.LUT R0, R7, 0xff, RZ, 0xc0, !PT ;  /* 0x000000ff07007812 */ /* 0x000fe400078ec0ff */
[----:B------:R-:W-:Y:S02]  /*ab20*/  LOP3.LUT R3, R64, 0xff, RZ, 0xc0, !PT ;  /* 0x000000ff40037812 */ /* 0x000fe400078ec0ff */
[----:B------:R-:W-:Y:S02]  /*ab30*/  LOP3.LUT R8, R6, 0xff, RZ, 0xc0, !PT ;  /* 0x000000ff06087812 */ /* 0x000fe400078ec0ff */
[----:B------:R-:W-:Y:S02]  /*ab40*/  ISETP.NE.AND P5, PT, R3, R0, PT ;  /* 0x000000000300720c */ /* 0x000fe40003fa5270 */
[----:B------:R-:W-:-:S02]  /*ab50*/  LOP3.LUT R9, R69, 0xff, RZ, 0xc0, !PT ;  /* 0x000000ff45097812 */ /* 0x000fc400078ec0ff */
[----:B------:R-:W-:Y:S02]  /*ab60*/  ISETP.GE.U32.AND P0, PT, R67, R11, PT ;  /* 0x0000000b4300720c */ /* 0x000fe40003f06070 */
[----:B------:R-:W-:Y:S02]  /*ab70*/  ISETP.GE.U32.AND P2, PT, R3, R0, PT ;  /* 0x000000000300720c */ /* 0x000fe40003f46070 */
[CC--:B------:R-:W-:Y:S02]  /*ab80*/  ISETP.GE.U32.AND P1, PT, R9.reuse, R8.reuse, PT ;  /* 0x000000080900720c */ /* 0x0c0fe40003f26070 */
[----:B------:R-:W-:Y:S02]  /*ab90*/  ISETP.NE.AND P3, PT, R9, R8, PT ;  /* 0x000000080900720c */ /* 0x000fe40003f65270 */
[----:B------:R-:W-:Y:S02]  /*aba0*/  ISETP.GE.AND.EX P0, PT, R66, RZ, PT, P0 ;  /* 0x000000ff4200720c */ /* 0x000fe40003f06300 */
[----:B------:R-:W-:-:S02]  /*abb0*/  LOP3.LUT R3, R5, 0xff, RZ, 0xc0, !PT ;  /* 0x000000ff05037812 */ /* 0x000fc400078ec0ff */
[----:B------:R-:W-:Y:S02]  /*abc0*/  LOP3.LUT R8, R72, 0xff, RZ, 0xc0, !PT ;  /* 0x000000ff48087812 */ /* 0x000fe400078ec0ff */
[----:B------:R-:W-:Y:S02]  /*abd0*/  LOP3.LUT R9, R4, 0xff, RZ, 0xc0, !PT ;  /* 0x000000ff04097812 */ /* 0x000fe400078ec0ff */
[----:B------:R-:W-:Y:S02]  /*abe0*/  LOP3.LUT R10, R71, 0xff, RZ, 0xc0, !PT ;  /* 0x000000ff470a7812 */ /* 0x000fe400078ec0ff */
[----:B------:R-:W-:Y:S02]  /*abf0*/  SEL R0, RZ, 0xffffffff, P2 ;  /* 0xffffffffff007807 */ /* 0x000fe40001000000 */
[----:B------:R-:W-:Y:S02]  /*ac00*/  @!P5 SEL R0, RZ, 0xffffffff, P0 ;  /* 0xffffffffff00d807 */ /* 0x000fe40000000000 */
[----:B------:R-:W-:-:S02]  /*ac10*/  ISETP.NE.AND P4, PT, R8, R3, PT ;  /* 0x000000030800720c */ /* 0x000fc40003f85270 */
[----:B------:R-:W-:Y:S02]  /*ac20*/  ISETP.NE.AND P5, PT, R10, R9, PT ;  /* 0x000000090a00720c */ /* 0x000fe40003fa5270 */
[----:B------:R-:W-:Y:S02]  /*ac30*/  ISETP.GE.U32.AND P6, PT, R8, R3, PT ;  /* 0x000000030800720c */ /* 0x000fe40003fc6070 */
[----:B------:R-:W-:Y:S02]  /*ac40*/  SEL R3, RZ, 0xffffffff, P1 ;  /* 0xffffffffff037807 */ /* 0x000fe40000800000 */
[-C--:B------:R-:W-:Y:S02]  /*ac50*/  ISETP.GE.U32.AND P2, PT, R70, R11.reuse, PT ;  /* 0x0000000b4600720c */ /* 0x080fe40003f46070 */
[-C--:B------:R-:W-:Y:S02]  /*ac60*/  ISETP.GE.U32.AND P0, PT, R74, R11.reuse, PT ;  /* 0x0000000b4a00720c */ /* 0x080fe40003f06070 */
[----:B------:R-:W-:-:S02]  /*ac70*/  ISETP.GE.U32.AND P1, PT, R65, R11, PT ;  /* 0x0000000b4100720c */ /* 0x000fc40003f26070 */
[----:B------:R-:W-:Y:S02]  /*ac80*/  SEL R8, RZ, 0xffffffff, P6 ;  /* 0xffffffffff087807 */ /* 0x000fe40003000000 */
[----:B------:R-:W-:Y:S02]  /*ac90*/  ISETP.GE.U32.AND P6, PT, R10, R9, PT ;  /* 0x000000090a00720c */ /* 0x000fe40003fc6070 */
        /* <DEDUP_REMOVED lines=27> */
.L_x_4231:
[----:B------:R-:W-:Y:S05]  /*ae50*/  BSYNC B0 ;  /* 0x0000000000007941 */ /* 0x000fea0003800000 */
.L_x_4230:
[----:B------:R-:W-:Y:S02]  /*ae60*/  LOP3.LUT R0, R18, 0xff, RZ, 0xc0, !PT ;  /* 0x000000ff12007812 */ /* 0x000fe400078ec0ff */
[----:B------:R-:W-:-:S02]  /*ae70*/  LOP3.LUT R3, R34, 0xff, RZ, 0xc0, !PT ;  /* 0x000000ff22037812 */ /* 0x000fc400078ec0ff */
[----:B------:R-:W-:Y:S02]  /*ae80*/  ISETP.GE.U32.AND P4, PT, R21, R36, PT ;  /* 0x000000241500720c */ /* 0x000fe40003f86070 */
[CC--:B------:R-:W-:Y:S02]  /*ae90*/  ISETP.NE.AND P5, PT, R0.reuse, R3.reuse, PT ;  /* 0x000000030000720c */ /* 0x0c0fe40003fa5270 */
[----:B------:R-:W-:Y:S02]  /*aea0*/  ISETP.GE.U32.AND P3, PT, R0, R3, PT ;  /* 0x000000030000720c */ /* 0x000fe40003f66070 */
[----:B------:R-:W-:Y:S02]  /*aeb0*/  LOP3.LUT R3, R25, 0xff, RZ, 0xc0, !PT ;  /* 0x000000ff19037812 */ /* 0x000fe400078ec0ff */
[----:B------:R-:W-:Y:S02]  /*aec0*/  LOP3.LUT R4, R35, 0xff, RZ, 0xc0, !PT ;  /* 0x000000ff23047812 */ /* 0x000fe400078ec0ff */
[----:B------:R-:W-:-:S02]  /*aed0*/  ISETP.GE.AND.EX P4, PT, R20, R33, PT, P4 ;  /* 0x000000211400720c */ /* 0x000fc40003f86340 */
[----:B------:R-:W-:Y:S02]  /*aee0*/  LOP3.LUT R5, R28, 0xff, RZ, 0xc0, !PT ;  /* 0x000000ff1c057812 */ /* 0x000fe400078ec0ff */
[----:B------:R-:W-:Y:S02]  /*aef0*/  LOP3.LUT R6, R38, 0xff, RZ, 0xc0, !PT ;  /* 0x000000ff26067812 */ /* 0x000fe400078ec0ff */
[----:B------:R-:W-:Y:S02]  /*af00*/  LOP3.LUT R7, R31, 0xff, RZ, 0xc0, !PT ;  /* 0x000000ff1f077812 */ /* 0x000fe400078ec0ff */
[----:B------:R-:W-:Y:S02]  /*af10*/  LOP3.LUT R8, R41, 0xff, RZ, 0xc0, !PT ;  /* 0x000000ff29087812 */ /* 0x000fe400078ec0ff */
[----:B------:R-:W-:Y:S02]  /*af20*/  ISETP.NE.AND P6, PT, R3, R4, PT ;  /* 0x000000040300720c */ /* 0x000fe40003fc5270 */
[----:B------:R-:W-:-:S02]  /*af30*/  SEL R0, RZ, 0xffffffff, P4 ;  /* 0xffffffffff007807 */ /* 0x000fc40002000000 */
[----:B------:R-:W-:Y:S02]  /*af40*/  @P5 SEL R0, RZ, 0xffffffff, P3 ;  /* 0xffffffffff005807 */ /* 0x000fe40001800000 */
[----:B------:R-:W-:Y:S02]  /*af50*/  ISETP.GE.U32.AND P0, PT, R26, R39, PT ;  /* 0x000000271a00720c */ /* 0x000fe40003f06070 */
[----:B------:R-:W-:Y:S02]  /*af60*/  ISETP.GE.U32.AND P2, PT, R29, R42, PT ;  /* 0x0000002a1d00720c */ /* 0x000fe40003f46070 */
[----:B------:R-:W-:Y:S02]  /*af70*/  ISETP.NE.AND P4, PT, R5, R6, PT ;  /* 0x000000060500720c */ /* 0x000fe40003f85270 */
[----:B------:R-:W-:Y:S02]  /*af80*/  ISETP.NE.AND P3, PT, R7, R8, PT ;  /* 0x000000080700720c */ /* 0x000fe40003f65270 */
[----:B------:R-:W-:-:S02]  /*af90*/  ISETP.GE.U32.AND P1, PT, R32, R45, PT ;  /* 0x0000002d2000720c */ /* 0x000fc40003f26070 */
[----:B------:R-:W-:Y:S02]  /*afa0*/  ISETP.GE.AND.EX P0, PT, R24, R37, PT, P0 ;  /* 0x000000251800720c */ /* 0x000fe40003f06300 */
[----:B------:R-:W-:Y:S02]  /*afb0*/  ISETP.GE.AND.EX P2, PT, R27, R40, PT, P2 ;  /* 0x000000281b00720c */ /* 0x000fe40003f46320 */
[----:B------:R-:W-:Y:S02]  /*afc0*/  ISETP.GE.U32.AND P5, PT, R3, R4, PT ;  /* 0x000000040300720c */ /* 0x000fe40003fa6070 */
[----:B------:R-:W-:Y:S02]  /*afd0*/  ISETP.GE.AND.EX P1, PT, R30, R43, PT, P1 ;  /* 0x0000002b1e00720c */ /* 0x000fe40003f26310 */
[----:B------:R-:W-:Y:S02]  /*afe0*/  SEL R3, RZ, 0xffffffff, P0 ;  /* 0xffffffffff037807 */ /* 0x000fe40000000000 */
[----:B------:R-:W-:-:S02]  /*aff0*/  SEL R4, RZ, 0xffffffff, P2 ;  /* 0xffffffffff047807 */ /* 0x000fc40001000000 */
[----:B------:R-:W-:Y:S02]  /*b000*/  ISETP.GE.U32.AND P0, PT, R5, R6, PT ;  /* 0x000000060500720c */ /* 0x000fe40003f06070 */
[----:B------:R-:W-:Y:S02]  /*b010*/  ISETP.GE.U32.AND P2, PT, R7, R8, PT ;  /* 0x000000080700720c */ /* 0x000fe40003f46070 */
[----:B------:R-:W-:Y:S02]  /*b020*/  @P6 SEL R3, RZ, 0xffffffff, P5 ;  /* 0xffffffffff036807 */ /* 0x000fe40002800000 */
[----:B------:R-:W-:Y:S02]  /*b030*/  LOP3.LUT R0, R0, 0x1, RZ, 0xc0, !PT ;  /* 0x0000000100007812 */ /* 0x000fe400078ec0ff */
[----:B------:R-:W-:Y:S02]  /*b040*/  SEL R5, RZ, 0xffffffff, P1 ;  /* 0xffffffffff057807 */ /* 0x000fe40000800000 */
[----:B------:R-:W-:-:S02]  /*b050*/  @P4 SEL R4, RZ, 0xffffffff, P0 ;  /* 0xffffffffff044807 */ /* 0x000fc40000000000 */
[----:B------:R-:W-:Y:S02]  /*b060*/  @P3 SEL R5, RZ, 0xffffffff, P2 ;  /* 0xffffffffff053807 */ /* 0x000fe40001000000 */
[----:B------:R-:W-:Y:S02]  /*b070*/  LOP3.LUT R3, R3, 0x1, RZ, 0xc0, !PT ;  /* 0x0000000103037812 */ /* 0x000fe400078ec0ff */
[----:B------:R-:W-:Y:S02]  /*b080*/  ISETP.NE.U32.AND P0, PT, R0, 0x1, PT ;  /* 0x000000010000780c */ /* 0x000fe40003f05070 */
[----:B------:R-:W-:Y:S02]  /*b090*/  LOP3.LUT R5, R5, 0x1, RZ, 0xc0, !PT ;  /* 0x0000000105057812 */ /* 0x000fe400078ec0ff */
[----:B------:R-:W-:Y:S02]  /*b0a0*/  ISETP.NE.U32.AND P1, PT, R3, 0x1, PT ;  /* 0x000000010300780c */ /* 0x000fe40003f25070 */
[----:B------:R-:W-:-:S02]  /*b0b0*/  SEL R3, R18, R34, !P0 ;  /* 0x0000002212037207 */ /* 0x000fc40004000000 */
[----:B------:R-:W-:Y:S02]  /*b0c0*/  ISETP.NE.U32.AND P3, PT, R5, 0x1, PT ;  /* 0x000000010500780c */ /* 0x000fe40003f65070 */
[----:B------:R-:W-:Y:S02]  /*b0d0*/  LOP3.LUT R5, R44, 0xff, RZ, 0xc0, !PT ;  /* 0x000000ff2c057812 */ /* 0x000fe400078ec0ff */
[----:B------:R-:W-:Y:S02]  /*b0e0*/  LOP3.LUT R0, R3, 0xff, RZ, 0xc0, !PT ;  /* 0x000000ff03007812 */ /* 0x000fe400078ec0ff */
[----:B------:R-:W-:Y:S02]  /*b0f0*/  SEL R12, R21, R36, !P0 ;  /* 0x00000024150c7207 */ /* 0x000fe40004000000 */
[----:B------:R-:W-:Y:S02]  /*b100*/  ISETP.NE.AND P5, PT, R0, R5, PT ;  /* 0x000000050000720c */ /* 0x000fe40003fa5270 */
[----:B------:R-:W-:-:S02]  /*b110*/  LOP3.LUT R4, R4, 0x1, RZ, 0xc0, !PT ;  /* 0x0000000104047812 */ /* 0x000fc400078ec0ff */
[----:B------:R-:W-:Y:S02]  /*b120*/  SEL R13, R20, R33, !P0 ;  /* 0x00000021140d7207 */ /* 0x000fe40004000000 */
[----:B------:R-:W-:Y:S02]  /*b130*/  ISETP.GE.U32.AND P4, PT, R12, R53, PT ;  /* 0x000000350c00720c */ /* 0x000fe40003f86070 */
[----:B------:R-:W-:Y:S02]  /*b140*/  ISETP.NE.U32.AND P2, PT, R4, 0x1, PT ;  /* 0x000000010400780c */ /* 0x000fe40003f45070 */
[----:B------:R-:W-:Y:S02]  /*b150*/  SEL R31, R31, R41, !P3 ;  /* 0x000000291f1f7207 */ /* 0x000fe40005800000 */
[----:B------:R-:W-:Y:S02]  /*b160*/  SEL R45, R32, R45, !P3 ;  /* 0x0000002d202d7207 */ /* 0x000fe40005800000 */
[----:B------:R-:W-:-:S02]  /*b170*/  SEL R10, R30, R43, !P3 ;  /* 0x0000002b1e0a7207 */ /* 0x000fc40005800000 */
[----:B------:R-:W-:Y:S02]  /*b180*/  ISETP.GE.AND.EX P4, PT, R13, R52, PT, P4 ;  /* 0x000000340d00720c */ /* 0x000fe40003f86340 */
[----:B------:R-:W-:Y:S02]  /*b190*/  ISETP.GE.U32.AND P3, PT, R0, R5, PT ;  /* 0x000000050000720c */ /* 0x000fe40003f66070 */
[----:B------:R-:W-:Y:S02]  /*b1a0*/  SEL R42, R29, R42, !P2 ;  /* 0x0000002a1d2a7207 */ /* 0x000fe40005000000 */
[----:B------:R-:W-:Y:S02]  /*b1b0*/  LOP3.LUT R9, R60, 0xff, RZ, 0xc0, !PT ;  /* 0x000000ff3c097812 */ /* 0x000fe400078ec0ff */
[----:B------:R-:W-:Y:S02]  /*b1c0*/  LOP3.LUT R8, R31, 0xff, RZ, 0xc0, !PT ;  /* 0x000000ff1f087812 */ /* 0x000fe400078ec0ff */
[----:B------:R-:W-:-:S02]  /*b1d0*/  SEL R11, R26, R39, !P1 ;  /* 0x000000271a0b7207 */ /* 0x000fc40004800000 */
[----:B------:R-:W-:Y:S02]  /*b1e0*/  SEL R0, RZ, 0xffffffff, P4 ;  /* 0xffffffffff007807 */ /* 0x000fe40002000000 */
[----:B------:R-:W-:Y:S02]  /*b1f0*/  SEL R25, R25, R35, !P1 ;  /* 0x0000002319197207 */ /* 0x000fe40004800000 */
[----:B------:R-:W-:Y:S02]  /*b200*/  SEL R28, R28, R38, !P2 ;  /* 0x000000261c1c7207 */ /* 0x000fe40005000000 */
[----:B------:R-:W-:Y:S02]  /*b210*/  SEL R27, R27, R40, !P2 ;  /* 0x000000281b1b7207 */ /* 0x000fe40005000000 */
[----:B------:R-:W-:Y:S02]  /*b220*/  @P5 SEL R0, RZ, 0xffffffff, P3 ;  /* 0xffffffffff005807 */ /* 0x000fe40001800000 */
[----:B------:R-:W-:-:S02]  /*b230*/  ISETP.GE.U32.AND P2, PT, R42, R59, PT ;  /* 0x0000003b2a00720c */ /* 0x000fc40003f46070 */
[----:B------:R-:W-:Y:S02]  /*b240*/  ISETP.NE.AND P3, PT, R8, R9, PT ;  /* 0x000000090800720c */ /* 0x000fe40003f65270 */
[----:B------:R-:W-:Y:S02]  /*b250*/  SEL R24, R24, R37, !P1 ;  /* 0x0000002518187207 */ /* 0x000fe40004800000 */
[----:B------:R-:W-:Y:S02]  /*b260*/  ISETP.GE.U32.AND P0, PT, R11, R56, PT ;  /* 0x000000380b00720c */ /* 0x000fe40003f06070 */
[----:B------:R-:W-:Y:S02]  /*b270*/  LOP3.LUT R5, R54, 0xff, RZ, 0xc0, !PT ;  /* 0x000000ff36057812 */ /* 0x000fe400078ec0ff */
[----:B------:R-:W-:Y:S02]  /*b280*/  LOP3.LUT R7, R57, 0xff, RZ, 0xc0, !PT ;  /* 0x000000ff39077812 */ /* 0x000fe400078ec0ff */
[----:B------:R-:W-:-:S02]  /*b290*/  LOP3.LUT R4, R25, 0xff, RZ, 0xc0, !PT ;  /* 0x000000ff19047812 */ /* 0x000fc400078ec0ff */
[----:B------:R-:W-:Y:S02]  /*b2a0*/  LOP3.LUT R6, R28, 0xff, RZ, 0xc0, !PT ;  /* 0x000000ff1c067812 */ /* 0x000fe400078ec0ff */
[----:B------:R-:W-:Y:S02]  /*b2b0*/  ISETP.GE.U32.AND P1, PT, R45, R62, PT ;  /* 0x0000003e2d00720c */ /* 0x000fe40003f26070 */
[----:B------:R-:W-:Y:S02]  /*b2c0*/  ISETP.GE.AND.EX P2, PT, R27, R58, PT, P2 ;  /* 0x0000003a1b00720c */ /* 0x000fe40003f46320 */
[----:B------:R-:W-:Y:S02]  /*b2d0*/  ISETP.GE.AND.EX P0, PT, R24, R55, PT, P0 ;  /* 0x000000371800720c */ /* 0x000fe40003f06300 */
[----:B------:R-:W-:Y:S02]  /*b2e0*/  ISETP.NE.AND P6, PT, R4, R5, PT ;  /* 0x000000050400720c */ /* 0x000fe40003fc5270 */
[----:B------:R-:W-:-:S02]  /*b2f0*/  ISETP.NE.AND P4, PT, R6, R7, PT ;  /* 0x000000070600720c */ /* 0x000fc40003f85270 */
[----:B------:R-:W-:Y:S02]  /*b300*/  ISETP.GE.U32.AND P5, PT, R4, R5, PT ;  /* 0x000000050400720c */ /* 0x000fe40003fa6070 */
[----:B------:R-:W-:Y:S02]  /*b310*/  ISETP.GE.AND.EX P1, PT, R10, R61, PT, P1 ;  /* 0x0000003d0a00720c */ /* 0x000fe40003f26310 */
[----:B------:R-:W-:Y:S02]  /*b320*/  SEL R5, RZ, 0xffffffff, P2 ;  /* 0xffffffffff057807 */ /* 0x000fe40001000000 */
[----:B------:R-:W-:Y:S02]  /*b330*/  ISETP.GE.U32.AND P2, PT, R8, R9, PT ;  /* 0x000000090800720c */ /* 0x000fe40003f46070 */
[----:B------:R-:W-:Y:S02]  /*b340*/  SEL R4, RZ, 0xffffffff, P0 ;  /* 0xffffffffff047807 */ /* 0x000fe40000000000 */
[----:B------:R-:W-:-:S02]  /*b350*/  ISETP.GE.U32.AND P0, PT, R6, R7, PT ;  /* 0x000000070600720c */ /* 0x000fc40003f06070 */
[----:B------:R-:W-:Y:S02]  /*b360*/  SEL R6, RZ, 0xffffffff, P1 ;  /* 0xffffffffff067807 */ /* 0x000fe40000800000 */
[----:B------:R-:W-:Y:S02]  /*b370*/  @P3 SEL R6, RZ, 0xffffffff, P2 ;  /* 0xffffffffff063807 */ /* 0x000fe40001000000 */
[----:B------:R-:W-:Y:S02]  /*b380*/  @P4 SEL R5, RZ, 0xffffffff, P0 ;  /* 0xffffffffff054807 */ /* 0x000fe40000000000 */
[----:B------:R-:W-:Y:S02]  /*b390*/  LOP3.LUT R6, R6, 0x1, RZ, 0xc0, !PT ;  /* 0x0000000106067812 */ /* 0x000fe400078ec0ff */
[----:B------:R-:W-:Y:S02]  /*b3a0*/  LOP3.LUT R0, R0, 0x1, RZ, 0xc0, !PT ;  /* 0x0000000100007812 */ /* 0x000fe400078ec0ff */
[----:B------:R-:W-:-:S02]  /*b3b0*/  ISETP.NE.U32.AND P3, PT, R6, 0x1, PT ;  /* 0x000000010600780c */ /* 0x000fc40003f65070 */
[----:B------:R-:W-:Y:S02]  /*b3c0*/  LOP3.LUT R5, R5, 0x1, RZ, 0xc0, !PT ;  /* 0x0000000105057812 */ /* 0x000fe400078ec0ff */
[----:B------:R-:W-:Y:S02]  /*b3d0*/  SEL R60, R31, R60, !P3 ;  /* 0x0000003c1f3c7207 */ /* 0x000fe40005800000 */
[----:B------:R-:W-:Y:S02]  /*b3e0*/  @P6 SEL R4, RZ, 0xffffffff, P5 ;  /* 0xffffffffff046807 */ /* 0x000fe40002800000 */
[----:B------:R-:W-:Y:S02]  /*b3f0*/  ISETP.NE.U32.AND P0, PT, R0, 0x1, PT ;  /* 0x000000010000780c */ /* 0x000fe40003f05070 */
[----:B------:R-:W-:Y:S02]  /*b400*/  ISETP.NE.U32.AND P2, PT, R5, 0x1, PT ;  /* 0x000000010500780c */ /* 0x000fe40003f45070 */
[----:B------:R-:W-:-:S02]  /*b410*/  LOP3.LUT R5, R71, 0xff, RZ, 0xc0, !PT ;  /* 0x000000ff47057812 */ /* 0x000fc400078ec0ff */
[----:B------:R-:W-:Y:S02]  /*b420*/  LOP3.LUT R0, R60, 0xff, RZ, 0xc0, !PT ;  /* 0x000000ff3c007812 */ /* 0x000fe400078ec0ff */
[----:B------:R-:W-:Y:S02]  /*b430*/  LOP3.LUT R4, R4, 0x1, RZ, 0xc0, !PT ;  /* 0x0000000104047812 */ /* 0x000fe400078ec0ff */
[----:B------:R-:W-:Y:S02]  /*b440*/  SEL R18, R45, R62, !P3 ;  /* 0x0000003e2d127207 */ /* 0x000fe40005800000 */
[----:B------:R-:W-:Y:S02]  /*b450*/  ISETP.NE.AND P5, PT, R0, R5, PT ;  /* 0x000000050000720c */ /* 0x000fe40003fa5270 */
[----:B------:R-:W-:Y:S02]  /*b460*/  ISETP.NE.U32.AND P1, PT, R4, 0x1, PT ;  /* 0x000000010400780c */ /* 0x000fe40003f25070 */
[----:B------:R-:W-:-:S02]  /*b470*/  SEL R10, R10, R61, !P3 ;  /* 0x0000003d0a0a7207 */ /* 0x000fc40005800000 */
[----:B------:R-:W-:Y:S02]  /*b480*/  ISETP.GE.U32.AND P4, PT, R18, R65, PT ;  /* 0x000000411200720c */ /* 0x000fe40003f86070 */
[----:B------:R-:W-:Y:S02]  /*b490*/  SEL R57, R28, R57, !P2 ;  /* 0x000000391c397207 */ /* 0x000fe40005000000 */
[----:B------:R-:W-:Y:S02]  /*b4a0*/  SEL R54, R25, R54, !P1 ;  /* 0x0000003619367207 */ /* 0x000fe40004800000 */
[----:B------:R-:W-:Y:S02]  /*b4b0*/  SEL R3, R3, R44, !P0 ;  /* 0x0000002c03037207 */ /* 0x000fe40004000000 */
[----:B------:R-:W-:Y:S02]  /*b4c0*/  SEL R12, R12, R53, !P0 ;  /* 0x000000350c0c7207 */ /* 0x000fe40004000000 */
[----:B------:R-:W-:-:S02]  /*b4d0*/  ISETP.GE.AND.EX P4, PT, R10, R63, PT, P4 ;  /* 0x0000003f0a00720c */ /* 0x000fc40003f86340 */
[----:B------:R-:W-:Y:S02]  /*b4e0*/  ISETP.GE.U32.AND P3, PT, R0, R5, PT ;  /* 0x000000050000720c */ /* 0x000fe40003f66070 */
[----:B------:R-:W-:Y:S02]  /*b4f0*/  SEL R11, R11, R56, !P1 ;  /* 0x000000380b0b7207 */ /* 0x000fe40004800000 */
[----:B------:R-:W-:Y:S02]  /*b500*/  LOP3.LUT R9, R72, 0xff, RZ, 0xc0, !PT ;  /* 0x000000ff48097812 */ /* 0x000fe400078ec0ff */
[----:B------:R-:W-:Y:S02]  /*b510*/  LOP3.LUT R6, R57, 0xff, RZ, 0xc0, !PT ;  /* 0x000000ff39067812 */ /* 0x000fe400078ec0ff */
[----:B------:R-:W-:Y:S02]  /*b520*/  SEL R13, R13, R52, !P0 ;  /* 0x000000340d0d7207 */ /* 0x000fe40004000000 */
[----:B------:R-:W-:-:S02]  /*b530*/  LOP3.LUT R7, R69, 0xff, RZ, 0xc0, !PT ;  /* 0x000000ff45077812 */ /* 0x000fc400078ec0ff */
[----:B------:R-:W-:Y:S02]  /*b540*/  LOP3.LUT R4, R54, 0xff, RZ, 0xc0, !PT ;  /* 0x000000ff36047812 */ /* 0x000fe400078ec0ff */
[----:B------:R-:W-:Y:S02]  /*b550*/  LOP3.LUT R5, R64, 0xff, RZ, 0xc0, !PT ;  /* 0x000000ff40057812 */ /* 0x000fe400078ec0ff */
[----:B------:R-:W-:Y:S02]  /*b560*/  ISETP.GE.U32.AND P0, PT, R12, R67, PT ;  /* 0x000000430c00720c */ /* 0x000fe40003f06070 */
[----:B------:R-:W-:Y:S02]  /*b570*/  LOP3.LUT R0, R3, 0xff, RZ, 0xc0, !PT ;  /* 0x000000ff03007812 */ /* 0x000fe400078ec0ff */
[----:B------:R-:W-:Y:S02]  /*b580*/  SEL R8, RZ, 0xffffffff, P4 ;  /* 0xffffffffff087807 */ /* 0x000fe40002000000 */
[----:B------:R-:W-:-:S02]  /*b590*/  SEL R59, R42, R59, !P2 ;  /* 0x0000003b2a3b7207 */ /* 0x000fc40005000000 */
[----:B------:R-:W-:Y:S02]  /*b5a0*/  SEL R58, R27, R58, !P2 ;  /* 0x0000003a1b3a7207 */ /* 0x000fe40005000000 */
[----:B------:R-:W-:Y:S02]  /*b5b0*/  @P5 SEL R8, RZ, 0xffffffff, P3 ;  /* 0xffffffffff085807 */ /* 0x000fe40001800000 */
[----:B------:R-:W-:Y:S02]  /*b5c0*/  SEL R55, R24, R55, !P1 ;  /* 0x0000003718377207 */ /* 0x000fe40004800000 */
[----:B------:R-:W-:Y:S02]  /*b5d0*/  ISETP.GE.U32.AND P2, PT, R11, R70, PT ;  /* 0x000000460b00720c */ /* 0x000fe40003f46070 */
[----:B------:R-:W-:Y:S02]  /*b5e0*/  ISETP.NE.AND P3, PT, R6, R9, PT ;  /* 0x000000090600720c */ /* 0x000fe40003f65270 */
[----:B------:R-:W-:-:S02]  /*b5f0*/  ISETP.NE.AND P4, PT, R4, R7, PT ;  /* 0x000000070400720c */ /* 0x000fc40003f85270 */
[CC--:B------:R-:W-:Y:S02]  /*b600*/  ISETP.NE.AND P6, PT, R0.reuse, R5.reuse, PT ;  /* 0x000000050000720c */ /* 0x0c0fe40003fc5270 */
[----:B------:R-:W-:Y:S02]  /*b610*/  ISETP.GE.AND.EX P0, PT, R13, R66, PT, P0 ;  /* 0x000000420d00720c */ /* 0x000fe40003f06300 */
[----:B------:R-:W-:Y:S02]  /*b620*/  ISETP.GE.U32.AND P1, PT, R59, R74, PT ;  /* 0x0000004a3b00720c */ /* 0x000fe40003f26070 */
[----:B------:R-:W-:Y:S02]  /*b630*/  ISETP.GE.AND.EX P2, PT, R55, R68, PT, P2 ;  /* 0x000000443700720c */ /* 0x000fe40003f46320 */
[----:B------:R-:W-:Y:S02]  /*b640*/  ISETP.GE.U32.AND P5, PT, R0, R5, PT ;  /* 0x000000050000720c */ /* 0x000fe40003fa6070 */
[----:B------:R-:W-:-:S02]  /*b650*/  SEL R0, RZ, 0xffffffff, P0 ;  /* 0xffffffffff007807 */ /* 0x000fc40000000000 */
[----:B------:R-:W-:Y:S02]  /*b660*/  ISETP.GE.U32.AND P0, PT, R4, R7, PT ;  /* 0x000000070400720c */ /* 0x000fe40003f06070 */
[----:B------:R-:W-:Y:S02]  /*b670*/  ISETP.GE.AND.EX P1, PT, R58, R73, PT, P1 ;  /* 0x000000493a00720c */ /* 0x000fe40003f26310 */
[----:B------:R-:W-:Y:S02]  /*b680*/  SEL R4, RZ, 0xffffffff, P2 ;  /* 0xffffffffff047807 */ /* 0x000fe40001000000 */
[----:B------:R-:W-:Y:S02]  /*b690*/  ISETP.GE.U32.AND P2, PT, R6, R9, PT ;  /* 0x000000090600720c */ /* 0x000fe40003f46070 */
[----:B------:R-:W-:Y:S02]  /*b6a0*/  SEL R5, RZ, 0xffffffff, P1 ;  /* 0xffffffffff057807 */ /* 0x000fe40000800000 */
[----:B------:R-:W-:-:S02]  /*b6b0*/  @P3 SEL R5, RZ, 0xffffffff, P2 ;  /* 0xffffffffff053807 */ /* 0x000fc40001000000 */
[----:B------:R-:W-:Y:S02]  /*b6c0*/  @P4 SEL R4, RZ, 0xffffffff, P0 ;  /* 0xffffffffff044807 */ /* 0x000fe40000000000 */
[----:B------:R-:W-:Y:S02]  /*b6d0*/  @P6 SEL R0, RZ, 0xffffffff, P5 ;  /* 0xffffffffff006807 */ /* 0x000fe40002800000 */
        /* <DEDUP_REMOVED lines=22> */
.L_x_4214:
        /* <DEDUP_REMOVED lines=94> */
.L_x_4235:
        /* <DEDUP_REMOVED lines=9> */
[----:B------:R-:W-:Y:S01]  /*beb0*/  IMAD.X R7, RZ, RZ, R19, P0 ;  /* 0x000000ffff077224 */ /* 0x000fe200000e0613 */
[----:B------:R-:W-:-:S04]  /*bec0*/  IADD3 R59, R60, c[0x0][0x184], RZ ;  /* 0x000061003c3b7a10 */ /* 0x000fc80007ffe0ff */
[----:B------:R1:W3:Y:S01]  /*bed0*/  LDG.E R64, [R6.64] ;  /* 0x0000002406407981 */ /* 0x0002e2000c1e1900 */
[----:B------:R-:W-:-:S05]  /*bee0*/  IMAD R8, R59, c[0x0][0x2e8], RZ ;  /* 0x0000ba003b087a24 */ /* 0x000fca00078e02ff */
[----:B------:R-:W-:-:S04]  /*bef0*/  LOP3.LUT R9, R8, 0xfffffffc, RZ, 0xc0, !PT ;  /* 0xfffffffc08097812 */ /* 0x000fc800078ec0ff */
[----:B------:R-:W-:-:S05]  /*bf00*/  IADD3 R8, P0, R9, R16, RZ ;  /* 0x0000001009087210 */ /* 0x000fca0007f1e0ff */
[----:B------:R-:W-:Y:S01]  /*bf10*/  IMAD.X R9, RZ, RZ, R19, P0 ;  /* 0x000000ffff097224 */ /* 0x000fe200000e0613 */
[----:B------:R-:W-:-:S04]  /*bf20*/  IADD3 R62, R59, c[0x0][0x184], RZ ;  /* 0x000061003b3e7a10 */ /* 0x000fc80007ffe0ff */
[----:B------:R4:W5:Y:S01]  /*bf30*/  LDG.E R71, [R8.64] ;  /* 0x0000002408477981 */ /* 0x000962000c1e1900 */
[----:B0-----:R-:W-:-:S05]  /*bf40*/  IMAD R4, R62, c[0x0][0x2e8], RZ ;  /* 0x0000ba003e047a24 */ /* 0x001fca00078e02ff */
[----:B------:R-:W-:-:S04]  /*bf50*/  LOP3.LUT R5, R4, 0xfffffffc, RZ, 0xc0, !PT ;  /* 0xfffffffc04057812 */ /* 0x000fc800078ec0ff */
[----:B------:R-:W-:-:S05]  /*bf60*/  IADD3 R4, P0, R5, R16, RZ ;  /* 0x0000001005047210 */ /* 0x000fca0007f1e0ff */
[----:B------:R-:W-:-:S05]  /*bf70*/  IMAD.X R5, RZ, RZ, R19, P0 ;  /* 0x000000ffff057224 */ /* 0x000fca00000e0613 */
[----:B------:R0:W3:Y:S01]  /*bf80*/  LDG.E R79, [R4.64] ;  /* 0x00000024044f7981 */ /* 0x0000e2000c1e1900 */
[----:B------:R-:W-:Y:S02]  /*bf90*/  ISETP.GE.U32.AND P2, PT, R10, R75, PT ;  /* 0x0000004b0a00720c */ /* 0x000fe40003f46070 */
[----:B----4-:R-:W-:Y:S02]  /*bfa0*/  LOP3.LUT R9, R11, 0xff, RZ, 0xc0, !PT ;  /* 0x000000ff0b097812 */ /* 0x010fe400078ec0ff */
[----:B------:R-:W-:Y:S02]  /*bfb0*/  ISETP.GE.AND.EX P2, PT, R3, RZ, PT, P2 ;  /* 0x000000ff0300720c */ /* 0x000fe40003f46320 */
[----:B------:R-:W-:Y:S02]  /*bfc0*/  LOP3.LUT R66, R0, 0xff, RZ, 0xc0, !PT ;  /* 0x000000ff00427812 */ /* 0x000fe400078ec0ff */
[----:B------:R-:W-:Y:S02]  /*bfd0*/  LOP3.LUT R68, R30, 0xff, RZ, 0xc0, !PT ;  /* 0x000000ff1e447812 */ /* 0x000fe400078ec0ff */
[----:B0-----:R-:W-:-:S02]  /*bfe0*/  LOP3.LUT R5, R13, 0xff, RZ, 0xc0, !PT ;  /* 0x000000ff0d057812 */ /* 0x001fc400078ec0ff */
[----:B------:R-:W-:Y:S02]  /*bff0*/  LOP3.LUT R67, R43, 0xff, RZ, 0xc0, !PT ;  /* 0x000000ff2b437812 */ /* 0x000fe400078ec0ff */
[----:B------:R-:W-:Y:S02]  /*c000*/  LOP3.LUT R82, R54, 0xff, RZ, 0xc0, !PT ;  /* 0x000000ff36527812 */ /* 0x000fe400078ec0ff */
[----:B------:R-:W-:Y:S02]  /*c010*/  LOP3.LUT R83, R55, 0xff, RZ, 0xc0, !PT ;  /* 0x000000ff37537812 */ /* 0x000fe400078ec0ff */
[C---:B--2---:R-:W-:Y:S02]  /*c020*/  PRMT R8, R61.reuse, 0x7771, RZ ;  /* 0x000077713d087816 */ /* 0x044fe400000000ff */
[----:B-1----:R-:W-:Y:S02]  /*c030*/  PRMT R6, R61, 0x7771, RZ ;  /* 0x000077713d067816 */ /* 0x002fe400000000ff */
[----:B------:R-:W-:-:S02]  /*c040*/  ISETP.NE.AND P1, PT, R9, R8, PT ;  /* 0x000000080900720c */ /* 0x000fc40003f25270 */
[----:B------:R-:W-:Y:S02]  /*c050*/  SEL R8, RZ, 0xffffffff, P2 ;  /* 0xffffffffff087807 */ /* 0x000fe40001000000 */
[----:B------:R-:W-:Y:S02]  /*c060*/  ISETP.GE.U32.AND P2, PT, R14, R75, PT ;  /* 0x0000004b0e00720c */ /* 0x000fe40003f46070 */
[----:B------:R-:W-:Y:S02]  /*c070*/  LOP3.LUT R7, R61, 0xff, RZ, 0xc0, !PT ;  /* 0x000000ff3d077812 */ /* 0x000fe400078ec0ff */
[----:B------:R-:W-:Y:S02]  /*c080*/  ISETP.GE.AND.EX P2, PT, R12, RZ, PT, P2 ;  /* 0x000000ff0c00720c */ /* 0x000fe40003f46320 */
[----:B------:R-:W-:Y:S02]  /*c090*/  ISETP.GE.U32.AND P0, PT, R9, R6, PT ;  /* 0x000000060900720c */ /* 0x000fe40003f06070 */
[----:B------:R-:W-:-:S02]  /*c0a0*/  ISETP.NE.AND P5, PT, R66, R7, PT ;  /* 0x000000074200720c */ /* 0x000fc40003fa5270 */
[----:B------:R-:W-:Y:S02]  /*c0b0*/  SEL R9, RZ, 0xffffffff, P2 ;  /* 0xffffffffff097807 */ /* 0x000fe40001000000 */
[----:B------:R-:W-:Y:S02]  /*c0c0*/  @P1 SEL R9, RZ, 0xffffffff, P0 ;  /* 0xffffffffff091807 */ /* 0x000fe40000000000 */
[----:B------:R-:W-:Y:S02]  /*c0d0*/  PRMT R7, R61, 0x7770, RZ ;  /* 0x000077703d077816 */ /* 0x000fe400000000ff */
[----:B------:R-:W-:Y:S02]  /*c0e0*/  ISETP.GE.U32.AND P0, PT, R24, R75, PT ;  /* 0x0000004b1800720c */ /* 0x000fe40003f06070 */
[----:B------:R-:W-:Y:S02]  /*c0f0*/  ISETP.GE.U32.AND P6, PT, R66, R7, PT ;  /* 0x000000074200720c */ /* 0x000fe40003fc6070 */
[----:B------:R-:W-:-:S02]  /*c100*/  ISETP.GE.AND.EX P0, PT, R21, RZ, PT, P0 ;  /* 0x000000ff1500720c */ /* 0x000fc40003f06300 */
[----:B------:R-:W-:Y:S02]  /*c110*/  PRMT R66, R61, 0x7772, RZ ;  /* 0x000077723d427816 */ /* 0x000fe400000000ff */
[----:B------:R-:W-:Y:S02]  /*c120*/  SEL R78, RZ, 0xffffffff, P0 ;  /* 0xffffffffff4e7807 */ /* 0x000fe40000000000 */
[----:B------:R-:W-:Y:S02]  /*c130*/  ISETP.NE.AND P4, PT, R5, R66, PT ;  /* 0x000000420500720c */ /* 0x000fe40003f85270 */
[----:B------:R-:W-:Y:S02]  /*c140*/  ISETP.GE.U32.AND P0, PT, R27, R60, PT ;  /* 0x0000003c1b00720c */ /* 0x000fe40003f06070 */
[----:B------:R-:W-:Y:S02]  /*c150*/  @P5 SEL R8, RZ, 0xffffffff, P6 ;  /* 0xffffffffff085807 */ /* 0x000fe40003000000 */
[----:B------:R-:W-:-:S02]  /*c160*/  LOP3.LUT R66, R20, 0xff, RZ, 0xc0, !PT ;  /* 0x000000ff14427812 */ /* 0x000fc400078ec0ff */
[C---:B------:R-:W-:Y:S02]  /*c170*/  PRMT R63, R61.reuse, 0x7773, RZ ;  /* 0x000077733d3f7816 */ /* 0x040fe400000000ff */
[----:B------:R-:W-:Y:S02]  /*c180*/  ISETP.GE.U32.AND P5, PT, R18, R75, PT ;  /* 0x0000004b1200720c */ /* 0x000fe40003fa6070 */
[----:B------:R-:W-:Y:S02]  /*c190*/  ISETP.GE.AND.EX P0, PT, R26, RZ, PT, P0 ;  /* 0x000000ff1a00720c */ /* 0x000fe40003f06300 */
[----:B------:R-:W-:Y:S02]  /*c1a0*/  PRMT R4, R61, 0x7772, RZ ;  /* 0x000077723d047816 */ /* 0x000fe400000000ff */
[----:B------:R-:W-:Y:S02]  /*c1b0*/  LOP3.LUT R8, R8, 0x1, RZ, 0xc0, !PT ;  /* 0x0000000108087812 */ /* 0x000fe400078ec0ff */
[----:B------:R-:W-:-:S02]  /*c1c0*/  ISETP.NE.AND P6, PT, R66, R63, PT ;  /* 0x0000003f4200720c */ /* 0x000fc40003fc5270 */
[----:B------:R-:W-:Y:S02]  /*c1d0*/  ISETP.GE.AND.EX P5, PT, R15, RZ, PT, P5 ;  /* 0x000000ff0f00720c */ /* 0x000fe40003fa6350 */
[----:B------:R-:W-:Y:S02]  /*c1e0*/  SEL R86, RZ, 0xffffffff, P0 ;  /* 0xffffffffff567807 */ /* 0x000fe40000000000 */
[----:B------:R-:W-:Y:S02]  /*c1f0*/  ISETP.GE.U32.AND P3, PT, R5, R4, PT ;  /* 0x000000040500720c */ /* 0x000fe40003f66070 */
[----:B------:R-:W-:Y:S02]  /*c200*/  ISETP.NE.U32.AND P2, PT, R8, 0x1, PT ;  /* 0x000000010800780c */ /* 0x000fe40003f45070 */
[----:B------:R-:W-:Y:S02]  /*c210*/  ISETP.GE.U32.AND P0, PT, R31, R60, PT ;  /* 0x0000003c1f00720c */ /* 0x000fe40003f06070 */
[----:B------:R-:W-:-:S02]  /*c220*/  PRMT R5, R61, 0x7773, RZ ;  /* 0x000077733d057816 */ /* 0x000fc400000000ff */
[----:B------:R-:W-:Y:S02]  /*c230*/  LOP3.LUT R63, R25, 0xff, RZ, 0xc0, !PT ;  /* 0x000000ff193f7812 */ /* 0x000fe400078ec0ff */
[----:B------:R-:W-:Y:S02]  /*c240*/  LOP3.LUT R9, R9, 0x1, RZ, 0xc0, !PT ;  /* 0x0000000109097812 */ /* 0x000fe400078ec0ff */
[----:B---3--:R-:W-:Y:S02]  /*c250*/  LOP3.LUT R8, R64, 0xff, RZ, 0xc0, !PT ;  /* 0x000000ff40087812 */ /* 0x008fe400078ec0ff */
[----:B------:R-:W-:Y:S02]  /*c260*/  SEL R61, RZ, 0xffffffff, P5 ;  /* 0xffffffffff3d7807 */ /* 0x000fe40002800000 */
[----:B------:R-:W-:Y:S02]  /*c270*/  @P4 SEL R61, RZ, 0xffffffff, P3 ;  /* 0xffffffffff3d4807 */ /* 0x000fe40001800000 */
[----:B------:R-:W-:-:S02]  /*c280*/  ISETP.GE.AND.EX P0, PT, R29, RZ, PT, P0 ;  /* 0x000000ff1d00720c */ /* 0x000fc40003f06300 */
[----:B------:R-:W-:Y:S02]  /*c290*/  ISETP.GE.U32.AND P5, PT, R66, R5, PT ;  /* 0x000000054200720c */ /* 0x000fe40003fa6070 */
[----:B------:R-:W-:Y:S02]  /*c2a0*/  ISETP.NE.U32.AND P3, PT, R9, 0x1, PT ;  /* 0x000000010900780c */ /* 0x000fe40003f65070 */
[----:B------:R-:W-:Y:S02]  /*c2b0*/  ISETP.NE.AND P1, PT, R63, R8, PT ;  /* 0x000000083f00720c */ /* 0x000fe40003f25270 */
[----:B------:R-:W-:Y:S02]  /*c2c0*/  PRMT R9, R64, 0x7771, RZ ;  /* 0x0000777140097816 */ /* 0x000fe400000000ff */
[----:B------:R-:W-:Y:S02]  /*c2d0*/  LOP3.LUT R66, R28, 0xff, RZ, 0xc0, !PT ;  /* 0x000000ff1c427812 */ /* 0x000fe400078ec0ff */
[----:B------:R-:W-:-:S02]  /*c2e0*/  SEL R87, RZ, 0xffffffff, P0 ;  /* 0xffffffffff577807 */ /* 0x000fc40000000000 */
[----:B------:R-:W-:Y:S02]  /*c2f0*/  @P6 SEL R78, RZ, 0xffffffff, P5 ;  /* 0xffffffffff4e6807 */ /* 0x000fe40002800000 */
[----:B------:R-:W-:Y:S02]  /*c300*/  ISETP.GE.U32.AND P0, PT, R33, R60, PT ;  /* 0x0000003c2100720c */ /* 0x000fe40003f06070 */
[----:B------:R-:W-:Y:S02]  /*c310*/  LOP3.LUT R61, R61, 0x1, RZ, 0xc0, !PT ;  /* 0x000000013d3d7812 */ /* 0x000fe400078ec0ff */
[----:B------:R-:W-:Y:S02]  /*c320*/  PRMT R8, R64, 0x7770, RZ ;  /* 0x0000777040087816 */ /* 0x000fe400000000ff */
[----:B------:R-:W-:Y:S02]  /*c330*/  ISETP.NE.AND P5, PT, R66, R9, PT ;  /* 0x000000094200720c */ /* 0x000fe40003fa5270 */
[----:B------:R-:W-:-:S02]  /*c340*/  ISETP.GE.AND.EX P0, PT, R32, RZ, PT, P0 ;  /* 0x000000ff2000720c */ /* 0x000fc40003f06300 */
[----:B------:R-:W-:Y:S02]  /*c350*/  ISETP.NE.U32.AND P4, PT, R61, 0x1, PT ;  /* 0x000000013d00780c */ /* 0x000fe40003f85070 */
[----:B------:R-:W-:Y:S02]  /*c360*/  ISETP.GE.U32.AND P6, PT, R63, R8, PT ;  /* 0x000000083f00720c */ /* 0x000fe40003fc6070 */
[C---:B------:R-:W-:Y:S02]  /*c370*/  PRMT R61, R64.reuse, 0x7772, RZ ;  /* 0x00007772403d7816 */ /* 0x040fe400000000ff */
[----:B------:R-:W-:Y:S02]  /*c380*/  PRMT R9, R64, 0x7771, RZ ;  /* 0x0000777140097816 */ /* 0x000fe400000000ff */
[----:B------:R-:W-:Y:S02]  /*c390*/  SEL R85, RZ, 0xffffffff, P0 ;  /* 0xffffffffff557807 */ /* 0x000fe40000000000 */
[----:B------:R-:W-:-:S02]  /*c3a0*/  @P1 SEL R86, RZ, 0xffffffff, P6 ;  /* 0xffffffffff561807 */ /* 0x000fc40003000000 */
[----:B------:R-:W-:Y:S02]  /*c3b0*/  ISETP.GE.U32.AND P0, PT, R37, R60, PT ;  /* 0x0000003c2500720c */ /* 0x000fe40003f06070 */
[----:B------:R-:W-:Y:S02]  /*c3c0*/  ISETP.GE.U32.AND P6, PT, R66, R9, PT ;  /* 0x000000094200720c */ /* 0x000fe40003fc6070 */
[----:B------:R-:W-:Y:S02]  /*c3d0*/  ISETP.NE.AND P1, PT, R68, R61, PT ;  /* 0x0000003d4400720c */ /* 0x000fe40003f25270 */
[----:B------:R-:W-:Y:S02]  /*c3e0*/  PRMT R66, R64, 0x7773, RZ ;  /* 0x0000777340427816 */ /* 0x000fe400000000ff */
[----:B------:R-:W-:Y:S02]  /*c3f0*/  LOP3.LUT R63, R35, 0xff, RZ, 0xc0, !PT ;  /* 0x000000ff233f7812 */ /* 0x000fe400078ec0ff */
[----:B------:R-:W-:-:S02]  /*c400*/  ISETP.GE.AND.EX P0, PT, R34, RZ, PT, P0 ;  /* 0x000000ff2200720c */ /* 0x000fc40003f06300 */
[----:B------:R-:W-:Y:S02]  /*c410*/  @P5 SEL R87, RZ, 0xffffffff, P6 ;  /* 0xffffffffff575807 */ /* 0x000fe40003000000 */
[----:B------:R-:W-:Y:S02]  /*c420*/  PRMT R61, R64, 0x7772, RZ ;  /* 0x00007772403d7816 */ /* 0x000fe400000000ff */
[----:B------:R-:W-:Y:S02]  /*c430*/  ISETP.NE.AND P5, PT, R63, R66, PT ;  /* 0x000000423f00720c */ /* 0x000fe40003fa5270 */
[----:B------:R-:W-:Y:S02]  /*c440*/  SEL R84, RZ, 0xffffffff, P0 ;  /* 0xffffffffff547807 */ /* 0x000fe40000000000 */
[----:B------:R-:W-:Y:S02]  /*c450*/  ISETP.GE.U32.AND P0, PT, R39, R59, PT ;  /* 0x0000003b2700720c */ /* 0x000fe40003f06070 */
[----:B------:R-:W-:-:S02]  /*c460*/  ISETP.GE.U32.AND P6, PT, R68, R61, PT ;  /* 0x0000003d4400720c */ /* 0x000fc40003fc6070 */
[----:B------:R-:W-:Y:S02]  /*c470*/  LOP3.LUT R66, R36, 0xff, RZ, 0xc0, !PT ;  /* 0x000000ff24427812 */ /* 0x000fe400078ec0ff */
[----:B------:R-:W-:Y:S02]  /*c480*/  PRMT R64, R64, 0x7773, RZ ;  /* 0x0000777340407816 */ /* 0x000fe400000000ff */
[----:B-----5:R-:W-:Y:S02]  /*c490*/  LOP3.LUT R65, R71, 0xff, RZ, 0xc0, !PT ;  /* 0x000000ff47417812 */ /* 0x020fe400078ec0ff */
[----:B------:R-:W-:Y:S02]  /*c4a0*/  ISETP.GE.AND.EX P0, PT, R38, RZ, PT, P0 ;  /* 0x000000ff2600720c */ /* 0x000fe40003f06300 */
[----:B------:R-:W-:Y:S02]  /*c4b0*/  @P1 SEL R85, RZ, 0xffffffff, P6 ;  /* 0xffffffffff551807 */ /* 0x000fe40003000000 */
[----:B------:R-:W-:-:S02]  /*c4c0*/  ISETP.GE.U32.AND P6, PT, R63, R64, PT ;  /* 0x000000403f00720c */ /* 0x000fc40003fc6070 */
[----:B------:R-:W-:Y:S02]  /*c4d0*/  ISETP.NE.AND P1, PT, R66, R65, PT ;  /* 0x000000414200720c */ /* 0x000fe40003f25270 */
[----:B------:R-:W-:Y:S02]  /*c4e0*/  PRMT R65, R71, 0x7771, RZ ;  /* 0x0000777147417816 */ /* 0x000fe400000000ff */
[----:B------:R-:W-:Y:S02]  /*c4f0*/  LOP3.LUT R68, R40, 0xff, RZ, 0xc0, !PT ;  /* 0x000000ff28447812 */ /* 0x000fe400078ec0ff */
[----:B------:R-:W-:Y:S02]  /*c500*/  SEL R81, RZ, 0xffffffff, P0 ;  /* 0xffffffffff517807 */ /* 0x000fe40000000000 */
[----:B------:R-:W-:Y:S02]  /*c510*/  ISETP.GE.U32.AND P0, PT, R42, R59, PT ;  /* 0x0000003b2a00720c */ /* 0x000fe40003f06070 */
[----:B------:R-:W-:-:S02]  /*c520*/  @P5 SEL R84, RZ, 0xffffffff, P6 ;  /* 0xffffffffff545807 */ /* 0x000fc40003000000 */
[----:B------:R-:W-:Y:S02]  /*c530*/  PRMT R63, R71, 0x7770, RZ ;  /* 0x00007770473f7816 */ /* 0x000fe400000000ff */
[----:B------:R-:W-:Y:S02]  /*c540*/  ISETP.NE.AND P6, PT, R68, R65, PT ;  /* 0x000000414400720c */ /* 0x000fe40003fc5270 */
[----:B------:R-:W-:Y:S02]  /*c550*/  ISETP.GE.AND.EX P0, PT, R41, RZ, PT, P0 ;  /* 0x000000ff2900720c */ /* 0x000fe40003f06300 */
[----:B------:R-:W-:Y:S02]  /*c560*/  ISETP.GE.U32.AND P5, PT, R66, R63, PT ;  /* 0x0000003f4200720c */ /* 0x000fe40003fa6070 */
[C---:B------:R-:W-:Y:S02]  /*c570*/  PRMT R66, R71.reuse, 0x7772, RZ ;  /* 0x0000777247427816 */ /* 0x040fe400000000ff */
[----:B------:R-:W-:-:S02]  /*c580*/  PRMT R65, R71, 0x7771, RZ ;  /* 0x0000777147417816 */ /* 0x000fc400000000ff */
[----:B------:R-:W-:Y:S02]  /*c590*/  SEL R80, RZ, 0xffffffff, P0 ;  /* 0xffffffffff507807 */ /* 0x000fe40000000000 */
[----:B------:R-:W-:Y:S02]  /*c5a0*/  ISETP.GE.U32.AND P0, PT, R45, R59, PT ;  /* 0x0000003b2d00720c */ /* 0x000fe40003f06070 */
[----:B------:R-:W-:Y:S02]  /*c5b0*/  @P1 SEL R81, RZ, 0xffffffff, P5 ;  /* 0xffffffffff511807 */ /* 0x000fe40002800000 */
[----:B------:R-:W-:Y:S02]  /*c5c0*/  ISETP.GE.U32.AND P5, PT, R68, R65, PT ;  /* 0x000000414400720c */ /* 0x000fe40003fa6070 */
[----:B------:R-:W-:Y:S02]  /*c5d0*/  ISETP.NE.AND P1, PT, R67, R66, PT ;  /* 0x000000424300720c */ /* 0x000fe40003f25270 */
[----:B------:R-:W-:-:S02]  /*c5e0*/  PRMT R66, R71, 0x7772, RZ ;  /* 0x0000777247427816 */ /* 0x000fc400000000ff */
[----:B------:R-:W-:Y:S02]  /*c5f0*/  ISETP.GE.AND.EX P0, PT, R44, RZ, PT, P0 ;  /* 0x000000ff2c00720c */ /* 0x000fe40003f06300 */
[----:B------:R-:W-:Y:S02]  /*c600*/  @P6 SEL R80, RZ, 0xffffffff, P5 ;  /* 0xffffffffff506807 */ /* 0x000fe40002800000 */
[----:B------:R-:W-:Y:S02]  /*c610*/  PRMT R69, R71, 0x7773, RZ ;  /* 0x0000777347457816 */ /* 0x000fe400000000ff */
[----:B------:R-:W-:Y:S02]  /*c620*/  LOP3.LUT R68, R46, 0xff, RZ, 0xc0, !PT ;  /* 0x000000ff2e447812 */ /* 0x000fe400078ec0ff */
[----:B------:R-:W-:Y:S02]  /*c630*/  ISETP.GE.U32.AND P6, PT, R67, R66, PT ;  /* 0x000000424300720c */ /* 0x000fe40003fc6070 */
[----:B------:R-:W-:-:S02]  /*c640*/  SEL R67, RZ, 0xffffffff, P0 ;  /* 0xffffffffff437807 */ /* 0x000fc40000000000 */
[----:B------:R-:W-:Y:S02]  /*c650*/  ISETP.GE.U32.AND P0, PT, R48, R59, PT ;  /* 0x0000003b3000720c */ /* 0x000fe40003f06070 */
[----:B------:R-:W-:Y:S02]  /*c660*/  ISETP.NE.AND P5, PT, R68, R69, PT ;  /* 0x000000454400720c */ /* 0x000fe40003fa5270 */
[----:B------:R-:W-:Y:S02]  /*c670*/  LOP3.LUT R69, R49, 0xff, RZ, 0xc0, !PT ;  /* 0x000000ff31457812 */ /* 0x000fe400078ec0ff */
[----:B------:R-:W-:Y:S02]  /*c680*/  LOP3.LUT R70, R79, 0xff, RZ, 0xc0, !PT ;  /* 0x000000ff4f467812 */ /* 0x000fe400078ec0ff */
[----:B------:R-:W-:Y:S02]  /*c690*/  ISETP.GE.AND.EX P0, PT, R47, RZ, PT, P0 ;  /* 0x000000ff2f00720c */ /* 0x000fe40003f06300 */
[----:B------:R-:W-:-:S02]  /*c6a0*/  @P1 SEL R67, RZ, 0xffffffff, P6 ;  /* 0xffffffffff431807 */ /* 0x000fc40003000000 */
[----:B------:R-:W-:Y:S02]  /*c6b0*/  ISETP.NE.AND P1, PT, R69, R70, PT ;  /* 0x000000464500720c */ /* 0x000fe40003f25270 */
[----:B------:R-:W-:Y:S02]  /*c6c0*/  PRMT R71, R71, 0x7773, RZ ;  /* 0x0000777347477816 */ /* 0x000fe400000000ff */
[----:B------:R-:W-:Y:S02]  /*c6d0*/  SEL R70, RZ, 0xffffffff, P0 ;  /* 0xffffffffff467807 */ /* 0x000fe40000000000 */
[----:B------:R-:W-:Y:S02]  /*c6e0*/  ISETP.GE.U32.AND P0, PT, R53, R62, PT ;  /* 0x0000003e3500720c */ /* 0x000fe40003f06070 */
[----:B------:R-:W-:Y:S02]  /*c6f0*/  ISETP.GE.U32.AND P6, PT, R68, R71, PT ;  /* 0x000000474400720c */ /* 0x000fe40003fc6070 */
[----:B------:R-:W-:-:S02]  /*c700*/  PRMT R77, R79, 0x7771, RZ ;  /* 0x000077714f4d7816 */ /* 0x000fc400000000ff */
[----:B------:R-:W-:Y:S02]  /*c710*/  ISETP.GE.AND.EX P0, PT, R52, RZ, PT, P0 ;  /* 0x000000ff3400720c */ /* 0x000fe40003f06300 */
[----:B------:R-:W-:Y:S02]  /*c720*/  PRMT R76, R79, 0x7770, RZ ;  /* 0x000077704f4c7816 */ /* 0x000fe400000000ff */
[----:B------:R-:W-:Y:S02]  /*c730*/  @P5 SEL R70, RZ, 0xffffffff, P6 ;  /* 0xffffffffff465807 */ /* 0x000fe40003000000 */
[----:B------:R-:W-:Y:S02]  /*c740*/  ISETP.NE.AND P5, PT, R82, R77, PT ;  /* 0x0000004d5200720c */ /* 0x000fe40003fa5270 */
[----:B------:R-:W-:Y:S02]  /*c750*/  SEL R68, RZ, 0xffffffff, P0 ;  /* 0xffffffffff447807 */ /* 0x000fe40000000000 */
[----:B------:R-:W-:-:S02]  /*c760*/  ISETP.GE.U32.AND P0, PT, R57, R62, PT ;  /* 0x0000003e3900720c */ /* 0x000fc40003f06070 */
[----:B------:R-:W-:Y:S02]  /*c770*/  ISETP.GE.U32.AND P6, PT, R69, R76, PT ;  /* 0x0000004c4500720c */ /* 0x000fe40003fc6070 */
[C---:B------:R-:W-:Y:S02]  /*c780*/  PRMT R88, R79.reuse, 0x7773, RZ ;  /* 0x000077734f587816 */ /* 0x040fe400000000ff */
[----:B------:R-:W-:Y:S02]  /*c790*/  PRMT R77, R79, 0x7771, RZ ;  /* 0x000077714f4d7816 */ /* 0x000fe400000000ff */
[----:B------:R-:W-:Y:S02]  /*c7a0*/  ISETP.GE.AND.EX P0, PT, R56, RZ, PT, P0 ;  /* 0x000000ff3800720c */ /* 0x000fe40003f06300 */
[----:B------:R-:W-:Y:S02]  /*c7b0*/  @P1 SEL R68, RZ, 0xffffffff, P6 ;  /* 0xffffffffff441807 */ /* 0x000fe40003000000 */
[----:B------:R-:W-:-:S02]  /*c7c0*/  ISETP.NE.AND P1, PT, R83, R88, PT ;  /* 0x000000585300720c */ /* 0x000fc40003f25270 */
[----:B------:R-:W-:Y:S02]  /*c7d0*/  ISETP.GE.U32.AND P6, PT, R82, R77, PT ;  /* 0x0000004d5200720c */ /* 0x000fe40003fc6070 */
[----:B------:R-:W-:Y:S02]  /*c7e0*/  SEL R69, RZ, 0xffffffff, P0 ;  /* 0xffffffffff457807 */ /* 0x000fe40000000000 */
[----:B------:R-:W-:Y:S02]  /*c7f0*/  LOP3.LUT R82, R78, 0x1, RZ, 0xc0, !PT ;  /* 0x000000014e527812 */ /* 0x000fe400078ec0ff */
[----:B------:R-:W-:Y:S02]  /*c800*/  ISETP.GE.U32.AND P0, PT, R51, R62, PT ;  /* 0x0000003e3300720c */ /* 0x000fe40003f06070 */
[C---:B------:R-:W-:Y:S02]  /*c810*/  PRMT R78, R79.reuse, 0x7773, RZ ;  /* 0x000077734f4e7816 */ /* 0x040fe400000000ff */
[----:B------:R-:W-:-:S02]  /*c820*/  PRMT R89, R79, 0x7772, RZ ;  /* 0x000077724f597816 */ /* 0x000fc400000000ff */
[----:B------:R-:W-:Y:S02]  /*c830*/  @P5 SEL R69, RZ, 0xffffffff, P6 ;  /* 0xffffffffff455807 */ /* 0x000fe40003000000 */
[----:B------:R-:W-:Y:S02]  /*c840*/  ISETP.GE.AND.EX P6, PT, R50, RZ, PT, P0 ;  /* 0x000000ff3200720c */ /* 0x000fe40003fc6300 */
[----:B------:R-:W-:Y:S01]  /*c850*/  ISETP.GE.U32.AND P0, PT, R83, R78, PT ;  /* 0x0000004e5300720c */ /* 0x000fe20003f06070 */
[----:B------:R-:W-:Y:S01]  /*c860*/  IMAD.MOV.U32 R83, RZ, RZ, R89 ;  /* 0x000000ffff537224 */ /* 0x000fe200078e0059 */
[----:B------:R-:W-:Y:S02]  /*c870*/  ISETP.NE.U32.AND P5, PT, R82, 0x1, PT ;  /* 0x000000015200780c */ /* 0x000fe40003fa5070 */
[----:B------:R-:W-:Y:S02]  /*c880*/  LOP3.LUT R88, R72, 0xff, RZ, 0xc0, !PT ;  /* 0x000000ff48587812 */ /* 0x000fe400078ec0ff */
[----:B------:R-:W-:-:S02]  /*c890*/  SEL R82, RZ, 0xffffffff, P6 ;  /* 0xffffffffff527807 */ /* 0x000fc40003000000 */
[-C--:B------:R-:W-:Y:S02]  /*c8a0*/  SEL R10, R10, R75.reuse, !P2 ;  /* 0x0000004b0a0a7207 */ /* 0x080fe40005000000 */
[-C--:B------:R-:W-:Y:S02]  /*c8b0*/  SEL R14, R14, R75.reuse, !P3 ;  /* 0x0000004b0e0e7207 */ /* 0x080fe40005800000 */
[-C--:B------:R-:W-:Y:S02]  /*c8c0*/  SEL R18, R18, R75.reuse, !P4 ;  /* 0x0000004b12127207 */ /* 0x080fe40006000000 */
[----:B------:R-:W-:Y:S02]  /*c8d0*/  SEL R24, R24, R75, !P5 ;  /* 0x0000004b18187207 */ /* 0x000fe40006800000 */
[----:B------:R-:W-:Y:S02]  /*c8e0*/  ISETP.NE.AND P6, PT, R88, R83, PT ;  /* 0x000000535800720c */ /* 0x000fe40003fc5270 */
[----:B------:R-:W-:-:S02]  /*c8f0*/  @P1 SEL R82, RZ, 0xffffffff, P0 ;  /* 0xffffffffff521807 */ /* 0x000fc40000000000 */
[----:B------:R-:W-:Y:S02]  /*c900*/  IADD3 R75, R62, c[0x0][0x184], RZ ;  /* 0x000061003e4b7a10 */ /* 0x000fe40007ffe0ff */
[----:B------:R-:W-:Y:S02]  /*c910*/  ISETP.GE.U32.AND P0, PT, R74, R62, PT ;  /* 0x0000003e4a00720c */ /* 0x000fe40003f06070 */
[----:B------:R-:W-:Y:S01]  /*c920*/  PRMT R79, R79, 0x7772, RZ ;  /* 0x000077724f4f7816 */ /* 0x000fe200000000ff */
[----:B------:R-:W-:Y:S01]  /*c930*/  IMAD R89, R58, 0x3, R75 ;  /* 0x000000033a597824 */ /* 0x000fe200078e024b */
[----:B------:R-:W-:Y:S02]  /*c940*/  ISETP.GE.AND.EX P0, PT, R73, RZ, PT, P0 ;  /* 0x000000ff4900720c */ /* 0x000fe40003f06300 */
[----:B------:R-:W-:Y:S02]  /*c950*/  ISETP.GE.U32.AND P1, PT, R88, R79, PT ;  /* 0x0000004f5800720c */ /* 0x000fe40003f26070 */
[----:B------:R-:W-:-:S02]  /*c960*/  SEL R83, RZ, 0xffffffff, P0 ;  /* 0xffffffffff537807 */ /* 0x000fc40000000000 */
[----:B------:R-:W-:Y:S02]  /*c970*/  ISETP.GE.U32.AND P0, PT, R89, c[0x0][0x17c], PT ;  /* 0x00005f0059007a0c */ /* 0x000fe40003f06070 */
[----:B------:R-:W-:Y:S02]  /*c980*/  LOP3.LUT R86, R86, 0x1, RZ, 0xc0, !PT ;  /* 0x0000000156567812 */ /* 0x000fe400078ec0ff */
[----:B------:R-:W-:Y:S02]  /*c990*/  LOP3.LUT R87, R87, 0x1, RZ, 0xc0, !PT ;  /* 0x0000000157577812 */ /* 0x000fe400078ec0ff */
[----:B------:R-:W-:Y:S02]  /*c9a0*/  LOP3.LUT R85, R85, 0x1, RZ, 0xc0, !PT ;  /* 0x0000000155557812 */ /* 0x000fe400078ec0ff */
[----:B------:R-:W-:Y:S02]  /*c9b0*/  LOP3.LUT R84, R84, 0x1, RZ, 0xc0, !PT ;  /* 0x0000000154547812 */ /* 0x000fe400078ec0ff */
[----:B------:R-:W-:-:S02]  /*c9c0*/  LOP3.LUT R81, R81, 0x1, RZ, 0xc0, !PT ;  /* 0x0000000151517812 */ /* 0x000fc400078ec0ff */
[----:B------:R-:W-:Y:S02]  /*c9d0*/  LOP3.LUT R80, R80, 0x1, RZ, 0xc0, !PT ;  /* 0x0000000150507812 */ /* 0x000fe400078ec0ff */
[----:B------:R-:W-:Y:S02]  /*c9e0*/  @P6 SEL R83, RZ, 0xffffffff, P1 ;  /* 0xffffffffff536807 */ /* 0x000fe40000800000 */
        /* <DEDUP_REMOVED lines=8> */
[----:B------:R-:W-:Y:S02]  /*ca70*/  ISETP.NE.U32.AND P6, PT, R86, 0x1, PT ;  /* 0x000000015600780c */ /* 0x000fe40003fc5070 */
[----:B------:R-:W-:-:S02]  /*ca80*/  ISETP.NE.U32.AND P1, PT, R87, 0x1, PT ;  /* 0x000000015700780c */ /* 0x000fc40003f25070 */
[----:B------:R-:W-:Y:S02]  /*ca90*/  ISETP.NE.U32.AND P2, PT, R85, 0x1, PT ;  /* 0x000000015500780c */ /* 0x000fe40003f45070 */
[----:B------:R-:W-:Y:S02]  /*caa0*/  ISETP.NE.U32.AND P3, PT, R84, 0x1, PT ;  /* 0x000000015400780c */ /* 0x000fe40003f65070 */
[----:B------:R-:W-:Y:S02]  /*cab0*/  ISETP.NE.U32.AND P4, PT, R81, 0x1, PT ;  /* 0x000000015100780c */ /* 0x000fe40003f85070 */
[----:B------:R-:W-:Y:S02]  /*cac0*/  ISETP.NE.U32.AND P5, PT, R80, 0x1, PT ;  /* 0x000000015000780c */ /* 0x000fe40003fa5070 */
[----:B------:R-:W-:Y:S02]  /*cad0*/  LOP3.LUT R67, R67, 0x1, RZ, 0xc0, !PT ;  /* 0x0000000143437812 */ /* 0x000fe400078ec0ff */
[----:B------:R-:W-:-:S02]  /*cae0*/  LOP3.LUT R70, R70, 0x1, RZ, 0xc0, !PT ;  /* 0x0000000146467812 */ /* 0x000fc400078ec0ff */
[----:B------:R-:W-:Y:S02]  /*caf0*/  LOP3.LUT R68, R68, 0x1, RZ, 0xc0, !PT ;  /* 0x0000000144447812 */ /* 0x000fe400078ec0ff */
[----:B------:R-:W-:Y:S02]  /*cb00*/  LOP3.LUT R69, R69, 0x1, RZ, 0xc0, !PT ;  /* 0x0000000145457812 */ /* 0x000fe400078ec0ff */
[----:B------:R-:W-:Y:S02]  /*cb10*/  LOP3.LUT R82, R82, 0x1, RZ, 0xc0, !PT ;  /* 0x0000000152527812 */ /* 0x000fe400078ec0ff */
[----:B------:R-:W-:Y:S02]  /*cb20*/  LOP3.LUT R83, R83, 0x1, RZ, 0xc0, !PT ;  /* 0x0000000153537812 */ /* 0x000fe400078ec0ff */
        /* <DEDUP_REMOVED lines=24> */
[-C--:B------:R-:W-:Y:S02]  /*ccb0*/  SEL R45, R45, R59.reuse, !P6 ;  /* 0x0000003b2d2d7207 */ /* 0x080fe40007000000 */
[----:B------:R-:W-:-:S02]  /*ccc0*/  SEL R48, R48, R59, !P1 ;  /* 0x0000003b30307207 */ /* 0x000fc40004800000 */
[-C--:B------:R-:W-:Y:S02]  /*ccd0*/  SEL R53, R53, R62.reuse, !P2 ;  /* 0x0000003e35357207 */ /* 0x080fe40005000000 */
        /* <DEDUP_REMOVED lines=14> */
[----:B------:R-:W-:Y:S01]  /*cdc0*/  SEL R73, R73, RZ, !P5 ;  /* 0x000000ff49497207 */ /* 0x000fe20006800000 */
[----:B------:R-:W-:Y:S05]  /*cdd0*/  @!P0 BRA `(.L_x_4235) ;  /* 0xfffff04000008947 */ /* 0x000fea000383ffff */
[----:B------:R-:W-:Y:S05]  /*cde0*/  BSYNC B1 ;  /* 0x0000000000017941 */ /* 0x000fea0003800000 */
.L_x_4234:
[----:B------:R-:W-:Y:S02]  /*cdf0*/  PRMT R59, R7, 0x7610, R59 ;  /* 0x00007610073b7816 */ /* 0x000fe4000000003b */
[----:B------:R-:W-:Y:S02]  /*ce00*/  PRMT R58, R6, 0x7610, R58 ;  /* 0x00007610063a7816 */ /* 0x000fe4000000003a */
[----:B------:R-:W-:-:S02]  /*ce10*/  PRMT R60, R4, 0x7610, R60 ;  /* 0x00007610043c7816 */ /* 0x000fc4000000003c */
[----:B------:R-:W-:Y:S02]  /*ce20*/  PRMT R67, R5, 0x7610, R67 ;  /* 0x0000761005437816 */ /* 0x000fe40000000043 */
.L_x_4233:
[----:B------:R-:W-:Y:S05]  /*ce30*/  BSYNC B0 ;  /* 0x0000000000007941 */ /* 0x000fea0003800000 */
.L_x_4232:
        /* <DEDUP_REMOVED lines=43> */
[----:B------:R-:W-:Y:S02]  /*d0f0*/  @!P1 PRMT R78, R63, 0x7610, R78 ;  /* 0x000076103f4e9816 */ /* 0x000fe4000000004e */
[----:B------:R-:W-:-:S02]  /*d100*/  @!P1 PRMT R76, R16, 0x7610, R76 ;  /* 0x00007610104c9816 */ /* 0x000fc4000000004c */
[----:B------:R-:W-:Y:S02]  /*d110*/  @!P1 PRMT R77, R19, 0x7610, R77 ;  /* 0x00007610134d9816 */ /* 0x000fe4000000004d */
[----:B------:R-:W-:Y:S02]  /*d120*/  @!P1 PRMT R79, R62, 0x7610, R79 ;  /* 0x000076103e4f9816 */ /* 0x000fe4000000004f */
[C---:B---3--:R-:W-:Y:S02]  /*d130*/  PRMT R63, R6.reuse, 0x7770, RZ ;  /* 0x00007770063f7816 */ /* 0x048fe400000000ff */
[C---:B------:R-:W-:Y:S02]  /*d140*/  PRMT R65, R6.reuse, 0x7771, RZ ;  /* 0x0000777106417816 */ /* 0x040fe400000000ff */
[C---:B------:R-:W-:Y:S02]  /*d150*/  PRMT R66, R6.reuse, 0x7772, RZ ;  /* 0x0000777206427816 */ /* 0x040fe400000000ff */
[----:B------:R-:W-:-:S02]  /*d160*/  PRMT R71, R6, 0x7773, RZ ;  /* 0x0000777306477816 */ /* 0x000fc400000000ff */
.L_x_4237:
[----:B------:R-:W-:Y:S05]  /*d170*/  BSYNC B0 ;  /* 0x0000000000007941 */ /* 0x000fea0003800000 */
.L_x_4236:
        /* <DEDUP_REMOVED lines=84> */
[----:B------:R-:W-:Y:S02]  /*d6c0*/  LOP3.LUT R5, R5, 0x1, RZ, 0xc0, !PT ;  /* 0x0000000105057812 */ /* 0x000fe400078ec0ff */
[----:B------:R-:W-:Y:S02]  /*d6d0*/  SEL R7, RZ, 0xffffffff, P6 ;  /* 0xffffffffff077807 */ /* 0x000fe40003000000 */
[----:B------:R-:W-:Y:S02]  /*d6e0*/  @!P5 SEL R7, RZ, 0xffffffff, P1 ;  /* 0xffffffffff07d807 */ /* 0x000fe40000800000 */
[----:B------:R-:W-:Y:S02]  /*d6f0*/  ISETP.GE.U32.AND P0, PT, R33, R58, PT ;  /* 0x0000003a2100720c */ /* 0x000fe40003f06070 */
[----:B------:R-:W-:Y:S02]  /*d700*/  ISETP.NE.U32.AND P1, PT, R5, 0x1, PT ;  /* 0x000000010500780c */ /* 0x000fe40003f25070 */
[----:B------:R-:W-:-:S02]  /*d710*/  ISETP.GE.AND.EX P0, PT, R32, RZ, PT, P0 ;  /* 0x000000ff2000720c */ /* 0x000fc40003f06300 */
[----:B------:R-:W-:Y:S02]  /*d720*/  SEL R28, R28, R9, !P1 ;  /* 0x000000091c1c7207 */ /* 0x000fe40004800000 */
        /* <DEDUP_REMOVED lines=27> */
[CC--:B------:R-:W-:Y:S02]  /*d8e0*/  ISETP.GE.U32.AND P1, PT, R7.reuse, R6.reuse, PT ;  /* 0x000000060700720c */ /* 0x0c0fe40003f26070 */
[----:B------:R-:W-:Y:S02]  /*d8f0*/  ISETP.NE.AND P3, PT, R7, R6, PT ;  /* 0x000000060700720c */ /* 0x000fe40003f65270 */
[----:B------:R-:W-:Y:S02]  /*d900*/  ISETP.GE.U32.AND P0, PT, R39, R9, PT ;  /* 0x000000092700720c */ /* 0x000fe40003f06070 */
[----:B------:R-:W-:-:S02]  /*d910*/  LOP3.LUT R5, R66, 0xff, RZ, 0xc0, !PT ;  /* 0x000000ff42057812 */ /* 0x000fc400078ec0ff */
[----:B------:R-:W-:Y:S02]  /*d920*/  LOP3.LUT R6, R43, 0xff, RZ, 0xc0, !PT ;  /* 0x000000ff2b067812 */ /* 0x000fe400078ec0ff */
[----:B------:R-:W-:Y:S02]  /*d930*/  ISETP.GE.AND.EX P0, PT, R38, RZ, PT, P0 ;  /* 0x000000ff2600720c */ /* 0x000fe40003f06300 */
[----:B------:R-:W-:Y:S02]  /*d940*/  LOP3.LUT R7, R71, 0xff, RZ, 0xc0, !PT ;  /* 0x000000ff47077812 */ /* 0x000fe400078ec0ff */
[----:B------:R-:W-:Y:S02]  /*d950*/  LOP3.LUT R8, R46, 0xff, RZ, 0xc0, !PT ;  /* 0x000000ff2e087812 */ /* 0x000fe400078ec0ff */
[----:B------:R-:W-:Y:S02]  /*d960*/  ISETP.NE.AND P4, PT, R6, R5, PT ;  /* 0x000000050600720c */ /* 0x000fe40003f85270 */
[----:B------:R-:W-:-:S02]  /*d970*/  SEL R4, RZ, 0xffffffff, P2 ;  /* 0xffffffffff047807 */ /* 0x000fc40001000000 */
[----:B------:R-:W-:Y:S02]  /*d980*/  @!P5 SEL R4, RZ, 0xffffffff, P0 ;  /* 0xffffffffff04d807 */ /* 0x000fe40000000000 */
[----:B------:R-:W-:Y:S02]  /*d990*/  ISETP.NE.AND P5, PT, R8, R7, PT ;  /* 0x000000070800720c */ /* 0x000fe40003fa5270 */
[----:B------:R-:W-:Y:S02]  /*d9a0*/  ISETP.GE.U32.AND P0, PT, R45, R9, PT ;  /* 0x000000092d00720c */ /* 0x000fe40003f06070 */
[----:B------:R-:W-:Y:S02]  /*d9b0*/  ISETP.GE.U32.AND P6, PT, R6, R5, PT ;  /* 0x000000050600720c */ /* 0x000fe40003fc6070 */
[----:B------:R-:W-:Y:S02]  /*d9c0*/  SEL R5, RZ, 0xffffffff, P1 ;  /* 0xffffffffff057807 */ /* 0x000fe40000800000 */
[----:B------:R-:W-:-:S02]  /*d9d0*/  ISETP.GE.U32.AND P2, PT, R42, R9, PT ;  /* 0x000000092a00720c */ /* 0x000fc40003f46070 */
[----:B------:R-:W-:Y:S02]  /*d9e0*/  ISETP.GE.U32.AND P1, PT, R48, R9, PT ;  /* 0x000000093000720c */ /* 0x000fe40003f26070 */
[----:B------:R-:W-:Y:S02]  /*d9f0*/  ISETP.GE.AND.EX P0, PT, R44, RZ, PT, P0 ;  /* 0x000000ff2c00720c */ /* 0x000fe40003f06300 */
[----:B------:R-:W-:Y:S02]  /*da00*/  IADD3 R16, R9, c[0x0][0x184], RZ ;  /* 0x0000610009107a10 */ /* 0x000fe40007ffe0ff */
[----:B------:R-:W-:Y:S02]  /*da10*/  SEL R6, RZ, 0xffffffff, P6 ;  /* 0xffffffffff067807 */ /* 0x000fe40003000000 */
[----:B------:R-:W-:Y:S02]  /*da20*/  ISETP.GE.U32.AND P6, PT, R8, R7, PT ;  /* 0x000000070800720c */ /* 0x000fe40003fc6070 */
        /* <DEDUP_REMOVED lines=80> */
.L_x_4239:
[----:B------:R-:W-:Y:S05]  /*df30*/  BSYNC B0 ;  /* 0x0000000000007941 */ /* 0x000fea0003800000 */
.L_x_4238:
[----:B------:R-:W-:Y:S02]  /*df40*/  LOP3.LUT R4, R0, 0xff, RZ, 0xc0, !PT ;  /* 0x000000ff00047812 */ /* 0x000fe400078ec0ff */
[----:B------:R-:W-:-:S02]  /*df50*/  LOP3.LUT R5, R25, 0xff, RZ, 0xc0, !PT ;  /* 0x000000ff19057812 */ /* 0x000fc400078ec0ff */
[----:B------:R-:W-:Y:S02]  /*df60*/  ISETP.GE.U32.AND P4, PT, R10, R27, PT ;  /* 0x0000001b0a00720c */ /* 0x000fe40003f86070 */
[CC--:B------:R-:W-:Y:S02]  /*df70*/  ISETP.NE.AND P5, PT, R4.reuse, R5.reuse, PT ;  /* 0x000000050400720c */ /* 0x0c0fe40003fa5270 */
[----:B------:R-:W-:Y:S02]  /*df80*/  ISETP.GE.AND.EX P4, PT, R3, R26, PT, P4 ;  /* 0x0000001a0300720c */ /* 0x000fe40003f86340 */
[----:B------:R-:W-:Y:S02]  /*df90*/  ISETP.GE.U32.AND P3, PT, R4, R5, PT ;  /* 0x000000050400720c */ /* 0x000fe40003f66070 */
[----:B------:R-:W-:Y:S02]  /*dfa0*/  LOP3.LUT R9, R20, 0xff, RZ, 0xc0, !PT ;  /* 0x000000ff14097812 */ /* 0x000fe400078ec0ff */
[----:B------:R-:W-:-:S02]  /*dfb0*/  LOP3.LUT R16, R35, 0xff, RZ, 0xc0, !PT ;  /* 0x000000ff23107812 */ /* 0x000fc400078ec0ff */
[----:B------:R-:W-:Y:S02]  /*dfc0*/  LOP3.LUT R7, R13, 0xff, RZ, 0xc0, !PT ;  /* 0x000000ff0d077812 */ /* 0x000fe400078ec0ff */
[----:B------:R-:W-:Y:S02]  /*dfd0*/  LOP3.LUT R8, R30, 0xff, RZ, 0xc0, !PT ;  /* 0x000000ff1e087812 */ /* 0x000fe400078ec0ff */
[----:B------:R-:W-:Y:S02]  /*dfe0*/  SEL R4, RZ, 0xffffffff, P4 ;  /* 0xffffffffff047807 */ /* 0x000fe40002000000 */
[----:B------:R-:W-:Y:S02]  /*dff0*/  @P5 SEL R4, RZ, 0xffffffff, P3 ;  /* 0xffffffffff045807 */ /* 0x000fe40001800000 */
[----:B------:R-:W-:Y:S02]  /*e000*/  ISETP.GE.U32.AND P2, PT, R18, R33, PT ;  /* 0x000000211200720c */ /* 0x000fe40003f46070 */
[----:B------:R-:W-:-:S02]  /*e010*/  ISETP.NE.AND P3, PT, R9, R16, PT ;  /* 0x000000100900720c */ /* 0x000fc40003f65270 */
[----:B------:R-:W-:Y:S02]  /*e020*/  ISETP.GE.U32.AND P0, PT, R14, R31, PT ;  /* 0x0000001f0e00720c */ /* 0x000fe40003f06070 */
[----:B------:R-:W-:Y:S02]  /*e030*/  ISETP.NE.AND P4, PT, R7, R8, PT ;  /* 0x000000080700720c */ /* 0x000fe40003f85270 */
[----:B------:R-:W-:Y:S02]  /*e040*/  LOP3.LUT R5, R11, 0xff, RZ, 0xc0, !PT ;  /* 0x000000ff0b057812 */ /* 0x000fe400078ec0ff */
[----:B------:R-:W-:Y:S02]  /*e050*/  LOP3.LUT R6, R28, 0xff, RZ, 0xc0, !PT ;  /* 0x000000ff1c067812 */ /* 0x000fe400078ec0ff */
[----:B------:R-:W-:Y:S02]  /*e060*/  ISETP.GE.U32.AND P1, PT, R24, R37, PT ;  /* 0x000000251800720c */ /* 0x000fe40003f26070 */
[----:B------:R-:W-:-:S02]  /*e070*/  ISETP.GE.AND.EX P2, PT, R15, R32, PT, P2 ;  /* 0x000000200f00720c */ /* 0x000fc40003f46320 */
[----:B------:R-:W-:Y:S02]  /*e080*/  ISETP.GE.AND.EX P0, PT, R12, R29, PT, P0 ;  /* 0x0000001d0c00720c */ /* 0x000fe40003f06300 */
[CC--:B------:R-:W-:Y:S02]  /*e090*/  ISETP.NE.AND P6, PT, R5.reuse, R6.reuse, PT ;  /* 0x000000060500720c */ /* 0x0c0fe40003fc5270 */
[----:B------:R-:W-:Y:S02]  /*e0a0*/  ISETP.GE.U32.AND P5, PT, R5, R6, PT ;  /* 0x000000060500720c */ /* 0x000fe40003fa6070 */
[----:B------:R-:W-:Y:S02]  /*e0b0*/  ISETP.GE.AND.EX P1, PT, R21, R34, PT, P1 ;  /* 0x000000221500720c */ /* 0x000fe40003f26310 */
[----:B------:R-:W-:Y:S02]  /*e0c0*/  SEL R6, RZ, 0xffffffff, P2 ;  /* 0xffffffffff067807 */ /* 0x000fe40001000000 */
[----:B------:R-:W-:-:S02]  /*e0d0*/  SEL R5, RZ, 0xffffffff, P0 ;  /* 0xffffffffff057807 */ /* 0x000fc40000000000 */
[----:B------:R-:W-:Y:S02]  /*e0e0*/  ISETP.GE.U32.AND P2, PT, R9, R16, PT ;  /* 0x000000100900720c */ /* 0x000fe40003f46070 */
[----:B------:R-:W-:Y:S02]  /*e0f0*/  ISETP.GE.U32.AND P0, PT, R7, R8, PT ;  /* 0x000000080700720c */ /* 0x000fe40003f06070 */
[----:B------:R-:W-:Y:S02]  /*e100*/  LOP3.LUT R4, R4, 0x1, RZ, 0xc0, !PT ;  /* 0x0000000104047812 */ /* 0x000fe400078ec0ff */
[----:B------:R-:W-:Y:S02]  /*e110*/  SEL R7, RZ, 0xffffffff, P1 ;  /* 0xffffffffff077807 */ /* 0x000fe40000800000 */
[----:B------:R-:W-:Y:S02]  /*e120*/  @P3 SEL R7, RZ, 0xffffffff, P2 ;  /* 0xffffffffff073807 */ /* 0x000fe40001000000 */
[----:B------:R-:W-:-:S02]  /*e130*/  @P4 SEL R6, RZ, 0xffffffff, P0 ;  /* 0xffffffffff064807 */ /* 0x000fc40000000000 */
[----:B------:R-:W-:Y:S02]  /*e140*/  ISETP.NE.U32.AND P0, PT, R4, 0x1, PT ;  /* 0x000000010400780c */ /* 0x000fe40003f05070 */
[----:B------:R-:W-:Y:S02]  /*e150*/  LOP3.LUT R7, R7, 0x1, RZ, 0xc0, !PT ;  /* 0x0000000107077812 */ /* 0x000fe400078ec0ff */
[----:B------:R-:W-:Y:S02]  /*e160*/  SEL R25, R0, R25, !P0 ;  /* 0x0000001900197207 */ /* 0x000fe40004000000 */
[----:B------:R-:W-:Y:S02]  /*e170*/  ISETP.NE.U32.AND P3, PT, R7, 0x1, PT ;  /* 0x000000010700780c */ /* 0x000fe40003f65070 */
[----:B------:R-:W-:Y:S02]  /*e180*/  LOP3.LUT R6, R6, 0x1, RZ, 0xc0, !PT ;  /* 0x0000000106067812 */ /* 0x000fe400078ec0ff */
[----:B------:R-:W-:-:S02]  /*e190*/  SEL R7, R3, R26, !P0 ;  /* 0x0000001a03077207 */ /* 0x000fc40004000000 */
[----:B------:R-:W-:Y:S02]  /*e1a0*/  @P6 SEL R5, RZ, 0xffffffff, P5 ;  /* 0xffffffffff056807 */ /* 0x000fe40002800000 */
[----:B------:R-:W-:Y:S02]  /*e1b0*/  LOP3.LUT R3, R36, 0xff, RZ, 0xc0, !PT ;  /* 0x000000ff24037812 */ /* 0x000fe400078ec0ff */
[----:B------:R-:W-:Y:S02]  /*e1c0*/  LOP3.LUT R0, R25, 0xff, RZ, 0xc0, !PT ;  /* 0x000000ff19007812 */ /* 0x000fe400078ec0ff */
[----:B------:R-:W-:Y:S02]  /*e1d0*/  ISETP.NE.U32.AND P2, PT, R6, 0x1, PT ;  /* 0x000000010600780c */ /* 0x000fe40003f45070 */
[----:B------:R-:W-:Y:S02]  /*e1e0*/  LOP3.LUT R5, R5, 0x1, RZ, 0xc0, !PT ;  /* 0x0000000105057812 */ /* 0x000fe400078ec0ff */
[----:B------:R-:W-:-:S02]  /*e1f0*/  SEL R6, R10, R27, !P0 ;  /* 0x0000001b0a067207 */ /* 0x000fc40004000000 */
[----:B------:R-:W-:Y:S02]  /*e200*/  ISETP.NE.AND P5, PT, R0, R3, PT ;  /* 0x000000030000720c */ /* 0x000fe40003fa5270 */
[----:B------:R-:W-:Y:S02]  /*e210*/  ISETP.NE.U32.AND P1, PT, R5, 0x1, PT ;  /* 0x000000010500780c */ /* 0x000fe40003f25070 */
[----:B------:R-:W-:Y:S02]  /*e220*/  ISETP.GE.U32.AND P4, PT, R6, R39, PT ;  /* 0x000000270600720c */ /* 0x000fe40003f86070 */
[----:B------:R-:W-:Y:S02]  /*e230*/  SEL R35, R20, R35, !P3 ;  /* 0x0000002314237207 */ /* 0x000fe40005800000 */
[----:B------:R-:W-:Y:S02]  /*e240*/  SEL R31, R14, R31, !P1 ;  /* 0x0000001f0e1f7207 */ /* 0x000fe40004800000 */
[----:B------:R-:W-:-:S02]  /*e250*/  SEL R37, R24, R37, !P3 ;  /* 0x0000002518257207 */ /* 0x000fc40005800000 */
[----:B------:R-:W-:Y:S02]  /*e260*/  SEL R34, R21, R34, !P3 ;  /* 0x0000002215227207 */ /* 0x000fe40005800000 */
[----:B------:R-:W-:Y:S02]  /*e270*/  ISETP.GE.AND.EX P4, PT, R7, R38, PT, P4 ;  /* 0x000000260700720c */ /* 0x000fe40003f86340 */
[----:B------:R-:W-:Y:S02]  /*e280*/  ISETP.GE.U32.AND P3, PT, R0, R3, PT ;  /* 0x000000030000720c */ /* 0x000fe40003f66070 */
[----:B------:R-:W-:Y:S02]  /*e290*/  SEL R18, R18, R33, !P2 ;  /* 0x0000002112127207 */ /* 0x000fe40005000000 */
[----:B------:R-:W-:Y:S02]  /*e2a0*/  LOP3.LUT R10, R46, 0xff, RZ, 0xc0, !PT ;  /* 0x000000ff2e0a7812 */ /* 0x000fe400078ec0ff */
[----:B------:R-:W-:-:S02]  /*e2b0*/  LOP3.LUT R5, R35, 0xff, RZ, 0xc0, !PT ;  /* 0x000000ff23057812 */ /* 0x000fc400078ec0ff */
[----:B------:R-:W-:Y:S02]  /*e2c0*/  SEL R11, R11, R28, !P1 ;  /* 0x0000001c0b0b7207 */ /* 0x000fe40004800000 */
[----:B------:R-:W-:Y:S02]  /*e2d0*/  SEL R12, R12, R29, !P1 ;  /* 0x0000001d0c0c7207 */ /* 0x000fe40004800000 */
[----:B------:R-:W-:Y:S02]  /*e2e0*/  ISETP.GE.U32.AND P0, PT, R31, R42, PT ;  /* 0x0000002a1f00720c */ /* 0x000fe40003f06070 */
[----:B------:R-:W-:Y:S02]  /*e2f0*/  SEL R0, RZ, 0xffffffff, P4 ;  /* 0xffffffffff007807 */ /* 0x000fe40002000000 */
[----:B------:R-:W-:Y:S02]  /*e300*/  SEL R30, R13, R30, !P2 ;  /* 0x0000001e0d1e7207 */ /* 0x000fe40005000000 */
[----:B------:R-:W-:-:S02]  /*e310*/  SEL R15, R15, R32, !P2 ;  /* 0x000000200f0f7207 */ /* 0x000fc40005000000 */
[----:B------:R-:W-:Y:S02]  /*e320*/  @P5 SEL R0, RZ, 0xffffffff, P3 ;  /* 0xffffffffff005807 */ /* 0x000fe40001800000 */
[----:B------:R-:W-:Y:S02]  /*e330*/  ISETP.GE.U32.AND P2, PT, R18, R45, PT ;  /* 0x0000002d1200720c */ /* 0x000fe40003f46070 */
[----:B------:R-:W-:Y:S02]  /*e340*/  ISETP.NE.AND P3, PT, R5, R10, PT ;  /* 0x0000000a0500720c */ /* 0x000fe40003f65270 */
[----:B------:R-:W-:Y:S02]  /*e350*/  LOP3.LUT R8, R40, 0xff, RZ, 0xc0, !PT ;  /* 0x000000ff28087812 */ /* 0x000fe400078ec0ff */
[----:B------:R-:W-:Y:S02]  /*e360*/  LOP3.LUT R3, R11, 0xff, RZ, 0xc0, !PT ;  /* 0x000000ff0b037812 */ /* 0x000fe400078ec0ff */
[----:B------:R-:W-:-:S02]  /*e370*/  ISETP.GE.AND.EX P0, PT, R12, R41, PT, P0 ;  /* 0x000000290c00720c */ /* 0x000fc40003f06300 */
[----:B------:R-:W-:Y:S02]  /*e380*/  LOP3.LUT R9, R43, 0xff, RZ, 0xc0, !PT ;  /* 0x000000ff2b097812 */ /* 0x000fe400078ec0ff */
[----:B------:R-:W-:Y:S02]  /*e390*/  LOP3.LUT R4, R30, 0xff, RZ, 0xc0, !PT ;  /* 0x000000ff1e047812 */ /* 0x000fe400078ec0ff */
[----:B------:R-:W-:Y:S02]  /*e3a0*/  ISETP.GE.U32.AND P1, PT, R37, R48, PT ;  /* 0x000000302500720c */ /* 0x000fe40003f26070 */
[----:B------:R-:W-:Y:S02]  /*e3b0*/  ISETP.GE.AND.EX P2, PT, R15, R44, PT, P2 ;  /* 0x0000002c0f00720c */ /* 0x000fe40003f46320 */
[CC--:B------:R-:W-:Y:S02]  /*e3c0*/  ISETP.NE.AND P6, PT, R3.reuse, R8.reuse, PT ;  /* 0x000000080300720c */ /* 0x0c0fe40003fc5270 */
[----:B------:R-:W-:-:S02]  /*e3d0*/  ISETP.GE.U32.AND P5, PT, R3, R8, PT ;  /* 0x000000080300720c */ /* 0x000fc40003fa6070 */
[----:B------:R-:W-:Y:S02]  /*e3e0*/  SEL R3, RZ, 0xffffffff, P0 ;  /* 0xffffffffff037807 */ /* 0x000fe40000000000 */
[CC--:B------:R-:W-:Y:S02]  /*e3f0*/  ISETP.NE.AND P4, PT, R4.reuse, R9.reuse, PT ;  /* 0x000000090400720c */ /* 0x0c0fe40003f85270 */
[----:B------:R-:W-:Y:S02]  /*e400*/  ISETP.GE.U32.AND P0, PT, R4, R9, PT ;  /* 0x000000090400720c */ /* 0x000fe40003f06070 */
[----:B------:R-:W-:Y:S02]  /*e410*/  ISETP.GE.AND.EX P1, PT, R34, R47, PT, P1 ;  /* 0x0000002f2200720c */ /* 0x000fe40003f26310 */
[----:B------:R-:W-:Y:S02]  /*e420*/  SEL R4, RZ, 0xffffffff, P2 ;  /* 0xffffffffff047807 */ /* 0x000fe40001000000 */
[----:B------:R-:W-:-:S02]  /*e430*/  ISETP.GE.U32.AND P2, PT, R5, R10, PT ;  /* 0x0000000a0500720c */ /* 0x000fc40003f46070 */
[----:B------:R-:W-:Y:S02]  /*e440*/  SEL R5, RZ, 0xffffffff, P1 ;  /* 0xffffffffff057807 */ /* 0x000fe40000800000 */
[----:B------:R-:W-:Y:S02]  /*e450*/  @P3 SEL R5, RZ, 0xffffffff, P2 ;  /* 0xffffffffff053807 */ /* 0x000fe40001000000 */
[----:B------:R-:W-:Y:S02]  /*e460*/  @P6 SEL R3, RZ, 0xffffffff, P5 ;  /* 0xffffffffff036807 */ /* 0x000fe40002800000 */
[----:B------:R-:W-:Y:S02]  /*e470*/  LOP3.LUT R5, R5, 0x1, RZ, 0xc0, !PT ;  /* 0x0000000105057812 */ /* 0x000fe400078ec0ff */
[----:B------:R-:W-:Y:S02]  /*e480*/  @P4 SEL R4, RZ, 0xffffffff, P0 ;  /* 0xffffffffff044807 */ /* 0x000fe40000000000 */
[----:B------:R-:W-:-:S02]  /*e490*/  ISETP.NE.U32.AND P3, PT, R5, 0x1, PT ;  /* 0x000000010500780c */ /* 0x000fc40003f65070 */
[----:B------:R-:W-:Y:S02]  /*e4a0*/  LOP3.LUT R0, R0, 0x1, RZ, 0xc0, !PT ;  /* 0x0000000100007812 */ /* 0x000fe400078ec0ff */
[----:B------:R-:W-:Y:S02]  /*e4b0*/  LOP3.LUT R3, R3, 0x1, RZ, 0xc0, !PT ;  /* 0x0000000103037812 */ /* 0x000fe400078ec0ff */
[----:B------:R-:W-:Y:S02]  /*e4c0*/  LOP3.LUT R4, R4, 0x1, RZ, 0xc0, !PT ;  /* 0x0000000104047812 */ /* 0x000fe400078ec0ff */
[----:B------:R-:W-:Y:S02]  /*e4d0*/  SEL R46, R35, R46, !P3 ;  /* 0x0000002e232e7207 */ /* 0x000fe40005800000 */
[----:B------:R-:W-:Y:S02]  /*e4e0*/  ISETP.NE.U32.AND P0, PT, R0, 0x1, PT ;  /* 0x000000010000780c */ /* 0x000fe40003f05070 */
[----:B------:R-:W-:-:S02]  /*e4f0*/  ISETP.NE.U32.AND P1, PT, R3, 0x1, PT ;  /* 0x000000010300780c */ /* 0x000fc40003f25070 */
[----:B------:R-:W-:Y:S02]  /*e500*/  ISETP.NE.U32.AND P2, PT, R4, 0x1, PT ;  /* 0x000000010400780c */ /* 0x000fe40003f45070 */
[----:B------:R-:W-:Y:S02]  /*e510*/  LOP3.LUT R3, R55, 0xff, RZ, 0xc0, !PT ;  /* 0x000000ff37037812 */ /* 0x000fe400078ec0ff */
[----:B------:R-:W-:Y:S02]  /*e520*/  LOP3.LUT R0, R46, 0xff, RZ, 0xc0, !PT ;  /* 0x000000ff2e007812 */ /* 0x000fe400078ec0ff */
[----:B------:R-:W-:Y:S02]  /*e530*/  SEL R45, R18, R45, !P2 ;  /* 0x0000002d122d7207 */ /* 0x000fe40005000000 */
[----:B------:R-:W-:Y:S02]  /*e540*/  SEL R18, R37, R48, !P3 ;  /* 0x0000003025127207 */ /* 0x000fe40005800000 */
[----:B------:R-:W-:-:S02]  /*e550*/  ISETP.NE.AND P5, PT, R0, R3, PT ;  /* 0x000000030000720c */ /* 0x000fc40003fa5270 */
[----:B------:R-:W-:Y:S02]  /*e560*/  SEL R19, R34, R47, !P3 ;  /* 0x0000002f22137207 */ /* 0x000fe40005800000 */
[----:B------:R-:W-:Y:S02]  /*e570*/  ISETP.GE.U32.AND P4, PT, R18, R51, PT ;  /* 0x000000331200720c */ /* 0x000fe40003f86070 */
[----:B------:R-:W-:Y:S02]  /*e580*/  SEL R11, R11, R40, !P1 ;  /* 0x000000280b0b7207 */ /* 0x000fe40004800000 */
[----:B------:R-:W-:Y:S02]  /*e590*/  SEL R36, R25, R36, !P0 ;  /* 0x0000002419247207 */ /* 0x000fe40004000000 */
[----:B------:R-:W-:Y:S02]  /*e5a0*/  SEL R43, R30, R43, !P2 ;  /* 0x0000002b1e2b7207 */ /* 0x000fe40005000000 */
[----:B------:R-:W-:-:S02]  /*e5b0*/  SEL R6, R6, R39, !P0 ;  /* 0x0000002706067207 */ /* 0x000fc40004000000 */
[----:B------:R-:W-:Y:S02]  /*e5c0*/  ISETP.GE.U32.AND P3, PT, R0, R3, PT ;  /* 0x000000030000720c */ /* 0x000fe40003f66070 */
[----:B------:R-:W-:Y:S02]  /*e5d0*/  ISETP.GE.AND.EX P4, PT, R19, R50, PT, P4 ;  /* 0x000000321300720c */ /* 0x000fe40003f86340 */
[----:B------:R-:W-:Y:S02]  /*e5e0*/  SEL R13, R7, R38, !P0 ;  /* 0x00000026070d7207 */ /* 0x000fe40004000000 */
[----:B------:R-:W-:Y:S02]  /*e5f0*/  LOP3.LUT R8, R54, 0xff, RZ, 0xc0, !PT ;  /* 0x000000ff36087812 */ /* 0x000fe400078ec0ff */
[----:B------:R-:W-:Y:S02]  /*e600*/  LOP3.LUT R3, R11, 0xff, RZ, 0xc0, !PT ;  /* 0x000000ff0b037812 */ /* 0x000fe400078ec0ff */
[----:B------:R-:W-:-:S02]  /*e610*/  SEL R42, R31, R42, !P1 ;  /* 0x0000002a1f2a7207 */ /* 0x000fc40004800000 */
[----:B------:R-:W-:Y:S02]  /*e620*/  LOP3.LUT R7, R49, 0xff, RZ, 0xc0, !PT ;  /* 0x000000ff31077812 */ /* 0x000fe400078ec0ff */
[----:B------:R-:W-:Y:S02]  /*e630*/  LOP3.LUT R9, R72, 0xff, RZ, 0xc0, !PT ;  /* 0x000000ff48097812 */ /* 0x000fe400078ec0ff */
[----:B------:R-:W-:Y:S02]  /*e640*/  LOP3.LUT R0, R36, 0xff, RZ, 0xc0, !PT ;  /* 0x000000ff24007812 */ /* 0x000fe400078ec0ff */
[----:B------:R-:W-:Y:S02]  /*e650*/  LOP3.LUT R4, R43, 0xff, RZ, 0xc0, !PT ;  /* 0x000000ff2b047812 */ /* 0x000fe400078ec0ff */
[----:B------:R-:W-:Y:S02]  /*e660*/  ISETP.GE.U32.AND P0, PT, R6, R53, PT ;  /* 0x000000350600720c */ /* 0x000fe40003f06070 */
[----:B------:R-:W-:-:S02]  /*e670*/  SEL R5, RZ, 0xffffffff, P4 ;  /* 0xffffffffff057807 */ /* 0x000fc40002000000 */
[----:B------:R-:W-:Y:S02]  /*e680*/  SEL R44, R15, R44, !P2 ;  /* 0x0000002c0f2c7207 */ /* 0x000fe40005000000 */
[----:B------:R-:W-:Y:S02]  /*e690*/  ISETP.NE.AND P4, PT, R3, R8, PT ;  /* 0x000000080300720c */ /* 0x000fe40003f85270 */
[----:B------:R-:W-:Y:S02]  /*e6a0*/  @P5 SEL R5, RZ, 0xffffffff, P3 ;  /* 0xffffffffff055807 */ /* 0x000fe40001800000 */
[----:B------:R-:W-:Y:S02]  /*e6b0*/  SEL R41, R12, R41, !P1 ;  /* 0x000000290c297207 */ /* 0x000fe40004800000 */
[----:B------:R-:W-:Y:S02]  /*e6c0*/  ISETP.GE.U32.AND P2, PT, R42, R57, PT ;  /* 0x000000392a00720c */ /* 0x000fe40003f46070 */
[----:B------:R-:W-:-:S02]  /*e6d0*/  ISETP.NE.AND P6, PT, R0, R7, PT ;  /* 0x000000070000720c */ /* 0x000fc40003fc5270 */
[----:B------:R-:W-:Y:S02]  /*e6e0*/  ISETP.NE.AND P3, PT, R4, R9, PT ;  /* 0x000000090400720c */ /* 0x000fe40003f65270 */
        /* <DEDUP_REMOVED lines=34> */
.L_x_4213:
        /* <DEDUP_REMOVED lines=100> */
.L_x_4243:
        /* <DEDUP_REMOVED lines=28> */
[----:B------:R-:W-:Y:S02]  /*f110*/  LOP3.LUT R82, R26, 0xff, RZ, 0xc0, !PT ;  /* 0x000000ff1a527812 */ /* 0x000fe400078ec0ff */
[----:B------:R-:W-:Y:S02]  /*f120*/  LOP3.LUT R83, R27, 0xff, RZ, 0xc0, !PT ;  /* 0x000000ff1b537812 */ /* 0x000fe400078ec0ff */
[----:B--2---:R-:W-:-:S02]  /*f130*/  PRMT R8, R68, 0x7771, RZ ;  /* 0x0000777144087816 */ /* 0x004fc400000000ff */
[----:B-1----:R-:W-:Y:S02]  /*f140*/  PRMT R6, R68, 0x7771, RZ ;  /* 0x0000777144067816 */ /* 0x002fe400000000ff */
[C---:B------:R-:W-:Y:S02]  /*f150*/  ISETP.NE.AND P1, PT, R9.reuse, R8, PT ;  /* 0x000000080900720c */ /* 0x040fe40003f25270 */
[----:B------:R-:W-:Y:S02]  /*f160*/  SEL R8, RZ, 0xffffffff, P2 ;  /* 0xffffffffff087807 */ /* 0x000fe40001000000 */
[----:B------:R-:W-:Y:S02]  /*f170*/  ISETP.GE.U32.AND P2, PT, R32, R61, PT ;  /* 0x0000003d2000720c */ /* 0x000fe40003f46070 */
[----:B------:R-:W-:Y:S02]  /*f180*/  LOP3.LUT R7, R68, 0xff, RZ, 0xc0, !PT ;  /* 0x000000ff44077812 */ /* 0x000fe400078ec0ff */
[----:B------:R-:W-:-:S02]  /*f190*/  ISETP.GE.U32.AND P0, PT, R9, R6, PT ;  /* 0x000000060900720c */ /* 0x000fc40003f06070 */
[----:B------:R-:W-:Y:S02]  /*f1a0*/  PRMT R9, R68, 0x7772, RZ ;  /* 0x0000777244097816 */ /* 0x000fe400000000ff */
[----:B------:R-:W-:Y:S02]  /*f1b0*/  ISETP.GE.AND.EX P2, PT, R31, RZ, PT, P2 ;  /* 0x000000ff1f00720c */ /* 0x000fe40003f46320 */
[----:B------:R-:W-:Y:S02]  /*f1c0*/  ISETP.NE.AND P5, PT, R66, R7, PT ;  /* 0x000000074200720c */ /* 0x000fe40003fa5270 */
[----:B------:R-:W-:Y:S02]  /*f1d0*/  ISETP.NE.AND P4, PT, R4, R9, PT ;  /* 0x000000090400720c */ /* 0x000fe40003f85270 */
[----:B------:R-:W-:Y:S02]  /*f1e0*/  SEL R9, RZ, 0xffffffff, P2 ;  /* 0xffffffffff097807 */ /* 0x000fe40001000000 */
[----:B------:R-:W-:-:S02]  /*f1f0*/  @P1 SEL R9, RZ, 0xffffffff, P0 ;  /* 0xffffffffff091807 */ /* 0x000fc40000000000 */
[----:B------:R-:W-:Y:S02]  /*f200*/  PRMT R7, R68, 0x7770, RZ ;  /* 0x0000777044077816 */ /* 0x000fe400000000ff */
[----:B------:R-:W-:Y:S02]  /*f210*/  ISETP.GE.U32.AND P0, PT, R36, R61, PT ;  /* 0x0000003d2400720c */ /* 0x000fe40003f06070 */
[----:B------:R-:W-:Y:S02]  /*f220*/  ISETP.GE.U32.AND P6, PT, R66, R7, PT ;  /* 0x000000074200720c */ /* 0x000fe40003fc6070 */
[----:B------:R-:W-:Y:S02]  /*f230*/  ISETP.GE.AND.EX P0, PT, R35, RZ, PT, P0 ;  /* 0x000000ff2300720c */ /* 0x000fe40003f06300 */
[----:B------:R-:W-:Y:S02]  /*f240*/  PRMT R5, R68, 0x7772, RZ ;  /* 0x0000777244057816 */ /* 0x000fe400000000ff */
[----:B------:R-:W-:-:S02]  /*f250*/  @P5 SEL R8, RZ, 0xffffffff, P6 ;  /* 0xffffffffff085807 */ /* 0x000fc40003000000 */
[----:B------:R-:W-:Y:S02]  /*f260*/  PRMT R66, R68, 0x7773, RZ ;  /* 0x0000777344427816 */ /* 0x000fe400000000ff */
[----:B------:R-:W-:Y:S02]  /*f270*/  SEL R78, RZ, 0xffffffff, P0 ;  /* 0xffffffffff4e7807 */ /* 0x000fe40000000000 */
[----:B------:R-:W-:Y:S02]  /*f280*/  ISETP.GE.U32.AND P5, PT, R34, R61, PT ;  /* 0x0000003d2200720c */ /* 0x000fe40003fa6070 */
[----:B------:R-:W-:Y:S02]  /*f290*/  ISETP.GE.U32.AND P0, PT, R37, R64, PT ;  /* 0x000000402500720c */ /* 0x000fe40003f06070 */
[----:B------:R-:W-:Y:S02]  /*f2a0*/  ISETP.GE.U32.AND P3, PT, R4, R5, PT ;  /* 0x000000050400720c */ /* 0x000fe40003f66070 */
[----:B------:R-:W-:Y:S01]  /*f2b0*/  PRMT R4, R68, 0x7773, RZ ;  /* 0x0000777344047816 */ /* 0x000fe200000000ff */
[----:B------:R-:W-:Y:S01]  /*f2c0*/  IMAD.MOV.U32 R68, RZ, RZ, R66 ;  /* 0x000000ffff447224 */ /* 0x000fe200078e0042 */
[----:B------:R-:W-:-:S02]  /*f2d0*/  ISETP.GE.AND.EX P5, PT, R33, RZ, PT, P5 ;  /* 0x000000ff2100720c */ /* 0x000fc40003fa6350 */
[----:B------:R-:W-:Y:S02]  /*f2e0*/  ISETP.GE.AND.EX P0, PT, R38, RZ, PT, P0 ;  /* 0x000000ff2600720c */ /* 0x000fe40003f06300 */
[----:B------:R-:W-:Y:S02]  /*f2f0*/  LOP3.LUT R8, R8, 0x1, RZ, 0xc0, !PT ;  /* 0x0000000108087812 */ /* 0x000fe400078ec0ff */
[----:B------:R-:W-:Y:S02]  /*f300*/  SEL R66, RZ, 0xffffffff, P5 ;  /* 0xffffffffff427807 */ /* 0x000fe40002800000 */
[----:B------:R-:W-:Y:S02]  /*f310*/  SEL R86, RZ, 0xffffffff, P0 ;  /* 0xffffffffff567807 */ /* 0x000fe40000000000 */
[C---:B------:R-:W-:Y:S02]  /*f320*/  ISETP.GE.U32.AND P5, PT, R69.reuse, R4, PT ;  /* 0x000000044500720c */ /* 0x040fe40003fa6070 */
[----:B------:R-:W-:-:S02]  /*f330*/  ISETP.NE.AND P6, PT, R69, R68, PT ;  /* 0x000000444500720c */ /* 0x000fc40003fc5270 */
[----:B------:R-:W-:Y:S02]  /*f340*/  ISETP.NE.U32.AND P2, PT, R8, 0x1, PT ;  /* 0x000000010800780c */ /* 0x000fe40003f45070 */
[----:B------:R-:W-:Y:S02]  /*f350*/  ISETP.GE.U32.AND P0, PT, R39, R64, PT ;  /* 0x000000402700720c */ /* 0x000fe40003f06070 */
[----:B------:R-:W-:Y:S02]  /*f360*/  @P4 SEL R66, RZ, 0xffffffff, P3 ;  /* 0xffffffffff424807 */ /* 0x000fe40001800000 */
[----:B------:R-:W-:Y:S02]  /*f370*/  LOP3.LUT R69, R13, 0xff, RZ, 0xc0, !PT ;  /* 0x000000ff0d457812 */ /* 0x000fe400078ec0ff */
[----:B---3--:R-:W-:Y:S02]  /*f380*/  LOP3.LUT R8, R67, 0xff, RZ, 0xc0, !PT ;  /* 0x000000ff43087812 */ /* 0x008fe400078ec0ff */
[----:B------:R-:W-:-:S02]  /*f390*/  ISETP.GE.AND.EX P0, PT, R40, RZ, PT, P0 ;  /* 0x000000ff2800720c */ /* 0x000fc40003f06300 */
[----:B------:R-:W-:Y:S02]  /*f3a0*/  LOP3.LUT R9, R9, 0x1, RZ, 0xc0, !PT ;  /* 0x0000000109097812 */ /* 0x000fe400078ec0ff */
[----:B------:R-:W-:Y:S02]  /*f3b0*/  LOP3.LUT R66, R66, 0x1, RZ, 0xc0, !PT ;  /* 0x0000000142427812 */ /* 0x000fe400078ec0ff */
[----:B------:R-:W-:Y:S02]  /*f3c0*/  ISETP.NE.AND P1, PT, R69, R8, PT ;  /* 0x000000084500720c */ /* 0x000fe40003f25270 */
[----:B------:R-:W-:Y:S02]  /*f3d0*/  SEL R87, RZ, 0xffffffff, P0 ;  /* 0xffffffffff577807 */ /* 0x000fe40000000000 */
[----:B------:R-:W-:Y:S02]  /*f3e0*/  ISETP.NE.U32.AND P3, PT, R9, 0x1, PT ;  /* 0x000000010900780c */ /* 0x000fe40003f65070 */
[----:B------:R-:W-:-:S02]  /*f3f0*/  ISETP.NE.U32.AND P4, PT, R66, 0x1, PT ;  /* 0x000000014200780c */ /* 0x000fc40003f85070 */
[----:B------:R-:W-:Y:S02]  /*f400*/  ISETP.GE.U32.AND P0, PT, R41, R64, PT ;  /* 0x000000402900720c */ /* 0x000fe40003f06070 */
[C---:B------:R-:W-:Y:S02]  /*f410*/  PRMT R9, R67.reuse, 0x7771, RZ ;  /* 0x0000777143097816 */ /* 0x040fe400000000ff */
[----:B------:R-:W-:Y:S02]  /*f420*/  LOP3.LUT R66, R12, 0xff, RZ, 0xc0, !PT ;  /* 0x000000ff0c427812 */ /* 0x000fe400078ec0ff */
[----:B------:R-:W-:Y:S02]  /*f430*/  PRMT R8, R67, 0x7770, RZ ;  /* 0x0000777043087816 */ /* 0x000fe400000000ff */
[----:B------:R-:W-:Y:S02]  /*f440*/  @P6 SEL R78, RZ, 0xffffffff, P5 ;  /* 0xffffffffff4e6807 */ /* 0x000fe40002800000 */
[----:B------:R-:W-:-:S02]  /*f450*/  ISETP.GE.AND.EX P0, PT, R42, RZ, PT, P0 ;  /* 0x000000ff2a00720c */ /* 0x000fc40003f06300 */
[----:B------:R-:W-:Y:S02]  /*f460*/  ISETP.GE.U32.AND P6, PT, R69, R8, PT ;  /* 0x000000084500720c */ /* 0x000fe40003fc6070 */
[----:B------:R-:W-:Y:S02]  /*f470*/  ISETP.NE.AND P5, PT, R66, R9, PT ;  /* 0x000000094200720c */ /* 0x000fe40003fa5270 */
[----:B------:R-:W-:Y:S02]  /*f480*/  PRMT R68, R67, 0x7772, RZ ;  /* 0x0000777243447816 */ /* 0x000fe400000000ff */
[----:B------:R-:W-:Y:S02]  /*f490*/  LOP3.LUT R69, R15, 0xff, RZ, 0xc0, !PT ;  /* 0x000000ff0f457812 */ /* 0x000fe400078ec0ff */
[----:B------:R-:W-:Y:S02]  /*f4a0*/  SEL R85, RZ, 0xffffffff, P0 ;  /* 0xffffffffff557807 */ /* 0x000fe40000000000 */
[----:B------:R-:W-:-:S02]  /*f4b0*/  @P1 SEL R86, RZ, 0xffffffff, P6 ;  /* 0xffffffffff561807 */ /* 0x000fc40003000000 */
[----:B------:R-:W-:Y:S02]  /*f4c0*/  ISETP.GE.U32.AND P0, PT, R43, R64, PT ;  /* 0x000000402b00720c */ /* 0x000fe40003f06070 */
[----:B------:R-:W-:Y:S02]  /*f4d0*/  PRMT R9, R67, 0x7771, RZ ;  /* 0x0000777143097816 */ /* 0x000fe400000000ff */
[----:B------:R-:W-:Y:S02]  /*f4e0*/  ISETP.NE.AND P1, PT, R69, R68, PT ;  /* 0x000000444500720c */ /* 0x000fe40003f25270 */
[----:B------:R-:W-:Y:S02]  /*f4f0*/  ISETP.GE.AND.EX P0, PT, R44, RZ, PT, P0 ;  /* 0x000000ff2c00720c */ /* 0x000fe40003f06300 */
[----:B------:R-:W-:Y:S02]  /*f500*/  ISETP.GE.U32.AND P6, PT, R66, R9, PT ;  /* 0x000000094200720c */ /* 0x000fe40003fc6070 */
[----:B------:R-:W-:-:S02]  /*f510*/  PRMT R71, R67, 0x7773, RZ ;  /* 0x0000777343477816 */ /* 0x000fc400000000ff */
[----:B------:R-:W-:Y:S02]  /*f520*/  LOP3.LUT R68, R14, 0xff, RZ, 0xc0, !PT ;  /* 0x000000ff0e447812 */ /* 0x000fe400078ec0ff */
[----:B------:R-:W-:Y:S02]  /*f530*/  PRMT R66, R67, 0x7772, RZ ;  /* 0x0000777243427816 */ /* 0x000fe400000000ff */
[----:B------:R-:W-:Y:S02]  /*f540*/  SEL R84, RZ, 0xffffffff, P0 ;  /* 0xffffffffff547807 */ /* 0x000fe40000000000 */
[----:B------:R-:W-:Y:S02]  /*f550*/  @P5 SEL R87, RZ, 0xffffffff, P6 ;  /* 0xffffffffff575807 */ /* 0x000fe40003000000 */
[----:B------:R-:W-:Y:S02]  /*f560*/  ISETP.GE.U32.AND P0, PT, R46, R63, PT ;  /* 0x0000003f2e00720c */ /* 0x000fe40003f06070 */
[----:B------:R-:W-:-:S02]  /*f570*/  ISETP.GE.U32.AND P6, PT, R69, R66, PT ;  /* 0x000000424500720c */ /* 0x000fc40003fc6070 */
[----:B------:R-:W-:Y:S02]  /*f580*/  ISETP.NE.AND P5, PT, R68, R71, PT ;  /* 0x000000474400720c */ /* 0x000fe40003fa5270 */
[----:B-----5:R-:W-:Y:S02]  /*f590*/  LOP3.LUT R69, R75, 0xff, RZ, 0xc0, !PT ;  /* 0x000000ff4b457812 */ /* 0x020fe400078ec0ff */
[----:B------:R-:W-:Y:S02]  /*f5a0*/  ISETP.GE.AND.EX P0, PT, R45, RZ, PT, P0 ;  /* 0x000000ff2d00720c */ /* 0x000fe40003f06300 */
[----:B------:R-:W-:Y:S02]  /*f5b0*/  @P1 SEL R85, RZ, 0xffffffff, P6 ;  /* 0xffffffffff551807 */ /* 0x000fe40003000000 */
[----:B------:R-:W-:Y:S02]  /*f5c0*/  PRMT R67, R67, 0x7773, RZ ;  /* 0x0000777343437816 */ /* 0x000fe400000000ff */
[----:B------:R-:W-:-:S02]  /*f5d0*/  ISETP.NE.AND P1, PT, R70, R69, PT ;  /* 0x000000454600720c */ /* 0x000fc40003f25270 */
[----:B------:R-:W-:Y:S02]  /*f5e0*/  SEL R81, RZ, 0xffffffff, P0 ;  /* 0xffffffffff517807 */ /* 0x000fe40000000000 */
[----:B------:R-:W-:Y:S02]  /*f5f0*/  ISETP.GE.U32.AND P0, PT, R48, R63, PT ;  /* 0x0000003f3000720c */ /* 0x000fe40003f06070 */
[----:B------:R-:W-:Y:S02]  /*f600*/  ISETP.GE.U32.AND P6, PT, R68, R67, PT ;  /* 0x000000434400720c */ /* 0x000fe40003fc6070 */
[C---:B------:R-:W-:Y:S02]  /*f610*/  PRMT R71, R75.reuse, 0x7771, RZ ;  /* 0x000077714b477816 */ /* 0x040fe400000000ff */
[----:B------:R-:W-:Y:S02]  /*f620*/  LOP3.LUT R68, R20, 0xff, RZ, 0xc0, !PT ;  /* 0x000000ff14447812 */ /* 0x000fe400078ec0ff */
[----:B------:R-:W-:-:S02]  /*f630*/  PRMT R69, R75, 0x7770, RZ ;  /* 0x000077704b457816 */ /* 0x000fc400000000ff */
[----:B------:R-:W-:Y:S02]  /*f640*/  ISETP.GE.AND.EX P0, PT, R47, RZ, PT, P0 ;  /* 0x000000ff2f00720c */ /* 0x000fe40003f06300 */
[----:B------:R-:W-:Y:S02]  /*f650*/  @P5 SEL R84, RZ, 0xffffffff, P6 ;  /* 0xffffffffff545807 */ /* 0x000fe40003000000 */
[----:B------:R-:W-:Y:S02]  /*f660*/  ISETP.GE.U32.AND P5, PT, R70, R69, PT ;  /* 0x000000454600720c */ /* 0x000fe40003fa6070 */
[----:B------:R-:W-:Y:S02]  /*f670*/  ISETP.NE.AND P6, PT, R68, R71, PT ;  /* 0x000000474400720c */ /* 0x000fe40003fc5270 */
[----:B------:R-:W-:Y:S02]  /*f680*/  PRMT R70, R75, 0x7772, RZ ;  /* 0x000077724b467816 */ /* 0x000fe400000000ff */
[----:B------:R-:W-:-:S02]  /*f690*/  SEL R80, RZ, 0xffffffff, P0 ;  /* 0xffffffffff507807 */ /* 0x000fc40000000000 */
[----:B------:R-:W-:Y:S02]  /*f6a0*/  ISETP.GE.U32.AND P0, PT, R50, R63, PT ;  /* 0x0000003f3200720c */ /* 0x000fe40003f06070 */
[----:B------:R-:W-:Y:S02]  /*f6b0*/  @P1 SEL R81, RZ, 0xffffffff, P5 ;  /* 0xffffffffff511807 */ /* 0x000fe40002800000 */
[----:B------:R-:W-:Y:S02]  /*f6c0*/  PRMT R71, R75, 0x7771, RZ ;  /* 0x000077714b477816 */ /* 0x000fe400000000ff */
[----:B------:R-:W-:Y:S02]  /*f6d0*/  ISETP.NE.AND P1, PT, R73, R70, PT ;  /* 0x000000464900720c */ /* 0x000fe40003f25270 */
[----:B------:R-:W-:Y:S02]  /*f6e0*/  ISETP.GE.AND.EX P0, PT, R49, RZ, PT, P0 ;  /* 0x000000ff3100720c */ /* 0x000fe40003f06300 */
[----:B------:R-:W-:-:S02]  /*f6f0*/  ISETP.GE.U32.AND P5, PT, R68, R71, PT ;  /* 0x000000474400720c */ /* 0x000fc40003fa6070 */
[C---:B------:R-:W-:Y:S02]  /*f700*/  PRMT R68, R75.reuse, 0x7772, RZ ;  /* 0x000077724b447816 */ /* 0x040fe400000000ff */
[----:B------:R-:W-:Y:S02]  /*f710*/  PRMT R77, R75, 0x7773, RZ ;  /* 0x000077734b4d7816 */ /* 0x000fe400000000ff */
[----:B------:R-:W-:Y:S02]  /*f720*/  SEL R70, RZ, 0xffffffff, P0 ;  /* 0xffffffffff467807 */ /* 0x000fe40000000000 */
[----:B------:R-:W-:Y:S02]  /*f730*/  ISETP.GE.U32.AND P0, PT, R52, R63, PT ;  /* 0x0000003f3400720c */ /* 0x000fe40003f06070 */
[----:B------:R-:W-:Y:S02]  /*f740*/  @P6 SEL R80, RZ, 0xffffffff, P5 ;  /* 0xffffffffff506807 */ /* 0x000fe40002800000 */
[----:B------:R-:W-:-:S02]  /*f750*/  ISETP.GE.U32.AND P6, PT, R73, R68, PT ;  /* 0x000000444900720c */ /* 0x000fc40003fc6070 */
[----:B------:R-:W-:Y:S02]  /*f760*/  ISETP.NE.AND P5, PT, R72, R77, PT ;  /* 0x0000004d4800720c */ /* 0x000fe40003fa5270 */
[----:B------:R-:W-:Y:S02]  /*f770*/  LOP3.LUT R73, R25, 0xff, RZ, 0xc0, !PT ;  /* 0x000000ff19497812 */ /* 0x000fe400078ec0ff */
[----:B------:R-:W-:Y:S02]  /*f780*/  LOP3.LUT R74, R79, 0xff, RZ, 0xc0, !PT ;  /* 0x000000ff4f4a7812 */ /* 0x000fe400078ec0ff */
[----:B------:R-:W-:Y:S02]  /*f790*/  ISETP.GE.AND.EX P0, PT, R51, RZ, PT, P0 ;  /* 0x000000ff3300720c */ /* 0x000fe40003f06300 */
[----:B------:R-:W-:Y:S02]  /*f7a0*/  @P1 SEL R70, RZ, 0xffffffff, P6 ;  /* 0xffffffffff461807 */ /* 0x000fe40003000000 */
[----:B------:R-:W-:-:S02]  /*f7b0*/  ISETP.NE.AND P1, PT, R73, R74, PT ;  /* 0x0000004a4900720c */ /* 0x000fc40003f25270 */
[----:B------:R-:W-:Y:S02]  /*f7c0*/  PRMT R75, R75, 0x7773, RZ ;  /* 0x000077734b4b7816 */ /* 0x000fe400000000ff */
[----:B------:R-:W-:Y:S02]  /*f7d0*/  SEL R74, RZ, 0xffffffff, P0 ;  /* 0xffffffffff4a7807 */ /* 0x000fe40000000000 */
[----:B------:R-:W-:Y:S02]  /*f7e0*/  ISETP.GE.U32.AND P0, PT, R56, R65, PT ;  /* 0x000000413800720c */ /* 0x000fe40003f06070 */
[----:B------:R-:W-:Y:S02]  /*f7f0*/  ISETP.GE.U32.AND P6, PT, R72, R75, PT ;  /* 0x0000004b4800720c */ /* 0x000fe40003fc6070 */
[----:B------:R-:W-:Y:S02]  /*f800*/  PRMT R77, R79, 0x7771, RZ ;  /* 0x000077714f4d7816 */ /* 0x000fe400000000ff */
[----:B------:R-:W-:-:S02]  /*f810*/  ISETP.GE.AND.EX P0, PT, R55, RZ, PT, P0 ;  /* 0x000000ff3700720c */ /* 0x000fc40003f06300 */
[----:B------:R-:W-:Y:S02]  /*f820*/  PRMT R76, R79, 0x7770, RZ ;  /* 0x000077704f4c7816 */ /* 0x000fe400000000ff */
[----:B------:R-:W-:Y:S02]  /*f830*/  @P5 SEL R74, RZ, 0xffffffff, P6 ;  /* 0xffffffffff4a5807 */ /* 0x000fe40003000000 */
[----:B------:R-:W-:Y:S02]  /*f840*/  ISETP.NE.AND P5, PT, R82, R77, PT ;  /* 0x0000004d5200720c */ /* 0x000fe40003fa5270 */
[----:B------:R-:W-:Y:S02]  /*f850*/  SEL R72, RZ, 0xffffffff, P0 ;  /* 0xffffffffff487807 */ /* 0x000fe40000000000 */
[----:B------:R-:W-:Y:S02]  /*f860*/  ISETP.GE.U32.AND P0, PT, R58, R65, PT ;  /* 0x000000413a00720c */ /* 0x000fe40003f06070 */
[----:B------:R-:W-:-:S02]  /*f870*/  ISETP.GE.U32.AND P6, PT, R73, R76, PT ;  /* 0x0000004c4900720c */ /* 0x000fc40003fc6070 */
[C---:B------:R-:W-:Y:S02]  /*f880*/  PRMT R88, R79.reuse, 0x7773, RZ ;  /* 0x000077734f587816 */ /* 0x040fe400000000ff */
[----:B------:R-:W-:Y:S02]  /*f890*/  PRMT R77, R79, 0x7771, RZ ;  /* 0x000077714f4d7816 */ /* 0x000fe400000000ff */
[----:B------:R-:W-:Y:S02]  /*f8a0*/  ISETP.GE.AND.EX P0, PT, R57, RZ, PT, P0 ;  /* 0x000000ff3900720c */ /* 0x000fe40003f06300 */
[----:B------:R-:W-:Y:S02]  /*f8b0*/  @P1 SEL R72, RZ, 0xffffffff, P6 ;  /* 0xffffffffff481807 */ /* 0x000fe40003000000 */
[----:B------:R-:W-:Y:S02]  /*f8c0*/  ISETP.NE.AND P1, PT, R83, R88, PT ;  /* 0x000000585300720c */ /* 0x000fe40003f25270 */
[----:B------:R-:W-:-:S02]  /*f8d0*/  ISETP.GE.U32.AND P6, PT, R82, R77, PT ;  /* 0x0000004d5200720c */ /* 0x000fc40003fc6070 */
[----:B------:R-:W-:Y:S02]  /*f8e0*/  SEL R73, RZ, 0xffffffff, P0 ;  /* 0xffffffffff497807 */ /* 0x000fe40000000000 */
[----:B------:R-:W-:Y:S02]  /*f8f0*/  LOP3.LUT R82, R78, 0x1, RZ, 0xc0, !PT ;  /* 0x000000014e527812 */ /* 0x000fe400078ec0ff */
[----:B------:R-:W-:Y:S02]  /*f900*/  ISETP.GE.U32.AND P0, PT, R54, R65, PT ;  /* 0x000000413600720c */ /* 0x000fe40003f06070 */
[C---:B------:R-:W-:Y:S02]  /*f910*/  PRMT R78, R79.reuse, 0x7773, RZ ;  /* 0x000077734f4e7816 */ /* 0x040fe400000000ff */
[----:B------:R-:W-:Y:S02]  /*f920*/  PRMT R89, R79, 0x7772, RZ ;  /* 0x000077724f597816 */ /* 0x000fe400000000ff */
[----:B------:R-:W-:-:S02]  /*f930*/  @P5 SEL R73, RZ, 0xffffffff, P6 ;  /* 0xffffffffff495807 */ /* 0x000fc40003000000 */
[----:B------:R-:W-:Y:S02]  /*f940*/  ISETP.GE.AND.EX P6, PT, R53, RZ, PT, P0 ;  /* 0x000000ff3500720c */ /* 0x000fe40003fc6300 */
[----:B------:R-:W-:Y:S01]  /*f950*/  ISETP.GE.U32.AND P0, PT, R83, R78, PT ;  /* 0x0000004e5300720c */ /* 0x000fe20003f06070 */
[----:B------:R-:W-:Y:S01]  /*f960*/  IMAD.MOV.U32 R83, RZ, RZ, R89 ;  /* 0x000000ffff537224 */ /* 0x000fe200078e0059 */
[----:B------:R-:W-:Y:S02]  /*f970*/  ISETP.NE.U32.AND P5, PT, R82, 0x1, PT ;  /* 0x000000015200780c */ /* 0x000fe40003fa5070 */
[----:B------:R-:W-:Y:S02]  /*f980*/  LOP3.LUT R88, R28, 0xff, RZ, 0xc0, !PT ;  /* 0x000000ff1c587812 */ /* 0x000fe400078ec0ff */
[----:B------:R-:W-:Y:S02]  /*f990*/  SEL R82, RZ, 0xffffffff, P6 ;  /* 0xffffffffff527807 */ /* 0x000fe40003000000 */
[----:B------:R-:W-:-:S02]  /*f9a0*/  SEL R30, R30, R61, !P2 ;  /* 0x0000003d1e1e7207 */ /* 0x000fc40005000000 */
[-C--:B------:R-:W-:Y:S02]  /*f9b0*/  SEL R32, R32, R61.reuse, !P3 ;  /* 0x0000003d20207207 */ /* 0x080fe40005800000 */
[-C--:B------:R-:W-:Y:S02]  /*f9c0*/  SEL R34, R34, R61.reuse, !P4 ;  /* 0x0000003d22227207 */ /* 0x080fe40006000000 */
[----:B------:R-:W-:Y:S02]  /*f9d0*/  SEL R36, R36, R61, !P5 ;  /* 0x0000003d24247207 */ /* 0x000fe40006800000 */
[----:B------:R-:W-:Y:S02]  /*f9e0*/  ISETP.NE.AND P6, PT, R88, R83, PT ;  /* 0x000000535800720c */ /* 0x000fe40003fc5270 */
[----:B------:R-:W-:Y:S02]  /*f9f0*/  @P1 SEL R82, RZ, 0xffffffff, P0 ;  /* 0xffffffffff521807 */ /* 0x000fe40000000000 */
[----:B------:R-:W-:-:S02]  /*fa00*/  IADD3 R61, R65, c[0x0][0x184], RZ ;  /* 0x00006100413d7a10 */ /* 0x000fc40007ffe0ff */
[----:B------:R-:W-:Y:S02]  /*fa10*/  ISETP.GE.U32.AND P0, PT, R60, R65, PT ;  /* 0x000000413c00720c */ /* 0x000fe40003f06070 */
[----:B------:R-:W-:Y:S01]  /*fa20*/  PRMT R79, R79, 0x7772, RZ ;  /* 0x000077724f4f7816 */ /* 0x000fe200000000ff */
[----:B------:R-:W-:Y:S01]  /*fa30*/  IMAD R89, R62, 0x3, R61 ;  /* 0x000000033e597824 */ /* 0x000fe200078e023d */
[----:B------:R-:W-:Y:S02]  /*fa40*/  ISETP.GE.AND.EX P0, PT, R59, RZ, PT, P0 ;  /* 0x000000ff3b00720c */ /* 0x000fe40003f06300 */
[----:B------:R-:W-:Y:S02]  /*fa50*/  ISETP.GE.U32.AND P1, PT, R88, R79, PT ;  /* 0x0000004f5800720c */ /* 0x000fe40003f26070 */
[----:B------:R-:W-:Y:S02]  /*fa60*/  SEL R83, RZ, 0xffffffff, P0 ;  /* 0xffffffffff537807 */ /* 0x000fe40000000000 */
[----:B------:R-:W-:-:S02]  /*fa70*/  ISETP.GE.U32.AND P0, PT, R89, c[0x0][0x17c], PT ;  /* 0x00005f0059007a0c */ /* 0x000fc40003f06070 */
[----:B------:R-:W-:Y:S02]  /*fa80*/  LOP3.LUT R86, R86, 0x1, RZ, 0xc0, !PT ;  /* 0x0000000156567812 */ /* 0x000fe400078ec0ff */
[----:B------:R-:W-:Y:S02]  /*fa90*/  LOP3.LUT R87, R87, 0x1, RZ, 0xc0, !PT ;  /* 0x0000000157577812 */ /* 0x000fe400078ec0ff */
[----:B------:R-:W-:Y:S02]  /*faa0*/  LOP3.LUT R85, R85, 0x1, RZ, 0xc0, !PT ;  /* 0x0000000155557812 */ /* 0x000fe400078ec0ff */
[----:B------:R-:W-:Y:S02]  /*fab0*/  LOP3.LUT R84, R84, 0x1, RZ, 0xc0, !PT ;  /* 0x0000000154547812 */ /* 0x000fe400078ec0ff */
[----:B------:R-:W-:Y:S02]  /*fac0*/  LOP3.LUT R81, R81, 0x1, RZ, 0xc0, !PT ;  /* 0x0000000151517812 */ /* 0x000fe400078ec0ff */
[----:B------:R-:W-:-:S02]  /*fad0*/  LOP3.LUT R80, R80, 0x1, RZ, 0xc0, !PT ;  /* 0x0000000150507812 */ /* 0x000fc400078ec0ff */
[----:B------:R-:W-:Y:S02]  /*fae0*/  @P6 SEL R83, RZ, 0xffffffff, P1 ;  /* 0xffffffffff536807 */ /* 0x000fe40000800000 */
        /* <DEDUP_REMOVED lines=13> */
[----:B------:R-:W-:Y:S02]  /*fbc0*/  ISETP.NE.U32.AND P5, PT, R80, 0x1, PT ;  /* 0x000000015000780c */ /* 0x000fe40003fa5070 */
[----:B------:R-:W-:Y:S02]  /*fbd0*/  LOP3.LUT R70, R70, 0x1, RZ, 0xc0, !PT ;  /* 0x0000000146467812 */ /* 0x000fe400078ec0ff */
[----:B------:R-:W-:Y:S02]  /*fbe0*/  LOP3.LUT R74, R74, 0x1, RZ, 0xc0, !PT ;  /* 0x000000014a4a7812 */ /* 0x000fe400078ec0ff */
[----:B------:R-:W-:-:S02]  /*fbf0*/  LOP3.LUT R72, R72, 0x1, RZ, 0xc0, !PT ;  /* 0x0000000148487812 */ /* 0x000fc400078ec0ff */
[----:B------:R-:W-:Y:S02]  /*fc00*/  LOP3.LUT R73, R73, 0x1, RZ, 0xc0, !PT ;  /* 0x0000000149497812 */ /* 0x000fe400078ec0ff */
[----:B------:R-:W-:Y:S02]  /*fc10*/  LOP3.LUT R82, R82, 0x1, RZ, 0xc0, !PT ;  /* 0x0000000152527812 */ /* 0x000fe400078ec0ff */
[----:B------:R-:W-:Y:S02]  /*fc20*/  LOP3.LUT R83, R83, 0x1, RZ, 0xc0, !PT ;  /* 0x0000000153537812 */ /* 0x000fe400078ec0ff */
        /* <DEDUP_REMOVED lines=24> */
[-C--:B------:R-:W-:Y:S02]  /*fdb0*/  SEL R50, R50, R63.reuse, !P6 ;  /* 0x0000003f32327207 */ /* 0x080fe40007000000 */
        /* <DEDUP_REMOVED lines=16> */
[----:B------:R-:W-:Y:S01]  /*fec0*/  SEL R59, R59, RZ, !P5 ;  /* 0x000000ff3b3b7207 */ /* 0x000fe20006800000 */
[----:B------:R-:W-:Y:S05]  /*fed0*/  @!P0 BRA `(.L_x_4243) ;  /* 0xfffff07000008947 */ /* 0x000fea000383ffff */
[----:B------:R-:W-:Y:S05]  /*fee0*/  BSYNC B1 ;  /* 0x0000000000017941 */ /* 0x000fea0003800000 */
.L_x_4242:
[----:B------:R-:W-:Y:S02]  /*fef0*/  PRMT R63, R7, 0x7610, R63 ;  /* 0x00007610073f7816 */ /* 0x000fe4000000003f */
[----:B------:R-:W-:Y:S02]  /*ff00*/  PRMT R62, R6, 0x7610, R62 ;  /* 0x00007610063e7816 */ /* 0x000fe4000000003e */
[----:B------:R-:W-:Y:S02]  /*ff10*/  PRMT R65, R5, 0x7610, R65 ;  /* 0x0000761005417816 */ /* 0x000fe40000000041 */
[----:B------:R-:W-:-:S02]  /*ff20*/  PRMT R64, R4, 0x7610, R64 ;  /* 0x0000761004407816 */ /* 0x000fc40000000040 */
.L_x_4241:
[----:B------:R-:W-:Y:S05]  /*ff30*/  BSYNC B0 ;  /* 0x0000000000007941 */ /* 0x000fea0003800000 */
.L_x_4240:
        /* <DEDUP_REMOVED lines=47> */
.L_x_4245:
[----:B------:R-:W-:Y:S05]  /*10230*/  BSYNC B0 ;  /* 0x0000000000007941 */ /* 0x000fea0003800000 */
.L_x_4244:
        /* <DEDUP_REMOVED lines=219> */
.L_x_4247:
[----:B------:R-:W-:Y:S05]  /*10ff0*/  BSYNC B0 ;  /* 0x0000000000007941 */ /* 0x000fea0003800000 */
.L_x_4246:
[----:B------:R-:W-:Y:S02]  /*11000*/  LOP3.LUT R4, R0, 0xff, RZ, 0xc0, !PT ;  /* 0x000000ff00047812 */ /* 0x000fe400078ec0ff */
[----:B------:R-:W-:-:S02]  /*11010*/  LOP3.LUT R5, R13, 0xff, RZ, 0xc0, !PT ;  /* 0x000000ff0d057812 */ /* 0x000fc400078ec0ff */
[----:B------:R-:W-:Y:S02]  /*11020*/  ISETP.GE.U32.AND P4, PT, R30, R37, PT ;  /* 0x000000251e00720c */ /* 0x000fe40003f86070 */
[CC--:B------:R-:W-:Y:S02]  /*11030*/  ISETP.NE.AND P5, PT, R4.reuse, R5.reuse, PT ;  /* 0x000000050400720c */ /* 0x0c0fe40003fa5270 */
[----:B------:R-:W-:Y:S02]  /*11040*/  ISETP.GE.U32.AND P3, PT, R4, R5, PT ;  /* 0x000000050400720c */ /* 0x000fe40003f66070 */
[----:B------:R-:W-:Y:S02]  /*11050*/  ISETP.GE.AND.EX P4, PT, R29, R38, PT, P4 ;  /* 0x000000261d00720c */ /* 0x000fe40003f86340 */
[----:B------:R-:W-:Y:S02]  /*11060*/  LOP3.LUT R5, R3, 0xff, RZ, 0xc0, !PT ;  /* 0x000000ff03057812 */ /* 0x000fe400078ec0ff */
[----:B------:R-:W-:-:S02]  /*11070*/  LOP3.LUT R6, R12, 0xff, RZ, 0xc0, !PT ;  /* 0x000000ff0c067812 */ /* 0x000fc400078ec0ff */
[----:B------:R-:W-:Y:S02]  /*11080*/  LOP3.LUT R7, R10, 0xff, RZ, 0xc0, !PT ;  /* 0x000000ff0a077812 */ /* 0x000fe400078ec0ff */
[----:B------:R-:W-:Y:S02]  /*11090*/  LOP3.LUT R8, R15, 0xff, RZ, 0xc0, !PT ;  /* 0x000000ff0f087812 */ /* 0x000fe400078ec0ff */
[----:B------:R-:W-:Y:S02]  /*110a0*/  SEL R4, RZ, 0xffffffff, P4 ;  /* 0xffffffffff047807 */ /* 0x000fe40002000000 */
[----:B------:R-:W-:Y:S02]  /*110b0*/  ISETP.GE.U32.AND P0, PT, R32, R39, PT ;  /* 0x000000272000720c */ /* 0x000fe40003f06070 */
[----:B------:R-:W-:Y:S02]  /*110c0*/  ISETP.NE.AND P6, PT, R5, R6, PT ;  /* 0x000000060500720c */ /* 0x000fe40003fc5270 */
[----:B------:R-:W-:-:S02]  /*110d0*/  ISETP.NE.AND P4, PT, R7, R8, PT ;  /* 0x000000080700720c */ /* 0x000fc40003f85270 */
[----:B------:R-:W-:Y:S02]  /*110e0*/  LOP3.LUT R9, R11, 0xff, RZ, 0xc0, !PT ;  /* 0x000000ff0b097812 */ /* 0x000fe400078ec0ff */
[----:B------:R-:W-:Y:S02]  /*110f0*/  LOP3.LUT R16, R14, 0xff, RZ, 0xc0, !PT ;  /* 0x000000ff0e107812 */ /* 0x000fe400078ec0ff */
[----:B------:R-:W-:Y:S02]  /*11100*/  ISETP.GE.U32.AND P2, PT, R34, R41, PT ;  /* 0x000000292200720c */ /* 0x000fe40003f46070 */
[----:B------:R-:W-:Y:S02]  /*11110*/  ISETP.GE.AND.EX P0, PT, R31, R40, PT, P0 ;  /* 0x000000281f00720c */ /* 0x000fe40003f06300 */
[----:B------:R-:W-:Y:S02]  /*11120*/  @P5 SEL R4, RZ, 0xffffffff, P3 ;  /* 0xffffffffff045807 */ /* 0x000fe40001800000 */
[----:B------:R-:W-:-:S02]  /*11130*/  ISETP.NE.AND P3, PT, R9, R16, PT ;  /* 0x000000100900720c */ /* 0x000fc40003f65270 */
[----:B------:R-:W-:Y:S02]  /*11140*/  ISETP.GE.U32.AND P5, PT, R5, R6, PT ;  /* 0x000000060500720c */ /* 0x000fe40003fa6070 */
[----:B------:R-:W-:Y:S02]  /*11150*/  ISETP.GE.AND.EX P2, PT, R33, R42, PT, P2 ;  /* 0x0000002a2100720c */ /* 0x000fe40003f46320 */
[----:B------:R-:W-:Y:S02]  /*11160*/  SEL R5, RZ, 0xffffffff, P0 ;  /* 0xffffffffff057807 */ /* 0x000fe40000000000 */
[----:B------:R-:W-:Y:S02]  /*11170*/  ISETP.GE.U32.AND P0, PT, R7, R8, PT ;  /* 0x000000080700720c */ /* 0x000fe40003f06070 */
[----:B------:R-:W-:Y:S02]  /*11180*/  LOP3.LUT R4, R4, 0x1, RZ, 0xc0, !PT ;  /* 0x0000000104047812 */ /* 0x000fe400078ec0ff */
[----:B------:R-:W-:-:S02]  /*11190*/  ISETP.GE.U32.AND P1, PT, R36, R43, PT ;  /* 0x0000002b2400720c */ /* 0x000fc40003f26070 */
[----:B------:R-:W-:Y:S02]  /*111a0*/  SEL R6, RZ, 0xffffffff, P2 ;  /* 0xffffffffff067807 */ /* 0x000fe40001000000 */
[----:B------:R-:W-:Y:S02]  /*111b0*/  @P6 SEL R5, RZ, 0xffffffff, P5 ;  /* 0xffffffffff056807 */ /* 0x000fe40002800000 */
[----:B------:R-:W-:Y:S02]  /*111c0*/  @P4 SEL R6, RZ, 0xffffffff, P0 ;  /* 0xffffffffff064807 */ /* 0x000fe40000000000 */
[----:B------:R-:W-:Y:S02]  /*111d0*/  ISETP.NE.U32.AND P0, PT, R4, 0x1, PT ;  /* 0x000000010400780c */ /* 0x000fe40003f05070 */
[----:B------:R-:W-:Y:S02]  /*111e0*/  ISETP.GE.AND.EX P1, PT, R35, R44, PT, P1 ;  /* 0x0000002c2300720c */ /* 0x000fe40003f26310 */
[----:B------:R-:W-:-:S02]  /*111f0*/  ISETP.GE.U32.AND P2, PT, R9, R16, PT ;  /* 0x000000100900720c */ /* 0x000fc40003f46070 */
[----:B------:R-:W-:Y:S02]  /*11200*/  LOP3.LUT R5, R5, 0x1, RZ, 0xc0, !PT ;  /* 0x0000000105057812 */ /* 0x000fe400078ec0ff */
[----:B------:R-:W-:Y:S02]  /*11210*/  SEL R13, R0, R13, !P0 ;  /* 0x0000000d000d7207 */ /* 0x000fe40004000000 */
[----:B------:R-:W-:Y:S02]  /*11220*/  SEL R7, RZ, 0xffffffff, P1 ;  /* 0xffffffffff077807 */ /* 0x000fe40000800000 */
[----:B------:R-:W-:Y:S02]  /*11230*/  @P3 SEL R7, RZ, 0xffffffff, P2 ;  /* 0xffffffffff073807 */ /* 0x000fe40001000000 */
[----:B------:R-:W-:Y:S02]  /*11240*/  ISETP.NE.U32.AND P1, PT, R5, 0x1, PT ;  /* 0x000000010500780c */ /* 0x000fe40003f25070 */
[----:B------:R-:W-:-:S02]  /*11250*/  LOP3.LUT R5, R18, 0xff, RZ, 0xc0, !PT ;  /* 0x000000ff12057812 */ /* 0x000fc400078ec0ff */
[----:B------:R-:W-:Y:S02]  /*11260*/  LOP3.LUT R0, R13, 0xff, RZ, 0xc0, !PT ;  /* 0x000000ff0d007812 */ /* 0x000fe400078ec0ff */
[----:B------:R-:W-:Y:S02]  /*11270*/  LOP3.LUT R7, R7, 0x1, RZ, 0xc0, !PT ;  /* 0x0000000107077812 */ /* 0x000fe400078ec0ff */
[----:B------:R-:W-:Y:S02]  /*11280*/  SEL R37, R30, R37, !P0 ;  /* 0x000000251e257207 */ /* 0x000fe40004000000 */
[----:B------:R-:W-:Y:S02]  /*11290*/  ISETP.NE.AND P5, PT, R0, R5, PT ;  /* 0x000000050000720c */ /* 0x000fe40003fa5270 */
[----:B------:R-:W-:Y:S02]  /*112a0*/  LOP3.LUT R6, R6, 0x1, RZ, 0xc0, !PT ;  /* 0x0000000106067812 */ /* 0x000fe400078ec0ff */
[----:B------:R-:W-:-:S02]  /*112b0*/  ISETP.NE.U32.AND P3, PT, R7, 0x1, PT ;  /* 0x000000010700780c */ /* 0x000fc40003f65070 */
[----:B------:R-:W-:Y:S02]  /*112c0*/  SEL R38, R29, R38, !P0 ;  /* 0x000000261d267207 */ /* 0x000fe40004000000 */
[----:B------:R-:W-:Y:S02]  /*112d0*/  ISETP.GE.U32.AND P4, PT, R37, R46, PT ;  /* 0x0000002e2500720c */ /* 0x000fe40003f86070 */
[----:B------:R-:W-:Y:S02]  /*112e0*/  ISETP.NE.U32.AND P2, PT, R6, 0x1, PT ;  /* 0x000000010600780c */ /* 0x000fe40003f45070 */
[----:B------:R-:W-:Y:S02]  /*112f0*/  SEL R11, R11, R14, !P3 ;  /* 0x0000000e0b0b7207 */ /* 0x000fe40005800000 */
[----:B------:R-:W-:Y:S02]  /*11300*/  SEL R39, R32, R39, !P1 ;  /* 0x0000002720277207 */ /* 0x000fe40004800000 */
[----:B------:R-:W-:-:S02]  /*11310*/  SEL R9, R36, R43, !P3 ;  /* 0x0000002b24097207 */ /* 0x000fc40005800000 */
[----:B------:R-:W-:Y:S02]  /*11320*/  SEL R8, R35, R44, !P3 ;  /* 0x0000002c23087207 */ /* 0x000fe40005800000 */
[----:B------:R-:W-:Y:S02]  /*11330*/  ISETP.GE.AND.EX P4, PT, R38, R45, PT, P4 ;  /* 0x0000002d2600720c */ /* 0x000fe40003f86340 */
[----:B------:R-:W-:Y:S02]  /*11340*/  SEL R3, R3, R12, !P1 ;  /* 0x0000000c03037207 */ /* 0x000fe40004800000 */
[----:B------:R-:W-:Y:S02]  /*11350*/  SEL R10, R10, R15, !P2 ;  /* 0x0000000f0a0a7207 */ /* 0x000fe40005000000 */
[----:B------:R-:W-:Y:S02]  /*11360*/  ISETP.GE.U32.AND P3, PT, R0, R5, PT ;  /* 0x000000050000720c */ /* 0x000fe40003f66070 */
[----:B------:R-:W-:-:S02]  /*11370*/  SEL R41, R34, R41, !P2 ;  /* 0x0000002922297207 */ /* 0x000fc40005000000 */
[----:B------:R-:W-:Y:S02]  /*11380*/  LOP3.LUT R15, R24, 0xff, RZ, 0xc0, !PT ;  /* 0x000000ff180f7812 */ /* 0x000fe400078ec0ff */
[----:B------:R-:W-:Y:S02]  /*11390*/  LOP3.LUT R6, R11, 0xff, RZ, 0xc0, !PT ;  /* 0x000000ff0b067812 */ /* 0x000fe400078ec0ff */
[----:B------:R-:W-:Y:S02]  /*113a0*/  SEL R12, R31, R40, !P1 ;  /* 0x000000281f0c7207 */ /* 0x000fe40004800000 */
[----:B------:R-:W-:Y:S02]  /*113b0*/  ISETP.GE.U32.AND P0, PT, R39, R48, PT ;  /* 0x000000302700720c */ /* 0x000fe40003f06070 */
[----:B------:R-:W-:Y:S02]  /*113c0*/  SEL R0, RZ, 0xffffffff, P4 ;  /* 0xffffffffff007807 */ /* 0x000fe40002000000 */
[----:B------:R-:W-:-:S02]  /*113d0*/  SEL R42, R33, R42, !P2 ;  /* 0x0000002a212a7207 */ /* 0x000fc40005000000 */
[----:B------:R-:W-:Y:S02]  /*113e0*/  LOP3.LUT R7, R20, 0xff, RZ, 0xc0, !PT ;  /* 0x000000ff14077812 */ /* 0x000fe400078ec0ff */
[----:B------:R-:W-:Y:S02]  /*113f0*/  LOP3.LUT R4, R3, 0xff, RZ, 0xc0, !PT ;  /* 0x000000ff03047812 */ /* 0x000fe400078ec0ff */
[----:B------:R-:W-:Y:S02]  /*11400*/  @P5 SEL R0, RZ, 0xffffffff, P3 ;  /* 0xffffffffff005807 */ /* 0x000fe40001800000 */
[----:B------:R-:W-:Y:S02]  /*11410*/  ISETP.GE.U32.AND P2, PT, R41, R50, PT ;  /* 0x000000322900720c */ /* 0x000fe40003f46070 */
[----:B------:R-:W-:Y:S02]  /*11420*/  ISETP.NE.AND P3, PT, R6, R15, PT ;  /* 0x0000000f0600720c */ /* 0x000fe40003f65270 */
[----:B------:R-:W-:-:S02]  /*11430*/  LOP3.LUT R14, R21, 0xff, RZ, 0xc0, !PT ;  /* 0x000000ff150e7812 */ /* 0x000fc400078ec0ff */
[----:B------:R-:W-:Y:S02]  /*11440*/  LOP3.LUT R5, R10, 0xff, RZ, 0xc0, !PT ;  /* 0x000000ff0a057812 */ /* 0x000fe400078ec0ff */
[----:B------:R-:W-:Y:S02]  /*11450*/  ISETP.GE.AND.EX P0, PT, R12, R47, PT, P0 ;  /* 0x0000002f0c00720c */ /* 0x000fe40003f06300 */
[----:B------:R-:W-:Y:S02]  /*11460*/  ISETP.NE.AND P6, PT, R4, R7, PT ;  /* 0x000000070400720c */ /* 0x000fe40003fc5270 */
[----:B------:R-:W-:Y:S02]  /*11470*/  ISETP.GE.U32.AND P1, PT, R9, R52, PT ;  /* 0x000000340900720c */ /* 0x000fe40003f26070 */
[----:B------:R-:W-:Y:S02]  /*11480*/  ISETP.GE.AND.EX P2, PT, R42, R49, PT, P2 ;  /* 0x000000312a00720c */ /* 0x000fe40003f46320 */
[----:B------:R-:W-:-:S02]  /*11490*/  ISETP.GE.U32.AND P5, PT, R4, R7, PT ;  /* 0x000000070400720c */ /* 0x000fc40003fa6070 */
[CC--:B------:R-:W-:Y:S02]  /*114a0*/  ISETP.NE.AND P4, PT, R5.reuse, R14.reuse, PT ;  /* 0x0000000e0500720c */ /* 0x0c0fe40003f85270 */
[----:B------:R-:W-:Y:S02]  /*114b0*/  SEL R4, RZ, 0xffffffff, P0 ;  /* 0xffffffffff047807 */ /* 0x000fe40000000000 */
        /* <DEDUP_REMOVED lines=9> */
[----:B------:R-:W-:-:S02]  /*11550*/  LOP3.LUT R4, R4, 0x1, RZ, 0xc0, !PT ;  /* 0x0000000104047812 */ /* 0x000fc400078ec0ff */
[----:B------:R-:W-:Y:S02]  /*11560*/  ISETP.NE.U32.AND P3, PT, R6, 0x1, PT ;  /* 0x000000010600780c */ /* 0x000fe40003f65070 */
[----:B------:R-:W-:Y:S02]  /*11570*/  LOP3.LUT R5, R5, 0x1, RZ, 0xc0, !PT ;  /* 0x0000000105057812 */ /* 0x000fe400078ec0ff */
[----:B------:R-:W-:Y:S02]  /*11580*/  ISETP.NE.U32.AND P1, PT, R4, 0x1, PT ;  /* 0x000000010400780c */ /* 0x000fe40003f25070 */
[----:B------:R-:W-:Y:S02]  /*11590*/  SEL R24, R11, R24, !P3 ;  /* 0x000000180b187207 */ /* 0x000fe40005800000 */
[----:B------:R-:W-:Y:S02]  /*115a0*/  ISETP.NE.U32.AND P2, PT, R5, 0x1, PT ;  /* 0x000000010500780c */ /* 0x000fe40003f45070 */
[----:B------:R-:W-:-:S02]  /*115b0*/  SEL R5, R3, R20, !P1 ;  /* 0x0000001403057207 */ /* 0x000fc40004800000 */
[----:B------:R-:W-:Y:S02]  /*115c0*/  LOP3.LUT R0, R0, 0x1, RZ, 0xc0, !PT ;  /* 0x0000000100007812 */ /* 0x000fe400078ec0ff */
[----:B------:R-:W-:Y:S02]  /*115d0*/  LOP3.LUT R4, R27, 0xff, RZ, 0xc0, !PT ;  /* 0x000000ff1b047812 */ /* 0x000fe400078ec0ff */
[----:B------:R-:W-:Y:S02]  /*115e0*/  LOP3.LUT R3, R24, 0xff, RZ, 0xc0, !PT ;  /* 0x000000ff18037812 */ /* 0x000fe400078ec0ff */
[----:B------:R-:W-:Y:S02]  /*115f0*/  SEL R9, R9, R52, !P3 ;  /* 0x0000003409097207 */ /* 0x000fe40005800000 */
[----:B------:R-:W-:Y:S02]  /*11600*/  ISETP.NE.U32.AND P0, PT, R0, 0x1, PT ;  /* 0x000000010000780c */ /* 0x000fe40003f05070 */
[----:B------:R-:W-:-:S02]  /*11610*/  ISETP.NE.AND P5, PT, R3, R4, PT ;  /* 0x000000040300720c */ /* 0x000fc40003fa5270 */
[----:B------:R-:W-:Y:S02]  /*11620*/  SEL R8, R8, R51, !P3 ;  /* 0x0000003308087207 */ /* 0x000fe40005800000 */
[----:B------:R-:W-:Y:S02]  /*11630*/  ISETP.GE.U32.AND P4, PT, R9, R54, PT ;  /* 0x000000360900720c */ /* 0x000fe40003f86070 */
[----:B------:R-:W-:Y:S02]  /*11640*/  SEL R0, R13, R18, !P0 ;  /* 0x000000120d007207 */ /* 0x000fe40004000000 */
[----:B------:R-:W-:Y:S02]  /*11650*/  SEL R21, R10, R21, !P2 ;  /* 0x000000150a157207 */ /* 0x000fe40005000000 */
[----:B------:R-:W-:Y:S02]  /*11660*/  ISETP.GE.U32.AND P3, PT, R3, R4, PT ;  /* 0x000000040300720c */ /* 0x000fe40003f66070 */
[----:B------:R-:W-:-:S02]  /*11670*/  ISETP.GE.AND.EX P4, PT, R8, R53, PT, P4 ;  /* 0x000000350800720c */ /* 0x000fc40003f86340 */
[----:B------:R-:W-:Y:S02]  /*11680*/  SEL R15, R37, R46, !P0 ;  /* 0x0000002e250f7207 */ /* 0x000fe40004000000 */
[----:B------:R-:W-:Y:S02]  /*11690*/  LOP3.LUT R16, R25, 0xff, RZ, 0xc0, !PT ;  /* 0x000000ff19107812 */ /* 0x000fe400078ec0ff */
[----:B------:R-:W-:Y:S02]  /*116a0*/  LOP3.LUT R19, R26, 0xff, RZ, 0xc0, !PT ;  /* 0x000000ff1a137812 */ /* 0x000fe400078ec0ff */
[----:B------:R-:W-:Y:S02]  /*116b0*/  LOP3.LUT R3, R0, 0xff, RZ, 0xc0, !PT ;  /* 0x000000ff00037812 */ /* 0x000fe400078ec0ff */
[----:B------:R-:W-:Y:S02]  /*116c0*/  LOP3.LUT R4, R5, 0xff, RZ, 0xc0, !PT ;  /* 0x000000ff05047812 */ /* 0x000fe400078ec0ff */
[----:B------:R-:W-:-:S02]  /*116d0*/  SEL R13, R39, R48, !P1 ;  /* 0x00000030270d7207 */ /* 0x000fc40004800000 */
[----:B------:R-:W-:Y:S02]  /*116e0*/  LOP3.LUT R29, R28, 0xff, RZ, 0xc0, !PT ;  /* 0x000000ff1c1d7812 */ /* 0x000fe400078ec0ff */
[----:B------:R-:W-:Y:S02]  /*116f0*/  LOP3.LUT R6, R21, 0xff, RZ, 0xc0, !PT ;  /* 0x000000ff15067812 */ /* 0x000fe400078ec0ff */
[----:B------:R-:W-:Y:S02]  /*11700*/  SEL R14, R38, R45, !P0 ;  /* 0x0000002d260e7207 */ /* 0x000fe40004000000 */
[----:B------:R-:W-:Y:S02]  /*11710*/  SEL R7, RZ, 0xffffffff, P4 ;  /* 0xffffffffff077807 */ /* 0x000fe40002000000 */
[----:B------:R-:W-:Y:S02]  /*11720*/  ISETP.GE.U32.AND P0, PT, R15, R56, PT ;  /* 0x000000380f00720c */ /* 0x000fe40003f06070 */
[----:B------:R-:W-:-:S02]  /*11730*/  ISETP.NE.AND P6, PT, R3, R16, PT ;  /* 0x000000100300720c */ /* 0x000fc40003fc5270 */
[----:B------:R-:W-:Y:S02]  /*11740*/  ISETP.NE.AND P4, PT, R4, R19, PT ;  /* 0x000000130400720c */ /* 0x000fe40003f85270 */
[----:B------:R-:W-:Y:S02]  /*11750*/  SEL R11, R41, R50, !P2 ;  /* 0x00000032290b7207 */ /* 0x000fe40005000000 */
[----:B------:R-:W-:Y:S02]  /*11760*/  SEL R10, R42, R49, !P2 ;  /* 0x000000312a0a7207 */ /* 0x000fe40005000000 */
[----:B------:R-:W-:Y:S02]  /*11770*/  @P5 SEL R7, RZ, 0xffffffff, P3 ;  /* 0xffffffffff075807 */ /* 0x000fe40001800000 */
[----:B------:R-:W-:Y:S02]  /*11780*/  SEL R12, R12, R47, !P1 ;  /* 0x0000002f0c0c7207 */ /* 0x000fe40004800000 */
[----:B------:R-:W-:-:S02]  /*11790*/  ISETP.GE.U32.AND P2, PT, R13, R58, PT ;  /* 0x0000003a0d00720c */ /* 0x000fc40003f46070 */
        /* <DEDUP_REMOVED lines=10> */
[----:B------:R-:W-:Y:S02]  /*11840*/  @P6 SEL R3, RZ, 0xffffffff, P5 ;  /* 0xffffffffff036807 */ /* 0x000fe40002800000 */
[----:B------:R-:W-:-:S02]  /*11850*/  @P4 SEL R4, RZ, 0xffffffff, P0 ;  /* 0xffffffffff044807 */ /* 0x000fc40000000000 */
[----:B------:R-:W-:Y:S02]  /*11860*/  SEL R6, RZ, 0xffffffff, P1 ;  /* 0xffffffffff067807 */ /* 0x000fe40000800000 */
        /* <DEDUP_REMOVED lines=22> */
[----:B------:R-:W-:-:S02]  /*119d0*/  PRMT R11, R0, 0x7610, R11 ;  /* 0x00007610000b7816 */ /* 0x000fc4000000000b */
.L_x_4198:
[----:B------:R-:W-:Y:S05]  /*119e0*/  BSYNC B6 ;  /* 0x0000000000067941 */ /* 0x000fea0003800000 */
.L_x_4197:
        /* <DEDUP_REMOVED lines=18> */
.L_x_4251:
        /* <DEDUP_REMOVED lines=10> */
[----:B------:R-:W-:Y:S02]  /*11bb0*/  LOP3.LUT R6, R9, 0xff, RZ, 0xc0, !PT ;  /* 0x000000ff09067812 */ /* 0x000fe400078ec0ff */
[----:B------:R-:W-:Y:S01]  /*11bc0*/  LOP3.LUT R8, R7, 0xff, RZ, 0xc0, !PT ;  /* 0x000000ff07087812 */ /* 0x000fe200078ec0ff */
[----:B------:R-:W-:Y:S01]  /*11bd0*/  IMAD.SHL.U32 R24, R0, 0x40, RZ ;  /* 0x0000004000187824 */ /* 0x000fe200078e00ff */
[----:B------:R-:W-:Y:S02]  /*11be0*/  LOP3.LUT R0, R11, 0xff, RZ, 0xc0, !PT ;  /* 0x000000ff0b007812 */ /* 0x000fe400078ec0ff */
[----:B------:R-:W-:Y:S02]  /*11bf0*/  LOP3.LUT R10, R3, 0xff, RZ, 0xc0, !PT ;  /* 0x000000ff030a7812 */ /* 0x000fe400078ec0ff */
[----:B------:R-:W1:Y:S04]  /*11c00*/  LDS.U8 R27, [R24+0x10] ;  /* 0x00001000181b7984 */ /* 0x000e680000000000 */
[----:B------:R-:W2:Y:S04]  /*11c10*/  LDS.U8 R29, [R24+0x20] ;  /* 0x00002000181d7984 */ /* 0x000ea80000000000 */
[----:B0-----:R-:W0:Y:S04]  /*11c20*/  LDS.64 R4, [R24+0x18] ;  /* 0x0000180018047984 */ /* 0x001e280000000a00 */
[----:B------:R-:W3:Y:S04]  /*11c30*/  LDS.64 R12, [R24+0x28] ;  /* 0x00002800180c7984 */ /* 0x000ee80000000a00 */
[----:B------:R-:W4:Y:S04]  /*11c40*/  LDS.U8 R31, [R24+0x30] ;  /* 0x00003000181f7984 */ /* 0x000f280000000000 */
[----:B------:R-:W5:Y:S04]  /*11c50*/  LDS.U8 R33, [R24+0x40] ;  /* 0x0000400018217984 */ /* 0x000f680000000000 */
[----:B------:R-:W5:Y:S04]  /*11c60*/  LDS.64 R14, [R24+0x38] ;  /* 0x00003800180e7984 */ /* 0x000f680000000a00 */
[----:B------:R-:W5:Y:S01]  /*11c70*/  LDS.64 R20, [R24+0x48] ;  /* 0x0000480018147984 */ /* 0x000f620000000a00 */
[----:B-1----:R-:W-:-:S02]  /*11c80*/  ISETP.NE.AND P4, PT, R0, R27, PT ;  /* 0x0000001b0000720c */ /* 0x002fc40003f85270 */
[----:B------:R-:W-:Y:S02]  /*11c90*/  ISETP.GE.U32.AND P5, PT, R0, R27, PT ;  /* 0x0000001b0000720c */ /* 0x000fe40003fa6070 */
[-C--:B--2---:R-:W-:Y:S02]  /*11ca0*/  ISETP.NE.AND P3, PT, R6, R29.reuse, PT ;  /* 0x0000001d0600720c */ /* 0x084fe40003f65270 */
[----:B------:R-:W-:Y:S02]  /*11cb0*/  SEL R0, RZ, 0xffffffff, P5 ;  /* 0xffffffffff007807 */ /* 0x000fe40002800000 */
[----:B0-----:R-:W-:Y:S02]  /*11cc0*/  ISETP.GE.U32.AND P0, PT, R56, R4, PT ;  /* 0x000000043800720c */ /* 0x001fe40003f06070 */
[----:B------:R-:W-:Y:S02]  /*11cd0*/  ISETP.GE.U32.AND P6, PT, R6, R29, PT ;  /* 0x0000001d0600720c */ /* 0x000fe40003fc6070 */
[----:B------:R-:W-:-:S02]  /*11ce0*/  ISETP.GE.AND.EX P0, PT, R57, R5, PT, P0 ;  /* 0x000000053900720c */ /* 0x000fc40003f06300 */
[----:B---3--:R-:W-:Y:S02]  /*11cf0*/  ISETP.GE.U32.AND P1, PT, R58, R12, PT ;  /* 0x0000000c3a00720c */ /* 0x008fe40003f26070 */
[----:B------:R-:W-:Y:S02]  /*11d00*/  @!P4 SEL R0, RZ, 0xffffffff, P0 ;  /* 0xffffffffff00c807 */ /* 0x000fe40000000000 */
[----:B----4-:R-:W-:Y:S02]  /*11d10*/  ISETP.NE.AND P5, PT, R8, R31, PT ;  /* 0x0000001f0800720c */ /* 0x010fe40003fa5270 */
[----:B------:R-:W-:Y:S02]  /*11d20*/  ISETP.GE.AND.EX P1, PT, R59, R13, PT, P1 ;  /* 0x0000000d3b00720c */ /* 0x000fe40003f26310 */
[----:B-----5:R-:W-:Y:S02]  /*11d30*/  ISETP.NE.AND P4, PT, R10, R33, PT ;  /* 0x000000210a00720c */ /* 0x020fe40003f85270 */
[----:B------:R-:W-:-:S02]  /*11d40*/  SEL R6, RZ, 0xffffffff, P6 ;  /* 0xffffffffff067807 */ /* 0x000fc40003000000 */
[----:B------:R-:W-:Y:S02]  /*11d50*/  @!P3 SEL R6, RZ, 0xffffffff, P1 ;  /* 0xffffffffff06b807 */ /* 0x000fe40000800000 */
[----:B------:R-:W-:Y:S02]  /*11d60*/  ISETP.GE.U32.AND P3, PT, R74, R14, PT ;  /* 0x0000000e4a00720c */ /* 0x000fe40003f66070 */
[----:B------:R-:W-:Y:S02]  /*11d70*/  ISETP.GE.U32.AND P1, PT, R18, R20, PT ;  /* 0x000000141200720c */ /* 0x000fe40003f26070 */
[----:B------:R-:W-:Y:S02]  /*11d80*/  ISETP.GE.U32.AND P6, PT, R8, R31, PT ;  /* 0x0000001f0800720c */ /* 0x000fe40003fc6070 */
[----:B------:R-:W-:Y:S02]  /*11d90*/  ISETP.GE.U32.AND P0, PT, R10, R33, PT ;  /* 0x000000210a00720c */ /* 0x000fe40003f06070 */
[----:B------:R-:W-:-:S02]  /*11da0*/  ISETP.GE.AND.EX P3, PT, R75, R15, PT, P3 ;  /* 0x0000000f4b00720c */ /* 0x000fc40003f66330 */
[----:B------:R-:W-:Y:S02]  /*11db0*/  ISETP.GE.AND.EX P1, PT, R19, R21, PT, P1 ;  /* 0x000000151300720c */ /* 0x000fe40003f26310 */
[----:B------:R-:W-:Y:S02]  /*11dc0*/  LOP3.LUT R0, R0, 0x1, RZ, 0xc0, !PT ;  /* 0x0000000100007812 */ /* 0x000fe400078ec0ff */
[----:B------:R-:W-:Y:S02]  /*11dd0*/  SEL R8, RZ, 0xffffffff, P6 ;  /* 0xffffffffff087807 */ /* 0x000fe40003000000 */
        /* <DEDUP_REMOVED lines=34> */
.L_x_4250:
[----:B------:R-:W-:Y:S05]  /*12000*/  BSYNC B0 ;  /* 0x0000000000007941 */ /* 0x000fea0003800000 */
.L_x_4249:
[----:B0-----:R-:W-:Y:S01]  /*12010*/  IMAD.MOV.U32 R0, RZ, RZ, R16 ;  /* 0x000000ffff007224 */ /* 0x001fe200078e0010 */
[----:B------:R-:W-:Y:S05]  /*12020*/  @P2 BRA `(.L_x_4251) ;  /* 0xfffffae000002947 */ /* 0x000fea000383ffff */
.L_x_4248:
        /* <DEDUP_REMOVED lines=23> */
.L_x_4256:
        /* <DEDUP_REMOVED lines=8> */
[----:B------:R-:W-:Y:S02]  /*12220*/  LOP3.LUT R29, R11, 0xff, RZ, 0xc0, !PT ;  /* 0x000000ff0b1d7812 */ /* 0x000fe400078ec0ff */
[----:B------:R-:W-:Y:S02]  /*12230*/  LOP3.LUT R31, R9, 0xff, RZ, 0xc0, !PT ;  /* 0x000000ff091f7812 */ /* 0x000fe400078ec0ff */
[----:B0-----:R-:W0:Y:S04]  /*12240*/  LDS.U8 R6, [R0] ;  /* 0x0000000000067984 */ /* 0x001e280000000000 */
[----:B------:R-:W1:Y:S04]  /*12250*/  LDS.64 R4, [R0+0x8] ;  /* 0x0000080000047984 */ /* 0x000e680000000a00 */
[----:B------:R-:W2:Y:S04]  /*12260*/  LDS.U8 R10, [R0+0x10] ;  /* 0x00001000000a7984 */ /* 0x000ea80000000000 */
[----:B------:R-:W3:Y:S04]  /*12270*/  LDS.U8 R16, [R0+0x20] ;  /* 0x0000200000107984 */ /* 0x000ee80000000000 */
[----:B------:R-:W4:Y:S04]  /*12280*/  LDS.64 R12, [R0+0x18] ;  /* 0x00001800000c7984 */ /* 0x000f280000000a00 */
[----:B------:R-:W5:Y:S04]  /*12290*/  LDS.U8 R26, [R0+0x30] ;  /* 0x00003000001a7984 */ /* 0x000f680000000000 */
[----:B------:R-:W4:Y:S04]  /*122a0*/  LDS.64 R14, [R0+0x28] ;  /* 0x00002800000e7984 */ /* 0x000f280000000a00 */
[----:B------:R0:W5:Y:S02]  /*122b0*/  LDS.64 R20, [R0+0x38] ;  /* 0x0000380000147984 */ /* 0x0001640000000a00 */
[----:B0-----:R-:W-:-:S02]  /*122c0*/  ISETP.NE.AND P6, PT, R29, R6, PT ;  /* 0x000000061d00720c */ /* 0x001fc40003fc5270 */
[----:B------:R-:W-:Y:S02]  /*122d0*/  ISETP.GE.U32.AND P1, PT, R29, R6, PT ;  /* 0x000000061d00720c */ /* 0x000fe40003f26070 */
[----:B-1----:R-:W-:Y:S02]  /*122e0*/  ISETP.GE.U32.AND P5, PT, R56, R4, PT ;  /* 0x000000043800720c */ /* 0x002fe40003fa6070 */
[----:B------:R-:W-:Y:S02]  /*122f0*/  LOP3.LUT R29, R7, 0xff, RZ, 0xc0, !PT ;  /* 0x000000ff071d7812 */ /* 0x000fe400078ec0ff */
[CC--:B--2---:R-:W-:Y:S02]  /*12300*/  ISETP.NE.AND P4, PT, R31.reuse, R10.reuse, PT ;  /* 0x0000000a1f00720c */ /* 0x0c4fe40003f85270 */
[----:B------:R-:W-:Y:S02]  /*12310*/  ISETP.GE.U32.AND P0, PT, R31, R10, PT ;  /* 0x0000000a1f00720c */ /* 0x000fe40003f06070 */
[----:B------:R-:W-:-:S02]  /*12320*/  ISETP.GE.AND.EX P5, PT, R57, R5, PT, P5 ;  /* 0x000000053900720c */ /* 0x000fc40003fa6350 */
[----:B------:R-:W-:Y:S02]  /*12330*/  LOP3.LUT R31, R3, 0xff, RZ, 0xc0, !PT ;  /* 0x000000ff031f7812 */ /* 0x000fe400078ec0ff */
[----:B------:R-:W-:Y:S02]  /*12340*/  SEL R8, RZ, 0xffffffff, P1 ;  /* 0xffffffffff087807 */ /* 0x000fe40000800000 */
[----:B------:R-:W-:Y:S02]  /*12350*/  @!P6 SEL R8, RZ, 0xffffffff, P5 ;  /* 0xffffffffff08e807 */ /* 0x000fe40002800000 */
[CC--:B---3--:R-:W-:Y:S02]  /*12360*/  ISETP.NE.AND P3, PT, R29.reuse, R16.reuse, PT ;  /* 0x000000101d00720c */ /* 0x0c8fe40003f65270 */
[----:B------:R-:W-:Y:S02]  /*12370*/  ISETP.GE.U32.AND P2, PT, R29, R16, PT ;  /* 0x000000101d00720c */ /* 0x000fe40003f46070 */
[----:B----4-:R-:W-:-:S02]  /*12380*/  ISETP.GE.U32.AND P1, PT, R58, R12, PT ;  /* 0x0000000c3a00720c */ /* 0x010fc40003f26070 */
[----:B-----5:R-:W-:Y:S02]  /*12390*/  ISETP.NE.AND P5, PT, R31, R26, PT ;  /* 0x0000001a1f00720c */ /* 0x020fe40003fa5270 */
[----:B------:R-:W-:Y:S02]  /*123a0*/  SEL R0, RZ, 0xffffffff, P0 ;  /* 0xffffffffff007807 */ /* 0x000fe40000000000 */
[----:B------:R-:W-:Y:S02]  /*123b0*/  ISETP.GE.AND.EX P1, PT, R59, R13, PT, P1 ;  /* 0x0000000d3b00720c */ /* 0x000fe40003f26310 */
[----:B------:R-:W-:Y:S02]  /*123c0*/  SEL R24, RZ, 0xffffffff, P2 ;  /* 0xffffffffff187807 */ /* 0x000fe40001000000 */
[----:B------:R-:W-:Y:S02]  /*123d0*/  ISETP.GE.U32.AND P0, PT, R74, R14, PT ;  /* 0x0000000e4a00720c */ /* 0x000fe40003f06070 */
[----:B------:R-:W-:-:S02]  /*123e0*/  ISETP.GE.U32.AND P2, PT, R18, R20, PT ;  /* 0x000000141200720c */ /* 0x000fc40003f46070 */
[----:B------:R-:W-:Y:S02]  /*123f0*/  LOP3.LUT R8, R8, 0x1, RZ, 0xc0, !PT ;  /* 0x0000000108087812 */ /* 0x000fe400078ec0ff */
[----:B------:R-:W-:Y:S02]  /*12400*/  ISETP.GE.U32.AND P6, PT, R31, R26, PT ;  /* 0x0000001a1f00720c */ /* 0x000fe40003fc6070 */
        /* <DEDUP_REMOVED lines=37> */
.L_x_4255:
[----:B------:R-:W-:Y:S05]  /*12660*/  BSYNC B0 ;  /* 0x0000000000007941 */ /* 0x000fea0003800000 */
.L_x_4254:
[----:B------:R-:W-:-:S04]  /*12670*/  SHF.R.S32.HI R25, RZ, 0x1, R25 ;  /* 0x00000001ff197819 */ /* 0x000fc80000011419 */
[----:B------:R-:W-:-:S13]  /*12680*/  ISETP.GE.AND P0, PT, R25, 0x20, PT ;  /* 0x000000201900780c */ /* 0x000fda0003f06270 */
[----:B------:R-:W-:Y:S05]  /*12690*/  @P0 BRA `(.L_x_4256) ;  /* 0xfffffb0000000947 */ /* 0x000fea000383ffff */
[----:B------:R-:W-:-:S05]  /*126a0*/  IMAD.MOV.U32 R0, RZ, RZ, 0x20 ;  /* 0x00000020ff007424 */ /* 0x000fca00078e00ff */
.L_x_4253:
[----:B------:R-:W-:Y:S01]  /*126b0*/  ISETP.GE.AND P0, PT, R0, 0x2, PT ;  /* 0x000000020000780c */ /* 0x000fe20003f06270 */
[----:B------:R-:W-:Y:S01]  /*126c0*/  WARPSYNC 0xffffffff ;  /* 0xffffffff00007948 */ /* 0x000fe20003800000 */
[----:B------:R-:W-:Y:S11]  /*126d0*/  BAR.SYNC.DEFER_BLOCKING 0x0 ;  /* 0x0000000000007b1d */ /* 0x000ff60000010000 */
[----:B------:R-:W-:Y:S05]  /*126e0*/  @!P0 BRA `(.L_x_4252) ;  /* 0x0000048000008947 */ /* 0x000fea0003800000 */
[----:B------:R-:W-:-:S04]  /*126f0*/  IMAD.MOV.U32 R5, RZ, RZ, 0x1 ;  /* 0x00000001ff057424 */ /* 0x000fc800078e00ff */
.L_x_4257:
[----:B------:R-:W-:Y:S01]  /*12700*/  LOP3.LUT R4, R11, 0xff, RZ, 0xc0, !PT ;  /* 0x000000ff0b047812 */ /* 0x000fe200078ec0ff */
[----:B------:R-:W1:Y:S01]  /*12710*/  SHFL.DOWN PT, R13, R56, R5, 0x1f ;  /* 0x08001f05380d7589 */ /* 0x000e6200000e0000 */
[----:B0-----:R-:W-:-:S02]  /*12720*/  LOP3.LUT R16, R7, 0xff, RZ, 0xc0, !PT ;  /* 0x000000ff07107812 */ /* 0x001fc400078ec0ff */
[----:B------:R-:W-:Y:S01]  /*12730*/  LOP3.LUT R10, R9, 0xff, RZ, 0xc0, !PT ;  /* 0x000000ff090a7812 */ /* 0x000fe200078ec0ff */
[----:B------:R-:W0:Y:S01]  /*12740*/  SHFL.DOWN PT, R6, R57, R5, 0x1f ;  /* 0x08001f0539067589 */ /* 0x000e2200000e0000 */
[----:B------:R-:W-:Y:S02]  /*12750*/  LOP3.LUT R26, R3, 0xff, RZ, 0xc0, !PT ;  /* 0x000000ff031a7812 */ /* 0x000fe400078ec0ff */
[----:B------:R-:W-:Y:S01]  /*12760*/  LOP3.LUT R8, R11, 0xff, RZ, 0xc0, !PT ;  /* 0x000000ff0b087812 */ /* 0x000fe200078ec0ff */
[----:B------:R-:W2:Y:S01]  /*12770*/  SHFL.DOWN PT, R4, R4, R5, 0x1f ;  /* 0x08001f0504047589 */ /* 0x000ea200000e0000 */
[----:B------:R-:W-:Y:S02]  /*12780*/  LOP3.LUT R24, R7, 0xff, RZ, 0xc0, !PT ;  /* 0x000000ff07187812 */ /* 0x000fe400078ec0ff */
[----:B------:R-:W-:Y:S01]  /*12790*/  LOP3.LUT R14, R9, 0xff, RZ, 0xc0, !PT ;  /* 0x000000ff090e7812 */ /* 0x000fe200078ec0ff */
[----:B------:R-:W3:Y:S01]  /*127a0*/  SHFL.DOWN PT, R16, R16, R5, 0x1f ;  /* 0x08001f0510107589 */ /* 0x000ee200000e0000 */
[----:B------:R-:W-:-:S03]  /*127b0*/  LOP3.LUT R30, R3, 0xff, RZ, 0xc0, !PT ;  /* 0x000000ff031e7812 */ /* 0x000fc600078ec0ff */
[----:B------:R-:W4:Y:S04]  /*127c0*/  SHFL.DOWN PT, R21, R58, R5, 0x1f ;  /* 0x08001f053a157589 */ /* 0x000f2800000e0000 */
[----:B------:R-:W5:Y:S04]  /*127d0*/  SHFL.DOWN PT, R10, R10, R5, 0x1f ;  /* 0x08001f050a0a7589 */ /* 0x000f6800000e0000 */
[----:B------:R-:W5:Y:S01]  /*127e0*/  SHFL.DOWN PT, R25, R74, R5, 0x1f ;  /* 0x08001f054a197589 */ /* 0x000f6200000e0000 */
[----:B-1----:R-:W-:-:S03]  /*127f0*/  ISETP.GE.U32.AND P4, PT, R56, R13, PT ;  /* 0x0000000d3800720c */ /* 0x002fc60003f86070 */
[----:B------:R-:W1:Y:S01]  /*12800*/  SHFL.DOWN PT, R12, R59, R5, 0x1f ;  /* 0x08001f053b0c7589 */ /* 0x000e6200000e0000 */
[----:B0-----:R-:W-:-:S03]  /*12810*/  ISETP.GE.AND.EX P4, PT, R57, R6, PT, P4 ;  /* 0x000000063900720c */ /* 0x001fc60003f86340 */
[----:B------:R-:W0:Y:S01]  /*12820*/  SHFL.DOWN PT, R26, R26, R5, 0x1f ;  /* 0x08001f051a1a7589 */ /* 0x000e2200000e0000 */
[----:B--2---:R-:W-:-:S03]  /*12830*/  LOP3.LUT R15, R4, 0xff, RZ, 0xc0, !PT ;  /* 0x000000ff040f7812 */ /* 0x004fc600078ec0ff */
[----:B------:R-:W2:Y:S01]  /*12840*/  SHFL.DOWN PT, R20, R75, R5, 0x1f ;  /* 0x08001f054b147589 */ /* 0x000ea200000e0000 */
[-C--:B------:R-:W-:Y:S02]  /*12850*/  ISETP.NE.AND P5, PT, R8, R15.reuse, PT ;  /* 0x0000000f0800720c */ /* 0x080fe40003fa5270 */
[----:B---3--:R-:W-:Y:S01]  /*12860*/  LOP3.LUT R27, R16, 0xff, RZ, 0xc0, !PT ;  /* 0x000000ff101b7812 */ /* 0x008fe200078ec0ff */
[----:B------:R-:W3:Y:S01]  /*12870*/  SHFL.DOWN PT, R29, R18, R5, 0x1f ;  /* 0x08001f05121d7589 */ /* 0x000ee200000e0000 */
[----:B------:R-:W-:Y:S02]  /*12880*/  ISETP.GE.U32.AND P3, PT, R8, R15, PT ;  /* 0x0000000f0800720c */ /* 0x000fe40003f66070 */
[----:B------:R-:W-:Y:S01]  /*12890*/  SEL R8, RZ, 0xffffffff, P4 ;  /* 0xffffffffff087807 */ /* 0x000fe20002000000 */
[----:B------:R1:W3:Y:S01]  /*128a0*/  SHFL.DOWN PT, R28, R19, R5, 0x1f ;  /* 0x08001f05131c7589 */ /* 0x0002e200000e0000 */
[----:B----4-:R-:W-:Y:S02]  /*128b0*/  ISETP.GE.U32.AND P0, PT, R58, R21, PT ;  /* 0x000000153a00720c */ /* 0x010fe40003f06070 */
[----:B------:R-:W-:-:S02]  /*128c0*/  ISETP.NE.AND P4, PT, R24, R27, PT ;  /* 0x0000001b1800720c */ /* 0x000fc40003f85270 */
[----:B-----5:R-:W-:Y:S02]  /*128d0*/  LOP3.LUT R15, R10, 0xff, RZ, 0xc0, !PT ;  /* 0x000000ff0a0f7812 */ /* 0x020fe400078ec0ff */
[----:B------:R-:W-:Y:S02]  /*128e0*/  ISETP.GE.U32.AND P2, PT, R74, R25, PT ;  /* 0x000000194a00720c */ /* 0x000fe40003f46070 */
[----:B-1----:R-:W-:Y:S01]  /*128f0*/  ISETP.GE.AND.EX P0, PT, R59, R12, PT, P0 ;  /* 0x0000000c3b00720c */ /* 0x002fe20003f06300 */
[----:B------:R-:W-:Y:S01]  /*12900*/  IMAD.SHL.U32 R5, R5, 0x2, RZ ;  /* 0x0000000205057824 */ /* 0x000fe200078e00ff */
[----:B------:R-:W-:Y:S02]  /*12910*/  @P5 SEL R8, RZ, 0xffffffff, P3 ;  /* 0xffffffffff085807 */ /* 0x000fe40001800000 */
[----:B0-----:R-:W-:Y:S02]  /*12920*/  LOP3.LUT R31, R26, 0xff, RZ, 0xc0, !PT ;  /* 0x000000ff1a1f7812 */ /* 0x001fe400078ec0ff */
[----:B------:R-:W-:-:S02]  /*12930*/  ISETP.NE.AND P6, PT, R14, R15, PT ;  /* 0x0000000f0e00720c */ /* 0x000fc40003fc5270 */
[----:B------:R-:W-:Y:S02]  /*12940*/  ISETP.GE.U32.AND P5, PT, R14, R15, PT ;  /* 0x0000000f0e00720c */ /* 0x000fe40003fa6070 */
[----:B--2---:R-:W-:Y:S02]  /*12950*/  ISETP.GE.AND.EX P2, PT, R75, R20, PT, P2 ;  /* 0x000000144b00720c */ /* 0x004fe40003f46320 */
[----:B------:R-:W-:Y:S02]  /*12960*/  SEL R14, RZ, 0xffffffff, P0 ;  /* 0xffffffffff0e7807 */ /* 0x000fe40000000000 */
[----:B------:R-:W-:Y:S02]  /*12970*/  ISETP.NE.AND P3, PT, R30, R31, PT ;  /* 0x0000001f1e00720c */ /* 0x000fe40003f65270 */
[----:B------:R-:W-:Y:S02]  /*12980*/  ISETP.GE.U32.AND P0, PT, R24, R27, PT ;  /* 0x0000001b1800720c */ /* 0x000fe40003f06070 */
[----:B------:R-:W-:-:S02]  /*12990*/  LOP3.LUT R8, R8, 0x1, RZ, 0xc0, !PT ;  /* 0x0000000108087812 */ /* 0x000fc400078ec0ff */
[----:B------:R-:W-:Y:S02]  /*129a0*/  SEL R15, RZ, 0xffffffff, P2 ;  /* 0xffffffffff0f7807 */ /* 0x000fe40001000000 */
[----:B---3--:R-:W-:Y:S02]  /*129b0*/  ISETP.GE.U32.AND P1, PT, R18, R29, PT ;  /* 0x0000001d1200720c */ /* 0x008fe40003f26070 */
[----:B------:R-:W-:Y:S02]  /*129c0*/  @P4 SEL R15, RZ, 0xffffffff, P0 ;  /* 0xffffffffff0f4807 */ /* 0x000fe40000000000 */
[----:B------:R-:W-:Y:S02]  /*129d0*/  ISETP.NE.U32.AND P0, PT, R8, 0x1, PT ;  /* 0x000000010800780c */ /* 0x000fe40003f05070 */
[----:B------:R-:W-:Y:S02]  /*129e0*/  ISETP.GE.AND.EX P1, PT, R19, R28, PT, P1 ;  /* 0x0000001c1300720c */ /* 0x000fe40003f26310 */
[----:B------:R-:W-:-:S02]  /*129f0*/  ISETP.GE.U32.AND P2, PT, R30, R31, PT ;  /* 0x0000001f1e00720c */ /* 0x000fc40003f46070 */
        /* <DEDUP_REMOVED lines=23> */
.L_x_4252:
[----:B------:R-:W-:Y:S01]  /*12b70*/  ISETP.NE.AND P0, PT, RZ, c[0x0][0x34c], PT ;  /* 0x0000d300ff007a0c */ /* 0x000fe20003f05270 */
[----:B------:R-:W-:Y:S02]  /*12b80*/  IMAD.MOV.U32 R25, RZ, RZ, RZ ;  /* 0x000000ffff197224 */ /* 0x000fe400078e00ff */
[----:B0-----:R-:W-:-:S10]  /*12b90*/  IMAD.MOV.U32 R26, RZ, RZ, RZ ;  /* 0x000000ffff1a7224 */ /* 0x001fd400078e00ff */
        /* <DEDUP_REMOVED lines=201> */
.L_x_4258:
        /* <DEDUP_REMOVED lines=200> */
.L_x_4259:
        /* <DEDUP_REMOVED lines=202> */
.L_x_4260:
        /* <DEDUP_REMOVED lines=200> */
.L_x_4261:
        /* <DEDUP_REMOVED lines=10> */
.L_x_4267:
        /* <DEDUP_REMOVED lines=9> */
[----:B------:R-:W-:Y:S05]  /*15f00*/  CALL.REL.NOINC `($__internal_41_$__cuda_sm20_rem_u64) ;  /* 0x0000908000007944 */ /* 0x000fea0003c00000 */
[----:B------:R-:W-:Y:S02]  /*15f10*/  IMAD.MOV.U32 R12, RZ, RZ, R4 ;  /* 0x000000ffff0c7224 */ /* 0x000fe400078e0004 */
[----:B------:R-:W-:Y:S01]  /*15f20*/  IMAD.MOV.U32 R13, RZ, RZ, R15 ;  /* 0x000000ffff0d7224 */ /* 0x000fe200078e000f */
[----:B------:R-:W-:Y:S05]  /*15f30*/  BRA `(.L_x_4266) ;  /* 0x0000013000007947 */ /* 0x000fea0003800000 */
.L_x_4265:
        /* <DEDUP_REMOVED lines=19> */
.L_x_4266:
[----:B------:R-:W-:Y:S05]  /*16070*/  BSYNC B1 ;  /* 0x0000000000017941 */ /* 0x000fea0003800000 */
.L_x_4264:
[----:B------:R-:W-:Y:S01]  /*16080*/  ISETP.NE.U32.AND P0, PT, R12, RZ, PT ;  /* 0x000000ff0c00720c */ /* 0x000fe20003f05070 */
[----:B------:R-:W-:Y:S02]  /*16090*/  IMAD.MOV.U32 R6, RZ, RZ, R0 ;  /* 0x000000ffff067224 */ /* 0x000fe400078e0000 */
[----:B------:R-:W-:Y:S01]  /*160a0*/  IMAD.MOV.U32 R8, RZ, RZ, R5 ;  /* 0x000000ffff087224 */ /* 0x000fe200078e0005 */
[----:B------:R-:W-:-:S13]  /*160b0*/  ISETP.NE.AND.EX P0, PT, R13, RZ, PT, P0 ;  /* 0x000000ff0d00720c */ /* 0x000fda0003f05300 */
[----:B------:R-:W-:Y:S05]  /*160c0*/  @P0 BRA `(.L_x_4267) ;  /* 0xfffffda000000947 */ /* 0x000fea000383ffff */
[----:B------:R-:W-:Y:S05]  /*160d0*/  BSYNC B0 ;  /* 0x0000000000007941 */ /* 0x000fea0003800000 */
.L_x_4263:
[----:B------:R-:W-:Y:S01]  /*160e0*/  ISETP.NE.U32.AND P2, PT, R5, RZ, PT ;  /* 0x000000ff0500720c */ /* 0x000fe20003f45070 */
[----:B------:R-:W-:-:S12]  /*160f0*/  BSSY B0, `(.L_x_4268) ;  /* 0x000001c000007945 */ /* 0x000fd80003800000 */
[----:B------:R-:W-:Y:S05]  /*16100*/  @!P2 BRA `(.L_x_4269) ;  /* 0x000000700000a947 */ /* 0x000fea0003800000 */
[----:B------:R-:W-:Y:S01]  /*16110*/  IMAD.MOV.U32 R8, RZ, RZ, 0x10 ;  /* 0x00000010ff087424 */ /* 0x000fe200078e00ff */
[----:B------:R-:W-:Y:S01]  /*16120*/  MOV R4, 0x16150 ;  /* 0x0001615000047802 */ /* 0x000fe20000000f00 */
[----:B------:R-:W-:Y:S02]  /*16130*/  IMAD.MOV.U32 R10, RZ, RZ, RZ ;  /* 0x000000ffff0a7224 */ /* 0x000fe400078e00ff */
[----:B------:R-:W-:Y:S05]  /*16140*/  CALL.REL.NOINC `($__internal_40_$__cuda_sm20_div_u64) ;  /* 0x000089e000007944 */ /* 0x000fea0003c00000 */
[----:B------:R-:W-:Y:S02]  /*16150*/  IMAD.MOV.U32 R12, RZ, RZ, R6 ;  /* 0x000000ffff0c7224 */ /* 0x000fe400078e0006 */
[----:B------:R-:W-:Y:S01]  /*16160*/  IMAD.MOV.U32 R13, RZ, RZ, R21 ;  /* 0x000000ffff0d7224 */ /* 0x000fe200078e0015 */
[----:B------:R-:W-:Y:S05]  /*16170*/  BRA `(.L_x_4270) ;  /* 0x0000013000007947 */ /* 0x000fea0003800000 */
.L_x_4269:
        /* <DEDUP_REMOVED lines=19> */
.L_x_4270:
[----:B------:R-:W-:Y:S05]  /*162b0*/  BSYNC B0 ;  /* 0x0000000000007941 */ /* 0x000fea0003800000 */
.L_x_4268:
[----:B------:R-:W-:Y:S01]  /*162c0*/  BSSY B0, `(.L_x_4271) ;  /* 0x000001c000007945 */ /* 0x000fe20003800000 */
        /* <DEDUP_REMOVED lines=8> */
.L_x_4272:
        /* <DEDUP_REMOVED lines=19> */
.L_x_4273:
[----:B------:R-:W-:Y:S05]  /*16480*/  BSYNC B0 ;  /* 0x0000000000007941 */ /* 0x000fea0003800000 */
.L_x_4271:
        /* <DEDUP_REMOVED lines=9> */
[----:B------:R-:W-:Y:S05]  /*16520*/  CALL.REL.NOINC `($__internal_40_$__cuda_sm20_div_u64) ;  /* 0x0000860000007944 */ /* 0x000fea0003c00000 */
[----:B------:R-:W-:Y:S02]  /*16530*/  IMAD.MOV.U32 R4, RZ, RZ, R6 ;  /* 0x000000ffff047224 */ /* 0x000fe400078e0006 */
[----:B------:R-:W-:Y:S01]  /*16540*/  IMAD.MOV.U32 R5, RZ, RZ, R21 ;  /* 0x000000ffff057224 */ /* 0x000fe200078e0015 */
[----:B------:R-:W-:Y:S05]  /*16550*/  BRA `(.L_x_4276) ;  /* 0x0000014000007947 */ /* 0x000fea0003800000 */
.L_x_4275:
        /* <DEDUP_REMOVED lines=20> */
.L_x_4276:
[----:B------:R-:W-:Y:S05]  /*166a0*/  BSYNC B0 ;  /* 0x0000000000007941 */ /* 0x000fea0003800000 */
.L_x_4274:
[----:B------:R-:W-:-:S04]  /*166b0*/  IADD3 R4, P0, R4, c[0x0][0x560], RZ ;  /* 0x0001580004047a10 */ /* 0x000fc80007f1e0ff */
[----:B------:R-:W-:-:S05]  /*166c0*/  IADD3.X R5, R5, c[0x0][0x564], RZ, P0, !PT ;  /* 0x0001590005057a10 */ /* 0x000fca00007fe4ff */
[----:B------:R-:W-:Y:S02]  /*166d0*/  IMAD.MOV.U32 R0, RZ, RZ, R5 ;  /* 0x000000ffff007224 */ /* 0x000fe400078e0005 */
.L_x_4262:
        /* <DEDUP_REMOVED lines=209> */
.L_x_4278:
        /* <DEDUP_REMOVED lines=200> */
.L_x_4279:
        /* <DEDUP_REMOVED lines=202> */
.L_x_4280:
        /* <DEDUP_REMOVED lines=200> */
.L_x_4281:
        /* <DEDUP_REMOVED lines=11> */
.L_x_4283:
[----:B------:R-:W-:Y:S05]  /*19a40*/  BSYNC B0 ;  /* 0x0000000000007941 */ /* 0x000fea0003800000 */
.L_x_4282:
        /* <DEDUP_REMOVED lines=19> */
.L_x_4285:
[----:B------:R-:W-:Y:S05]  /*19b80*/  BSYNC B0 ;  /* 0x0000000000007941 */ /* 0x000fea0003800000 */
.L_x_4284:
        /* <DEDUP_REMOVED lines=31> */
.L_x_4287:
[----:B------:R-:W-:Y:S05]  /*19d80*/  BSYNC B0 ;  /* 0x0000000000007941 */ /* 0x000fea0003800000 */
.L_x_4286:
        /* <DEDUP_REMOVED lines=40> */
.L_x_4292:
[----:B------:R-:W-:Y:S02]  /*1a010*/  IMAD.MOV.U32 R31, RZ, RZ, 0x40 ;  /* 0x00000040ff1f7424 */ /* 0x000fe400078e00ff */
[----:B------:R-:W-:-:S04]  /*1a020*/  IMAD R30, R8, c[0x0][0x10], R27 ;  /* 0x00000400081e7a24 */ /* 0x000fc800078e021b */
[----:B------:R-:W-:-:S05]  /*1a030*/  IMAD.WIDE.U32 R30, R30, R31, c[0x0][0x568] ;  /* 0x00015a001e1e7625 */ /* 0x000fca00078e001f */
[----:B------:R-:W2:Y:S04]  /*1a040*/  LDG.E.U8 R39, [R30.64+0x10] ;  /* 0x000010241e277981 */ /* 0x000ea8000c1e1100 */
[----:B------:R-:W3:Y:S04]  /*1a050*/  LDG.E.U8 R37, [R30.64] ;  /* 0x000000241e257981 */ /* 0x000ee8000c1e1100 */
[----:B------:R-:W4:Y:S04]  /*1a060*/  LDG.E.64 R34, [R30.64+0x18] ;  /* 0x000018241e227981 */ /* 0x000f28000c1e1b00 */
[----:B------:R-:W5:Y:S04]  /*1a070*/  LDG.E.64 R32, [R30.64+0x8] ;  /* 0x000008241e207981 */ /* 0x000f68000c1e1b00 */
[----:B------:R-:W5:Y:S04]  /*1a080*/  LDG.E.U8 R41, [R30.64+0x20] ;  /* 0x000020241e297981 */ /* 0x000f68000c1e1100 */
[----:B------:R-:W5:Y:S04]  /*1a090*/  LDG.E.64 R14, [R30.64+0x28] ;  /* 0x000028241e0e7981 */ /* 0x000f68000c1e1b00 */
[----:B------:R-:W5:Y:S04]  /*1a0a0*/  LDG.E.U8 R43, [R30.64+0x30] ;  /* 0x000030241e2b7981 */ /* 0x000f68000c1e1100 */
[----:B------:R-:W5:Y:S01]  /*1a0b0*/  LDG.E.64 R20, [R30.64+0x38] ;  /* 0x000038241e147981 */ /* 0x000f62000c1e1b00 */
[----:B------:R-:W-:-:S02]  /*1a0c0*/  LOP3.LUT R12, R3, 0xff, RZ, 0xc0, !PT ;  /* 0x000000ff030c7812 */ /* 0x000fc400078ec0ff */
[----:B------:R-:W-:Y:S01]  /*1a0d0*/  LOP3.LUT R10, R9, 0xff, RZ, 0xc0, !PT ;  /* 0x000000ff090a7812 */ /* 0x000fe200078ec0ff */
[----:B------:R-:W-:-:S04]  /*1a0e0*/  IMAD.MOV.U32 R36, RZ, RZ, c[0x0][0x0] ;  /* 0x00000000ff247624 */ /* 0x000fc800078e00ff */
[----:B------:R-:W-:Y:S01]  /*1a0f0*/  IMAD R27, R36, c[0x0][0x4], R27 ;  /* 0x00000100241b7a24 */ /* 0x000fe200078e021b */
[----:B------:R-:W-:Y:S02]  /*1a100*/  LOP3.LUT R36, R11, 0xff, RZ, 0xc0, !PT ;  /* 0x000000ff0b247812 */ /* 0x000fe400078ec0ff */
[----:B------:R-:W-:Y:S02]  /*1a110*/  LOP3.LUT R38, R13, 0xff, RZ, 0xc0, !PT ;  /* 0x000000ff0d267812 */ /* 0x000fe400078ec0ff */
[----:B--2---:R-:W-:Y:S02]  /*1a120*/  ISETP.NE.AND P2, PT, R12, R39, PT ;  /* 0x000000270c00720c */ /* 0x004fe40003f45270 */
[CC--:B---3--:R-:W-:Y:S02]  /*1a130*/  ISETP.NE.AND P4, PT, R10.reuse, R37.reuse, PT ;  /* 0x000000250a00720c */ /* 0x0c8fe40003f85270 */
[----:B------:R-:W-:Y:S02]  /*1a140*/  ISETP.GE.U32.AND P5, PT, R10, R37, PT ;  /* 0x000000250a00720c */ /* 0x000fe40003fa6070 */
[----:B----4-:R-:W-:-:S02]  /*1a150*/  ISETP.GE.U32.AND P1, PT, R28, R34, PT ;  /* 0x000000221c00720c */ /* 0x010fc40003f26070 */
[----:B------:R-:W-:Y:S02]  /*1a160*/  ISETP.GE.U32.AND P6, PT, R12, R39, PT ;  /* 0x000000270c00720c */ /* 0x000fe40003fc6070 */
[----:B-----5:R-:W-:Y:S02]  /*1a170*/  ISETP.GE.U32.AND P0, PT, R6, R32, PT ;  /* 0x000000200600720c */ /* 0x020fe40003f06070 */
[----:B------:R-:W-:Y:S02]  /*1a180*/  SEL R10, RZ, 0xffffffff, P5 ;  /* 0xffffffffff0a7807 */ /* 0x000fe40002800000 */
[----:B------:R-:W-:Y:S02]  /*1a190*/  ISETP.NE.AND P5, PT, R36, R41, PT ;  /* 0x000000292400720c */ /* 0x000fe40003fa5270 */
[----:B------:R-:W-:Y:S02]  /*1a1a0*/  ISETP.GE.AND.EX P1, PT, R29, R35, PT, P1 ;  /* 0x000000231d00720c */ /* 0x000fe40003f26310 */
[----:B------:R-:W-:-:S02]  /*1a1b0*/  ISETP.GE.AND.EX P0, PT, R7, R33, PT, P0 ;  /* 0x000000210700720c */ /* 0x000fc40003f06300 */
[----:B------:R-:W-:Y:S02]  /*1a1c0*/  SEL R12, RZ, 0xffffffff, P6 ;  /* 0xffffffffff0c7807 */ /* 0x000fe40003000000 */
[----:B------:R-:W-:Y:S02]  /*1a1d0*/  @!P2 SEL R12, RZ, 0xffffffff, P1 ;  /* 0xffffffffff0ca807 */ /* 0x000fe40000800000 */
[----:B------:R-:W-:Y:S02]  /*1a1e0*/  ISETP.GE.U32.AND P2, PT, R24, R14, PT ;  /* 0x0000000e1800720c */ /* 0x000fe40003f46070 */
[----:B------:R-:W-:Y:S02]  /*1a1f0*/  @!P4 SEL R10, RZ, 0xffffffff, P0 ;  /* 0xffffffffff0ac807 */ /* 0x000fe40000000000 */
[----:B------:R-:W-:Y:S02]  /*1a200*/  ISETP.NE.AND P4, PT, R38, R43, PT ;  /* 0x0000002b2600720c */ /* 0x000fe40003f85270 */
[----:B------:R-:W-:-:S02]  /*1a210*/  ISETP.GE.U32.AND P6, PT, R36, R41, PT ;  /* 0x000000292400720c */ /* 0x000fc40003fc6070 */
[----:B------:R-:W-:Y:S02]  /*1a220*/  ISETP.GE.AND.EX P2, PT, R25, R15, PT, P2 ;  /* 0x0000000f1900720c */ /* 0x000fe40003f46320 */
[----:B------:R-:W-:Y:S02]  /*1a230*/  ISETP.GE.U32.AND P1, PT, R18, R20, PT ;  /* 0x000000141200720c */ /* 0x000fe40003f26070 */
[----:B------:R-:W-:Y:S02]  /*1a240*/  SEL R30, RZ, 0xffffffff, P6 ;  /* 0xffffffffff1e7807 */ /* 0x000fe40003000000 */
[----:B------:R-:W-:Y:S02]  /*1a250*/  @!P5 SEL R30, RZ, 0xffffffff, P2 ;  /* 0xffffffffff1ed807 */ /* 0x000fe40001000000 */
[----:B------:R-:W-:Y:S02]  /*1a260*/  LOP3.LUT R10, R10, 0x1, RZ, 0xc0, !PT ;  /* 0x000000010a0a7812 */ /* 0x000fe400078ec0ff */
[----:B------:R-:W-:-:S02]  /*1a270*/  ISETP.GE.U32.AND P0, PT, R38, R43, PT ;  /* 0x0000002b2600720c */ /* 0x000fc40003f06070 */
        /* <DEDUP_REMOVED lines=24> */
.L_x_4291:
[----:B------:R-:W-:Y:S05]  /*1a400*/  BSYNC B1 ;  /* 0x0000000000017941 */ /* 0x000fea0003800000 */
.L_x_4290:
[----:B------:R-:W-:Y:S05]  /*1a410*/  BRA `(.L_x_4293) ;  /* 0x0000054000007947 */ /* 0x000fea0003800000 */
.L_x_4289:
        /* <DEDUP_REMOVED lines=21> */
.L_x_4294:
[----:B------:R-:W-:Y:S02]  /*1a570*/  IMAD R15, R8, c[0x0][0x10], R27 ;  /* 0x00000400080f7a24 */ /* 0x000fe400078e021b */
        /* <DEDUP_REMOVED lines=8> */
[----:B------:R0:W5:Y:S04]  /*1a600*/  LDG.E.64 R32, [R14.64+0x28] ;  /* 0x000028240e207981 */ /* 0x000168000c1e1b00 */
[----:B------:R0:W5:Y:S04]  /*1a610*/  LDG.E.U8 R40, [R14.64+0x30] ;  /* 0x000030240e287981 */ /* 0x000168000c1e1100 */
[----:B------:R0:W5:Y:S01]  /*1a620*/  LDG.E.64 R34, [R14.64+0x38] ;  /* 0x000038240e227981 */ /* 0x000162000c1e1b00 */
[----:B------:R-:W-:-:S02]  /*1a630*/  LOP3.LUT R39, R3, 0xff, RZ, 0xc0, !PT ;  /* 0x000000ff03277812 */ /* 0x000fc400078ec0ff */
[----:B------:R-:W-:Y:S02]  /*1a640*/  LOP3.LUT R37, R9, 0xff, RZ, 0xc0, !PT ;  /* 0x000000ff09257812 */ /* 0x000fe400078ec0ff */
[----:B------:R-:W-:Y:S02]  /*1a650*/  IADD3 R27, R27, c[0x0][0x4], RZ ;  /* 0x000001001b1b7a10 */ /* 0x000fe40007ffe0ff */
[----:B--2---:R-:W-:Y:S02]  /*1a660*/  ISETP.NE.AND P5, PT, R39, R36, PT ;  /* 0x000000242700720c */ /* 0x004fe40003fa5270 */
[CC--:B---3--:R-:W-:Y:S02]  /*1a670*/  ISETP.NE.AND P6, PT, R37.reuse, R10.reuse, PT ;  /* 0x0000000a2500720c */ /* 0x0c8fe40003fc5270 */
[----:B------:R-:W-:Y:S02]  /*1a680*/  ISETP.GE.U32.AND P4, PT, R37, R10, PT ;  /* 0x0000000a2500720c */ /* 0x000fe40003f86070 */
[----:B------:R-:W-:-:S02]  /*1a690*/  LOP3.LUT R37, R11, 0xff, RZ, 0xc0, !PT ;  /* 0x000000ff0b257812 */ /* 0x000fc400078ec0ff */
[----:B----4-:R-:W-:Y:S02]  /*1a6a0*/  ISETP.GE.U32.AND P0, PT, R28, R30, PT ;  /* 0x0000001e1c00720c */ /* 0x010fe40003f06070 */
[----:B-----5:R-:W-:Y:S02]  /*1a6b0*/  ISETP.GE.U32.AND P1, PT, R6, R20, PT ;  /* 0x000000140600720c */ /* 0x020fe40003f26070 */
[----:B------:R-:W-:Y:S02]  /*1a6c0*/  ISETP.GE.U32.AND P2, PT, R39, R36, PT ;  /* 0x000000242700720c */ /* 0x000fe40003f46070 */
[----:B------:R-:W-:Y:S02]  /*1a6d0*/  SEL R12, RZ, 0xffffffff, P4 ;  /* 0xffffffffff0c7807 */ /* 0x000fe40002000000 */
[----:B------:R-:W-:Y:S02]  /*1a6e0*/  ISETP.NE.AND P4, PT, R37, R38, PT ;  /* 0x000000262500720c */ /* 0x000fe40003f85270 */
[----:B------:R-:W-:-:S02]  /*1a6f0*/  ISETP.GE.AND.EX P0, PT, R29, R31, PT, P0 ;  /* 0x0000001f1d00720c */ /* 0x000fc40003f06300 */
[----:B------:R-:W-:Y:S02]  /*1a700*/  ISETP.GE.AND.EX P1, PT, R7, R21, PT, P1 ;  /* 0x000000150700720c */ /* 0x000fe40003f26310 */
[----:B------:R-:W-:Y:S02]  /*1a710*/  LOP3.LUT R39, R13, 0xff, RZ, 0xc0, !PT ;  /* 0x000000ff0d277812 */ /* 0x000fe400078ec0ff */
[----:B0-----:R-:W-:Y:S02]  /*1a720*/  SEL R14, RZ, 0xffffffff, P2 ;  /* 0xffffffffff0e7807 */ /* 0x001fe40001000000 */
[----:B------:R-:W-:Y:S02]  /*1a730*/  @!P5 SEL R14, RZ, 0xffffffff, P0 ;  /* 0xffffffffff0ed807 */ /* 0x000fe40000000000 */
[----:B------:R-:W-:Y:S02]  /*1a740*/  ISETP.GE.U32.AND P5, PT, R24, R32, PT ;  /* 0x000000201800720c */ /* 0x000fe40003fa6070 */
[----:B------:R-:W-:-:S02]  /*1a750*/  @!P6 SEL R12, RZ, 0xffffffff, P1 ;  /* 0xffffffffff0ce807 */ /* 0x000fc40000800000 */
[----:B------:R-:W-:Y:S02]  /*1a760*/  ISETP.NE.AND P1, PT, R39, R40, PT ;  /* 0x000000282700720c */ /* 0x000fe40003f25270 */
[----:B------:R-:W-:Y:S02]  /*1a770*/  ISETP.GE.U32.AND P2, PT, R37, R38, PT ;  /* 0x000000262500720c */ /* 0x000fe40003f46070 */
[----:B------:R-:W-:Y:S02]  /*1a780*/  ISETP.GE.AND.EX P5, PT, R25, R33, PT, P5 ;  /* 0x000000211900720c */ /* 0x000fe40003fa6350 */
[----:B------:R-:W-:Y:S02]  /*1a790*/  ISETP.GE.U32.AND P0, PT, R18, R34, PT ;  /* 0x000000221200720c */ /* 0x000fe40003f06070 */
[----:B------:R-:W-:Y:S02]  /*1a7a0*/  SEL R15, RZ, 0xffffffff, P2 ;  /* 0xffffffffff0f7807 */ /* 0x000fe40001000000 */
[----:B------:R-:W-:-:S02]  /*1a7b0*/  @!P4 SEL R15, RZ, 0xffffffff, P5 ;  /* 0xffffffffff0fc807 */ /* 0x000fc40002800000 */
[----:B------:R-:W-:Y:S02]  /*1a7c0*/  LOP3.LUT R12, R12, 0x1, RZ, 0xc0, !PT ;  /* 0x000000010c0c7812 */ /* 0x000fe400078ec0ff */
[----:B------:R-:W-:Y:S02]  /*1a7d0*/  ISETP.GE.U32.AND P6, PT, R39, R40, PT ;  /* 0x000000282700720c */ /* 0x000fe40003fc6070 */
        /* <DEDUP_REMOVED lines=24> */
.L_x_4293:
[----:B------:R-:W-:Y:S05]  /*1a960*/  BSYNC B0 ;  /* 0x0000000000007941 */ /* 0x000fea0003800000 */
.L_x_4288:
        /* <DEDUP_REMOVED lines=16> */
.L_x_4298:
[----:B------:R-:W-:Y:S01]  /*1aa70*/  IMAD.IADD R15, R17, 0x1, R10 ;  /* 0x00000001110f7824 */ /* 0x000fe200078e020a */
[----:B------:R-:W-:Y:S01]  /*1aa80*/  BAR.SYNC.DEFER_BLOCKING 0x0 ;  /* 0x0000000000007b1d */ /* 0x000fe20000010000 */
[----:B------:R-:W-:-:S02]  /*1aa90*/  ISETP.GT.AND P1, PT, R10, 0x1, PT ;  /* 0x000000010a00780c */ /* 0x000fc40003f24270 */
[----:B------:R-:W-:Y:S02]  /*1aaa0*/  SHF.R.S32.HI R38, RZ, 0x1, R10 ;  /* 0x00000001ff267819 */ /* 0x000fe4000001140a */
[----:B------:R-:W-:Y:S01]  /*1aab0*/  ISETP.GE.U32.AND P0, PT, R15, c[0x0][0x4], PT ;  /* 0x000001000f007a0c */ /* 0x000fe20003f06070 */
[----:B------:R-:W-:Y:S03]  /*1aac0*/  BSSY B0, `(.L_x_4296) ;  /* 0x0000049000007945 */ /* 0x000fe60003800000 */
[----:B------:R-:W-:-:S13]  /*1aad0*/  ISETP.GE.U32.OR P0, PT, R17, R10, P0 ;  /* 0x0000000a1100720c */ /* 0x000fda0000706470 */
[----:B0-----:R-:W-:Y:S05]  /*1aae0*/  @P0 BRA `(.L_x_4297) ;  /* 0x0000046000000947 */ /* 0x001fea0003800000 */
[----:B------:R-:W-:Y:S01]  /*1aaf0*/  IMAD R10, R15, c[0x0][0x0], R2 ;  /* 0x000000000f0a7a24 */ /* 0x000fe200078e0202 */
[----:B------:R-:W-:Y:S02]  /*1ab00*/  LOP3.LUT R12, R3, 0xff, RZ, 0xc0, !PT ;  /* 0x000000ff030c7812 */ /* 0x000fe400078ec0ff */
[----:B------:R-:W-:Y:S01]  /*1ab10*/  LOP3.LUT R34, R11, 0xff, RZ, 0xc0, !PT ;  /* 0x000000ff0b227812 */ /* 0x000fe200078ec0ff */
[----:B------:R-:W-:Y:S01]  /*1ab20*/  IMAD.SHL.U32 R40, R10, 0x40, RZ ;  /* 0x000000400a287824 */ /* 0x000fe200078e00ff */
[----:B------:R-:W-:Y:S02]  /*1ab30*/  LOP3.LUT R10, R9, 0xff, RZ, 0xc0, !PT ;  /* 0x000000ff090a7812 */ /* 0x000fe400078ec0ff */
[----:B------:R-:W-:Y:S02]  /*1ab40*/  LOP3.LUT R36, R13, 0xff, RZ, 0xc0, !PT ;  /* 0x000000ff0d247812 */ /* 0x000fe400078ec0ff */
[----:B------:R-:W0:Y:S04]  /*1ab50*/  LDS.U8 R27, [R40+0x10] ;  /* 0x00001000281b7984 */ /* 0x000e280000000000 */
[----:B------:R-:W1:Y:S04]  /*1ab60*/  LDS.U8 R35, [R40+0x20] ;  /* 0x0000200028237984 */ /* 0x000e680000000000 */
[----:B------:R-:W2:Y:S04]  /*1ab70*/  LDS.64 R14, [R40+0x18] ;  /* 0x00001800280e7984 */ /* 0x000ea80000000a00 */
[----:B------:R-:W3:Y:S04]  /*1ab80*/  LDS.64 R20, [R40+0x28] ;  /* 0x0000280028147984 */ /* 0x000ee80000000a00 */
[----:B------:R-:W4:Y:S04]  /*1ab90*/  LDS.U8 R37, [R40+0x30] ;  /* 0x0000300028257984 */ /* 0x000f280000000000 */
[----:B------:R-:W5:Y:S04]  /*1aba0*/  LDS.U8 R39, [R40+0x40] ;  /* 0x0000400028277984 */ /* 0x000f680000000000 */
[----:B------:R-:W5:Y:S04]  /*1abb0*/  LDS.64 R30, [R40+0x38] ;  /* 0x00003800281e7984 */ /* 0x000f680000000a00 */
[----:B------:R-:W5:Y:S01]  /*1abc0*/  LDS.64 R32, [R40+0x48] ;  /* 0x0000480028207984 */ /* 0x000f620000000a00 */
[----:B0-----:R-:W-:-:S02]  /*1abd0*/  ISETP.NE.AND P5, PT, R10, R27, PT ;  /* 0x0000001b0a00720c */ /* 0x001fc40003fa5270 */
[----:B------:R-:W-:Y:S02]  /*1abe0*/  ISETP.GE.U32.AND P0, PT, R10, R27, PT ;  /* 0x0000001b0a00720c */ /* 0x000fe40003f06070 */
[CC--:B-1----:R-:W-:Y:S02]  /*1abf0*/  ISETP.NE.AND P6, PT, R12.reuse, R35.reuse, PT ;  /* 0x000000230c00720c */ /* 0x0c2fe40003fc5270 */
[----:B------:R-:W-:Y:S02]  /*1ac00*/  ISETP.GE.U32.AND P2, PT, R12, R35, PT ;  /* 0x000000230c00720c */ /* 0x000fe40003f46070 */
[----:B--2---:R-:W-:Y:S02]  /*1ac10*/  ISETP.GE.U32.AND P4, PT, R6, R14, PT ;  /* 0x0000000e0600720c */ /* 0x004fe40003f86070 */
[----:B------:R-:W-:Y:S02]  /*1ac20*/  SEL R10, RZ, 0xffffffff, P0 ;  /* 0xffffffffff0a7807 */ /* 0x000fe40000000000 */
[----:B------:R-:W-:-:S02]  /*1ac30*/  ISETP.GE.AND.EX P4, PT, R7, R15, PT, P4 ;  /* 0x0000000f0700720c */ /* 0x000fc40003f86340 */
[----:B---3--:R-:W-:Y:S02]  /*1ac40*/  ISETP.GE.U32.AND P0, PT, R28, R20, PT ;  /* 0x000000141c00720c */ /* 0x008fe40003f06070 */
[----:B------:R-:W-:Y:S02]  /*1ac50*/  SEL R12, RZ, 0xffffffff, P2 ;  /* 0xffffffffff0c7807 */ /* 0x000fe40001000000 */
[----:B------:R-:W-:Y:S02]  /*1ac60*/  @!P5 SEL R10, RZ, 0xffffffff, P4 ;  /* 0xffffffffff0ad807 */ /* 0x000fe40002000000 */
[C---:B----4-:R-:W-:Y:S02]  /*1ac70*/  ISETP.NE.AND P2, PT, R34.reuse, R37, PT ;  /* 0x000000252200720c */ /* 0x050fe40003f45270 */
[----:B------:R-:W-:Y:S02]  /*1ac80*/  ISETP.GE.AND.EX P0, PT, R29, R21, PT, P0 ;  /* 0x000000151d00720c */ /* 0x000fe40003f06300 */
[----:B------:R-:W-:-:S02]  /*1ac90*/  ISETP.GE.U32.AND P4, PT, R34, R37, PT ;  /* 0x000000252200720c */ /* 0x000fc40003f86070 */
[-C--:B-----5:R-:W-:Y:S02]  /*1aca0*/  ISETP.NE.AND P5, PT, R36, R39.reuse, PT ;  /* 0x000000272400720c */ /* 0x0a0fe40003fa5270 */
[----:B------:R-:W-:Y:S02]  /*1acb0*/  @!P6 SEL R12, RZ, 0xffffffff, P0 ;  /* 0xffffffffff0ce807 */ /* 0x000fe40000000000 */
[----:B------:R-:W-:Y:S02]  /*1acc0*/  SEL R34, RZ, 0xffffffff, P4 ;  /* 0xffffffffff227807 */ /* 0x000fe40002000000 */
[----:B------:R-:W-:Y:S02]  /*1acd0*/  ISETP.GE.U32.AND P0, PT, R24, R30, PT ;  /* 0x0000001e1800720c */ /* 0x000fe40003f06070 */
[----:B------:R-:W-:Y:S02]  /*1ace0*/  ISETP.GE.U32.AND P4, PT, R18, R32, PT ;  /* 0x000000201200720c */ /* 0x000fe40003f86070 */
[----:B------:R-:W-:-:S02]  /*1acf0*/  ISETP.GE.U32.AND P6, PT, R36, R39, PT ;  /* 0x000000272400720c */ /* 0x000fc40003fc6070 */
[----:B------:R-:W-:Y:S02]  /*1ad00*/  ISETP.GE.AND.EX P0, PT, R25, R31, PT, P0 ;  /* 0x0000001f1900720c */ /* 0x000fe40003f06300 */
[----:B------:R-:W-:Y:S02]  /*1ad10*/  ISETP.GE.AND.EX P4, PT, R19, R33, PT, P4 ;  /* 0x000000211300720c */ /* 0x000fe40003f86340 */
[----:B------:R-:W-:Y:S02]  /*1ad20*/  SEL R36, RZ, 0xffffffff, P6 ;  /* 0xffffffffff247807 */ /* 0x000fe40003000000 */
[----:B------:R-:W-:Y:S02]  /*1ad30*/  LOP3.LUT R12, R12, 0x1, RZ, 0xc0, !PT ;  /* 0x000000010c0c7812 */ /* 0x000fe400078ec0ff */
[----:B------:R-:W-:Y:S02]  /*1ad40*/  @!P2 SEL R34, RZ, 0xffffffff, P0 ;  /* 0xffffffffff22a807 */ /* 0x000fe40000000000 */
[----:B------:R-:W-:-:S02]  /*1ad50*/  @!P5 SEL R36, RZ, 0xffffffff, P4 ;  /* 0xffffffffff24d807 */ /* 0x000fc40002000000 */
[----:B------:R-:W-:Y:S02]  /*1ad60*/  ISETP.NE.U32.AND P0, PT, R12, 0x1, PT ;  /* 0x000000010c00780c */ /* 0x000fe40003f05070 */
[----:B------:R-:W-:Y:S02]  /*1ad70*/  LOP3.LUT R10, R10, 0x1, RZ, 0xc0, !PT ;  /* 0x000000010a0a7812 */ /* 0x000fe400078ec0ff */
[----:B------:R-:W-:Y:S02]  /*1ad80*/  LOP3.LUT R34, R34, 0x1, RZ, 0xc0, !PT ;  /* 0x0000000122227812 */ /* 0x000fe400078ec0ff */
[----:B------:R-:W-:Y:S02]  /*1ad90*/  LOP3.LUT R36, R36, 0x1, RZ, 0xc0, !PT ;  /* 0x0000000124247812 */ /* 0x000fe400078ec0ff */
[----:B------:R-:W-:Y:S02]  /*1ada0*/  SEL R28, R28, R20, !P0 ;  /* 0x000000141c1c7207 */ /* 0x000fe40004000000 */
[----:B------:R-:W-:-:S02]  /*1adb0*/  SEL R29, R29, R21, !P0 ;  /* 0x000000151d1d7207 */ /* 0x000fc40004000000 */
[----:B------:R-:W-:Y:S02]  /*1adc0*/  SEL R35, R3, R35, !P0 ;  /* 0x0000002303237207 */ /* 0x000fe40004000000 */
[----:B------:R-:W-:Y:S01]  /*1add0*/  ISETP.NE.U32.AND P6, PT, R10, 0x1, PT ;  /* 0x000000010a00780c */ /* 0x000fe20003fc5070 */
[----:B------:R0:W-:Y:S01]  /*1ade0*/  STS.64 [R8+0x18], R28 ;  /* 0x0000181c08007388 */ /* 0x0001e20000000a00 */
[----:B------:R-:W-:Y:S02]  /*1adf0*/  ISETP.NE.U32.AND P2, PT, R34, 0x1, PT ;  /* 0x000000012200780c */ /* 0x000fe40003f45070 */
[----:B------:R-:W-:Y:S01]  /*1ae00*/  ISETP.NE.U32.AND P0, PT, R36, 0x1, PT ;  /* 0x000000012400780c */ /* 0x000fe20003f05070 */
[----:B------:R0:W-:Y:S01]  /*1ae10*/  STS.U8 [R8+0x10], R35 ;  /* 0x0000102308007388 */ /* 0x0001e20000000000 */
[----:B------:R-:W-:Y:S02]  /*1ae20*/  SEL R6, R6, R14, !P6 ;  /* 0x0000000e06067207 */ /* 0x000fe40007000000 */
        /* <DEDUP_REMOVED lines=18> */
.L_x_4297:
[----:B------:R-:W-:Y:S05]  /*1af50*/  BSYNC B0 ;  /* 0x0000000000007941 */ /* 0x000fea0003800000 */
.L_x_4296:
[----:B------:R-:W-:Y:S01]  /*1af60*/  IMAD.MOV.U32 R10, RZ, RZ, R38 ;  /* 0x000000ffff0a7224 */ /* 0x000fe200078e0026 */
[----:B------:R-:W-:Y:S05]  /*1af70*/  @P1 BRA `(.L_x_4298) ;  /* 0xfffffaf000001947 */ /* 0x000fea000383ffff */
.L_x_4295:
        /* <DEDUP_REMOVED lines=19> */
.L_x_4303:
[----:B------:R-:W-:Y:S01]  /*1b0b0*/  IMAD.IADD R10, R2, 0x1, R17 ;  /* 0x00000001020a7824 */ /* 0x000fe200078e0211 */
[----:B------:R-:W-:Y:S04]  /*1b0c0*/  BAR.SYNC.DEFER_BLOCKING 0x0 ;  /* 0x0000000000007b1d */ /* 0x000fe80000010000 */
[----:B------:R-:W-:-:S02]  /*1b0d0*/  ISETP.GE.U32.AND P0, PT, R10, c[0x0][0x0], PT ;  /* 0x000000000a007a0c */ /* 0x000fc40003f06070 */
[----:B------:R-:W-:Y:S02]  /*1b0e0*/  BSSY B0, `(.L_x_4301) ;  /* 0x0000048000007945 */ /* 0x000fe40003800000 */
[----:B------:R-:W-:-:S13]  /*1b0f0*/  ISETP.GE.U32.OR P0, PT, R2, R17, P0 ;  /* 0x000000110200720c */ /* 0x000fda0000706470 */
[----:B0-----:R-:W-:Y:S05]  /*1b100*/  @P0 BRA `(.L_x_4302) ;  /* 0x0000045000000947 */ /* 0x001fea0003800000 */
[----:B------:R-:W-:Y:S01]  /*1b110*/  IMAD R10, R17, 0x40, R8 ;  /* 0x00000040110a7824 */ /* 0x000fe200078e0208 */
[----:B------:R-:W-:Y:S02]  /*1b120*/  LOP3.LUT R27, R9, 0xff, RZ, 0xc0, !PT ;  /* 0x000000ff091b7812 */ /* 0x000fe400078ec0ff */
[----:B------:R-:W-:Y:S02]  /*1b130*/  LOP3.LUT R35, R3, 0xff, RZ, 0xc0, !PT ;  /* 0x000000ff03237812 */ /* 0x000fe400078ec0ff */
[----:B------:R-:W1:Y:S01]  /*1b140*/  LDS.U8 R12, [R10] ;  /* 0x000000000a0c7984 */ /* 0x000e620000000000 */
[----:B------:R-:W-:-:S03]  /*1b150*/  LOP3.LUT R37, R13, 0xff, RZ, 0xc0, !PT ;  /* 0x000000ff0d257812 */ /* 0x000fc600078ec0ff */
[----:B------:R-:W2:Y:S04]  /*1b160*/  LDS.U8 R34, [R10+0x10] ;  /* 0x000010000a227984 */ /* 0x000ea80000000000 */
[----:B------:R-:W3:Y:S04]  /*1b170*/  LDS.64 R14, [R10+0x8] ;  /* 0x000008000a0e7984 */ /* 0x000ee80000000a00 */
[----:B------:R-:W4:Y:S04]  /*1b180*/  LDS.64 R20, [R10+0x18] ;  /* 0x000018000a147984 */ /* 0x000f280000000a00 */
[----:B------:R-:W5:Y:S04]  /*1b190*/  LDS.U8 R36, [R10+0x20] ;  /* 0x000020000a247984 */ /* 0x000f680000000000 */
[----:B------:R-:W0:Y:S04]  /*1b1a0*/  LDS.U8 R38, [R10+0x30] ;  /* 0x000030000a267984 */ /* 0x000e280000000000 */
[----:B------:R-:W0:Y:S04]  /*1b1b0*/  LDS.64 R30, [R10+0x28] ;  /* 0x000028000a1e7984 */ /* 0x000e280000000a00 */
[----:B------:R1:W0:Y:S02]  /*1b1c0*/  LDS.64 R32, [R10+0x38] ;  /* 0x000038000a207984 */ /* 0x0002240000000a00 */
[----:B-1----:R-:W-:-:S02]  /*1b1d0*/  ISETP.NE.AND P4, PT, R27, R12, PT ;  /* 0x0000000c1b00720c */ /* 0x002fc40003f85270 */
[----:B------:R-:W-:Y:S02]  /*1b1e0*/  ISETP.GE.U32.AND P5, PT, R27, R12, PT ;  /* 0x0000000c1b00720c */ /* 0x000fe40003fa6070 */
[CC--:B--2---:R-:W-:Y:S02]  /*1b1f0*/  ISETP.NE.AND P2, PT, R35.reuse, R34.reuse, PT ;  /* 0x000000222300720c */ /* 0x0c4fe40003f45270 */
[----:B------:R-:W-:Y:S02]  /*1b200*/  ISETP.GE.U32.AND P6, PT, R35, R34, PT ;  /* 0x000000222300720c */ /* 0x000fe40003fc6070 */
[----:B---3--:R-:W-:Y:S02]  /*1b210*/  ISETP.GE.U32.AND P0, PT, R6, R14, PT ;  /* 0x0000000e0600720c */ /* 0x008fe40003f06070 */
[----:B------:R-:W-:Y:S02]  /*1b220*/  LOP3.LUT R35, R11, 0xff, RZ, 0xc0, !PT ;  /* 0x000000ff0b237812 */ /* 0x000fe400078ec0ff */
[----:B----4-:R-:W-:-:S02]  /*1b230*/  ISETP.GE.U32.AND P1, PT, R28, R20, PT ;  /* 0x000000141c00720c */ /* 0x010fc40003f26070 */
[----:B------:R-:W-:Y:S02]  /*1b240*/  ISETP.GE.AND.EX P0, PT, R7, R15, PT, P0 ;  /* 0x0000000f0700720c */ /* 0x000fe40003f06300 */
[----:B------:R-:W-:Y:S02]  /*1b250*/  SEL R10, RZ, 0xffffffff, P5 ;  /* 0xffffffffff0a7807 */ /* 0x000fe40002800000 */
[----:B-----5:R-:W-:Y:S02]  /*1b260*/  ISETP.NE.AND P5, PT, R35, R36, PT ;  /* 0x000000242300720c */ /* 0x020fe40003fa5270 */
[----:B------:R-:W-:Y:S02]  /*1b270*/  ISETP.GE.AND.EX P1, PT, R29, R21, PT, P1 ;  /* 0x000000151d00720c */ /* 0x000fe40003f26310 */
[----:B------:R-:W-:Y:S02]  /*1b280*/  @!P4 SEL R10, RZ, 0xffffffff, P0 ;  /* 0xffffffffff0ac807 */ /* 0x000fe40000000000 */
[----:B0-----:R-:W-:-:S02]  /*1b290*/  ISETP.NE.AND P4, PT, R37, R38, PT ;  /* 0x000000262500720c */ /* 0x001fc40003f85270 */
[----:B------:R-:W-:Y:S02]  /*1b2a0*/  SEL R27, RZ, 0xffffffff, P6 ;  /* 0xffffffffff1b7807 */ /* 0x000fe40003000000 */
[----:B------:R-:W-:Y:S02]  /*1b2b0*/  @!P2 SEL R27, RZ, 0xffffffff, P1 ;  /* 0xffffffffff1ba807 */ /* 0x000fe40000800000 */
[----:B------:R-:W-:Y:S02]  /*1b2c0*/  ISETP.GE.U32.AND P2, PT, R24, R30, PT ;  /* 0x0000001e1800720c */ /* 0x000fe40003f46070 */
[----:B------:R-:W-:Y:S02]  /*1b2d0*/  ISETP.GE.U32.AND P1, PT, R18, R32, PT ;  /* 0x000000201200720c */ /* 0x000fe40003f26070 */
[----:B------:R-:W-:Y:S02]  /*1b2e0*/  ISETP.GE.U32.AND P6, PT, R35, R36, PT ;  /* 0x000000242300720c */ /* 0x000fe40003fc6070 */
[----:B------:R-:W-:-:S02]  /*1b2f0*/  LOP3.LUT R10, R10, 0x1, RZ, 0xc0, !PT ;  /* 0x000000010a0a7812 */ /* 0x000fc400078ec0ff */
[----:B------:R-:W-:Y:S02]  /*1b300*/  ISETP.GE.U32.AND P0, PT, R37, R38, PT ;  /* 0x000000262500720c */ /* 0x000fe40003f06070 */
[----:B------:R-:W-:Y:S02]  /*1b310*/  ISETP.GE.AND.EX P2, PT, R25, R31, PT, P2 ;  /* 0x0000001f1900720c */ /* 0x000fe40003f46320 */
[----:B------:R-:W-:Y:S02]  /*1b320*/  ISETP.GE.AND.EX P1, PT, R19, R33, PT, P1 ;  /* 0x000000211300720c */ /* 0x000fe40003f26310 */
[----:B------:R-:W-:Y:S02]  /*1b330*/  SEL R35, RZ, 0xffffffff, P6 ;  /* 0xffffffffff237807 */ /* 0x000fe40003000000 */
[----:B------:R-:W-:Y:S02]  /*1b340*/  ISETP.NE.U32.AND P6, PT, R10, 0x1, PT ;  /* 0x000000010a00780c */ /* 0x000fe40003fc5070 */
[----:B------:R-:W-:-:S02]  /*1b350*/  LOP3.LUT R27, R27, 0x1, RZ, 0xc0, !PT ;  /* 0x000000011b1b7812 */ /* 0x000fc400078ec0ff */
[----:B------:R-:W-:Y:S02]  /*1b360*/  SEL R10, RZ, 0xffffffff, P0 ;  /* 0xffffffffff0a7807 */ /* 0x000fe40000000000 */
[----:B------:R-:W-:Y:S02]  /*1b370*/  @!P5 SEL R35, RZ, 0xffffffff, P2 ;  /* 0xffffffffff23d807 */ /* 0x000fe40001000000 */
[----:B------:R-:W-:Y:S02]  /*1b380*/  @!P4 SEL R10, RZ, 0xffffffff, P1 ;  /* 0xffffffffff0ac807 */ /* 0x000fe40000800000 */
[----:B------:R-:W-:Y:S02]  /*1b390*/  ISETP.NE.U32.AND P0, PT, R27, 0x1, PT ;  /* 0x000000011b00780c */ /* 0x000fe40003f05070 */
[----:B------:R-:W-:Y:S02]  /*1b3a0*/  LOP3.LUT R35, R35, 0x1, RZ, 0xc0, !PT ;  /* 0x0000000123237812 */ /* 0x000fe400078ec0ff */
[----:B------:R-:W-:-:S02]  /*1b3b0*/  LOP3.LUT R10, R10, 0x1, RZ, 0xc0, !PT ;  /* 0x000000010a0a7812 */ /* 0x000fc400078ec0ff */
[----:B------:R-:W-:Y:S02]  /*1b3c0*/  SEL R29, R29, R21, !P0 ;  /* 0x000000151d1d7207 */ /* 0x000fe40004000000 */
[----:B------:R-:W-:Y:S02]  /*1b3d0*/  ISETP.NE.U32.AND P1, PT, R35, 0x1, PT ;  /* 0x000000012300780c */ /* 0x000fe40003f25070 */
[----:B------:R-:W-:Y:S02]  /*1b3e0*/  SEL R28, R28, R20, !P0 ;  /* 0x000000141c1c7207 */ /* 0x000fe40004000000 */
[----:B------:R-:W-:Y:S02]  /*1b3f0*/  SEL R21, R3, R34, !P0 ;  /* 0x0000002203157207 */ /* 0x000fe40004000000 */
[----:B------:R-:W-:Y:S01]  /*1b400*/  ISETP.NE.U32.AND P0, PT, R10, 0x1, PT ;  /* 0x000000010a00780c */ /* 0x000fe20003f05070 */
[----:B------:R0:W-:Y:S01]  /*1b410*/  STS.64 [R8+0x18], R28 ;  /* 0x0000181c08007388 */ /* 0x0001e20000000a00 */
[----:B------:R-:W-:-:S02]  /*1b420*/  SEL R7, R7, R15, !P6 ;  /* 0x0000000f07077207 */ /* 0x000fc40007000000 */
[----:B------:R-:W-:Y:S01]  /*1b430*/  SEL R25, R25, R31, !P1 ;  /* 0x0000001f19197207 */ /* 0x000fe20004800000 */
[----:B------:R0:W-:Y:S01]  /*1b440*/  STS.U8 [R8+0x10], R21 ;  /* 0x0000101508007388 */ /* 0x0001e20000000000 */
[----:B------:R-:W-:Y:S02]  /*1b450*/  SEL R6, R6, R14, !P6 ;  /* 0x0000000e06067207 */ /* 0x000fe40007000000 */
[----:B------:R-:W-:Y:S02]  /*1b460*/  SEL R15, R9, R12, !P6 ;  /* 0x0000000c090f7207 */ /* 0x000fe40007000000 */
[----:B------:R-:W-:Y:S01]  /*1b470*/  SEL R24, R24, R30, !P1 ;  /* 0x0000001e18187207 */ /* 0x000fe20004800000 */
[----:B------:R0:W-:Y:S01]  /*1b480*/  STS.64 [R8+0x8], R6 ;  /* 0x0000080608007388 */ /* 0x0001e20000000a00 */
[----:B------:R-:W-:Y:S02]  /*1b490*/  SEL R27, R11, R36, !P1 ;  /* 0x000000240b1b7207 */ /* 0x000fe40004800000 */
[----:B------:R-:W-:Y:S01]  /*1b4a0*/  SEL R18, R18, R32, !P0 ;  /* 0x0000002012127207 */ /* 0x000fe20004000000 */
[----:B------:R0:W-:Y:S01]  /*1b4b0*/  STS.64 [R8+0x28], R24 ;  /* 0x0000281808007388 */ /* 0x0001e20000000a00 */
[----:B------:R-:W-:-:S02]  /*1b4c0*/  SEL R19, R19, R33, !P0 ;  /* 0x0000002113137207 */ /* 0x000fc40004000000 */
[----:B------:R-:W-:Y:S01]  /*1b4d0*/  SEL R31, R13, R38, !P0 ;  /* 0x000000260d1f7207 */ /* 0x000fe20004000000 */
[----:B------:R0:W-:Y:S01]  /*1b4e0*/  STS.U8 [R8], R15 ;  /* 0x0000000f08007388 */ /* 0x0001e20000000000 */
[----:B------:R-:W-:Y:S02]  /*1b4f0*/  PRMT R9, R15, 0x7610, R9 ;  /* 0x000076100f097816 */ /* 0x000fe40000000009 */
[----:B------:R-:W-:Y:S01]  /*1b500*/  PRMT R3, R21, 0x7610, R3 ;  /* 0x0000761015037816 */ /* 0x000fe20000000003 */
[----:B------:R0:W-:Y:S01]  /*1b510*/  STS.64 [R8+0x38], R18 ;  /* 0x0000381208007388 */ /* 0x0001e20000000a00 */
[----:B------:R-:W-:Y:S02]  /*1b520*/  PRMT R11, R27, 0x7610, R11 ;  /* 0x000076101b0b7816 */ /* 0x000fe4000000000b */
[----:B------:R-:W-:Y:S01]  /*1b530*/  PRMT R13, R31, 0x7610, R13 ;  /* 0x000076101f0d7816 */ /* 0x000fe2000000000d */
[----:B------:R0:W-:Y:S04]  /*1b540*/  STS.U8 [R8+0x20], R27 ;  /* 0x0000201b08007388 */ /* 0x0001e80000000000 */
[----:B------:R0:W-:Y:S02]  /*1b550*/  STS.U8 [R8+0x30], R31 ;  /* 0x0000301f08007388 */ /* 0x0001e40000000000 */
.L_x_4302:
[----:B------:R-:W-:Y:S05]  /*1b560*/  BSYNC B0 ;  /* 0x0000000000007941 */ /* 0x000fea0003800000 */
.L_x_4301:
[----:B------:R-:W-:-:S04]  /*1b570*/  SHF.R.S32.HI R17, RZ, 0x1, R17 ;  /* 0x00000001ff117819 */ /* 0x000fc80000011411 */
[----:B------:R-:W-:-:S13]  /*1b580*/  ISETP.GE.AND P0, PT, R17, 0x20, PT ;  /* 0x000000201100780c */ /* 0x000fda0003f06270 */
[----:B------:R-:W-:Y:S05]  /*1b590*/  @P0 BRA `(.L_x_4303) ;  /* 0xfffffb1000000947 */ /* 0x000fea000383ffff */
[----:B------:R-:W-:-:S04]  /*1b5a0*/  IMAD.MOV.U32 R10, RZ, RZ, 0x20 ;  /* 0x00000020ff0a7424 */ /* 0x000fc800078e00ff */
.L_x_4300:
[----:B------:R-:W-:Y:S01]  /*1b5b0*/  BAR.SYNC.DEFER_BLOCKING 0x0 ;  /* 0x0000000000007b1d */ /* 0x000fe20000010000 */
[----:B------:R-:W-:-:S13]  /*1b5c0*/  ISETP.GE.AND P0, PT, R10, 0x2, PT ;  /* 0x000000020a00780c */ /* 0x000fda0003f06270 */
[----:B------:R-:W-:Y:S05]  /*1b5d0*/  @!P0 BRA `(.L_x_4299) ;  /* 0x0000048000008947 */ /* 0x000fea0003800000 */
[----:B0-----:R-:W-:-:S04]  /*1b5e0*/  IMAD.MOV.U32 R15, RZ, RZ, 0x1 ;  /* 0x00000001ff0f7424 */ /* 0x001fc800078e00ff */
.L_x_4304:
[----:B------:R-:W-:Y:S01]  /*1b5f0*/  LOP3.LUT R2, R9, 0xff, RZ, 0xc0, !PT ;  /* 0x000000ff09027812 */ /* 0x000fe200078ec0ff */
[----:B------:R-:W0:Y:S01]  /*1b600*/  SHFL.DOWN PT, R17, R6, R15, 0x1f ;  /* 0x08001f0f06117589 */ /* 0x000e2200000e0000 */
[----:B------:R-:W-:Y:S02]  /*1b610*/  LOP3.LUT R30, R11, 0xff, RZ, 0xc0, !PT ;  /* 0x000000ff0b1e7812 */ /* 0x000fe400078ec0ff */
[----:B------:R-:W-:Y:S01]  /*1b620*/  LOP3.LUT R14, R3, 0xff, RZ, 0xc0, !PT ;  /* 0x000000ff030e7812 */ /* 0x000fe200078ec0ff */
[----:B------:R-:W1:Y:S01]  /*1b630*/  SHFL.DOWN PT, R8, R7, R15, 0x1f ;  /* 0x08001f0f07087589 */ /* 0x000e6200000e0000 */
[----:B------:R-:W-:Y:S02]  /*1b640*/  LOP3.LUT R36, R13, 0xff, RZ, 0xc0, !PT ;  /* 0x000000ff0d247812 */ /* 0x000fe400078ec0ff */
[----:B------:R-:W-:Y:S01]  /*1b650*/  LOP3.LUT R27, R9, 0xff, RZ, 0xc0, !PT ;  /* 0x000000ff091b7812 */ /* 0x000fe200078ec0ff */
[----:B------:R-:W2:Y:S01]  /*1b660*/  SHFL.DOWN PT, R2, R2, R15, 0x1f ;  /* 0x08001f0f02027589 */ /* 0x000ea200000e0000 */
[----:B------:R-:W-:-:S02]  /*1b670*/  LOP3.LUT R42, R11, 0xff, RZ, 0xc0, !PT ;  /* 0x000000ff0b2a7812 */ /* 0x000fc400078ec0ff */
[----:B------:R-:W-:Y:S01]  /*1b680*/  LOP3.LUT R40, R3, 0xff, RZ, 0xc0, !PT ;  /* 0x000000ff03287812 */ /* 0x000fe200078ec0ff */
[----:B------:R-:W3:Y:S01]  /*1b690*/  SHFL.DOWN PT, R32, R30, R15, 0x1f ;  /* 0x08001f0f1e207589 */ /* 0x000ee200000e0000 */
[----:B------:R-:W-:-:S03]  /*1b6a0*/  LOP3.LUT R44, R13, 0xff, RZ, 0xc0, !PT ;  /* 0x000000ff0d2c7812 */ /* 0x000fc600078ec0ff */
[----:B------:R-:W4:Y:S04]  /*1b6b0*/  SHFL.DOWN PT, R21, R28, R15, 0x1f ;  /* 0x08001f0f1c157589 */ /* 0x000f2800000e0000 */
[----:B------:R-:W5:Y:S04]  /*1b6c0*/  SHFL.DOWN PT, R31, R24, R15, 0x1f ;  /* 0x08001f0f181f7589 */ /* 0x000f6800000e0000 */
[----:B------:R-:W5:Y:S01]  /*1b6d0*/  SHFL.DOWN PT, R20, R29, R15, 0x1f ;  /* 0x08001f0f1d147589 */ /* 0x000f6200000e0000 */
[----:B0-----:R-:W-:-:S03]  /*1b6e0*/  ISETP.GE.U32.AND P4, PT, R6, R17, PT ;  /* 0x000000110600720c */ /* 0x001fc60003f86070 */
[----:B------:R-:W0:Y:S01]  /*1b6f0*/  SHFL.DOWN PT, R14, R14, R15, 0x1f ;  /* 0x08001f0f0e0e7589 */ /* 0x000e2200000e0000 */
[----:B-1----:R-:W-:-:S03]  /*1b700*/  ISETP.GE.AND.EX P4, PT, R7, R8, PT, P4 ;  /* 0x000000080700720c */ /* 0x002fc60003f86340 */
[----:B------:R-:W1:Y:S01]  /*1b710*/  SHFL.DOWN PT, R34, R25, R15, 0x1f ;  /* 0x08001f0f19227589 */ /* 0x000e6200000e0000 */
[----:B--2---:R-:W-:-:S03]  /*1b720*/  LOP3.LUT R12, R2, 0xff, RZ, 0xc0, !PT ;  /* 0x000000ff020c7812 */ /* 0x004fc600078ec0ff */
[----:B------:R-:W2:Y:S01]  /*1b730*/  SHFL.DOWN PT, R36, R36, R15, 0x1f ;  /* 0x08001f0f24247589 */ /* 0x000ea200000e0000 */
[CC--:B------:R-:W-:Y:S02]  /*1b740*/  ISETP.NE.AND P6, PT, R27.reuse, R12.reuse, PT ;  /* 0x0000000c1b00720c */ /* 0x0c0fe40003fc5270 */
[----:B------:R-:W-:Y:S01]  /*1b750*/  ISETP.GE.U32.AND P5, PT, R27, R12, PT ;  /* 0x0000000c1b00720c */ /* 0x000fe20003fa6070 */
[----:B------:R-:W2:Y:S01]  /*1b760*/  SHFL.DOWN PT, R35, R18, R15, 0x1f ;  /* 0x08001f0f12237589 */ /* 0x000ea200000e0000 */
[----:B---3--:R-:W-:Y:S02]  /*1b770*/  LOP3.LUT R33, R32, 0xff, RZ, 0xc0, !PT ;  /* 0x000000ff20217812 */ /* 0x008fe400078ec0ff */
[----:B----4-:R-:W-:Y:S01]  /*1b780*/  ISETP.GE.U32.AND P1, PT, R28, R21, PT ;  /* 0x000000151c00720c */ /* 0x010fe20003f26070 */
[----:B------:R3:W4:Y:S01]  /*1b790*/  SHFL.DOWN PT, R38, R19, R15, 0x1f ;  /* 0x08001f0f13267589 */ /* 0x00072200000e0000 */
[----:B------:R-:W-:Y:S02]  /*1b7a0*/  SEL R12, RZ, 0xffffffff, P4 ;  /* 0xffffffffff0c7807 */ /* 0x000fe40002000000 */
[----:B-----5:R-:W-:-:S02]  /*1b7b0*/  ISETP.GE.U32.AND P0, PT, R24, R31, PT ;  /* 0x0000001f1800720c */ /* 0x020fc40003f06070 */
[----:B------:R-:W-:Y:S02]  /*1b7c0*/  ISETP.GE.AND.EX P1, PT, R29, R20, PT, P1 ;  /* 0x000000141d00720c */ /* 0x000fe40003f26310 */
[----:B------:R-:W-:Y:S02]  /*1b7d0*/  @P6 SEL R12, RZ, 0xffffffff, P5 ;  /* 0xffffffffff0c6807 */ /* 0x000fe40002800000 */
[----:B------:R-:W-:Y:S01]  /*1b7e0*/  ISETP.NE.AND P6, PT, R42, R33, PT ;  /* 0x000000212a00720c */ /* 0x000fe20003fc5270 */
[----:B---3--:R-:W-:Y:S01]  /*1b7f0*/  IMAD.SHL.U32 R15, R15, 0x2, RZ ;  /* 0x000000020f0f7824 */ /* 0x008fe200078e00ff */
[----:B0-----:R-:W-:Y:S02]  /*1b800*/  LOP3.LUT R27, R14, 0xff, RZ, 0xc0, !PT ;  /* 0x000000ff0e1b7812 */ /* 0x001fe400078ec0ff */
[----:B-1----:R-:W-:Y:S02]  /*1b810*/  ISETP.GE.AND.EX P0, PT, R25, R34, PT, P0 ;  /* 0x000000221900720c */ /* 0x002fe40003f06300 */
[----:B------:R-:W-:-:S02]  /*1b820*/  SEL R30, RZ, 0xffffffff, P1 ;  /* 0xffffffffff1e7807 */ /* 0x000fc40000800000 */
[----:B--2---:R-:W-:Y:S02]  /*1b830*/  LOP3.LUT R37, R36, 0xff, RZ, 0xc0, !PT ;  /* 0x000000ff24257812 */ /* 0x004fe400078ec0ff */
[CC--:B------:R-:W-:Y:S02]  /*1b840*/  ISETP.NE.AND P4, PT, R40.reuse, R27.reuse, PT ;  /* 0x0000001b2800720c */ /* 0x0c0fe40003f85270 */
[----:B------:R-:W-:Y:S02]  /*1b850*/  ISETP.GE.U32.AND P1, PT, R40, R27, PT ;  /* 0x0000001b2800720c */ /* 0x000fe40003f26070 */
[----:B------:R-:W-:Y:S02]  /*1b860*/  SEL R27, RZ, 0xffffffff, P0 ;  /* 0xffffffffff1b7807 */ /* 0x000fe40000000000 */
[----:B------:R-:W-:Y:S02]  /*1b870*/  ISETP.GE.U32.AND P2, PT, R18, R35, PT ;  /* 0x000000231200720c */ /* 0x000fe40003f46070 */
[----:B------:R-:W-:-:S02]  /*1b880*/  ISETP.NE.AND P5, PT, R44, R37, PT ;  /* 0x000000252c00720c */ /* 0x000fc40003fa5270 */
[----:B------:R-:W-:Y:S02]  /*1b890*/  ISETP.GE.U32.AND P0, PT, R42, R33, PT ;  /* 0x000000212a00720c */ /* 0x000fe40003f06070 */
[----:B------:R-:W-:Y:S02]  /*1b8a0*/  LOP3.LUT R12, R12, 0x1, RZ, 0xc0, !PT ;  /* 0x000000010c0c7812 */ /* 0x000fe400078ec0ff */
[----:B----4-:R-:W-:Y:S02]  /*1b8b0*/  ISETP.GE.AND.EX P2, PT, R19, R38, PT, P2 ;  /* 0x000000261300720c */ /* 0x010fe40003f46320 */
[----:B------:R-:W-:Y:S02]  /*1b8c0*/  @P6 SEL R27, RZ, 0xffffffff, P0 ;  /* 0xffffffffff1b6807 */ /* 0x000fe40000000000 */
[----:B------:R-:W-:Y:S02]  /*1b8d0*/  ISETP.NE.U32.AND P0, PT, R12, 0x1, PT ;  /* 0x000000010c00780c */ /* 0x000fe40003f05070 */
[----:B------:R-:W-:-:S02]  /*1b8e0*/  SEL R33, RZ, 0xffffffff, P2 ;  /* 0xffffffffff217807 */ /* 0x000fc40001000000 */
[----:B------:R-:W-:Y:S02]  /*1b8f0*/  ISETP.GE.U32.AND P2, PT, R44, R37, PT ;  /* 0x000000252c00720c */ /* 0x000fe40003f46070 */
        /* <DEDUP_REMOVED lines=22> */
.L_x_4299:
        /* <DEDUP_REMOVED lines=14> */
.L_x_4305:
[----:B------:R-:W-:Y:S05]  /*1bb40*/  @!P0 BRA `(.L_x_4306) ;  /* 0x00000aa000008947 */ /* 0x000fea0003800000 */
[----:B------:R-:W-:Y:S02]  /*1bb50*/  ULDC.U8 UR4, c[0x0][0x581] ;  /* 0x0001604000047ab9 */ /* 0x000fe40000000000 */
[----:B------:R-:W-:Y:S01]  /*1bb60*/  ISETP.NE.AND P2, PT, RZ, UR4, PT ;  /* 0x00000004ff007c0c */ /* 0x000fe2000bf45270 */
[----:B------:R-:W-:Y:S09]  /*1bb70*/  @!P1 BRA `(.L_x_4307) ;  /* 0x0000038000009947 */ /* 0x000ff20003800000 */
[----:B------:R-:W2:Y:S04]  /*1bb80*/  LDG.E.U8 R0, [R4.64] ;  /* 0x0000002404007981 */ /* 0x000ea8000c1e1100 */
[----:B0-----:R-:W3:Y:S04]  /*1bb90*/  LDG.E.U8 R8, [R4.64+0x10] ;  /* 0x0000102404087981 */ /* 0x001ee8000c1e1100 */
[----:B------:R-:W4:Y:S04]  /*1bba0*/  LDG.E.64 R14, [R4.64+0x8] ;  /* 0x00000824040e7981 */ /* 0x000f28000c1e1b00 */
[----:B------:R-:W5:Y:S04]  /*1bbb0*/  LDG.E.64 R20, [R4.64+0x18] ;  /* 0x0000182404147981 */ /* 0x000f68000c1e1b00 */
[----:B------:R-:W5:Y:S04]  /*1bbc0*/  LDG.E.U8 R12, [R4.64+0x20] ;  /* 0x00002024040c7981 */ /* 0x000f68000c1e1100 */
[----:B------:R-:W5:Y:S04]  /*1bbd0*/  LDG.E.U8 R34, [R4.64+0x30] ;  /* 0x0000302404227981 */ /* 0x000f68000c1e1100 */
[----:B------:R-:W5:Y:S04]  /*1bbe0*/  LDG.E.64 R30, [R4.64+0x28] ;  /* 0x00002824041e7981 */ /* 0x000f68000c1e1b00 */
        /* <DEDUP_REMOVED lines=8> */
[----:B------:R-:W-:Y:S02]  /*1bc70*/  LOP3.LUT R17, R11, 0xff, RZ, 0xc0, !PT ;  /* 0x000000ff0b117812 */ /* 0x000fe400078ec0ff */
[----:B------:R-:W-:Y:S02]  /*1bc80*/  ISETP.GE.AND.EX P0, PT, R15, R7, PT, P0 ;  /* 0x000000070f00720c */ /* 0x000fe40003f06300 */
[----:B------:R-:W-:Y:S02]  /*1bc90*/  LOP3.LUT R27, R13, 0xff, RZ, 0xc0, !PT ;  /* 0x000000ff0d1b7812 */ /* 0x000fe400078ec0ff */
[----:B-----5:R-:W-:Y:S02]  /*1bca0*/  ISETP.GE.U32.AND P1, PT, R20, R28, PT ;  /* 0x0000001c1400720c */ /* 0x020fe40003f26070 */
[----:B------:R-:W-:Y:S02]  /*1bcb0*/  SEL R2, RZ, 0xffffffff, P5 ;  /* 0xffffffffff027807 */ /* 0x000fe40002800000 */
[----:B------:R-:W-:-:S02]  /*1bcc0*/  @!P4 SEL R2, RZ, 0xffffffff, P0 ;  /* 0xffffffffff02c807 */ /* 0x000fc40000000000 */
[----:B------:R-:W-:Y:S02]  /*1bcd0*/  ISETP.NE.AND P5, PT, R12, R17, PT ;  /* 0x000000110c00720c */ /* 0x000fe40003fa5270 */
[----:B------:R-:W-:Y:S02]  /*1bce0*/  ISETP.GE.AND.EX P1, PT, R21, R29, PT, P1 ;  /* 0x0000001d1500720c */ /* 0x000fe40003f26310 */
[----:B------:R-:W-:Y:S02]  /*1bcf0*/  ISETP.NE.AND P4, PT, R34, R27, PT ;  /* 0x0000001b2200720c */ /* 0x000fe40003f85270 */
[----:B------:R-:W-:Y:S02]  /*1bd00*/  SEL R10, RZ, 0xffffffff, P6 ;  /* 0xffffffffff0a7807 */ /* 0x000fe40003000000 */
[----:B------:R-:W-:Y:S02]  /*1bd10*/  @!P3 SEL R10, RZ, 0xffffffff, P1 ;  /* 0xffffffffff0ab807 */ /* 0x000fe40000800000 */
[----:B------:R-:W-:-:S02]  /*1bd20*/  ISETP.GE.U32.AND P3, PT, R30, R24, PT ;  /* 0x000000181e00720c */ /* 0x000fc40003f66070 */
[----:B------:R-:W-:Y:S02]  /*1bd30*/  ISETP.GE.U32.AND P1, PT, R32, R18, PT ;  /* 0x000000122000720c */ /* 0x000fe40003f26070 */
[----:B------:R-:W-:Y:S02]  /*1bd40*/  ISETP.GE.U32.AND P6, PT, R12, R17, PT ;  /* 0x000000110c00720c */ /* 0x000fe40003fc6070 */
[----:B------:R-:W-:Y:S02]  /*1bd50*/  LOP3.LUT R2, R2, 0x1, RZ, 0xc0, !PT ;  /* 0x0000000102027812 */ /* 0x000fe400078ec0ff */
[----:B------:R-:W-:Y:S02]  /*1bd60*/  ISETP.GE.U32.AND P0, PT, R34, R27, PT ;  /* 0x0000001b2200720c */ /* 0x000fe40003f06070 */
        /* <DEDUP_REMOVED lines=25> */
.L_x_4307:
        /* <DEDUP_REMOVED lines=26> */
.L_x_4309:
        /* <DEDUP_REMOVED lines=24> */
.L_x_4310:
        /* <DEDUP_REMOVED lines=24> */
.L_x_4311:
        /* <DEDUP_REMOVED lines=24> */
.L_x_4312:
[----:B------:R-:W-:-:S05]  /*1c520*/  IADD3 R16, P0, R16, c[0x0][0x550], RZ ;  /* 0x0001540010107a10 */ /* 0x000fca0007f1e0ff */
[----:B------:R-:W-:-:S05]  /*1c530*/  IMAD.X R17, RZ, RZ, c[0x0][0x554], P0 ;  /* 0x00015500ff117624 */ /* 0x000fca00000e06ff */
[----:B------:R-:W-:Y:S01]  /*1c540*/  STG.E.64 [R16.64], R18 ;  /* 0x0000001210007986 */ /* 0x000fe2000c101b24 */
[----:B------:R-:W-:Y:S05]  /*1c550*/  EXIT ;  /* 0x000000000000794d */ /* 0x000fea0003800000 */
.L_x_4308:
        /* <DEDUP_REMOVED lines=9> */
.L_x_4306:
        /* <DEDUP_REMOVED lines=24> */
.L_x_4313:
        /* <DEDUP_REMOVED lines=28> */
.L_x_4315:
        /* <DEDUP_REMOVED lines=24> */
.L_x_4316:
        /* <DEDUP_REMOVED lines=24> */
.L_x_4317:
        /* <DEDUP_REMOVED lines=24> */
.L_x_4318:
[----:B------:R-:W-:-:S05]  /*1cdb0*/  IADD3 R16, P0, R16, c[0x0][0x550], RZ ;  /* 0x0001540010107a10 */ /* 0x000fca0007f1e0ff */
[----:B------:R-:W-:-:S05]  /*1cdc0*/  IMAD.X R17, RZ, RZ, c[0x0][0x554], P0 ;  /* 0x00015500ff117624 */ /* 0x000fca00000e06ff */
[----:B------:R-:W-:Y:S01]  /*1cdd0*/  STG.E.64 [R16.64], R18 ;  /* 0x0000001210007986 */ /* 0x000fe2000c101b24 */
[----:B------:R-:W-:Y:S05]  /*1cde0*/  EXIT ;  /* 0x000000000000794d */ /* 0x000fea0003800000 */
.L_x_4314:
        /* <DEDUP_REMOVED lines=74> */
.L_x_4277:
        /* <DEDUP_REMOVED lines=21> */
.L_x_4319:
[----:B------:R-:W-:Y:S05]  /*1d3e0*/  @!P0 BRA `(.L_x_4320) ;  /* 0x00000aa000008947 */ /* 0x000fea0003800000 */
[----:B------:R-:W-:Y:S02]  /*1d3f0*/  ULDC.U8 UR4, c[0x0][0x581] ;  /* 0x0001604000047ab9 */ /* 0x000fe40000000000 */
[----:B------:R-:W-:Y:S01]  /*1d400*/  ISETP.NE.AND P2, PT, RZ, UR4, PT ;  /* 0x00000004ff007c0c */ /* 0x000fe2000bf45270 */
[----:B------:R-:W-:Y:S09]  /*1d410*/  @!P1 BRA `(.L_x_4321) ;  /* 0x0000038000009947 */ /* 0x000ff20003800000 */
[----:B------:R-:W2:Y:S04]  /*1d420*/  LDG.E.U8 R0, [R4.64] ;  /* 0x0000002404007981 */ /* 0x000ea8000c1e1100 */
[----:B------:R-:W3:Y:S04]  /*1d430*/  LDG.E.U8 R6, [R4.64+0x10] ;  /* 0x0000102404067981 */ /* 0x000ee8000c1e1100 */
        /* <DEDUP_REMOVED lines=54> */
.L_x_4321:
        /* <DEDUP_REMOVED lines=26> */
.L_x_4323:
        /* <DEDUP_REMOVED lines=24> */
.L_x_4324:
        /* <DEDUP_REMOVED lines=24> */
.L_x_4325:
        /* <DEDUP_REMOVED lines=24> */
.L_x_4326:
[----:B------:R-:W-:-:S05]  /*1ddc0*/  IADD3 R16, P0, R16, c[0x0][0x550], RZ ;  /* 0x0001540010107a10 */ /* 0x000fca0007f1e0ff */
[----:B------:R-:W-:-:S05]  /*1ddd0*/  IMAD.X R17, RZ, RZ, c[0x0][0x554], P0 ;  /* 0x00015500ff117624 */ /* 0x000fca00000e06ff */
[----:B------:R-:W-:Y:S01]  /*1dde0*/  STG.E.64 [R16.64], R18 ;  /* 0x0000001210007986 */ /* 0x000fe2000c101b24 */
[----:B------:R-:W-:Y:S05]  /*1ddf0*/  EXIT ;  /* 0x000000000000794d */ /* 0x000fea0003800000 */
.L_x_4322:
        /* <DEDUP_REMOVED lines=9> */
.L_x_4320:
        /* <DEDUP_REMOVED lines=24> */
.L_x_4327:
        /* <DEDUP_REMOVED lines=28> */
.L_x_4329:
        /* <DEDUP_REMOVED lines=24> */
.L_x_4330:
        /* <DEDUP_REMOVED lines=24> */
.L_x_4331:
        /* <DEDUP_REMOVED lines=24> */
.L_x_4332:
[----:B------:R-:W-:-:S05]  /*1e650*/  IADD3 R16, P0, R16, c[0x0][0x550], RZ ;  /* 0x0001540010107a10 */ /* 0x000fca0007f1e0ff */
[----:B------:R-:W-:-:S05]  /*1e660*/  IMAD.X R17, RZ, RZ, c[0x0][0x554], P0 ;  /* 0x00015500ff117624 */ /* 0x000fca00000e06ff */
[----:B------:R-:W-:Y:S01]  /*1e670*/  STG.E.64 [R16.64], R18 ;  /* 0x0000001210007986 */ /* 0x000fe2000c101b24 */
[----:B------:R-:W-:Y:S05]  /*1e680*/  EXIT ;  /* 0x000000000000794d */ /* 0x000fea0003800000 */
.L_x_4328:
        /* <DEDUP_REMOVED lines=74> */
        .weak           $__internal_40_$__cuda_sm20_div_u64
        .type           $__internal_40_$__cuda_sm20_div_u64,@function
        .size           $__internal_40_$__cuda_sm20_div_u64,($__internal_41_$__cuda_sm20_rem_u64 - $__internal_40_$__cuda_sm20_div_u64)
$__internal_40_$__cuda_sm20_div_u64:
        /* <DEDUP_REMOVED lines=69> */
[----:B------:R-:W-:Y:S06]  /*1ef80*/  RET.REL.NODEC R14 `(_ZN2at6native13reduce_kernelILi128ELi4ENS0_8ReduceOpIhNS0_9ArgMinOpsIhEEjlLi4ELi4EEEEEvT1_) ;  /* 0xfffe10700e007950 */ /* 0x000fec0003c3ffff */
        .weak           $__internal_41_$__cuda_sm20_rem_u64
        .type           $__internal_41_$__cuda_sm20_rem_u64,@function
        .size           $__internal_41_$__cuda_sm20_rem_u64,(.L_x_6843 - $__internal_41_$__cuda_sm20_rem_u64)
$__internal_41_$__cuda_sm20_rem_u64:
        /* <DEDUP_REMOVED lines=64> */
[----:B------:R-:W-:Y:S06]  /*1f390*/  RET.REL.NODEC R12 `(_ZN2at6native13reduce_kernelILi128ELi4ENS0_8ReduceOpIhNS0_9ArgMinOpsIhEEjlLi4ELi4EEEEEvT1_) ;  /* 0xfffe0c600c007950 */ /* 0x000fec0003c3ffff */
.L_x_4333:
        /* <DEDUP_REMOVED lines=14> */
.L_x_6843:


//--------------------- .text._ZN2at6native13reduce_kernelILi512ELi1ENS0_8ReduceOpIN3c108BFloat16ENS0_9ArgMinOpsIfEEjlLi4ELi4EEEEEvT1_ --------------------------
	.section	.text._ZN2at6native13reduce_kernelILi512ELi1ENS0_8ReduceOpIN3c108BFloat16ENS0_9ArgMinOpsIfEEjlLi4ELi4EEEEEvT1_,"ax",@progbits
	.sectioninfo	@"SHI_REGISTERS=32"
	.align	128
        .global         _ZN2at6native13reduce_kernelILi512ELi1ENS0_8ReduceOpIN3c108BFloat16ENS0_9ArgMinOpsIfEEjlLi4ELi4EEEEEvT1_
        .type           _ZN2at6native13reduce_kernelILi512ELi1ENS0_8ReduceOpIN3c108BFloat16ENS0_9ArgMinOpsIfEEjlLi4ELi4EEEEEvT1_,@function
        .size           _ZN2at6native13reduce_kernelILi512ELi1ENS0_8ReduceOpIN3c108BFloat16ENS0_9ArgMinOpsIfEEjlLi4ELi4EEEEEvT1_,(.L_x_6845 - _ZN2at6native13reduce_kernelILi512ELi1ENS0_8ReduceOpIN3c108BFloat16ENS0_9ArgMinOpsIfEEjlLi4ELi4EEEEEvT1_)
        .other          _ZN2at6native13reduce_kernelILi512ELi1ENS0_8ReduceOpIN3c108BFloat16ENS0_9ArgMinOpsIfEEjlLi4ELi4EEEEEvT1_,@"STO_CUDA_ENTRY STV_DEFAULT"
_ZN2at6native13reduce_kernelILi512ELi1ENS0_8ReduceOpIN3c108BFloat16ENS0_9ArgMinOpsIfEEjlLi4ELi4EEEEEvT1_:
.text._ZN2at6native13reduce_kernelILi512ELi1ENS0_8ReduceOpIN3c108BFloat16ENS0_9ArgMinOpsIfEEjlLi4ELi4EEEEEvT1_:
        /* <DEDUP_REMOVED lines=212> */
.L_x_4334:
[----:B------:R-:W-:Y:S01]  /*0d40*/  ISETP.GE.U32.AND P0, PT, R3, c[0x0][0x17c], PT ;  /* 0x00005f0003007a0c */ /* 0x000fe20003f06070 */
[----:B------:R-:W-:Y:S01]  /*0d50*/  ULDC.64 UR36, c[0x0][0x118] ;  /* 0x0000460000247ab9 */ /* 0x000fe20000000a00 */
[----:B------:R-:W-:Y:S01]  /*0d60*/  BSSY B0, `(.L_x_4335) ;  /* 0x0000b0e000007945 */ /* 0x000fe20003800000 */
        /* <DEDUP_REMOVED lines=34> */
.L_x_4343:
[----:B------:R-:W-:Y:S05]  /*0f90*/  BSYNC B3 ;  /* 0x0000000000037941 */ /* 0x000fea0003800000 */
.L_x_4342:
        /* <DEDUP_REMOVED lines=8> */
[----:B------:R-:W2:Y:S01]  /*1020*/  LDG.E.U16 R4, [R4.64] ;  /* 0x0000002404047981 */ /* 0x000ea2000c1e1500 */
[----:B------:R-:W-:Y:S01]  /*1030*/  FSETP.GTU.FTZ.AND P1, PT, |R7|, +INF , PT ;  /* 0x7f8000000700780b */ /* 0x000fe20003f3c200 */
[----:B------:R-:W-:-:S05]  /*1040*/  IMAD.IADD R6, R28, 0x1, -R9 ;  /* 0x000000011c067824 */ /* 0x000fca00078e0a09 */
[----:B------:R-:W-:-:S07]  /*1050*/  ISETP.GT.U32.AND P0, PT, R6, c[0x0][0x170], PT ;  /* 0x00005c0006007a0c */ /* 0x000fce0003f04070 */
[----:B------:R-:W-:Y:S02]  /*1060*/  @!P1 ISETP.GT.AND.EX P3, PT, RZ, c[0x0][0x174], PT, P0 ;  /* 0x00005d00ff009a0c */ /* 0x000fe40003f64300 */
[----:B--2---:R-:W-:-:S04]  /*1070*/  PRMT R4, RZ, 0x5410, R4 ;  /* 0x00005410ff047816 */ /* 0x004fc80000000004 */
[C---:B------:R-:W-:Y:S02]  /*1080*/  FSETP.NEU.OR P4, PT, R4.reuse, c[0x0][0x168], P1 ;  /* 0x00005a0004007a0b */ /* 0x040fe40000f8d400 */
        /* <DEDUP_REMOVED lines=10> */
.L_x_4341:
[----:B------:R-:W-:Y:S05]  /*1130*/  BSYNC B2 ;  /* 0x0000000000027941 */ /* 0x000fea0003800000 */
.L_x_4340:
[C---:B------:R-:W-:Y:S02]  /*1140*/  IADD3 R11, P0, -R9.reuse, 0x4, RZ ;  /* 0x00000004090b7810 */ /* 0x040fe40007f1e1ff */
[----:B------:R-:W-:Y:S02]  /*1150*/  IADD3 R18, R9, c[0x0][0x17c], RZ ;  /* 0x00005f0009127a10 */ /* 0x000fe40007ffe0ff */
[----:B------:R-:W-:Y:S01]  /*1160*/  LEA R14, P1, R11, R14, 0x1 ;  /* 0x0000000e0b0e7211 */ /* 0x000fe200078208ff */
[----:B------:R-:W-:Y:S01]  /*1170*/  IMAD.X R2, RZ, RZ, -0x1, P0 ;  /* 0xffffffffff027424 */ /* 0x000fe200000e06ff */
[----:B------:R-:W-:-:S02]  /*1180*/  IADD3 R7, -R9, 0x4, RZ ;  /* 0x0000000409077810 */ /* 0x000fc40007ffe1ff */
[----:B------:R-:W-:Y:S02]  /*1190*/  IADD3 R18, R18, -0x4, RZ ;  /* 0xfffffffc12127810 */ /* 0x000fe40007ffe0ff */
[----:B------:R-:W-:Y:S02]  /*11a0*/  LEA.HI.X R15, R11, R15, R2, 0x1, P1 ;  /* 0x0000000f0b0f7211 */ /* 0x000fe400008f0c02 */
.L_x_4339:
[----:B------:R-:W-:Y:S05]  /*11b0*/  BSYNC B1 ;  /* 0x0000000000017941 */ /* 0x000fea0003800000 */
.L_x_4338:
[----:B------:R-:W-:Y:S01]  /*11c0*/  IMAD.SHL.U32 R2, R3, 0x4, RZ ;  /* 0x0000000403027824 */ /* 0x000fe200078e00ff */
[----:B------:R-:W-:Y:S01]  /*11d0*/  BSSY B1, `(.L_x_4344) ;  /* 0x000006c000017945 */ /* 0x000fe20003800000 */
[----:B------:R-:W-:Y:S01]  /*11e0*/  IMAD.MOV.U32 R11, RZ, RZ, c[0x0][0x168] ;  /* 0x00005a00ff0b7624 */ /* 0x000fe200078e00ff */
[----:B------:R-:W-:Y:S01]  /*11f0*/  MOV R9, c[0x0][0x170] ;  /* 0x00005c0000097a02 */ /* 0x000fe20000000f00 */
        /* <DEDUP_REMOVED lines=10> */
[----:B------:R-:W-:Y:S01]  /*12a0*/  IMAD.MOV.U32 R21, RZ, RZ, R3 ;  /* 0x000000ffff157224 */ /* 0x000fe200078e0003 */
[----:B------:R-:W-:Y:S01]  /*12b0*/  MOV R8, c[0x0][0x170] ;  /* 0x00005c0000087a02 */ /* 0x000fe20000000f00 */
[----:B------:R-:W-:Y:S02]  /*12c0*/  IMAD.MOV.U32 R20, RZ, RZ, R2 ;  /* 0x000000ffff147224 */ /* 0x000fe400078e0002 */
[----:B------:R-:W-:Y:S02]  /*12d0*/  IMAD.MOV.U32 R10, RZ, RZ, c[0x0][0x174] ;  /* 0x00005d00ff0a7624 */ /* 0x000fe400078e00ff */
[----:B------:R-:W-:Y:S02]  /*12e0*/  IMAD.MOV.U32 R12, RZ, RZ, c[0x0][0x168] ;  /* 0x00005a00ff0c7624 */ /* 0x000fe400078e00ff */
[----:B------:R-:W-:Y:S02]  /*12f0*/  IMAD.MOV.U32 R16, RZ, RZ, c[0x0][0x170] ;  /* 0x00005c00ff107624 */ /* 0x000fe400078e00ff */
[----:B------:R-:W-:-:S02]  /*1300*/  IMAD.MOV.U32 R17, RZ, RZ, c[0x0][0x174] ;  /* 0x00005d00ff117624 */ /* 0x000fc400078e00ff */
[----:B------:R-:W-:Y:S02]  /*1310*/  IMAD.MOV.U32 R19, RZ, RZ, c[0x0][0x168] ;  /* 0x00005a00ff137624 */ /* 0x000fe400078e00ff */
.L_x_4355:
[----:B------:R-:W-:-:S06]  /*1320*/  IMAD.WIDE.U32 R2, R21, 0x8, R14 ;  /* 0x0000000815027825 */ /* 0x000fcc00078e000e */
[----:B------:R-:W2:Y:S01]  /*1330*/  LDG.E.64 R2, [R2.64] ;  /* 0x0000002402027981 */ /* 0x000ea2000c1e1b00 */
[----:B------:R-:W-:Y:S01]  /*1340*/  FSETP.GTU.FTZ.AND P1, PT, |R4|, +INF , PT ;  /* 0x7f8000000400780b */ /* 0x000fe20003f3c200 */
[----:B------:R-:W-:Y:S01]  /*1350*/  IMAD.IADD R20, R20, 0x1, R7 ;  /* 0x0000000114147824 */ /* 0x000fe200078e0207 */
[----:B------:R-:W-:Y:S11]  /*1360*/  BSSY B2, `(.L_x_4346) ;  /* 0x0000020000027945 */ /* 0x000ff60003800000 */
[----:B------:R-:W-:-:S04]  /*1370*/  @!P1 ISETP.GE.U32.AND P0, PT, R5, R20, PT ;  /* 0x000000140500920c */ /* 0x000fc80003f06070 */
[----:B------:R-:W-:Y:S02]  /*1380*/  @!P1 ISETP.GE.AND.EX P0, PT, R6, RZ, PT, P0 ;  /* 0x000000ff0600920c */ /* 0x000fe40003f06300 */
[----:B--2---:R-:W-:-:S04]  /*1390*/  PRMT R23, RZ, 0x5410, R2 ;  /* 0x00005410ff177816 */ /* 0x004fc80000000002 */
[CC--:B------:R-:W-:Y:S02]  /*13a0*/  FSETP.NEU.OR P3, PT, R4.reuse, R23.reuse, P1 ;  /* 0x000000170400720b */ /* 0x0c0fe40000f6d400 */
        /* <DEDUP_REMOVED lines=9> */
[----:B------:R-:W-:-:S09]  /*1440*/  PRMT R22, RZ, 0x7610, R2 ;  /* 0x00007610ff167816 */ /* 0x000fd20000000002 */
[----:B------:R-:W-:Y:S02]  /*1450*/  FSEL R4, R4, R23, P0 ;  /* 0x0000001704047208 */ /* 0x000fe40000000000 */
[----:B------:R-:W-:Y:S02]  /*1460*/  SEL R5, R5, R20, P0 ;  /* 0x0000001405057207 */ /* 0x000fe40000000000 */
[----:B------:R-:W-:Y:S02]  /*1470*/  SEL R6, R6, RZ, P0 ;  /* 0x000000ff06067207 */ /* 0x000fe40000000000 */
[----:B------:R-:W-:Y:S01]  /*1480*/  IADD3 R23, R20, 0x1, RZ ;  /* 0x0000000114177810 */ /* 0x000fe20007ffe0ff */
[----:B------:R-:W-:Y:S05]  /*1490*/  @P1 BRA `(.L_x_4347) ;  /* 0x0000009000001947 */ /* 0x000fea0003800000 */
[CC--:B------:R-:W-:Y:S02]  /*14a0*/  FSETP.NEU.FTZ.AND P1, PT, R19.reuse, R22.reuse, PT ;  /* 0x000000161300720b */ /* 0x0c0fe40003f3d000 */
[----:B------:R-:W-:Y:S02]  /*14b0*/  ISETP.GE.U32.AND P0, PT, R16, R23, PT ;  /* 0x000000171000720c */ /* 0x000fe40003f06070 */
[----:B------:R-:W-:-:S02]  /*14c0*/  FSETP.GEU.FTZ.AND P2, PT, R19, R22, PT ;  /* 0x000000161300720b */ /* 0x000fc40003f5e000 */
[----:B------:R-:W-:Y:S02]  /*14d0*/  ISETP.GE.AND.EX P0, PT, R17, RZ, PT, P0 ;  /* 0x000000ff1100720c */ /* 0x000fe40003f06300 */
[----:B------:R-:W-:-:S05]  /*14e0*/  SEL R2, RZ, 0xffffffff, P2 ;  /* 0xffffffffff027807 */ /* 0x000fca0001000000 */
[----:B------:R-:W-:-:S04]  /*14f0*/  @!P1 SEL R2, RZ, 0xffffffff, P0 ;  /* 0xffffffffff029807 */ /* 0x000fc80000000000 */
[----:B------:R-:W-:-:S04]  /*1500*/  LOP3.LUT R2, R2, 0x1, RZ, 0xc0, !PT ;  /* 0x0000000102027812 */ /* 0x000fc800078ec0ff */
[----:B------:R-:W-:Y:S01]  /*1510*/  ISETP.EQ.U32.AND P0, PT, R2, 0x1, PT ;  /* 0x000000010200780c */ /* 0x000fe20003f02070 */
[----:B------:R-:W-:Y:S07]  /*1520*/  BRA `(.L_x_4348) ;  /* 0x0000003000007947 */ /* 0x000fee0003800000 */
.L_x_4347:
[----:B------:R-:W-:Y:S02]  /*1530*/  FSETP.GTU.FTZ.AND P0, PT, |R22|, +INF , PT ;  /* 0x7f8000001600780b */ /* 0x000fe40003f1c200 */
[----:B------:R-:W-:-:S04]  /*1540*/  ISETP.LT.U32.AND P1, PT, R16, R23, PT ;  /* 0x000000171000720c */ /* 0x000fc80003f21070 */
[----:B------:R-:W-:-:S08]  /*1550*/  ISETP.LT.OR.EX P0, PT, R17, RZ, !P0, P1 ;  /* 0x000000ff1100720c */ /* 0x000fd00004701710 */
.L_x_4348:
[----:B------:R-:W-:Y:S05]  /*1560*/  BSYNC B2 ;  /* 0x0000000000027941 */ /* 0x000fea0003800000 */
.L_x_4346:
[----:B------:R-:W-:Y:S01]  /*1570*/  FSETP.GTU.FTZ.AND P1, PT, |R12|, +INF , PT ;  /* 0x7f8000000c00780b */ /* 0x000fe20003f3c200 */
[----:B------:R-:W-:Y:S01]  /*1580*/  BSSY B2, `(.L_x_4349) ;  /* 0x0000013000027945 */ /* 0x000fe20003800000 */
[----:B------:R-:W-:Y:S02]  /*1590*/  SEL R16, R16, R23, P0 ;  /* 0x0000001710107207 */ /* 0x000fe40000000000 */
[----:B------:R-:W-:Y:S02]  /*15a0*/  FSEL R19, R19, R22, P0 ;  /* 0x0000001613137208 */ /* 0x000fe40000000000 */
[----:B------:R-:W-:Y:S02]  /*15b0*/  SEL R17, R17, RZ, P0 ;  /* 0x000000ff11117207 */ /* 0x000fe40000000000 */
[----:B------:R-:W-:Y:S02]  /*15c0*/  IADD3 R25, R20, 0x2, RZ ;  /* 0x0000000214197810 */ /* 0x000fe40007ffe0ff */
[----:B------:R-:W-:-:S03]  /*15d0*/  PRMT R23, RZ, 0x5410, R3 ;  /* 0x00005410ff177816 */ /* 0x000fc60000000003 */
        /* <DEDUP_REMOVED lines=10> */
.L_x_4350:
[----:B------:R-:W-:Y:S02]  /*1680*/  FSETP.GTU.FTZ.AND P0, PT, |R23|, +INF , PT ;  /* 0x7f8000001700780b */ /* 0x000fe40003f1c200 */
[----:B------:R-:W-:-:S04]  /*1690*/  ISETP.LT.U32.AND P1, PT, R8, R25, PT ;  /* 0x000000190800720c */ /* 0x000fc80003f21070 */
[----:B------:R-:W-:-:S08]  /*16a0*/  ISETP.LT.OR.EX P0, PT, R10, RZ, !P0, P1 ;  /* 0x000000ff0a00720c */ /* 0x000fd00004701710 */
.L_x_4351:
[----:B------:R-:W-:Y:S05]  /*16b0*/  BSYNC B2 ;  /* 0x0000000000027941 */ /* 0x000fea0003800000 */
.L_x_4349:
[----:B------:R-:W-:Y:S01]  /*16c0*/  FSETP.GTU.FTZ.AND P1, PT, |R11|, +INF , PT ;  /* 0x7f8000000b00780b */ /* 0x000fe20003f3c200 */
[----:B------:R-:W-:Y:S01]  /*16d0*/  BSSY B2, `(.L_x_4352) ;  /* 0x0000013000027945 */ /* 0x000fe20003800000 */
[----:B------:R-:W-:Y:S02]  /*16e0*/  FSEL R12, R12, R23, P0 ;  /* 0x000000170c0c7208 */ /* 0x000fe40000000000 */
[----:B------:R-:W-:Y:S02]  /*16f0*/  SEL R8, R8, R25, P0 ;  /* 0x0000001908087207 */ /* 0x000fe40000000000 */
        /* <DEDUP_REMOVED lines=13> */
.L_x_4353:
[----:B------:R-:W-:Y:S02]  /*17d0*/  FSETP.GTU.FTZ.AND P0, PT, |R22|, +INF , PT ;  /* 0x7f8000001600780b */ /* 0x000fe40003f1c200 */
[----:B------:R-:W-:-:S04]  /*17e0*/  ISETP.LT.U32.AND P1, PT, R9, R24, PT ;  /* 0x000000180900720c */ /* 0x000fc80003f21070 */
[----:B------:R-:W-:-:S08]  /*17f0*/  ISETP.LT.OR.EX P0, PT, R13, RZ, !P0, P1 ;  /* 0x000000ff0d00720c */ /* 0x000fd00004701710 */
.L_x_4354:
[----:B------:R-:W-:Y:S05]  /*1800*/  BSYNC B2 ;  /* 0x0000000000027941 */ /* 0x000fea0003800000 */
.L_x_4352:
        /* <DEDUP_REMOVED lines=8> */
.L_x_4345:
[----:B------:R-:W-:Y:S05]  /*1890*/  BSYNC B1 ;  /* 0x0000000000017941 */ /* 0x000fea0003800000 */
.L_x_4344:
        /* <DEDUP_REMOVED lines=10> */
.L_x_4357:
[----:B------:R-:W-:Y:S05]  /*1940*/  BSYNC B1 ;  /* 0x0000000000017941 */ /* 0x000fea0003800000 */
.L_x_4356:
        /* <DEDUP_REMOVED lines=10> */
[----:B------:R-:W-:Y:S02]  /*19f0*/  FSETP.GTU.FTZ.AND P1, PT, |R4|, +INF , PT ;  /* 0x7f8000000400780b */ /* 0x000fe40003f3c200 */
[----:B------:R-:W-:-:S04]  /*1a00*/  IADD3 R2, R3, R7, RZ ;  /* 0x0000000703027210 */ /* 0x000fc80007ffe0ff */
[----:B------:R-:W-:-:S07]  /*1a10*/  SHF.R.S32.HI R7, RZ, 0x1f, R2 ;  /* 0x0000001fff077819 */ /* 0x000fce0000011402 */
[----:B------:R-:W-:-:S04]  /*1a20*/  @!P1 ISETP.GE.U32.AND P0, PT, R5, R2, PT ;  /* 0x000000020500920c */ /* 0x000fc80003f06070 */
[----:B------:R-:W-:Y:S02]  /*1a30*/  @!P1 ISETP.GE.AND.EX P0, PT, R6, R7, PT, P0 ;  /* 0x000000070600920c */ /* 0x000fe40003f06300 */
        /* <DEDUP_REMOVED lines=13> */
.L_x_4359:
[----:B------:R-:W-:Y:S05]  /*1b10*/  BSYNC B1 ;  /* 0x0000000000017941 */ /* 0x000fea0003800000 */
.L_x_4358:
        /* <DEDUP_REMOVED lines=12> */
.L_x_4361:
[----:B------:R-:W-:Y:S02]  /*1be0*/  FSETP.GTU.FTZ.AND P0, PT, |R19|, +INF , PT ;  /* 0x7f8000001300780b */ /* 0x000fe40003f1c200 */
[----:B------:R-:W-:-:S04]  /*1bf0*/  ISETP.LT.U32.AND P1, PT, R5, R16, PT ;  /* 0x000000100500720c */ /* 0x000fc80003f21070 */
[----:B------:R-:W-:-:S08]  /*1c00*/  ISETP.LT.OR.EX P0, PT, R6, R17, !P0, P1 ;  /* 0x000000110600720c */ /* 0x000fd00004701710 */
.L_x_4362:
[----:B------:R-:W-:Y:S05]  /*1c10*/  BSYNC B1 ;  /* 0x0000000000017941 */ /* 0x000fea0003800000 */
.L_x_4360:
        /* <DEDUP_REMOVED lines=15> */
.L_x_4364:
[----:B------:R-:W-:Y:S02]  /*1d10*/  FSETP.GTU.FTZ.AND P0, PT, |R12|, +INF , PT ;  /* 0x7f8000000c00780b */ /* 0x000fe40003f1c200 */
[----:B------:R-:W-:-:S04]  /*1d20*/  ISETP.LT.U32.AND P1, PT, R5, R8, PT ;  /* 0x000000080500720c */ /* 0x000fc80003f21070 */
[----:B------:R-:W-:-:S08]  /*1d30*/  ISETP.LT.OR.EX P0, PT, R17, R10, !P0, P1 ;  /* 0x0000000a1100720c */ /* 0x000fd00004701710 */
.L_x_4365:
[----:B------:R-:W-:Y:S05]  /*1d40*/  BSYNC B1 ;  /* 0x0000000000017941 */ /* 0x000fea0003800000 */
.L_x_4363:
        /* <DEDUP_REMOVED lines=15> */
.L_x_4367:
[----:B------:R-:W-:Y:S02]  /*1e40*/  FSETP.GTU.FTZ.AND P0, PT, |R11|, +INF , PT ;  /* 0x7f8000000b00780b */ /* 0x000fe40003f1c200 */
[----:B------:R-:W-:-:S04]  /*1e50*/  ISETP.LT.U32.AND P1, PT, R8, R9, PT ;  /* 0x000000090800720c */ /* 0x000fc80003f21070 */
[----:B------:R-:W-:-:S08]  /*1e60*/  ISETP.LT.OR.EX P0, PT, R10, R13, !P0, P1 ;  /* 0x0000000d0a00720c */ /* 0x000fd00004701710 */
.L_x_4368:
[----:B------:R-:W-:Y:S05]  /*1e70*/  BSYNC B1 ;  /* 0x0000000000017941 */ /* 0x000fea0003800000 */
.L_x_4366:
[----:B------:R-:W-:Y:S02]  /*1e80*/  SEL R9, R8, R9, P0 ;  /* 0x0000000908097207 */ /* 0x000fe40000000000 */
[----:B------:R-:W-:Y:S02]  /*1e90*/  SEL R13, R10, R13, P0 ;  /* 0x0000000d0a0d7207 */ /* 0x000fe40000000000 */
[----:B------:R-:W-:Y:S01]  /*1ea0*/  FSEL R11, R12, R11, P0 ;  /* 0x0000000b0c0b7208 */ /* 0x000fe20000000000 */
[----:B------:R-:W-:Y:S05]  /*1eb0*/  BRA `(.L_x_4336) ;  /* 0x00009f8000007947 */ /* 0x000fea0003800000 */
.L_x_4337:
        /* <DEDUP_REMOVED lines=8> */
[--C-:B------:R-:W-:Y:S02]  /*1f40*/  IMAD.MOV.U32 R0, RZ, RZ, R3.reuse ;  /* 0x000000ffff007224 */ /* 0x100fe400078e0003 */
[----:B------:R-:W-:Y:S02]  /*1f50*/  IMAD R5, R4, 0x3, R3 ;  /* 0x0000000304057824 */ /* 0x000fe400078e0203 */
[----:B------:R-:W-:Y:S02]  /*1f60*/  IMAD.MOV.U32 R2, RZ, RZ, c[0x0][0x168] ;  /* 0x00005a00ff027624 */ /* 0x000fe400078e00ff */
        /* <DEDUP_REMOVED lines=25> */
.L_x_4386:
        /* <DEDUP_REMOVED lines=213> */
.L_x_4373:
[----:B------:R-:W-:-:S04]  /*2e50*/  LOP3.LUT R11, R11, 0xfffffffe, RZ, 0xc0, !PT ;  /* 0xfffffffe0b0b7812 */ /* 0x000fc800078ec0ff */
[----:B------:R-:W-:-:S04]  /*2e60*/  IADD3 R16, P0, R14, R11, RZ ;  /* 0x0000000b0e107210 */ /* 0x000fc80007f1e0ff */
[----:B------:R-:W-:-:S05]  /*2e70*/  IADD3.X R17, RZ, R15, RZ, P0, !PT ;  /* 0x0000000fff117210 */ /* 0x000fca00007fe4ff */
[----:B------:R0:W5:Y:S01]  /*2e80*/  LDG.E.U16 R27, [R16.64] ;  /* 0x00000024101b7981 */ /* 0x000162000c1e1500 */
        /* <DEDUP_REMOVED lines=212> */
.L_x_4374:
[----:B------:R-:W-:-:S04]  /*3bd0*/  LOP3.LUT R11, R10, 0xfffffffe, RZ, 0xc0, !PT ;  /* 0xfffffffe0a0b7812 */ /* 0x000fc800078ec0ff */
[----:B------:R-:W-:-:S05]  /*3be0*/  IADD3 R10, P0, R14, R11, RZ ;  /* 0x0000000b0e0a7210 */ /* 0x000fca0007f1e0ff */
[----:B------:R-:W-:Y:S02]  /*3bf0*/  IMAD.X R11, RZ, RZ, R15, P0 ;  /* 0x000000ffff0b7224 */ /* 0x000fe400000e060f */
[----:B------:R-:W-:-:S03]  /*3c00*/  IMAD.MOV.U32 R12, RZ, RZ, RZ ;  /* 0x000000ffff0c7224 */ /* 0x000fc600078e00ff */
[----:B------:R1:W5:Y:S02]  /*3c10*/  LDG.E.U16 R26, [R10.64] ;  /* 0x000000240a1a7981 */ /* 0x000364000c1e1500 */
[----:B-1----:R-:W-:Y:S01]  /*3c20*/  IADD3 R10, R0, c[0x0][0x184], RZ ;  /* 0x00006100000a7a10 */ /* 0x002fe20007ffe0ff */
[----:B------:R-:W-:Y:S01]  /*3c30*/  IMAD.MOV.U32 R11, RZ, RZ, RZ ;  /* 0x000000ffff0b7224 */ /* 0x000fe200078e00ff */
        /* <DEDUP_REMOVED lines=212> */
.L_x_4375:
[----:B0-----:R-:W-:-:S04]  /*4980*/  LOP3.LUT R17, R12, 0xfffffffe, RZ, 0xc0, !PT ;  /* 0xfffffffe0c117812 */ /* 0x001fc800078ec0ff */
[----:B------:R-:W-:-:S04]  /*4990*/  IADD3 R16, P0, R14, R17, RZ ;  /* 0x000000110e107210 */ /* 0x000fc80007f1e0ff */
[----:B------:R-:W-:-:S05]  /*49a0*/  IADD3.X R17, RZ, R15, RZ, P0, !PT ;  /* 0x0000000fff117210 */ /* 0x000fca00007fe4ff */
[----:B------:R0:W5:Y:S01]  /*49b0*/  LDG.E.U16 R25, [R16.64] ;  /* 0x0000002410197981 */ /* 0x000162000c1e1500 */
[----:B------:R-:W-:Y:S05]  /*49c0*/  @!P1 BRA `(.L_x_4376) ;  /* 0x00000d4000009947 */ /* 0x000fea0003800000 */
[----:B0-----:R-:W-:Y:S02]  /*49d0*/  IMAD.MOV.U32 R17, RZ, RZ, c[0x0][0x184] ;  /* 0x00006100ff117624 */ /* 0x001fe400078e00ff */
        /* <DEDUP_REMOVED lines=202> */
[----:B------:R-:W-:Y:S02]  /*5680*/  @P0 IMAD.MOV.U32 R16, RZ, RZ, RZ ;  /* 0x000000ffff100224 */ /* 0x000fe400078e00ff */
        /* <DEDUP_REMOVED lines=8> */
.L_x_4376:
[----:B------:R-:W-:Y:S02]  /*5710*/  LOP3.LUT R11, R11, 0xfffffffe, RZ, 0xc0, !PT ;  /* 0xfffffffe0b0b7812 */ /* 0x000fe400078ec0ff */
[----:B------:R-:W-:Y:S02]  /*5720*/  FSETP.GTU.FTZ.AND P2, PT, |R7|, +INF , PT ;  /* 0x7f8000000700780b */ /* 0x000fe40003f5c200 */
[----:B0-----:R-:W-:-:S05]  /*5730*/  IADD3 R16, P0, R14, R11, RZ ;  /* 0x0000000b0e107210 */ /* 0x001fca0007f1e0ff */
[----:B------:R-:W-:-:S05]  /*5740*/  IMAD.X R17, RZ, RZ, R15, P0 ;  /* 0x000000ffff117224 */ /* 0x000fca00000e060f */
[----:B------:R0:W5:Y:S01]  /*5750*/  LDG.E.U16 R11, [R16.64] ;  /* 0x00000024100b7981 */ /* 0x000162000c1e1500 */
[----:B------:R-:W-:Y:S01]  /*5760*/  @!P2 ISETP.GE.U32.AND P0, PT, R13, R0, PT ;  /* 0x000000000d00a20c */ /* 0x000fe20003f06070 */
[----:B------:R-:W-:Y:S03]  /*5770*/  BSSY B2, `(.L_x_4377) ;  /* 0x000001e000027945 */ /* 0x000fe60003800000 */
[----:B------:R-:W-:Y:S02]  /*5780*/  @!P2 ISETP.GE.AND.EX P0, PT, R22, RZ, PT, P0 ;  /* 0x000000ff1600a20c */ /* 0x000fe40003f06300 */
[----:B0----5:R-:W-:-:S04]  /*5790*/  PRMT R16, RZ, 0x5410, R27 ;  /* 0x00005410ff107816 */ /* 0x021fc8000000001b */
[CC--:B------:R-:W-:Y:S02]  /*57a0*/  FSETP.NEU.OR P3, PT, R7.reuse, R16.reuse, P2 ;  /* 0x000000100700720b */ /* 0x0c0fe4000176d400 */
        /* <DEDUP_REMOVED lines=8> */
[----:B------:R-:W-:Y:S02]  /*5830*/  FSETP.GTU.FTZ.AND P2, PT, |R5|, +INF , PT ;  /* 0x7f8000000500780b */ /* 0x000fe40003f5c200 */
[----:B------:R-:W-:-:S09]  /*5840*/  PRMT R12, RZ, 0x5410, R26 ;  /* 0x00005410ff0c7816 */ /* 0x000fd2000000001a */
        /* <DEDUP_REMOVED lines=13> */
.L_x_4378:
[----:B------:R-:W-:Y:S02]  /*5920*/  FSETP.GTU.FTZ.AND P0, PT, |R12|, +INF , PT ;  /* 0x7f8000000c00780b */ /* 0x000fe40003f1c200 */
[----:B------:R-:W-:-:S04]  /*5930*/  ISETP.LT.U32.AND P2, PT, R3, R10, PT ;  /* 0x0000000a0300720c */ /* 0x000fc80003f41070 */
[----:B------:R-:W-:-:S08]  /*5940*/  ISETP.LT.OR.EX P0, PT, R4, RZ, !P0, P2 ;  /* 0x000000ff0400720c */ /* 0x000fd00004701720 */
.L_x_4379:
[----:B------:R-:W-:Y:S05]  /*5950*/  BSYNC B2 ;  /* 0x0000000000027941 */ /* 0x000fea0003800000 */
.L_x_4377:
[----:B------:R-:W-:Y:S01]  /*5960*/  FSETP.GTU.FTZ.AND P2, PT, |R2|, +INF , PT ;  /* 0x7f8000000200780b */ /* 0x000fe20003f5c200 */
[----:B------:R-:W-:Y:S01]  /*5970*/  BSSY B2, `(.L_x_4380) ;  /* 0x0000013000027945 */ /* 0x000fe20003800000 */
[----:B------:R-:W-:Y:S02]  /*5980*/  FSEL R5, R5, R12, P0 ;  /* 0x0000000c05057208 */ /* 0x000fe40000000000 */
[----:B------:R-:W-:Y:S02]  /*5990*/  SEL R3, R3, R10, P0 ;  /* 0x0000000a03037207 */ /* 0x000fe40000000000 */
[----:B------:R-:W-:Y:S02]  /*59a0*/  IADD3 R19, R10, c[0x0][0x184], RZ ;  /* 0x000061000a137a10 */ /* 0x000fe40007ffe0ff */
[----:B------:R-:W-:Y:S02]  /*59b0*/  SEL R4, R4, RZ, P0 ;  /* 0x000000ff04047207 */ /* 0x000fe40000000000 */
        /* <DEDUP_REMOVED lines=11> */
.L_x_4381:
[----:B------:R-:W-:Y:S02]  /*5a70*/  FSETP.GTU.FTZ.AND P0, PT, |R17|, +INF , PT ;  /* 0x7f8000001100780b */ /* 0x000fe40003f1c200 */
[----:B------:R-:W-:-:S04]  /*5a80*/  ISETP.LT.U32.AND P2, PT, R6, R19, PT ;  /* 0x000000130600720c */ /* 0x000fc80003f41070 */
[----:B------:R-:W-:-:S08]  /*5a90*/  ISETP.LT.OR.EX P0, PT, R23, RZ, !P0, P2 ;  /* 0x000000ff1700720c */ /* 0x000fd00004701720 */
.L_x_4382:
[----:B------:R-:W-:Y:S05]  /*5aa0*/  BSYNC B2 ;  /* 0x0000000000027941 */ /* 0x000fea0003800000 */
.L_x_4380:
        /* <DEDUP_REMOVED lines=17> */
.L_x_4384:
[----:B------:R-:W-:Y:S02]  /*5bc0*/  FSETP.GTU.FTZ.AND P0, PT, |R17|, +INF , PT ;  /* 0x7f8000001100780b */ /* 0x000fe40003f1c200 */
[----:B------:R-:W-:-:S04]  /*5bd0*/  ISETP.LT.U32.AND P2, PT, R9, R12, PT ;  /* 0x0000000c0900720c */ /* 0x000fc80003f41070 */
[----:B------:R-:W-:-:S08]  /*5be0*/  ISETP.LT.OR.EX P0, PT, R24, RZ, !P0, P2 ;  /* 0x000000ff1800720c */ /* 0x000fd00004701720 */
.L_x_4385:
[----:B------:R-:W-:Y:S05]  /*5bf0*/  BSYNC B2 ;  /* 0x0000000000027941 */ /* 0x000fea0003800000 */
.L_x_4383:
[----:B------:R-:W-:Y:S01]  /*5c00*/  IADD3 R0, R12, c[0x0][0x184], RZ ;  /* 0x000061000c007a10 */ /* 0x000fe20007ffe0ff */
[----:B------:R-:W-:Y:S01]  /*5c10*/  IMAD.MOV.U32 R19, RZ, RZ, c[0x0][0x184] ;  /* 0x00006100ff137624 */ /* 0x000fe200078e00ff */
[----:B------:R-:W-:Y:S02]  /*5c20*/  FSEL R8, R8, R17, P0 ;  /* 0x0000001108087208 */ /* 0x000fe40000000000 */
[----:B------:R-:W-:Y:S01]  /*5c30*/  SEL R9, R9, R12, P0 ;  /* 0x0000000c09097207 */ /* 0x000fe20000000000 */
[----:B------:R-:W-:Y:S01]  /*5c40*/  IMAD R10, R19, 0x3, R0 ;  /* 0x00000003130a7824 */ /* 0x000fe200078e0200 */
[----:B------:R-:W-:-:S04]  /*5c50*/  SEL R24, R24, RZ, P0 ;  /* 0x000000ff18187207 */ /* 0x000fc80000000000 */
[----:B------:R-:W-:-:S13]  /*5c60*/  ISETP.GE.U32.AND P2, PT, R10, c[0x0][0x17c], PT ;  /* 0x00005f000a007a0c */ /* 0x000fda0003f46070 */
[----:B------:R-:W-:Y:S01]  /*5c70*/  @P2 CALL.REL.NOINC `(.L_x_4372) ;  /* 0x0000001000002944 */ /* 0x000fe20003c00000 */
[----:B------:R-:W-:Y:S05]  /*5c80*/  BRA `(.L_x_4386) ;  /* 0xffffc47000007947 */ /* 0x000fea000383ffff */
.L_x_4372:
[----:B------:R-:W-:Y:S05]  /*5c90*/  BSYNC B1 ;  /* 0x0000000000017941 */ /* 0x000fea0003800000 */
.L_x_4371:
        /* <DEDUP_REMOVED lines=205> */
.L_x_4389:
        /* <DEDUP_REMOVED lines=207> */
.L_x_4390:
        /* <DEDUP_REMOVED lines=207> */
.L_x_4391:
        /* <DEDUP_REMOVED lines=207> */
.L_x_4392:
[----:B------:R-:W-:-:S04]  /*9040*/  LOP3.LUT R11, R10, 0xfffffffe, RZ, 0xc0, !PT ;  /* 0xfffffffe0a0b7812 */ /* 0x000fc800078ec0ff */
[----:B------:R-:W-:-:S04]  /*9050*/  IADD3 R10, P1, R14, R11, RZ ;  /* 0x0000000b0e0a7210 */ /* 0x000fc80007f3e0ff */
[----:B------:R-:W-:-:S06]  /*9060*/  IADD3.X R11, RZ, R15, RZ, P1, !PT ;  /* 0x0000000fff0b7210 */ /* 0x000fcc0000ffe4ff */
[----:B------:R0:W5:Y:S03]  /*9070*/  LDG.E.U16 R11, [R10.64] ;  /* 0x000000240a0b7981 */ /* 0x000166000c1e1500 */
.L_x_4388:
[----:B0-----:R-:W-:Y:S05]  /*9080*/  BSYNC B1 ;  /* 0x0000000000017941 */ /* 0x001fea0003800000 */
.L_x_4387:
[----:B------:R-:W-:Y:S01]  /*9090*/  BSSY B1, `(.L_x_4393) ;  /* 0x000005b000017945 */ /* 0x000fe20003800000 */
[----:B------:R-:W-:Y:S05]  /*90a0*/  @P0 BRA `(.L_x_4394) ;  /* 0x0000059000000947 */ /* 0x000fea0003800000 */
[----:B------:R-:W-:Y:S01]  /*90b0*/  FSETP.GTU.FTZ.AND P0, PT, |R7|, +INF , PT ;  /* 0x7f8000000700780b */ /* 0x000fe20003f1c200 */
[----:B------:R-:W-:Y:S01]  /*90c0*/  BSSY B2, `(.L_x_4395) ;  /* 0x000000f000027945 */ /* 0x000fe20003800000 */
[----:B-----5:R-:W-:-:S11]  /*90d0*/  PRMT R12, RZ, 0x5410, R27 ;  /* 0x00005410ff0c7816 */ /* 0x020fd6000000001b */
        /* <DEDUP_REMOVED lines=10> */
.L_x_4396:
[----:B------:R-:W-:Y:S02]  /*9180*/  FSETP.GTU.FTZ.AND P0, PT, |R12|, +INF , PT ;  /* 0x7f8000000c00780b */ /* 0x000fe40003f1c200 */
[----:B------:R-:W-:-:S04]  /*9190*/  ISETP.LT.U32.AND P1, PT, R13, R0, PT ;  /* 0x000000000d00720c */ /* 0x000fc80003f21070 */
[----:B------:R-:W-:-:S08]  /*91a0*/  ISETP.LT.OR.EX P0, PT, R22, RZ, !P0, P1 ;  /* 0x000000ff1600720c */ /* 0x000fd00004701710 */
.L_x_4397:
[----:B------:R-:W-:Y:S05]  /*91b0*/  BSYNC B2 ;  /* 0x0000000000027941 */ /* 0x000fea0003800000 */
.L_x_4395:
[----:B------:R-:W-:Y:S02]  /*91c0*/  IADD3 R10, R0, c[0x0][0x184], RZ ;  /* 0x00006100000a7a10 */ /* 0x000fe40007ffe0ff */
[----:B------:R-:W-:Y:S02]  /*91d0*/  FSEL R7, R7, R12, P0 ;  /* 0x0000000c07077208 */ /* 0x000fe40000000000 */
[----:B------:R-:W-:Y:S02]  /*91e0*/  ISETP.GE.U32.AND P1, PT, R10, c[0x0][0x17c], PT ;  /* 0x00005f000a007a0c */ /* 0x000fe40003f26070 */
[----:B------:R-:W-:Y:S02]  /*91f0*/  SEL R13, R13, R0, P0 ;  /* 0x000000000d0d7207 */ /* 0x000fe40000000000 */
[----:B------:R-:W-:-:S09]  /*9200*/  SEL R22, R22, RZ, P0 ;  /* 0x000000ff16167207 */ /* 0x000fd20000000000 */
[----:B------:R-:W-:Y:S05]  /*9210*/  @P1 BRA `(.L_x_4394) ;  /* 0x0000042000001947 */ /* 0x000fea0003800000 */
[----:B------:R-:W-:Y:S01]  /*9220*/  FSETP.GTU.FTZ.AND P0, PT, |R5|, +INF , PT ;  /* 0x7f8000000500780b */ /* 0x000fe20003f1c200 */
[----:B------:R-:W-:Y:S01]  /*9230*/  BSSY B2, `(.L_x_4398) ;  /* 0x000000f000027945 */ /* 0x000fe20003800000 */
[----:B------:R-:W-:-:S11]  /*9240*/  PRMT R26, RZ, 0x5410, R26 ;  /* 0x00005410ff1a7816 */ /* 0x000fd6000000001a */
        /* <DEDUP_REMOVED lines=10> */
.L_x_4399:
[----:B------:R-:W-:Y:S02]  /*92f0*/  FSETP.GTU.FTZ.AND P0, PT, |R26|, +INF , PT ;  /* 0x7f8000001a00780b */ /* 0x000fe40003f1c200 */
[----:B------:R-:W-:-:S04]  /*9300*/  ISETP.LT.U32.AND P1, PT, R3, R10, PT ;  /* 0x0000000a0300720c */ /* 0x000fc80003f21070 */
[----:B------:R-:W-:-:S08]  /*9310*/  ISETP.LT.OR.EX P0, PT, R4, RZ, !P0, P1 ;  /* 0x000000ff0400720c */ /* 0x000fd00004701710 */
.L_x_4400:
[----:B------:R-:W-:Y:S05]  /*9320*/  BSYNC B2 ;  /* 0x0000000000027941 */ /* 0x000fea0003800000 */
.L_x_4398:
        /* <DEDUP_REMOVED lines=19> */
.L_x_4402:
[----:B------:R-:W-:Y:S02]  /*9460*/  FSETP.GTU.FTZ.AND P0, PT, |R25|, +INF , PT ;  /* 0x7f8000001900780b */ /* 0x000fe40003f1c200 */
[----:B------:R-:W-:-:S04]  /*9470*/  ISETP.LT.U32.AND P1, PT, R6, R15, PT ;  /* 0x0000000f0600720c */ /* 0x000fc80003f21070 */
[----:B------:R-:W-:-:S08]  /*9480*/  ISETP.LT.OR.EX P0, PT, R23, RZ, !P0, P1 ;  /* 0x000000ff1700720c */ /* 0x000fd00004701710 */
.L_x_4403:
[----:B------:R-:W-:Y:S05]  /*9490*/  BSYNC B2 ;  /* 0x0000000000027941 */ /* 0x000fea0003800000 */
.L_x_4401:
        /* <DEDUP_REMOVED lines=19> */
.L_x_4405:
[----:B------:R-:W-:Y:S02]  /*95d0*/  FSETP.GTU.FTZ.AND P0, PT, |R11|, +INF , PT ;  /* 0x7f8000000b00780b */ /* 0x000fe40003f1c200 */
[----:B------:R-:W-:-:S04]  /*95e0*/  ISETP.LT.U32.AND P1, PT, R9, R10, PT ;  /* 0x0000000a0900720c */ /* 0x000fc80003f21070 */
[----:B------:R-:W-:-:S08]  /*95f0*/  ISETP.LT.OR.EX P0, PT, R24, RZ, !P0, P1 ;  /* 0x000000ff1800720c */ /* 0x000fd00004701710 */
.L_x_4406:
[----:B------:R-:W-:Y:S05]  /*9600*/  BSYNC B2 ;  /* 0x0000000000027941 */ /* 0x000fea0003800000 */
.L_x_4404:
[----:B------:R-:W-:Y:S02]  /*9610*/  FSEL R8, R8, R11, P0 ;  /* 0x0000000b08087208 */ /* 0x000fe40000000000 */
[----:B------:R-:W-:Y:S02]  /*9620*/  SEL R9, R9, R10, P0 ;  /* 0x0000000a09097207 */ /* 0x000fe40000000000 */
[----:B------:R-:W-:Y:S02]  /*9630*/  SEL R24, R24, RZ, P0 ;  /* 0x000000ff18187207 */ /* 0x000fe40000000000 */
.L_x_4394:
[----:B------:R-:W-:Y:S05]  /*9640*/  BSYNC B1 ;  /* 0x0000000000017941 */ /* 0x000fea0003800000 */
.L_x_4393:
        /* <DEDUP_REMOVED lines=12> */
.L_x_4408:
[----:B------:R-:W-:Y:S02]  /*9710*/  FSETP.GTU.FTZ.AND P0, PT, |R5|, +INF , PT ;  /* 0x7f8000000500780b */ /* 0x000fe40003f1c200 */
[----:B------:R-:W-:-:S04]  /*9720*/  ISETP.LT.U32.AND P1, PT, R13, R3, PT ;  /* 0x000000030d00720c */ /* 0x000fc80003f21070 */
[----:B------:R-:W-:-:S08]  /*9730*/  ISETP.LT.OR.EX P0, PT, R22, R4, !P0, P1 ;  /* 0x000000041600720c */ /* 0x000fd00004701710 */
.L_x_4409:
[----:B------:R-:W-:Y:S05]  /*9740*/  BSYNC B1 ;  /* 0x0000000000017941 */ /* 0x000fea0003800000 */
.L_x_4407:
        /* <DEDUP_REMOVED lines=15> */
.L_x_4411:
[----:B------:R-:W-:Y:S02]  /*9840*/  FSETP.GTU.FTZ.AND P0, PT, |R2|, +INF , PT ;  /* 0x7f8000000200780b */ /* 0x000fe40003f1c200 */
[----:B------:R-:W-:-:S04]  /*9850*/  ISETP.LT.U32.AND P1, PT, R3, R6, PT ;  /* 0x000000060300720c */ /* 0x000fc80003f21070 */
[----:B------:R-:W-:-:S08]  /*9860*/  ISETP.LT.OR.EX P0, PT, R4, R23, !P0, P1 ;  /* 0x000000170400720c */ /* 0x000fd00004701710 */
.L_x_4412:
[----:B------:R-:W-:Y:S05]  /*9870*/  BSYNC B1 ;  /* 0x0000000000017941 */ /* 0x000fea0003800000 */
.L_x_4410:
        /* <DEDUP_REMOVED lines=15> */
.L_x_4414:
[----:B------:R-:W-:Y:S02]  /*9970*/  FSETP.GTU.FTZ.AND P0, PT, |R8|, +INF , PT ;  /* 0x7f8000000800780b */ /* 0x000fe40003f1c200 */
[----:B------:R-:W-:-:S04]  /*9980*/  ISETP.LT.U32.AND P1, PT, R6, R9, PT ;  /* 0x000000090600720c */ /* 0x000fc80003f21070 */
[----:B------:R-:W-:-:S08]  /*9990*/  ISETP.LT.OR.EX P0, PT, R13, R24, !P0, P1 ;  /* 0x000000180d00720c */ /* 0x000fd00004701710 */
.L_x_4415:
[----:B------:R-:W-:Y:S05]  /*99a0*/  BSYNC B1 ;  /* 0x0000000000017941 */ /* 0x000fea0003800000 */
.L_x_4413:
[----:B------:R-:W-:Y:S02]  /*99b0*/  SEL R9, R6, R9, P0 ;  /* 0x0000000906097207 */ /* 0x000fe40000000000 */
[----:B------:R-:W-:Y:S02]  /*99c0*/  SEL R13, R13, R24, P0 ;  /* 0x000000180d0d7207 */ /* 0x000fe40000000000 */
[----:B-----5:R-:W-:Y:S01]  /*99d0*/  FSEL R11, R5, R8, P0 ;  /* 0x00000008050b7208 */ /* 0x020fe20000000000 */
[----:B------:R-:W-:Y:S05]  /*99e0*/  BRA `(.L_x_4336) ;  /* 0x0000245000007947 */ /* 0x000fea0003800000 */
.L_x_4370:
        /* <DEDUP_REMOVED lines=21> */
.L_x_4427:
[----:B------:R-:W-:-:S04]  /*9b40*/  IMAD R17, R19, R0, RZ ;  /* 0x0000000013117224 */ /* 0x000fc800078e02ff */
[----:B------:R-:W-:-:S05]  /*9b50*/  IMAD.WIDE.U32 R16, R17, 0x2, R14 ;  /* 0x0000000211107825 */ /* 0x000fca00078e000e */
[----:B------:R0:W2:Y:S01]  /*9b60*/  LDG.E.U16 R18, [R16.64] ;  /* 0x0000002410127981 */ /* 0x0000a2000c1e1500 */
[----:B------:R-:W-:Y:S02]  /*9b70*/  FSETP.GTU.FTZ.AND P1, PT, |R10|, +INF , PT ;  /* 0x7f8000000a00780b */ /* 0x000fe40003f3c200 */
[----:B------:R-:W-:-:S04]  /*9b80*/  IADD3 R23, R0, c[0x0][0x184], RZ ;  /* 0x0000610000177a10 */ /* 0x000fc80007ffe0ff */
[----:B------:R-:W-:Y:S01]  /*9b90*/  IADD3 R24, R23, c[0x0][0x184], RZ ;  /* 0x0000610017187a10 */ /* 0x000fe20007ffe0ff */
[----:B0-----:R-:W-:-:S03]  /*9ba0*/  IMAD R17, R19, R23, RZ ;  /* 0x0000001713117224 */ /* 0x001fc600078e02ff */
[----:B------:R-:W-:-:S03]  /*9bb0*/  IADD3 R25, R24, c[0x0][0x184], RZ ;  /* 0x0000610018197a10 */ /* 0x000fc60007ffe0ff */
[----:B------:R-:W-:Y:S01]  /*9bc0*/  @!P1 ISETP.GE.U32.AND P0, PT, R6, R0, PT ;  /* 0x000000000600920c */ /* 0x000fe20003f06070 */
[----:B------:R-:W-:-:S03]  /*9bd0*/  IMAD.WIDE.U32 R16, R17, 0x2, R14 ;  /* 0x0000000211107825 */ /* 0x000fc600078e000e */
        /* <DEDUP_REMOVED lines=10> */
[----:B------:R0:W2:Y:S01]  /*9c80*/  LDG.E.U16 R20, [R16.64] ;  /* 0x0000002410147981 */ /* 0x0000a2000c1e1500 */
[----:B------:R-:W-:Y:S02]  /*9c90*/  @P1 ISETP.LT.OR.EX P0, PT, R7, RZ, !P2, P3 ;  /* 0x000000ff0700120c */ /* 0x000fe40005701730 */
[----:B------:R-:W-:Y:S01]  /*9ca0*/  FSETP.GTU.FTZ.AND P1, PT, |R5|, +INF , PT ;  /* 0x7f8000000500780b */ /* 0x000fe20003f3c200 */
[----:B------:R-:W-:-:S10]  /*9cb0*/  IMAD R27, R19, R25, RZ ;  /* 0x00000019131b7224 */ /* 0x000fd400078e02ff */
[----:B------:R-:W-:Y:S01]  /*9cc0*/  FSEL R10, R10, R21, P0 ;  /* 0x000000150a0a7208 */ /* 0x000fe20000000000 */
[----:B------:R-:W-:Y:S01]  /*9cd0*/  IMAD R21, R19, R24, RZ ;  /* 0x0000001813157224 */ /* 0x000fe200078e02ff */
[----:B------:R-:W-:Y:S01]  /*9ce0*/  BSSY B2, `(.L_x_4418) ;  /* 0x0000015000027945 */ /* 0x000fe20003800000 */
[----:B------:R-:W-:Y:S02]  /*9cf0*/  SEL R6, R6, R0, P0 ;  /* 0x0000000006067207 */ /* 0x000fe40000000000 */
[----:B0-----:R-:W-:-:S05]  /*9d00*/  IMAD.WIDE.U32 R16, R21, 0x2, R14 ;  /* 0x0000000215107825 */ /* 0x001fca00078e000e */
[----:B------:R0:W5:Y:S01]  /*9d10*/  LDG.E.U16 R21, [R16.64] ;  /* 0x0000002410157981 */ /* 0x000162000c1e1500 */
[----:B------:R-:W-:Y:S01]  /*9d20*/  SEL R7, R7, RZ, P0 ;  /* 0x000000ff07077207 */ /* 0x000fe20000000000 */
[----:B0-----:R-:W-:-:S05]  /*9d30*/  IMAD.WIDE.U32 R16, R27, 0x2, R14 ;  /* 0x000000021b107825 */ /* 0x001fca00078e000e */
[----:B------:R2:W5:Y:S02]  /*9d40*/  LDG.E.U16 R22, [R16.64] ;  /* 0x0000002410167981 */ /* 0x000564000c1e1500 */
[----:B--2---:R-:W-:Y:S01]  /*9d50*/  PRMT R16, RZ, 0x5410, R20 ;  /* 0x00005410ff107816 */ /* 0x004fe20000000014 */
        /* <DEDUP_REMOVED lines=10> */
.L_x_4419:
[----:B------:R-:W-:Y:S02]  /*9e00*/  FSETP.GTU.FTZ.AND P0, PT, |R16|, +INF , PT ;  /* 0x7f8000001000780b */ /* 0x000fe40003f1c200 */
[----:B------:R-:W-:-:S04]  /*9e10*/  ISETP.LT.U32.AND P1, PT, R3, R23, PT ;  /* 0x000000170300720c */ /* 0x000fc80003f21070 */
[----:B------:R-:W-:-:S08]  /*9e20*/  ISETP.LT.OR.EX P0, PT, R4, RZ, !P0, P1 ;  /* 0x000000ff0400720c */ /* 0x000fd00004701710 */
.L_x_4420:
[----:B------:R-:W-:Y:S05]  /*9e30*/  BSYNC B2 ;  /* 0x0000000000027941 */ /* 0x000fea0003800000 */
.L_x_4418:
[----:B------:R-:W-:Y:S01]  /*9e40*/  FSETP.GTU.FTZ.AND P1, PT, |R2|, +INF , PT ;  /* 0x7f8000000200780b */ /* 0x000fe20003f3c200 */
[----:B------:R-:W-:Y:S01]  /*9e50*/  BSSY B2, `(.L_x_4421) ;  /* 0x0000012000027945 */ /* 0x000fe20003800000 */
[----:B------:R-:W-:Y:S02]  /*9e60*/  FSEL R5, R5, R16, P0 ;  /* 0x0000001005057208 */ /* 0x000fe40000000000 */
[----:B------:R-:W-:Y:S02]  /*9e70*/  SEL R3, R3, R23, P0 ;  /* 0x0000001703037207 */ /* 0x000fe40000000000 */
[----:B------:R-:W-:Y:S02]  /*9e80*/  SEL R4, R4, RZ, P0 ;  /* 0x000000ff04047207 */ /* 0x000fe40000000000 */
[----:B-----5:R-:W-:-:S05]  /*9e90*/  PRMT R17, RZ, 0x5410, R21 ;  /* 0x00005410ff117816 */ /* 0x020fca0000000015 */
        /* <DEDUP_REMOVED lines=10> */
.L_x_4422:
[----:B------:R-:W-:Y:S02]  /*9f40*/  FSETP.GTU.FTZ.AND P0, PT, |R17|, +INF , PT ;  /* 0x7f8000001100780b */ /* 0x000fe40003f1c200 */
[----:B------:R-:W-:-:S04]  /*9f50*/  ISETP.LT.U32.AND P1, PT, R8, R24, PT ;  /* 0x000000180800720c */ /* 0x000fc80003f21070 */
[----:B------:R-:W-:-:S08]  /*9f60*/  ISETP.LT.OR.EX P0, PT, R9, RZ, !P0, P1 ;  /* 0x000000ff0900720c */ /* 0x000fd00004701710 */
.L_x_4423:
[----:B------:R-:W-:Y:S05]  /*9f70*/  BSYNC B2 ;  /* 0x0000000000027941 */ /* 0x000fea0003800000 */
.L_x_4421:
[----:B------:R-:W-:Y:S01]  /*9f80*/  FSETP.GTU.FTZ.AND P1, PT, |R11|, +INF , PT ;  /* 0x7f8000000b00780b */ /* 0x000fe20003f3c200 */
[----:B------:R-:W-:Y:S01]  /*9f90*/  BSSY B2, `(.L_x_4424) ;  /* 0x0000012000027945 */ /* 0x000fe20003800000 */
[----:B------:R-:W-:Y:S02]  /*9fa0*/  SEL R8, R8, R24, P0 ;  /* 0x0000001808087207 */ /* 0x000fe40000000000 */
[----:B------:R-:W-:Y:S02]  /*9fb0*/  FSEL R2, R2, R17, P0 ;  /* 0x0000001102027208 */ /* 0x000fe40000000000 */
[----:B------:R-:W-:Y:S02]  /*9fc0*/  SEL R9, R9, RZ, P0 ;  /* 0x000000ff09097207 */ /* 0x000fe40000000000 */
[----:B------:R-:W-:-:S05]  /*9fd0*/  PRMT R24, RZ, 0x5410, R22 ;  /* 0x00005410ff187816 */ /* 0x000fca0000000016 */
        /* <DEDUP_REMOVED lines=10> */
.L_x_4425:
[----:B------:R-:W-:Y:S02]  /*a080*/  FSETP.GTU.FTZ.AND P0, PT, |R24|, +INF , PT ;  /* 0x7f8000001800780b */ /* 0x000fe40003f1c200 */
[----:B------:R-:W-:-:S04]  /*a090*/  ISETP.LT.U32.AND P1, PT, R12, R25, PT ;  /* 0x000000190c00720c */ /* 0x000fc80003f21070 */
[----:B------:R-:W-:-:S08]  /*a0a0*/  ISETP.LT.OR.EX P0, PT, R13, RZ, !P0, P1 ;  /* 0x000000ff0d00720c */ /* 0x000fd00004701710 */
.L_x_4426:
[----:B------:R-:W-:Y:S05]  /*a0b0*/  BSYNC B2 ;  /* 0x0000000000027941 */ /* 0x000fea0003800000 */
.L_x_4424:
[----:B------:R-:W-:Y:S01]  /*a0c0*/  IADD3 R0, R25, c[0x0][0x184], RZ ;  /* 0x0000610019007a10 */ /* 0x000fe20007ffe0ff */
[----:B------:R-:W-:Y:S01]  /*a0d0*/  IMAD.MOV.U32 R17, RZ, RZ, c[0x0][0x184] ;  /* 0x00006100ff117624 */ /* 0x000fe200078e00ff */
[----:B------:R-:W-:Y:S02]  /*a0e0*/  FSEL R11, R11, R24, P0 ;  /* 0x000000180b0b7208 */ /* 0x000fe40000000000 */
[----:B------:R-:W-:Y:S01]  /*a0f0*/  SEL R12, R12, R25, P0 ;  /* 0x000000190c0c7207 */ /* 0x000fe20000000000 */
[----:B------:R-:W-:Y:S01]  /*a100*/  IMAD R16, R17, 0x3, R0 ;  /* 0x0000000311107824 */ /* 0x000fe200078e0200 */
[----:B------:R-:W-:-:S04]  /*a110*/  SEL R13, R13, RZ, P0 ;  /* 0x000000ff0d0d7207 */ /* 0x000fc80000000000 */
[----:B------:R-:W-:-:S13]  /*a120*/  ISETP.GE.U32.AND P1, PT, R16, c[0x0][0x17c], PT ;  /* 0x00005f0010007a0c */ /* 0x000fda0003f26070 */
[----:B------:R-:W-:Y:S05]  /*a130*/  @!P1 BRA `(.L_x_4427) ;  /* 0xfffffa0000009947 */ /* 0x000fea000383ffff */
.L_x_4417:
[----:B------:R-:W-:Y:S05]  /*a140*/  BSYNC B1 ;  /* 0x0000000000017941 */ /* 0x000fea0003800000 */
.L_x_4416:
        /* <DEDUP_REMOVED lines=23> */
.L_x_4429:
[----:B0-----:R-:W-:Y:S05]  /*a2c0*/  BSYNC B1 ;  /* 0x0000000000017941 */ /* 0x001fea0003800000 */
.L_x_4428:
[----:B------:R-:W-:Y:S01]  /*a2d0*/  BSSY B1, `(.L_x_4430) ;  /* 0x000005b000017945 */ /* 0x000fe20003800000 */
[----:B------:R-:W-:Y:S05]  /*a2e0*/  @P1 BRA `(.L_x_4431) ;  /* 0x0000059000001947 */ /* 0x000fea0003800000 */
[----:B------:R-:W-:Y:S01]  /*a2f0*/  FSETP.GTU.FTZ.AND P0, PT, |R10|, +INF , PT ;  /* 0x7f8000000a00780b */ /* 0x000fe20003f1c200 */
[----:B------:R-:W-:Y:S01]  /*a300*/  BSSY B2, `(.L_x_4432) ;  /* 0x000000f000027945 */ /* 0x000fe20003800000 */
[----:B-----5:R-:W-:-:S11]  /*a310*/  PRMT R15, RZ, 0x5410, R18 ;  /* 0x00005410ff0f7816 */ /* 0x020fd60000000012 */
        /* <DEDUP_REMOVED lines=10> */
.L_x_4433:
[----:B------:R-:W-:Y:S02]  /*a3c0*/  FSETP.GTU.FTZ.AND P0, PT, |R15|, +INF , PT ;  /* 0x7f8000000f00780b */ /* 0x000fe40003f1c200 */
[----:B------:R-:W-:-:S04]  /*a3d0*/  ISETP.LT.U32.AND P1, PT, R6, R0, PT ;  /* 0x000000000600720c */ /* 0x000fc80003f21070 */
[----:B------:R-:W-:-:S08]  /*a3e0*/  ISETP.LT.OR.EX P0, PT, R7, RZ, !P0, P1 ;  /* 0x000000ff0700720c */ /* 0x000fd00004701710 */
.L_x_4434:
[----:B------:R-:W-:Y:S05]  /*a3f0*/  BSYNC B2 ;  /* 0x0000000000027941 */ /* 0x000fea0003800000 */
.L_x_4432:
        /* <DEDUP_REMOVED lines=19> */
.L_x_4436:
[----:B------:R-:W-:Y:S02]  /*a530*/  FSETP.GTU.FTZ.AND P0, PT, |R20|, +INF , PT ;  /* 0x7f8000001400780b */ /* 0x000fe40003f1c200 */
[----:B------:R-:W-:-:S04]  /*a540*/  ISETP.LT.U32.AND P1, PT, R3, R14, PT ;  /* 0x0000000e0300720c */ /* 0x000fc80003f21070 */
[----:B------:R-:W-:-:S08]  /*a550*/  ISETP.LT.OR.EX P0, PT, R4, RZ, !P0, P1 ;  /* 0x000000ff0400720c */ /* 0x000fd00004701710 */
.L_x_4437:
[----:B------:R-:W-:Y:S05]  /*a560*/  BSYNC B2 ;  /* 0x0000000000027941 */ /* 0x000fea0003800000 */
.L_x_4435:
        /* <DEDUP_REMOVED lines=19> */
.L_x_4439:
[----:B------:R-:W-:Y:S02]  /*a6a0*/  FSETP.GTU.FTZ.AND P0, PT, |R21|, +INF , PT ;  /* 0x7f8000001500780b */ /* 0x000fe40003f1c200 */
[----:B------:R-:W-:-:S04]  /*a6b0*/  ISETP.LT.U32.AND P1, PT, R8, R15, PT ;  /* 0x0000000f0800720c */ /* 0x000fc80003f21070 */
[----:B------:R-:W-:-:S08]  /*a6c0*/  ISETP.LT.OR.EX P0, PT, R9, RZ, !P0, P1 ;  /* 0x000000ff0900720c */ /* 0x000fd00004701710 */
.L_x_4440:
[----:B------:R-:W-:Y:S05]  /*a6d0*/  BSYNC B2 ;  /* 0x0000000000027941 */ /* 0x000fea0003800000 */
.L_x_4438:
        /* <DEDUP_REMOVED lines=19> */
.L_x_4442:
[----:B------:R-:W-:Y:S02]  /*a810*/  FSETP.GTU.FTZ.AND P0, PT, |R22|, +INF , PT ;  /* 0x7f8000001600780b */ /* 0x000fe40003f1c200 */
[----:B------:R-:W-:-:S04]  /*a820*/  ISETP.LT.U32.AND P1, PT, R12, R17, PT ;  /* 0x000000110c00720c */ /* 0x000fc80003f21070 */
[----:B------:R-:W-:-:S08]  /*a830*/  ISETP.LT.OR.EX P0, PT, R13, RZ, !P0, P1 ;  /* 0x000000ff0d00720c */ /* 0x000fd00004701710 */
.L_x_4443:
[----:B------:R-:W-:Y:S05]  /*a840*/  BSYNC B2 ;  /* 0x0000000000027941 */ /* 0x000fea0003800000 */
.L_x_4441:
[----:B------:R-:W-:Y:S02]  /*a850*/  FSEL R11, R11, R22, P0 ;  /* 0x000000160b0b7208 */ /* 0x000fe40000000000 */
[----:B------:R-:W-:Y:S02]  /*a860*/  SEL R12, R12, R17, P0 ;  /* 0x000000110c0c7207 */ /* 0x000fe40000000000 */
[----:B------:R-:W-:Y:S02]  /*a870*/  SEL R13, R13, RZ, P0 ;  /* 0x000000ff0d0d7207 */ /* 0x000fe40000000000 */
.L_x_4431:
[----:B------:R-:W-:Y:S05]  /*a880*/  BSYNC B1 ;  /* 0x0000000000017941 */ /* 0x000fea0003800000 */
.L_x_4430:
        /* <DEDUP_REMOVED lines=12> */
.L_x_4445:
[----:B------:R-:W-:Y:S02]  /*a950*/  FSETP.GTU.FTZ.AND P0, PT, |R5|, +INF , PT ;  /* 0x7f8000000500780b */ /* 0x000fe40003f1c200 */
[----:B------:R-:W-:-:S04]  /*a960*/  ISETP.LT.U32.AND P1, PT, R6, R3, PT ;  /* 0x000000030600720c */ /* 0x000fc80003f21070 */
[----:B------:R-:W-:-:S08]  /*a970*/  ISETP.LT.OR.EX P0, PT, R7, R4, !P0, P1 ;  /* 0x000000040700720c */ /* 0x000fd00004701710 */
.L_x_4446:
[----:B------:R-:W-:Y:S05]  /*a980*/  BSYNC B1 ;  /* 0x0000000000017941 */ /* 0x000fea0003800000 */
.L_x_4444:
        /* <DEDUP_REMOVED lines=15> */
.L_x_4448:
[----:B------:R-:W-:Y:S02]  /*aa80*/  FSETP.GTU.FTZ.AND P0, PT, |R2|, +INF , PT ;  /* 0x7f8000000200780b */ /* 0x000fe40003f1c200 */
[----:B------:R-:W-:-:S04]  /*aa90*/  ISETP.LT.U32.AND P1, PT, R3, R8, PT ;  /* 0x000000080300720c */ /* 0x000fc80003f21070 */
[----:B------:R-:W-:-:S08]  /*aaa0*/  ISETP.LT.OR.EX P0, PT, R4, R9, !P0, P1 ;  /* 0x000000090400720c */ /* 0x000fd00004701710 */
.L_x_4449:
[----:B------:R-:W-:Y:S05]  /*aab0*/  BSYNC B1 ;  /* 0x0000000000017941 */ /* 0x000fea0003800000 */
.L_x_4447:
        /* <DEDUP_REMOVED lines=15> */
.L_x_4451:
[----:B------:R-:W-:Y:S02]  /*abb0*/  FSETP.GTU.FTZ.AND P0, PT, |R11|, +INF , PT ;  /* 0x7f8000000b00780b */ /* 0x000fe40003f1c200 */
[----:B------:R-:W-:-:S04]  /*abc0*/  ISETP.LT.U32.AND P1, PT, R3, R12, PT ;  /* 0x0000000c0300720c */ /* 0x000fc80003f21070 */
[----:B------:R-:W-:-:S08]  /*abd0*/  ISETP.LT.OR.EX P0, PT, R4, R13, !P0, P1 ;  /* 0x0000000d0400720c */ /* 0x000fd00004701710 */
.L_x_4452:
[----:B------:R-:W-:Y:S05]  /*abe0*/  BSYNC B1 ;  /* 0x0000000000017941 */ /* 0x000fea0003800000 */
.L_x_4450:
[----:B------:R-:W-:Y:S02]  /*abf0*/  SEL R9, R3, R12, P0 ;  /* 0x0000000c03097207 */ /* 0x000fe40000000000 */
[----:B------:R-:W-:Y:S02]  /*ac00*/  SEL R13, R4, R13, P0 ;  /* 0x0000000d040d7207 */ /* 0x000fe40000000000 */
[----:B------:R-:W-:Y:S01]  /*ac10*/  FSEL R11, R2, R11, P0 ;  /* 0x0000000b020b7208 */ /* 0x000fe20000000000 */
[----:B------:R-:W-:Y:S05]  /*ac20*/  BRA `(.L_x_4336) ;  /* 0x0000121000007947 */ /* 0x000fea0003800000 */
.L_x_4369:
[----:B------:R-:W-:Y:S01]  /*ac30*/  MOV R0, c[0x0][0x184] ;  /* 0x0000610000007a02 */ /* 0x000fe20000000f00 */
[----:B------:R-:W-:Y:S01]  /*ac40*/  BSSY B1, `(.L_x_4453) ;  /* 0x0000076000017945 */ /* 0x000fe20003800000 */
[----:B------:R-:W-:Y:S01]  /*ac50*/  IMAD.MOV.U32 R2, RZ, RZ, c[0x0][0x168] ;  /* 0x00005a00ff027624 */ /* 0x000fe200078e00ff */
[----:B------:R-:W-:Y:S01]  /*ac60*/  MOV R10, c[0x0][0x168] ;  /* 0x00005a00000a7a02 */ /* 0x000fe20000000f00 */
[----:B------:R-:W-:Y:S02]  /*ac70*/  IMAD.MOV.U32 R5, RZ, RZ, c[0x0][0x168] ;  /* 0x00005a00ff057624 */ /* 0x000fe400078e00ff */
[----:B------:R-:W-:-:S02]  /*ac80*/  IMAD R4, R0, 0x3, R3 ;  /* 0x0000000300047824 */ /* 0x000fc400078e0203 */
[----:B------:R-:W-:Y:S02]  /*ac90*/  IMAD.MOV.U32 R0, RZ, RZ, R3 ;  /* 0x000000ffff007224 */ /* 0x000fe400078e0003 */
        /* <DEDUP_REMOVED lines=20> */
.L_x_4464:
[----:B------:R-:W-:-:S05]  /*ade0*/  IMAD.WIDE.U32 R12, R0, 0x2, R14 ;  /* 0x00000002000c7825 */ /* 0x000fca00078e000e */
[----:B------:R0:W2:Y:S01]  /*adf0*/  LDG.E.U16 R20, [R12.64] ;  /* 0x000000240c147981 */ /* 0x0000a2000c1e1500 */
[----:B------:R-:W-:Y:S02]  /*ae00*/  IADD3 R22, R0, c[0x0][0x184], RZ ;  /* 0x0000610000167a10 */ /* 0x000fe40007ffe0ff */
[----:B------:R-:W-:Y:S02]  /*ae10*/  FSETP.GTU.FTZ.AND P1, PT, |R10|, +INF , PT ;  /* 0x7f8000000a00780b */ /* 0x000fe40003f3c200 */
[----:B------:R-:W-:-:S04]  /*ae20*/  IADD3 R23, R22, c[0x0][0x184], RZ ;  /* 0x0000610016177a10 */ /* 0x000fc80007ffe0ff */
[----:B------:R-:W-:Y:S01]  /*ae30*/  IADD3 R24, R23, c[0x0][0x184], RZ ;  /* 0x0000610017187a10 */ /* 0x000fe20007ffe0ff */
[----:B0-----:R-:W-:-:S05]  /*ae40*/  IMAD.WIDE.U32 R12, R22, 0x2, R14 ;  /* 0x00000002160c7825 */ /* 0x001fca00078e000e */
[----:B------:R0:W3:Y:S01]  /*ae50*/  LDG.E.U16 R21, [R12.64] ;  /* 0x000000240c157981 */ /* 0x0000e2000c1e1500 */
[----:B------:R-:W-:-:S04]  /*ae60*/  @!P1 ISETP.GE.U32.AND P0, PT, R6, R0, PT ;  /* 0x000000000600920c */ /* 0x000fc80003f06070 */
[----:B------:R-:W-:Y:S01]  /*ae70*/  @!P1 ISETP.GE.AND.EX P0, PT, R7, RZ, PT, P0 ;  /* 0x000000ff0700920c */ /* 0x000fe20003f06300 */
[----:B------:R-:W-:Y:S01]  /*ae80*/  BSSY B2, `(.L_x_4455) ;  /* 0x0000021000027945 */ /* 0x000fe20003800000 */
[----:B0-----:R-:W-:Y:S01]  /*ae90*/  IMAD.WIDE.U32 R12, R24, 0x2, R14 ;  /* 0x00000002180c7825 */ /* 0x001fe200078e000e */
        /* <DEDUP_REMOVED lines=11> */
[----:B------:R-:W-:Y:S01]  /*af50*/  FSEL R10, R10, R17, P0 ;  /* 0x000000110a0a7208 */ /* 0x000fe20000000000 */
[----:B------:R-:W-:Y:S01]  /*af60*/  IMAD.WIDE.U32 R16, R23, 0x2, R14 ;  /* 0x0000000217107825 */ /* 0x000fe200078e000e */
[----:B------:R-:W-:Y:S02]  /*af70*/  SEL R6, R6, R0, P0 ;  /* 0x0000000006067207 */ /* 0x000fe40000000000 */
[----:B------:R-:W-:-:S03]  /*af80*/  SEL R7, R7, RZ, P0 ;  /* 0x000000ff07077207 */ /* 0x000fc60000000000 */
[----:B------:R0:W5:Y:S04]  /*af90*/  LDG.E.U16 R16, [R16.64] ;  /* 0x0000002410107981 */ /* 0x000168000c1e1500 */
[----:B0-----:R3:W5:Y:S02]  /*afa0*/  LDG.E.U16 R17, [R12.64] ;  /* 0x000000240c117981 */ /* 0x001764000c1e1500 */
[----:B---3--:R-:W-:Y:S01]  /*afb0*/  PRMT R12, RZ, 0x5410, R21 ;  /* 0x00005410ff0c7816 */ /* 0x008fe20000000015 */
[----:B------:R-:W-:Y:S05]  /*afc0*/  @P1 BRA `(.L_x_4456) ;  /* 0x0000009000001947 */ /* 0x000fea0003800000 */
[----:B------:R-:W-:Y:S02]  /*afd0*/  FSETP.NEU.FTZ.AND P1, PT, R5, R12, PT ;  /* 0x0000000c0500720b */ /* 0x000fe40003f3d000 */
        /* <DEDUP_REMOVED lines=8> */
.L_x_4456:
[----:B------:R-:W-:Y:S02]  /*b060*/  FSETP.GTU.FTZ.AND P0, PT, |R12|, +INF , PT ;  /* 0x7f8000000c00780b */ /* 0x000fe40003f1c200 */
[----:B------:R-:W-:-:S04]  /*b070*/  ISETP.LT.U32.AND P1, PT, R3, R22, PT ;  /* 0x000000160300720c */ /* 0x000fc80003f21070 */
[----:B------:R-:W-:-:S08]  /*b080*/  ISETP.LT.OR.EX P0, PT, R4, RZ, !P0, P1 ;  /* 0x000000ff0400720c */ /* 0x000fd00004701710 */
.L_x_4457:
[----:B------:R-:W-:Y:S05]  /*b090*/  BSYNC B2 ;  /* 0x0000000000027941 */ /* 0x000fea0003800000 */
.L_x_4455:
[----:B------:R-:W-:Y:S01]  /*b0a0*/  FSETP.GTU.FTZ.AND P1, PT, |R2|, +INF , PT ;  /* 0x7f8000000200780b */ /* 0x000fe20003f3c200 */
[----:B------:R-:W-:Y:S01]  /*b0b0*/  BSSY B2, `(.L_x_4458) ;  /* 0x0000012000027945 */ /* 0x000fe20003800000 */
[----:B------:R-:W-:Y:S02]  /*b0c0*/  FSEL R5, R5, R12, P0 ;  /* 0x0000000c05057208 */ /* 0x000fe40000000000 */
[----:B------:R-:W-:Y:S02]  /*b0d0*/  SEL R3, R3, R22, P0 ;  /* 0x0000001603037207 */ /* 0x000fe40000000000 */
[----:B------:R-:W-:Y:S02]  /*b0e0*/  SEL R4, R4, RZ, P0 ;  /* 0x000000ff04047207 */ /* 0x000fe40000000000 */
[----:B-----5:R-:W-:-:S05]  /*b0f0*/  PRMT R13, RZ, 0x5410, R16 ;  /* 0x00005410ff0d7816 */ /* 0x020fca0000000010 */
        /* <DEDUP_REMOVED lines=10> */
.L_x_4459:
[----:B------:R-:W-:Y:S02]  /*b1a0*/  FSETP.GTU.FTZ.AND P0, PT, |R13|, +INF , PT ;  /* 0x7f8000000d00780b */ /* 0x000fe40003f1c200 */
[----:B------:R-:W-:-:S04]  /*b1b0*/  ISETP.LT.U32.AND P1, PT, R8, R23, PT ;  /* 0x000000170800720c */ /* 0x000fc80003f21070 */
[----:B------:R-:W-:-:S08]  /*b1c0*/  ISETP.LT.OR.EX P0, PT, R9, RZ, !P0, P1 ;  /* 0x000000ff0900720c */ /* 0x000fd00004701710 */
.L_x_4460:
[----:B------:R-:W-:Y:S05]  /*b1d0*/  BSYNC B2 ;  /* 0x0000000000027941 */ /* 0x000fea0003800000 */
.L_x_4458:
[----:B------:R-:W-:Y:S01]  /*b1e0*/  FSETP.GTU.FTZ.AND P1, PT, |R11|, +INF , PT ;  /* 0x7f8000000b00780b */ /* 0x000fe20003f3c200 */
[----:B------:R-:W-:Y:S01]  /*b1f0*/  BSSY B2, `(.L_x_4461) ;  /* 0x0000012000027945 */ /* 0x000fe20003800000 */
[----:B------:R-:W-:Y:S02]  /*b200*/  FSEL R2, R2, R13, P0 ;  /* 0x0000000d02027208 */ /* 0x000fe40000000000 */
[----:B------:R-:W-:Y:S02]  /*b210*/  SEL R8, R8, R23, P0 ;  /* 0x0000001708087207 */ /* 0x000fe40000000000 */
[----:B------:R-:W-:Y:S02]  /*b220*/  SEL R9, R9, RZ, P0 ;  /* 0x000000ff09097207 */ /* 0x000fe40000000000 */
[----:B------:R-:W-:-:S05]  /*b230*/  PRMT R22, RZ, 0x5410, R17 ;  /* 0x00005410ff167816 */ /* 0x000fca0000000011 */
        /* <DEDUP_REMOVED lines=10> */
.L_x_4462:
[----:B------:R-:W-:Y:S02]  /*b2e0*/  FSETP.GTU.FTZ.AND P0, PT, |R22|, +INF , PT ;  /* 0x7f8000001600780b */ /* 0x000fe40003f1c200 */
[----:B------:R-:W-:-:S04]  /*b2f0*/  ISETP.LT.U32.AND P1, PT, R18, R24, PT ;  /* 0x000000181200720c */ /* 0x000fc80003f21070 */
[----:B------:R-:W-:-:S08]  /*b300*/  ISETP.LT.OR.EX P0, PT, R19, RZ, !P0, P1 ;  /* 0x000000ff1300720c */ /* 0x000fd00004701710 */
.L_x_4463:
[----:B------:R-:W-:Y:S05]  /*b310*/  BSYNC B2 ;  /* 0x0000000000027941 */ /* 0x000fea0003800000 */
.L_x_4461:
        /* <DEDUP_REMOVED lines=8> */
.L_x_4454:
[----:B------:R-:W-:Y:S05]  /*b3a0*/  BSYNC B1 ;  /* 0x0000000000017941 */ /* 0x000fea0003800000 */
.L_x_4453:
        /* <DEDUP_REMOVED lines=15> */
[C---:B------:R-:W-:Y:S02]  /*b4a0*/  ISETP.GE.U32.AND P0, PT, R25.reuse, c[0x0][0x17c], PT ;  /* 0x00005f0019007a0c */ /* 0x040fe40003f06070 */
[----:B------:R0:W5:Y:S11]  /*b4b0*/  LDG.E.U16 R16, [R12.64] ;  /* 0x000000240c107981 */ /* 0x000176000c1e1500 */
[----:B------:R-:W-:-:S05]  /*b4c0*/  @!P0 IMAD.WIDE.U32 R14, R25, 0x2, R14 ;  /* 0x00000002190e8825 */ /* 0x000fca00078e000e */
[----:B------:R0:W5:Y:S02]  /*b4d0*/  @!P0 LDG.E.U16 R17, [R14.64] ;  /* 0x000000240e118981 */ /* 0x000164000c1e1500 */
.L_x_4466:
[----:B0-----:R-:W-:Y:S05]  /*b4e0*/  BSYNC B1 ;  /* 0x0000000000017941 */ /* 0x001fea0003800000 */
.L_x_4465:
        /* <DEDUP_REMOVED lines=15> */
.L_x_4470:
[----:B------:R-:W-:Y:S02]  /*b5e0*/  FSETP.GTU.FTZ.AND P0, PT, |R13|, +INF , PT ;  /* 0x7f8000000d00780b */ /* 0x000fe40003f1c200 */
[----:B------:R-:W-:-:S04]  /*b5f0*/  ISETP.LT.U32.AND P1, PT, R6, R0, PT ;  /* 0x000000000600720c */ /* 0x000fc80003f21070 */
[----:B------:R-:W-:-:S08]  /*b600*/  ISETP.LT.OR.EX P0, PT, R7, RZ, !P0, P1 ;  /* 0x000000ff0700720c */ /* 0x000fd00004701710 */
.L_x_4471:
[----:B------:R-:W-:Y:S05]  /*b610*/  BSYNC B2 ;  /* 0x0000000000027941 */ /* 0x000fea0003800000 */
.L_x_4469:
        /* <DEDUP_REMOVED lines=19> */
.L_x_4473:
[----:B------:R-:W-:Y:S02]  /*b750*/  FSETP.GTU.FTZ.AND P0, PT, |R12|, +INF , PT ;  /* 0x7f8000000c00780b */ /* 0x000fe40003f1c200 */
[----:B------:R-:W-:-:S04]  /*b760*/  ISETP.LT.U32.AND P1, PT, R3, R14, PT ;  /* 0x0000000e0300720c */ /* 0x000fc80003f21070 */
[----:B------:R-:W-:-:S08]  /*b770*/  ISETP.LT.OR.EX P0, PT, R4, RZ, !P0, P1 ;  /* 0x000000ff0400720c */ /* 0x000fd00004701710 */
.L_x_4474:
[----:B------:R-:W-:Y:S05]  /*b780*/  BSYNC B2 ;  /* 0x0000000000027941 */ /* 0x000fea0003800000 */
.L_x_4472:
        /* <DEDUP_REMOVED lines=19> */
.L_x_4476:
[----:B------:R-:W-:Y:S02]  /*b8c0*/  FSETP.GTU.FTZ.AND P0, PT, |R15|, +INF , PT ;  /* 0x7f8000000f00780b */ /* 0x000fe40003f1c200 */
[----:B------:R-:W-:-:S04]  /*b8d0*/  ISETP.LT.U32.AND P1, PT, R8, R13, PT ;  /* 0x0000000d0800720c */ /* 0x000fc80003f21070 */
[----:B------:R-:W-:-:S08]  /*b8e0*/  ISETP.LT.OR.EX P0, PT, R9, RZ, !P0, P1 ;  /* 0x000000ff0900720c */ /* 0x000fd00004701710 */
.L_x_4477:
[----:B------:R-:W-:Y:S05]  /*b8f0*/  BSYNC B2 ;  /* 0x0000000000027941 */ /* 0x000fea0003800000 */
.L_x_4475:
        /* <DEDUP_REMOVED lines=19> */
.L_x_4479:
[----:B------:R-:W-:Y:S02]  /*ba30*/  FSETP.GTU.FTZ.AND P0, PT, |R12|, +INF , PT ;  /* 0x7f8000000c00780b */ /* 0x000fe40003f1c200 */
[----:B------:R-:W-:-:S04]  /*ba40*/  ISETP.LT.U32.AND P1, PT, R18, R21, PT ;  /* 0x000000151200720c */ /* 0x000fc80003f21070 */
[----:B------:R-:W-:-:S08]  /*ba50*/  ISETP.LT.OR.EX P0, PT, R19, RZ, !P0, P1 ;  /* 0x000000ff1300720c */ /* 0x000fd00004701710 */
.L_x_4480:
[----:B------:R-:W-:Y:S05]  /*ba60*/  BSYNC B2 ;  /* 0x0000000000027941 */ /* 0x000fea0003800000 */
.L_x_4478:
[----:B------:R-:W-:Y:S02]  /*ba70*/  FSEL R11, R11, R12, P0 ;  /* 0x0000000c0b0b7208 */ /* 0x000fe40000000000 */
[----:B------:R-:W-:Y:S02]  /*ba80*/  SEL R18, R18, R21, P0 ;  /* 0x0000001512127207 */ /* 0x000fe40000000000 */
[----:B------:R-:W-:Y:S02]  /*ba90*/  SEL R19, R19, RZ, P0 ;  /* 0x000000ff13137207 */ /* 0x000fe40000000000 */
.L_x_4468:
[----:B------:R-:W-:Y:S05]  /*baa0*/  BSYNC B1 ;  /* 0x0000000000017941 */ /* 0x000fea0003800000 */
.L_x_4467:
        /* <DEDUP_REMOVED lines=12> */
.L_x_4482:
[----:B------:R-:W-:Y:S02]  /*bb70*/  FSETP.GTU.FTZ.AND P0, PT, |R5|, +INF , PT ;  /* 0x7f8000000500780b */ /* 0x000fe40003f1c200 */
[----:B------:R-:W-:-:S04]  /*bb80*/  ISETP.LT.U32.AND P1, PT, R6, R3, PT ;  /* 0x000000030600720c */ /* 0x000fc80003f21070 */
[----:B------:R-:W-:-:S08]  /*bb90*/  ISETP.LT.OR.EX P0, PT, R7, R4, !P0, P1 ;  /* 0x000000040700720c */ /* 0x000fd00004701710 */
.L_x_4483:
[----:B------:R-:W-:Y:S05]  /*bba0*/  BSYNC B1 ;  /* 0x0000000000017941 */ /* 0x000fea0003800000 */
.L_x_4481:
        /* <DEDUP_REMOVED lines=15> */
.L_x_4485:
[----:B------:R-:W-:Y:S02]  /*bca0*/  FSETP.GTU.FTZ.AND P0, PT, |R2|, +INF , PT ;  /* 0x7f8000000200780b */ /* 0x000fe40003f1c200 */
[----:B------:R-:W-:-:S04]  /*bcb0*/  ISETP.LT.U32.AND P1, PT, R3, R8, PT ;  /* 0x000000080300720c */ /* 0x000fc80003f21070 */
[----:B------:R-:W-:-:S08]  /*bcc0*/  ISETP.LT.OR.EX P0, PT, R4, R9, !P0, P1 ;  /* 0x000000090400720c */ /* 0x000fd00004701710 */
.L_x_4486:
[----:B------:R-:W-:Y:S05]  /*bcd0*/  BSYNC B1 ;  /* 0x0000000000017941 */ /* 0x000fea0003800000 */
.L_x_4484:
        /* <DEDUP_REMOVED lines=15> */
.L_x_4488:
[----:B------:R-:W-:Y:S02]  /*bdd0*/  FSETP.GTU.FTZ.AND P0, PT, |R11|, +INF , PT ;  /* 0x7f8000000b00780b */ /* 0x000fe40003f1c200 */
[----:B------:R-:W-:-:S04]  /*bde0*/  ISETP.LT.U32.AND P1, PT, R3, R18, PT ;  /* 0x000000120300720c */ /* 0x000fc80003f21070 */
[----:B------:R-:W-:-:S08]  /*bdf0*/  ISETP.LT.OR.EX P0, PT, R4, R19, !P0, P1 ;  /* 0x000000130400720c */ /* 0x000fd00004701710 */
.L_x_4489:
[----:B------:R-:W-:Y:S05]  /*be00*/  BSYNC B1 ;  /* 0x0000000000017941 */ /* 0x000fea0003800000 */
.L_x_4487:
[----:B------:R-:W-:Y:S02]  /*be10*/  SEL R9, R3, R18, P0 ;  /* 0x0000001203097207 */ /* 0x000fe40000000000 */
[----:B------:R-:W-:Y:S02]  /*be20*/  SEL R13, R4, R19, P0 ;  /* 0x00000013040d7207 */ /* 0x000fe40000000000 */
[----:B------:R-:W-:Y:S02]  /*be30*/  FSEL R11, R2, R11, P0 ;  /* 0x0000000b020b7208 */ /* 0x000fe40000000000 */
.L_x_4336:
[----:B------:R-:W-:Y:S05]  /*be40*/  BSYNC B0 ;  /* 0x0000000000007941 */ /* 0x000fea0003800000 */
.L_x_4335:
[----:B------:R-:W-:-:S13]  /*be50*/  ISETP.NE.AND P0, PT, RZ, c[0x0][0x194], PT ;  /* 0x00006500ff007a0c */ /* 0x000fda0003f05270 */
[----:B------:R-:W-:Y:S05]  /*be60*/  @!P0 BRA `(.L_x_4490) ;  /* 0x000002c000008947 */ /* 0x000fea0003800000 */
[----:B------:R-:W-:Y:S01]  /*be70*/  IMAD R0, R29, c[0x0][0x0], R28 ;  /* 0x000000001d007a24 */ /* 0x000fe200078e021c */
[----:B------:R-:W-:Y:S01]  /*be80*/  ULDC UR4, c[0x0][0x4] ;  /* 0x0000010000047ab9 */ /* 0x000fe20000000800 */
[----:B------:R-:W-:Y:S01]  /*be90*/  IMAD.MOV.U32 R12, RZ, RZ, R9 ;  /* 0x000000ffff0c7224 */ /* 0x000fe200078e0009 */
[----:B------:R-:W-:Y:S02]  /*bea0*/  USHF.R.U32.HI UR4, URZ, 0x1, UR4 ;  /* 0x000000013f047899 */ /* 0x000fe40008011604 */
[----:B------:R0:W-:Y:S04]  /*beb0*/  STS [R0.X16+0x10], R11 ;  /* 0x0000100b00007388 */ /* 0x0001e8000000c800 */
[----:B------:R0:W-:Y:S01]  /*bec0*/  STS.64 [R0.X16+0x18], R12 ;  /* 0x0000180c00007388 */ /* 0x0001e2000000ca00 */
[----:B------:R-:W-:-:S13]  /*bed0*/  ISETP.NE.AND P0, PT, RZ, UR4, PT ;  /* 0x00000004ff007c0c */ /* 0x000fda000bf05270 */
[----:B------:R-:W-:Y:S05]  /*bee0*/  @!P0 BRA `(.L_x_4490) ;  /* 0x0000024000008947 */ /* 0x000fea0003800000 */
[----:B0-----:R-:W-:-:S04]  /*bef0*/  IMAD.U32 R4, RZ, RZ, UR4 ;  /* 0x00000004ff047e24 */ /* 0x001fc8000f8e00ff */
.L_x_4496:
        /* <DEDUP_REMOVED lines=21> */
.L_x_4494:
[----:B-1----:R-:W-:Y:S02]  /*c050*/  FSETP.GTU.FTZ.AND P0, PT, |R6|, +INF , PT ;  /* 0x7f8000000600780b */ /* 0x002fe40003f1c200 */
[----:B--2---:R-:W-:-:S04]  /*c060*/  ISETP.LT.U32.AND P1, PT, R9, R2, PT ;  /* 0x000000020900720c */ /* 0x004fc80003f21070 */
[----:B------:R-:W-:-:S08]  /*c070*/  ISETP.LT.OR.EX P0, PT, R13, R3, !P0, P1 ;  /* 0x000000030d00720c */ /* 0x000fd00004701710 */
.L_x_4495:
[----:B------:R-:W-:Y:S05]  /*c080*/  BSYNC B1 ;  /* 0x0000000000017941 */ /* 0x000fea0003800000 */
.L_x_4493:
[----:B------:R-:W-:Y:S02]  /*c090*/  SEL R9, R9, R2, P0 ;  /* 0x0000000209097207 */ /* 0x000fe40000000000 */
[----:B------:R-:W-:Y:S02]  /*c0a0*/  FSEL R11, R11, R6, P0 ;  /* 0x000000060b0b7208 */ /* 0x000fe40000000000 */
[----:B------:R-:W-:Y:S01]  /*c0b0*/  SEL R13, R13, R3, P0 ;  /* 0x000000030d0d7207 */ /* 0x000fe20000000000 */
[----:B------:R-:W-:Y:S02]  /*c0c0*/  IMAD.MOV.U32 R12, RZ, RZ, R9 ;  /* 0x000000ffff0c7224 */ /* 0x000fe400078e0009 */
[----:B------:R1:W-:Y:S04]  /*c0d0*/  STS [R0.X16+0x10], R11 ;  /* 0x0000100b00007388 */ /* 0x0003e8000000c800 */
[----:B------:R1:W-:Y:S02]  /*c0e0*/  STS.64 [R0.X16+0x18], R12 ;  /* 0x0000180c00007388 */ /* 0x0003e4000000ca00 */
.L_x_4492:
[----:B------:R-:W-:Y:S05]  /*c0f0*/  BSYNC B0 ;  /* 0x0000000000007941 */ /* 0x000fea0003800000 */
.L_x_4491:
[----:B------:R-:W-:Y:S02]  /*c100*/  ISETP.GT.AND P0, PT, R4, 0x1, PT ;  /* 0x000000010400780c */ /* 0x000fe40003f04270 */
[----:B------:R-:W-:-:S11]  /*c110*/  SHF.R.S32.HI R4, RZ, 0x1, R4 ;  /* 0x00000001ff047819 */ /* 0x000fd60000011404 */
[----:B------:R-:W-:Y:S05]  /*c120*/  @P0 BRA `(.L_x_4496) ;  /* 0xfffffdd000000947 */ /* 0x000fea000383ffff */
.L_x_4490:
[----:B0-----:R-:W-:-:S13]  /*c130*/  ISETP.NE.AND P0, PT, RZ, c[0x0][0x190], PT ;  /* 0x00006400ff007a0c */ /* 0x001fda0003f05270 */
[----:B------:R-:W-:Y:S05]  /*c140*/  @!P0 BRA `(.L_x_4497) ;  /* 0x0000050000008947 */ /* 0x000fea0003800000 */
[----:B------:R-:W-:Y:S02]  /*c150*/  IMAD.MOV.U32 R2, RZ, RZ, c[0x0][0x0] ;  /* 0x00000000ff027624 */ /* 0x000fe400078e00ff */
[----:B-1----:R-:W-:-:S03]  /*c160*/  IMAD.MOV.U32 R0, RZ, RZ, c[0x0][0x0] ;  /* 0x00000000ff007624 */ /* 0x002fc600078e00ff */
[----:B------:R-:W-:-:S13]  /*c170*/  ISETP.GT.AND P0, PT, R2, 0x20, PT ;  /* 0x000000200200780c */ /* 0x000fda0003f04270 */
[----:B------:R-:W-:Y:S05]  /*c180*/  @!P0 BRA `(.L_x_4498) ;  /* 0x000002f000008947 */ /* 0x000fea0003800000 */
[----:B------:R-:W-:Y:S01]  /*c190*/  IMAD R6, R29, c[0x0][0x0], R28 ;  /* 0x000000001d067a24 */ /* 0x000fe200078e021c */
[----:B------:R-:W-:Y:S02]  /*c1a0*/  MOV R12, R9 ;  /* 0x00000009000c7202 */ /* 0x000fe40000000f00 */
[----:B------:R-:W-:Y:S02]  /*c1b0*/  LEA.HI R0, R2, c[0x0][0x0], RZ, 0x1 ;  /* 0x0000000002007a11 */ /* 0x000fe400078f08ff */
[----:B------:R0:W-:Y:S02]  /*c1c0*/  STS [R6.X16+0x10], R11 ;  /* 0x0000100b06007388 */ /* 0x0001e4000000c800 */
[----:B------:R-:W-:Y:S01]  /*c1d0*/  SHF.R.S32.HI R2, RZ, 0x1, R0 ;  /* 0x00000001ff027819 */ /* 0x000fe20000011400 */
[----:B------:R-:W-:Y:S01]  /*c1e0*/  IMAD.MOV.U32 R0, RZ, RZ, 0x20 ;  /* 0x00000020ff007424 */ /* 0x000fe200078e00ff */
[----:B------:R0:W-:Y:S02]  /*c1f0*/  STS.64 [R6.X16+0x18], R12 ;  /* 0x0000180c06007388 */ /* 0x0001e4000000ca00 */
[----:B------:R-:W-:-:S13]  /*c200*/  ISETP.GE.AND P0, PT, R2, 0x20, PT ;  /* 0x000000200200780c */ /* 0x000fda0003f06270 */
[----:B------:R-:W-:Y:S05]  /*c210*/  @!P0 BRA `(.L_x_4498) ;  /* 0x0000026000008947 */ /* 0x000fea0003800000 */
[----:B0-----:R-:W-:Y:S01]  /*c220*/  IMAD.MOV.U32 R5, RZ, RZ, R2 ;  /* 0x000000ffff057224 */ /* 0x001fe200078e0002 */
[----:B------:R-:W-:-:S03]  /*c230*/  LEA R8, R6, 0x10, 0x4 ;  /* 0x0000001006087811 */ /* 0x000fc600078e20ff */
.L_x_4504:
        /* <DEDUP_REMOVED lines=21> */
.L_x_4502:
[----:B-1----:R-:W-:Y:S02]  /*c390*/  FSETP.GTU.FTZ.AND P0, PT, |R4|, +INF , PT ;  /* 0x7f8000000400780b */ /* 0x002fe40003f1c200 */
[----:B--2---:R-:W-:-:S04]  /*c3a0*/  ISETP.LT.U32.AND P1, PT, R9, R2, PT ;  /* 0x000000020900720c */ /* 0x004fc80003f21070 */
[----:B------:R-:W-:-:S08]  /*c3b0*/  ISETP.LT.OR.EX P0, PT, R13, R3, !P0, P1 ;  /* 0x000000030d00720c */ /* 0x000fd00004701710 */
.L_x_4503:
[----:B------:R-:W-:Y:S05]  /*c3c0*/  BSYNC B1 ;  /* 0x0000000000017941 */ /* 0x000fea0003800000 */
.L_x_4501:
[----:B------:R-:W-:Y:S02]  /*c3d0*/  SEL R9, R9, R2, P0 ;  /* 0x0000000209097207 */ /* 0x000fe40000000000 */
[----:B------:R-:W-:Y:S02]  /*c3e0*/  FSEL R11, R11, R4, P0 ;  /* 0x000000040b0b7208 */ /* 0x000fe40000000000 */
[----:B------:R-:W-:Y:S01]  /*c3f0*/  SEL R13, R13, R3, P0 ;  /* 0x000000030d0d7207 */ /* 0x000fe20000000000 */
[----:B------:R-:W-:Y:S02]  /*c400*/  IMAD.MOV.U32 R12, RZ, RZ, R9 ;  /* 0x000000ffff0c7224 */ /* 0x000fe400078e0009 */
[----:B------:R1:W-:Y:S04]  /*c410*/  STS [R6.X16+0x10], R11 ;  /* 0x0000100b06007388 */ /* 0x0003e8000000c800 */
[----:B------:R1:W-:Y:S02]  /*c420*/  STS.64 [R6.X16+0x18], R12 ;  /* 0x0000180c06007388 */ /* 0x0003e4000000ca00 */
.L_x_4500:
[----:B------:R-:W-:Y:S05]  /*c430*/  BSYNC B0 ;  /* 0x0000000000007941 */ /* 0x000fea0003800000 */
.L_x_4499:
[----:B------:R-:W-:-:S04]  /*c440*/  SHF.R.S32.HI R5, RZ, 0x1, R5 ;  /* 0x00000001ff057819 */ /* 0x000fc80000011405 */
[----:B------:R-:W-:-:S13]  /*c450*/  ISETP.GE.AND P0, PT, R5, 0x20, PT ;  /* 0x000000200500780c */ /* 0x000fda0003f06270 */
[----:B------:R-:W-:Y:S05]  /*c460*/  @P0 BRA `(.L_x_4504) ;  /* 0xfffffdd000000947 */ /* 0x000fea000383ffff */
[----:B0-----:R-:W-:-:S04]  /*c470*/  IMAD.MOV.U32 R0, RZ, RZ, 0x20 ;  /* 0x00000020ff007424 */ /* 0x001fc800078e00ff */
.L_x_4498:
[----:B0-----:R-:W-:Y:S01]  /*c480*/  BAR.SYNC.DEFER_BLOCKING 0x0 ;  /* 0x0000000000007b1d */ /* 0x001fe20000010000 */
[----:B------:R-:W-:-:S13]  /*c490*/  ISETP.GE.AND P0, PT, R0, 0x2, PT ;  /* 0x000000020000780c */ /* 0x000fda0003f06270 */
[----:B------:R-:W-:Y:S05]  /*c4a0*/  @!P0 BRA `(.L_x_4497) ;  /* 0x000001a000008947 */ /* 0x000fea0003800000 */
[----:B------:R-:W-:-:S04]  /*c4b0*/  IMAD.MOV.U32 R2, RZ, RZ, 0x1 ;  /* 0x00000001ff027424 */ /* 0x000fc800078e00ff */
.L_x_4508:
        /* <DEDUP_REMOVED lines=15> */
.L_x_4506:
[----:B--2---:R-:W-:Y:S02]  /*c5b0*/  FSETP.GTU.FTZ.AND P0, PT, |R4|, +INF , PT ;  /* 0x7f8000000400780b */ /* 0x004fe40003f1c200 */
[----:B---3--:R-:W-:-:S04]  /*c5c0*/  ISETP.LT.U32.AND P1, PT, R9, R8, PT ;  /* 0x000000080900720c */ /* 0x008fc80003f21070 */
[----:B-1----:R-:W-:-:S08]  /*c5d0*/  ISETP.LT.OR.EX P0, PT, R13, R6, !P0, P1 ;  /* 0x000000060d00720c */ /* 0x002fd00004701710 */
.L_x_4507:
[----:B------:R-:W-:Y:S05]  /*c5e0*/  BSYNC B0 ;  /* 0x0000000000007941 */ /* 0x000fea0003800000 */
.L_x_4505:
[----:B0-----:R-:W-:Y:S01]  /*c5f0*/  IMAD.SHL.U32 R2, R2, 0x2, RZ ;  /* 0x0000000202027824 */ /* 0x001fe200078e00ff */
[----:B------:R-:W-:Y:S02]  /*c600*/  FSEL R11, R11, R4, P0 ;  /* 0x000000040b0b7208 */ /* 0x000fe40000000000 */
[----:B------:R-:W-:Y:S02]  /*c610*/  SEL R9, R9, R8, P0 ;  /* 0x0000000809097207 */ /* 0x000fe40000000000 */
[----:B------:R-:W-:Y:S02]  /*c620*/  ISETP.GE.AND P1, PT, R2, R0, PT ;  /* 0x000000000200720c */ /* 0x000fe40003f26270 */
[----:B------:R-:W-:-:S11]  /*c630*/  SEL R13, R13, R6, P0 ;  /* 0x000000060d0d7207 */ /* 0x000fd60000000000 */
[----:B------:R-:W-:Y:S05]  /*c640*/  @!P1 BRA `(.L_x_4508) ;  /* 0xfffffe7000009947 */ /* 0x000fea000383ffff */
.L_x_4497:
[----:B------:R-:W-:Y:S01]  /*c650*/  ISETP.NE.AND P0, PT, RZ, c[0x0][0x34c], PT ;  /* 0x0000d300ff007a0c */ /* 0x000fe20003f05270 */
[----:B------:R-:W-:-:S12]  /*c660*/  IMAD.MOV.U32 R2, RZ, RZ, RZ ;  /* 0x000000ffff027224 */ /* 0x000fd800078e00ff */
[----:B------:R-:W-:Y:S05]  /*c670*/  @!P0 BRA `(.L_x_4509) ;  /* 0x00000cc000008947 */ /* 0x000fea0003800000 */
[----:B------:R-:W0:Y:S01]  /*c680*/  S2R R29, SR_TID.Y ;  /* 0x00000000001d7919 */ /* 0x000e220000002200 */
[----:B------:R-:W-:Y:S02]  /*c690*/  IMAD R3, R28, c[0x0][0x19c], RZ ;  /* 0x000067001c037a24 */ /* 0x000fe400078e02ff */
[----:B-1----:R-:W-:Y:S01]  /*c6a0*/  IMAD.MOV.U32 R0, RZ, RZ, 0x1 ;  /* 0x00000001ff007424 */ /* 0x002fe200078e00ff */
[----:B------:R-:W1:Y:S04]  /*c6b0*/  S2R R2, SR_CTAID.X ;  /* 0x0000000000027919 */ /* 0x000e680000002500 */
        /* <DEDUP_REMOVED lines=199> */
[----:B------:R-:W-:Y:S02]  /*d330*/  @P0 IMAD R2, R5, c[0x0][0x53c], R2 ;  /* 0x00014f0005020a24 */ /* 0x000fe400078e0202 */
.L_x_4509:
[----:B------:R-:W-:Y:S01]  /*d340*/  ISETP.NE.U32.AND P0, PT, RZ, c[0x0][0x560], PT ;  /* 0x00015800ff007a0c */ /* 0x000fe20003f05070 */
[----:B------:R-:W-:Y:S01]  /*d350*/  CS2R R4, SRZ ;  /* 0x0000000000047805 */ /* 0x000fe2000001ff00 */
[----:B-1----:R-:W-:Y:S02]  /*d360*/  IMAD.MOV.U32 R0, RZ, RZ, RZ ;  /* 0x000000ffff007224 */ /* 0x002fe400078e00ff */
[----:B------:R-:W-:-:S13]  /*d370*/  ISETP.NE.AND.EX P0, PT, RZ, c[0x0][0x564], PT, P0 ;  /* 0x00015900ff007a0c */ /* 0x000fda0003f05300 */
[----:B------:R-:W-:Y:S05]  /*d380*/  @!P0 BRA `(.L_x_4510) ;  /* 0x0000083000008947 */ /* 0x000fea0003800000 */
[----:B------:R-:W-:Y:S02]  /*d390*/  IMAD.MOV.U32 R3, RZ, RZ, 0x8 ;  /* 0x00000008ff037424 */ /* 0x000fe400078e00ff */
[----:B------:R-:W-:Y:S02]  /*d3a0*/  IMAD.MOV.U32 R8, RZ, RZ, RZ ;  /* 0x000000ffff087224 */ /* 0x000fe400078e00ff */
[----:B------:R-:W-:Y:S02]  /*d3b0*/  IMAD.MOV.U32 R14, RZ, RZ, 0x10 ;  /* 0x00000010ff0e7424 */ /* 0x000fe400078e00ff */
[----:B------:R-:W-:-:S05]  /*d3c0*/  IMAD.MOV.U32 R15, RZ, RZ, 0x0 ;  /* 0x00000000ff0f7424 */ /* 0x000fca00078e00ff */
.L_x_4513:
[----:B------:R-:W-:Y:S01]  /*d3d0*/  LOP3.LUT R0, R8, R15, RZ, 0xfc, !PT ;  /* 0x0000000f08007212 */ /* 0x000fe200078efcff */
[----:B------:R-:W-:Y:S02]  /*d3e0*/  IMAD.MOV.U32 R5, RZ, RZ, R14 ;  /* 0x000000ffff057224 */ /* 0x000fe400078e000e */
[----:B------:R-:W-:Y:S01]  /*d3f0*/  IMAD.MOV.U32 R6, RZ, RZ, R15 ;  /* 0x000000ffff067224 */ /* 0x000fe200078e000f */
[----:B------:R-:W-:-:S13]  /*d400*/  ISETP.NE.U32.AND P0, PT, R0, RZ, PT ;  /* 0x000000ff0000720c */ /* 0x000fda0003f05070 */
[----:B------:R-:W-:Y:S05]  /*d410*/  @!P0 BRA `(.L_x_4511) ;  /* 0x0000008000008947 */ /* 0x000fea0003800000 */
[----:B------:R-:W-:Y:S01]  /*d420*/  IMAD.MOV.U32 R0, RZ, RZ, R3 ;  /* 0x000000ffff007224 */ /* 0x000fe200078e0003 */
[----:B------:R-:W-:Y:S01]  /*d430*/  MOV R4, R15 ;  /* 0x0000000f00047202 */ /* 0x000fe20000000f00 */
[----:B------:R-:W-:Y:S01]  /*d440*/  IMAD.MOV.U32 R7, RZ, RZ, R14 ;  /* 0x000000ffff077224 */ /* 0x000fe200078e000e */
[----:B------:R-:W-:Y:S02]  /*d450*/  MOV R3, 0xd470 ;  /* 0x0000d47000037802 */ /* 0x000fe40000000f00 */
[----:B-----5:R-:W-:Y:S05]  /*d460*/  CALL.REL.NOINC `($__internal_43_$__cuda_sm20_rem_u64) ;  /* 0x00003a0000007944 */ /* 0x020fea0003c00000 */
[----:B------:R-:W-:Y:S02]  /*d470*/  IMAD.MOV.U32 R14, RZ, RZ, R0 ;  /* 0x000000ffff0e7224 */ /* 0x000fe400078e0000 */
[----:B------:R-:W-:Y:S01]  /*d480*/  IMAD.MOV.U32 R15, RZ, RZ, R7 ;  /* 0x000000ffff0f7224 */ /* 0x000fe200078e0007 */
[----:B------:R-:W-:Y:S05]  /*d490*/  BRA `(.L_x_4512) ;  /* 0x0000013000007947 */ /* 0x000fea0003800000 */
.L_x_4511:
[----:B------:R-:W0:Y:S01]  /*d4a0*/  I2F.U32.RP R0, R14 ;  /* 0x0000000e00007306 */ /* 0x000e220000209000 */
[----:B------:R-:W-:Y:S01]  /*d4b0*/  ISETP.NE.U32.AND P1, PT, R14, RZ, PT ;  /* 0x000000ff0e00720c */ /* 0x000fe20003f25070 */
[----:B------:R-:W-:-:S06]  /*d4c0*/  HFMA2.MMA R15, -RZ, RZ, 0, 0 ;  /* 0x00000000ff0f7435 */ /* 0x000fcc00000001ff */
[----:B0-----:R-:W0:Y:S02]  /*d4d0*/  MUFU.RCP R0, R0 ;  /* 0x0000000000007308 */ /* 0x001e240000001000 */
[----:B0----5:R-:W-:-:S06]  /*d4e0*/  IADD3 R16, R0, 0xffffffe, RZ ;  /* 0x0ffffffe00107810 */ /* 0x021fcc0007ffe0ff */
        /* <DEDUP_REMOVED lines=14> */
.L_x_4512:
        /* <DEDUP_REMOVED lines=10> */
[----:B------:R-:W-:Y:S05]  /*d670*/  CALL.REL.NOINC `($__internal_42_$__cuda_sm20_div_u64) ;  /* 0x0000339000007944 */ /* 0x000fea0003c00000 */
[----:B------:R-:W-:Y:S02]  /*d680*/  IMAD.MOV.U32 R14, RZ, RZ, R4 ;  /* 0x000000ffff0e7224 */ /* 0x000fe400078e0004 */
[----:B------:R-:W-:Y:S01]  /*d690*/  IMAD.MOV.U32 R15, RZ, RZ, R7 ;  /* 0x000000ffff0f7224 */ /* 0x000fe200078e0007 */
[----:B------:R-:W-:Y:S05]  /*d6a0*/  BRA `(.L_x_4515) ;  /* 0x0000013000007947 */ /* 0x000fea0003800000 */
.L_x_4514:
        /* <DEDUP_REMOVED lines=19> */
.L_x_4515:
[----:B------:R-:W-:Y:S05]  /*d7e0*/  @!P2 BRA `(.L_x_4516) ;  /* 0x000000600000a947 */ /* 0x000fea0003800000 */
[----:B------:R-:W-:Y:S01]  /*d7f0*/  IMAD.MOV.U32 R3, RZ, RZ, 0x8 ;  /* 0x00000008ff037424 */ /* 0x000fe200078e00ff */
[----:B------:R-:W-:Y:S01]  /*d800*/  MOV R0, 0xd830 ;  /* 0x0000d83000007802 */ /* 0x000fe20000000f00 */
[----:B------:R-:W-:Y:S02]  /*d810*/  IMAD.MOV.U32 R4, RZ, RZ, RZ ;  /* 0x000000ffff047224 */ /* 0x000fe400078e00ff */
[----:B------:R-:W-:Y:S05]  /*d820*/  CALL.REL.NOINC `($__internal_42_$__cuda_sm20_div_u64) ;  /* 0x000031e000007944 */ /* 0x000fea0003c00000 */
[----:B------:R-:W-:Y:S01]  /*d830*/  IMAD.MOV.U32 R6, RZ, RZ, R4 ;  /* 0x000000ffff067224 */ /* 0x000fe200078e0004 */
[----:B------:R-:W-:Y:S05]  /*d840*/  BRA `(.L_x_4517) ;  /* 0x0000013000007947 */ /* 0x000fea0003800000 */
.L_x_4516:
        /* <DEDUP_REMOVED lines=19> */
.L_x_4517:
        /* <DEDUP_REMOVED lines=10> */
[----:B------:R-:W-:Y:S05]  /*da20*/  CALL.REL.NOINC `($__internal_42_$__cuda_sm20_div_u64) ;  /* 0x00002fe000007944 */ /* 0x000fea0003c00000 */
[----:B------:R-:W-:Y:S01]  /*da30*/  IMAD.MOV.U32 R5, RZ, RZ, R7 ;  /* 0x000000ffff057224 */ /* 0x000fe200078e0007 */
[----:B------:R-:W-:Y:S05]  /*da40*/  BRA `(.L_x_4520) ;  /* 0x0000013000007947 */ /* 0x000fea0003800000 */
.L_x_4519:
        /* <DEDUP_REMOVED lines=19> */
.L_x_4520:
[----:B------:R-:W-:Y:S05]  /*db80*/  BSYNC B0 ;  /* 0x0000000000007941 */ /* 0x000fea0003800000 */
.L_x_4518:
[----:B------:R-:W-:-:S04]  /*db90*/  IADD3 R4, P0, R4, c[0x0][0x560], RZ ;  /* 0x0001580004047a10 */ /* 0x000fc80007f1e0ff */
[----:B------:R-:W-:-:S04]  /*dba0*/  IADD3.X R5, R5, c[0x0][0x564], RZ, P0, !PT ;  /* 0x0001590005057a10 */ /* 0x000fc800007fe4ff */
[----:B------:R-:W-:Y:S02]  /*dbb0*/  MOV R0, R5 ;  /* 0x0000000500007202 */ /* 0x000fe40000000f00 */
.L_x_4510:
        /* <DEDUP_REMOVED lines=207> */
.L_x_4522:
        /* <DEDUP_REMOVED lines=11> */
.L_x_4524:
[----:B------:R-:W-:Y:S05]  /*e960*/  BSYNC B0 ;  /* 0x0000000000007941 */ /* 0x000fea0003800000 */
.L_x_4523:
        /* <DEDUP_REMOVED lines=13> */
[----:B------:R0:W-:Y:S02]  /*ea40*/  STG.E [R2.64], R11 ;  /* 0x0000000b02007986 */ /* 0x0001e4000c101924 */
.L_x_4526:
[----:B------:R-:W-:Y:S05]  /*ea50*/  BSYNC B0 ;  /* 0x0000000000007941 */ /* 0x000fea0003800000 */
.L_x_4525:
        /* <DEDUP_REMOVED lines=30> */
.L_x_4528:
[----:B------:R-:W-:Y:S05]  /*ec40*/  BSYNC B0 ;  /* 0x0000000000007941 */ /* 0x000fea0003800000 */
.L_x_4527:
        /* <DEDUP_REMOVED lines=21> */
.L_x_4533:
        /* <DEDUP_REMOVED lines=24> */
.L_x_4532:
[----:B------:R-:W-:Y:S05]  /*ef20*/  BSYNC B1 ;  /* 0x0000000000017941 */ /* 0x000fea0003800000 */
.L_x_4531:
[----:B------:R-:W-:Y:S05]  /*ef30*/  BRA `(.L_x_4534) ;  /* 0x000001b000007947 */ /* 0x000fea0003800000 */
.L_x_4530:
[----:B------:R-:W-:-:S13]  /*ef40*/  ISETP.GE.U32.AND P0, PT, R29, c[0x0][0x18c], PT ;  /* 0x000063001d007a0c */ /* 0x000fda0003f06070 */
[----:B------:R-:W-:Y:S05]  /*ef50*/  @P0 BRA `(.L_x_4534) ;  /* 0x0000019000000947 */ /* 0x000fea0003800000 */
[----:B------:R-:W-:-:S04]  /*ef60*/  IMAD.MOV.U32 R9, RZ, RZ, R29 ;  /* 0x000000ffff097224 */ /* 0x000fc800078e001d */
.L_x_4535:
        /* <DEDUP_REMOVED lines=24> */
.L_x_4534:
[----:B------:R-:W-:Y:S05]  /*f0f0*/  BSYNC B0 ;  /* 0x0000000000007941 */ /* 0x000fea0003800000 */
.L_x_4529:
        /* <DEDUP_REMOVED lines=11> */
.L_x_4542:
        /* <DEDUP_REMOVED lines=21> */
.L_x_4540:
[----:B-1----:R-:W-:Y:S02]  /*f300*/  FSETP.GTU.FTZ.AND P0, PT, |R14|, +INF , PT ;  /* 0x7f8000000e00780b */ /* 0x002fe40003f1c200 */
[----:B--2---:R-:W-:-:S04]  /*f310*/  ISETP.LT.U32.AND P2, PT, R2, R8, PT ;  /* 0x000000080200720c */ /* 0x004fc80003f41070 */
[----:B------:R-:W-:-:S08]  /*f320*/  ISETP.LT.OR.EX P0, PT, R7, R9, !P0, P2 ;  /* 0x000000090700720c */ /* 0x000fd00004701720 */
.L_x_4541:
[----:B------:R-:W-:Y:S05]  /*f330*/  BSYNC B1 ;  /* 0x0000000000017941 */ /* 0x000fea0003800000 */
.L_x_4539:
[----:B------:R-:W-:Y:S02]  /*f340*/  SEL R2, R2, R8, P0 ;  /* 0x0000000802027207 */ /* 0x000fe40000000000 */
[----:B------:R-:W-:Y:S02]  /*f350*/  SEL R7, R7, R9, P0 ;  /* 0x0000000907077207 */ /* 0x000fe40000000000 */
[----:B------:R-:W-:Y:S01]  /*f360*/  FSEL R3, R3, R14, P0 ;  /* 0x0000000e03037208 */ /* 0x000fe20000000000 */
[----:B------:R-:W-:Y:S01]  /*f370*/  IMAD.MOV.U32 R8, RZ, RZ, R2 ;  /* 0x000000ffff087224 */ /* 0x000fe200078e0002 */
[----:B------:R-:W-:-:S03]  /*f380*/  MOV R9, R7 ;  /* 0x0000000700097202 */ /* 0x000fc60000000f00 */
[----:B------:R1:W-:Y:S04]  /*f390*/  STS [R6.X16+0x10], R3 ;  /* 0x0000100306007388 */ /* 0x0003e8000000c800 */
[----:B------:R1:W-:Y:S02]  /*f3a0*/  STS.64 [R6.X16+0x18], R8 ;  /* 0x0000180806007388 */ /* 0x0003e4000000ca00 */
.L_x_4538:
[----:B------:R-:W-:Y:S05]  /*f3b0*/  BSYNC B0 ;  /* 0x0000000000007941 */ /* 0x000fea0003800000 */
.L_x_4537:
[----:B------:R-:W-:Y:S02]  /*f3c0*/  ISETP.GT.AND P0, PT, R12, 0x1, PT ;  /* 0x000000010c00780c */ /* 0x000fe40003f04270 */
[----:B------:R-:W-:-:S11]  /*f3d0*/  SHF.R.S32.HI R12, RZ, 0x1, R12 ;  /* 0x00000001ff0c7819 */ /* 0x000fd6000001140c */
[----:B------:R-:W-:Y:S05]  /*f3e0*/  @P0 BRA `(.L_x_4542) ;  /* 0xfffffdc000000947 */ /* 0x000fea000383ffff */
.L_x_4536:
[----:B0-----:R-:W-:-:S13]  /*f3f0*/  ISETP.NE.AND P0, PT, RZ, c[0x0][0x190], PT ;  /* 0x00006400ff007a0c */ /* 0x001fda0003f05270 */
[----:B------:R-:W-:Y:S05]  /*f400*/  @!P0 BRA `(.L_x_4543) ;  /* 0x0000050000008947 */ /* 0x000fea0003800000 */
[----:B------:R-:W-:Y:S02]  /*f410*/  IMAD.MOV.U32 R12, RZ, RZ, c[0x0][0x0] ;  /* 0x00000000ff0c7624 */ /* 0x000fe400078e00ff */
[----:B------:R-:W-:-:S03]  /*f420*/  IMAD.MOV.U32 R11, RZ, RZ, c[0x0][0x0] ;  /* 0x00000000ff0b7624 */ /* 0x000fc600078e00ff */
        /* <DEDUP_REMOVED lines=12> */
.L_x_4550:
        /* <DEDUP_REMOVED lines=21> */
.L_x_4548:
[----:B-1----:R-:W-:Y:S02]  /*f640*/  FSETP.GTU.FTZ.AND P0, PT, |R14|, +INF , PT ;  /* 0x7f8000000e00780b */ /* 0x002fe40003f1c200 */
[----:B--2---:R-:W-:-:S04]  /*f650*/  ISETP.LT.U32.AND P2, PT, R2, R8, PT ;  /* 0x000000080200720c */ /* 0x004fc80003f41070 */
[----:B------:R-:W-:-:S08]  /*f660*/  ISETP.LT.OR.EX P0, PT, R7, R9, !P0, P2 ;  /* 0x000000090700720c */ /* 0x000fd00004701720 */
.L_x_4549:
[----:B------:R-:W-:Y:S05]  /*f670*/  BSYNC B1 ;  /* 0x0000000000017941 */ /* 0x000fea0003800000 */
.L_x_4547:
[----:B------:R-:W-:Y:S02]  /*f680*/  SEL R2, R2, R8, P0 ;  /* 0x0000000802027207 */ /* 0x000fe40000000000 */
[----:B------:R-:W-:Y:S02]  /*f690*/  SEL R7, R7, R9, P0 ;  /* 0x0000000907077207 */ /* 0x000fe40000000000 */
[----:B------:R-:W-:Y:S01]  /*f6a0*/  FSEL R3, R3, R14, P0 ;  /* 0x0000000e03037208 */ /* 0x000fe20000000000 */
[----:B------:R-:W-:Y:S01]  /*f6b0*/  IMAD.MOV.U32 R8, RZ, RZ, R2 ;  /* 0x000000ffff087224 */ /* 0x000fe200078e0002 */
[----:B------:R-:W-:-:S03]  /*f6c0*/  MOV R9, R7 ;  /* 0x0000000700097202 */ /* 0x000fc60000000f00 */
[----:B------:R1:W-:Y:S04]  /*f6d0*/  STS [R6.X16+0x10], R3 ;  /* 0x0000100306007388 */ /* 0x0003e8000000c800 */
[----:B------:R1:W-:Y:S02]  /*f6e0*/  STS.64 [R6.X16+0x18], R8 ;  /* 0x0000180806007388 */ /* 0x0003e4000000ca00 */
.L_x_4546:
[----:B------:R-:W-:Y:S05]  /*f6f0*/  BSYNC B0 ;  /* 0x0000000000007941 */ /* 0x000fea0003800000 */
.L_x_4545:
[----:B------:R-:W-:-:S04]  /*f700*/  SHF.R.S32.HI R11, RZ, 0x1, R11 ;  /* 0x00000001ff0b7819 */ /* 0x000fc8000001140b */
[----:B------:R-:W-:-:S13]  /*f710*/  ISETP.GE.AND P0, PT, R11, 0x20, PT ;  /* 0x000000200b00780c */ /* 0x000fda0003f06270 */
[----:B------:R-:W-:Y:S05]  /*f720*/  @P0 BRA `(.L_x_4550) ;  /* 0xfffffdc000000947 */ /* 0x000fea000383ffff */
[----:B------:R-:W-:-:S04]  /*f730*/  IMAD.MOV.U32 R11, RZ, RZ, 0x20 ;  /* 0x00000020ff0b7424 */ /* 0x000fc800078e00ff */
.L_x_4544:
[----:B0-----:R-:W-:Y:S01]  /*f740*/  BAR.SYNC.DEFER_BLOCKING 0x0 ;  /* 0x0000000000007b1d */ /* 0x001fe20000010000 */
[----:B------:R-:W-:-:S13]  /*f750*/  ISETP.GE.AND P0, PT, R11, 0x2, PT ;  /* 0x000000020b00780c */ /* 0x000fda0003f06270 */
[----:B------:R-:W-:Y:S05]  /*f760*/  @!P0 BRA `(.L_x_4543) ;  /* 0x000001a000008947 */ /* 0x000fea0003800000 */
[----:B-1----:R-:W-:-:S04]  /*f770*/  IMAD.MOV.U32 R6, RZ, RZ, 0x1 ;  /* 0x00000001ff067424 */ /* 0x002fc800078e00ff */
.L_x_4554:
        /* <DEDUP_REMOVED lines=15> */
.L_x_4552:
[----:B-1----:R-:W-:Y:S02]  /*f870*/  FSETP.GTU.FTZ.AND P0, PT, |R10|, +INF , PT ;  /* 0x7f8000000a00780b */ /* 0x002fe40003f1c200 */
[----:B---3--:R-:W-:-:S04]  /*f880*/  ISETP.LT.U32.AND P2, PT, R2, R9, PT ;  /* 0x000000090200720c */ /* 0x008fc80003f41070 */
[----:B--2---:R-:W-:-:S08]  /*f890*/  ISETP.LT.OR.EX P0, PT, R7, R12, !P0, P2 ;  /* 0x0000000c0700720c */ /* 0x004fd00004701720 */
.L_x_4553:
[----:B------:R-:W-:Y:S05]  /*f8a0*/  BSYNC B0 ;  /* 0x0000000000007941 */ /* 0x000fea0003800000 */
.L_x_4551:
[----:B0-----:R-:W-:Y:S01]  /*f8b0*/  IMAD.SHL.U32 R6, R6, 0x2, RZ ;  /* 0x0000000206067824 */ /* 0x001fe200078e00ff */
[----:B------:R-:W-:Y:S02]  /*f8c0*/  FSEL R3, R3, R10, P0 ;  /* 0x0000000a03037208 */ /* 0x000fe40000000000 */
[----:B------:R-:W-:Y:S02]  /*f8d0*/  SEL R2, R2, R9, P0 ;  /* 0x0000000902027207 */ /* 0x000fe40000000000 */
[----:B------:R-:W-:Y:S02]  /*f8e0*/  ISETP.GE.AND P2, PT, R6, R11, PT ;  /* 0x0000000b0600720c */ /* 0x000fe40003f46270 */
[----:B------:R-:W-:-:S11]  /*f8f0*/  SEL R7, R7, R12, P0 ;  /* 0x0000000c07077207 */ /* 0x000fd60000000000 */
[----:B------:R-:W-:Y:S05]  /*f900*/  @!P2 BRA `(.L_x_4554) ;  /* 0xfffffe700000a947 */ /* 0x000fea000383ffff */
.L_x_4543:
        /* <DEDUP_REMOVED lines=30> */
.L_x_4556:
        /* <DEDUP_REMOVED lines=23> */
.L_x_4558:
[----:B------:R-:W-:-:S05]  /*fc60*/  IADD3 R18, P0, R18, c[0x0][0x550], RZ ;  /* 0x0001540012127a10 */ /* 0x000fca0007f1e0ff */
[----:B------:R-:W-:-:S05]  /*fc70*/  IMAD.X R19, RZ, RZ, c[0x0][0x554], P0 ;  /* 0x00015500ff137624 */ /* 0x000fca00000e06ff */
[----:B------:R-:W-:Y:S01]  /*fc80*/  STG.E.64 [R18.64], R16 ;  /* 0x0000001012007986 */ /* 0x000fe2000c101b24 */
[----:B------:R-:W-:Y:S05]  /*fc90*/  EXIT ;  /* 0x000000000000794d */ /* 0x000fea0003800000 */
.L_x_4557:
[----:B------:R-:W-:Y:S04]  /*fca0*/  STG.E.64 [R4.64+0x8], R16 ;  /* 0x0000081004007986 */ /* 0x000fe8000c101b24 */
[----:B------:R-:W-:Y:S01]  /*fcb0*/  STG.E [R4.64], R3 ;  /* 0x0000000304007986 */ /* 0x000fe2000c101924 */
[----:B------:R-:W-:Y:S05]  /*fcc0*/  EXIT ;  /* 0x000000000000794d */ /* 0x000fea0003800000 */
.L_x_4555:
        /* <DEDUP_REMOVED lines=21> */
.L_x_4559:
        /* <DEDUP_REMOVED lines=25> */
.L_x_4561:
[----:B------:R-:W-:-:S05]  /*ffb0*/  IADD3 R18, P0, R18, c[0x0][0x550], RZ ;  /* 0x0001540012127a10 */ /* 0x000fca0007f1e0ff */
[----:B------:R-:W-:-:S05]  /*ffc0*/  IMAD.X R19, RZ, RZ, c[0x0][0x554], P0 ;  /* 0x00015500ff137624 */ /* 0x000fca00000e06ff */
[----:B------:R-:W-:Y:S01]  /*ffd0*/  STG.E.64 [R18.64], R16 ;  /* 0x0000001012007986 */ /* 0x000fe2000c101b24 */
[----:B------:R-:W-:Y:S05]  /*ffe0*/  EXIT ;  /* 0x000000000000794d */ /* 0x000fea0003800000 */
.L_x_4560:
        /* <DEDUP_REMOVED lines=20> */
.L_x_4521:
[----:B------:R-:W0:Y:S01]  /*10130*/  S2R R6, SR_TID.Y ;  /* 0x0000000000067919 */ /* 0x000e220000002200 */
[----:B------:R-:W-:-:S03]  /*10140*/  IMAD R7, R28, c[0x0][0x19c], RZ ;  /* 0x000067001c077a24 */ /* 0x000fc600078e02ff */
        /* <DEDUP_REMOVED lines=40> */
.L_x_4563:
        /* <DEDUP_REMOVED lines=23> */
.L_x_4565:
[----:B------:R-:W-:-:S05]  /*10540*/  IADD3 R2, P0, R2, c[0x0][0x550], RZ ;  /* 0x0001540002027a10 */ /* 0x000fca0007f1e0ff */
[----:B------:R-:W-:-:S05]  /*10550*/  IMAD.X R3, RZ, RZ, c[0x0][0x554], P0 ;  /* 0x00015500ff037624 */ /* 0x000fca00000e06ff */
[----:B------:R-:W-:Y:S01]  /*10560*/  STG.E.64 [R2.64], R16 ;  /* 0x0000001002007986 */ /* 0x000fe2000c101b24 */
[----:B------:R-:W-:Y:S05]  /*10570*/  EXIT ;  /* 0x000000000000794d */ /* 0x000fea0003800000 */
.L_x_4564:
[----:B------:R-:W-:Y:S04]  /*10580*/  STG.E.64 [R4.64+0x8], R16 ;  /* 0x0000081004007986 */ /* 0x000fe8000c101b24 */
[----:B------:R-:W-:Y:S01]  /*10590*/  STG.E [R4.64], R11 ;  /* 0x0000000b04007986 */ /* 0x000fe2000c101924 */
[----:B------:R-:W-:Y:S05]  /*105a0*/  EXIT ;  /* 0x000000000000794d */ /* 0x000fea0003800000 */
.L_x_4562:
        /* <DEDUP_REMOVED lines=21> */
.L_x_4566:
        /* <DEDUP_REMOVED lines=25> */
.L_x_4568:
[----:B------:R-:W-:-:S05]  /*10890*/  IADD3 R2, P0, R2, c[0x0][0x550], RZ ;  /* 0x0001540002027a10 */ /* 0x000fca0007f1e0ff */
[----:B------:R-:W-:-:S05]  /*108a0*/  IMAD.X R3, RZ, RZ, c[0x0][0x554], P0 ;  /* 0x00015500ff037624 */ /* 0x000fca00000e06ff */
[----:B------:R-:W-:Y:S01]  /*108b0*/  STG.E.64 [R2.64], R16 ;  /* 0x0000001002007986 */ /* 0x000fe2000c101b24 */
[----:B------:R-:W-:Y:S05]  /*108c0*/  EXIT ;  /* 0x000000000000794d */ /* 0x000fea0003800000 */
.L_x_4567:
        /* <DEDUP_REMOVED lines=20> */
        .weak           $__internal_42_$__cuda_sm20_div_u64
        .type           $__internal_42_$__cuda_sm20_div_u64,@function
        .size           $__internal_42_$__cuda_sm20_div_u64,($__internal_43_$__cuda_sm20_rem_u64 - $__internal_42_$__cuda_sm20_div_u64)
$__internal_42_$__cuda_sm20_div_u64:
        /* <DEDUP_REMOVED lines=69> */
[----:B------:R-:W-:Y:S06]  /*10e60*/  RET.REL.NODEC R16 `(_ZN2at6native13reduce_kernelILi512ELi1ENS0_8ReduceOpIN3c108BFloat16ENS0_9ArgMinOpsIfEEjlLi4ELi4EEEEEvT1_) ;  /* 0xfffef19010007950 */ /* 0x000fec0003c3ffff */
        .weak           $__internal_43_$__cuda_sm20_rem_u64
        .type           $__internal_43_$__cuda_sm20_rem_u64,@function
        .size           $__internal_43_$__cuda_sm20_rem_u64,(.L_x_6845 - $__internal_43_$__cuda_sm20_rem_u64)
$__internal_43_$__cuda_sm20_rem_u64:
        /* <DEDUP_REMOVED lines=62> */
[----:B------:R-:W-:Y:S02]  /*11250*/  SEL R0, R0, R8, P0 ;  /* 0x0000000800007207 */ /* 0x000fe40000000000 */
[----:B------:R-:W-:Y:S02]  /*11260*/  SEL R7, R7, 0xffffffff, P1 ;  /* 0xffffffff07077807 */ /* 0x000fe40000800000 */
[----:B------:R-:W-:Y:S01]  /*11270*/  SEL R0, R0, 0xffffffff, P1 ;  /* 0xffffffff00007807 */ /* 0x000fe20000800000 */
[----:B------:R-:W-:Y:S06]  /*11280*/  RET.REL.NODEC R14 `(_ZN2at6native13reduce_kernelILi512ELi1ENS0_8ReduceOpIN3c108BFloat16ENS0_9ArgMinOpsIfEEjlLi4ELi4EEEEEvT1_) ;  /* 0xfffeed700e007950 */ /* 0x000fec0003c3ffff */
.L_x_4569:
        /* <DEDUP_REMOVED lines=15> */
.L_x_6845:


//--------------------- .text._ZN2at6native13reduce_kernelILi256ELi2ENS0_8ReduceOpIN3c108BFloat16ENS0_9ArgMinOpsIfEEjlLi4ELi4EEEEEvT1_ --------------------------
	.section	.text._ZN2at6native13reduce_kernelILi256ELi2ENS0_8ReduceOpIN3c108BFloat16ENS0_9ArgMinOpsIfEEjlLi4ELi4EEEEEvT1_,"ax",@progbits
	.sectioninfo	@"SHI_REGISTERS=48"
	.align	128
        .global         _ZN2at6native13reduce_kernelILi256ELi2ENS0_8ReduceOpIN3c108BFloat16ENS0_9ArgMinOpsIfEEjlLi4ELi4EEEEEvT1_
        .type           _ZN2at6native13reduce_kernelILi256ELi2ENS0_8ReduceOpIN3c108BFloat16ENS0_9ArgMinOpsIfEEjlLi4ELi4EEEEEvT1_,@function
        .size           _ZN2at6native13reduce_kernelILi256ELi2ENS0_8ReduceOpIN3c108BFloat16ENS0_9ArgMinOpsIfEEjlLi4ELi4EEEEEvT1_,(.L_x_6847 - _ZN2at6native13reduce_kernelILi256ELi2ENS0_8ReduceOpIN3c108BFloat16ENS0_9ArgMinOpsIfEEjlLi4ELi4EEEEEvT1_)
        .other          _ZN2at6native13reduce_kernelILi256ELi2ENS0_8ReduceOpIN3c108BFloat16ENS0_9ArgMinOpsIfEEjlLi4ELi4EEEEEvT1_,@"STO_CUDA_ENTRY STV_DEFAULT"
_ZN2at6native13reduce_kernelILi256ELi2ENS0_8ReduceOpIN3c108BFloat16ENS0_9ArgMinOpsIfEEjlLi4ELi4EEEEEvT1_:
.text._ZN2at6native13reduce_kernelILi256ELi2ENS0_8ReduceOpIN3c108BFloat16ENS0_9ArgMinOpsIfEEjlLi4ELi4EEEEEvT1_:
        /* <DEDUP_REMOVED lines=213> */
.L_x_4570:
        /* <DEDUP_REMOVED lines=57> */
.L_x_4579:
[----:B------:R-:W-:Y:S05]  /*10e0*/  BSYNC B2 ;  /* 0x0000000000027941 */ /* 0x000fea0003800000 */
.L_x_4578:
        /* <DEDUP_REMOVED lines=25> */
.L_x_4577:
[----:B------:R-:W-:Y:S05]  /*1280*/  BSYNC B1 ;  /* 0x0000000000017941 */ /* 0x000fea0003800000 */
.L_x_4576:
[C---:B------:R-:W-:Y:S02]  /*1290*/  IADD3 R5, P0, -R7.reuse, 0x4, RZ ;  /* 0x0000000407057810 */ /* 0x040fe40007f1e1ff */
[----:B------:R-:W-:Y:S02]  /*12a0*/  IADD3 R12, R7, c[0x0][0x17c], RZ ;  /* 0x00005f00070c7a10 */ /* 0x000fe40007ffe0ff */
[----:B------:R-:W-:Y:S01]  /*12b0*/  LEA R18, P1, R5, R18, 0x1 ;  /* 0x0000001205127211 */ /* 0x000fe200078208ff */
[----:B------:R-:W-:Y:S01]  /*12c0*/  IMAD.X R4, RZ, RZ, -0x1, P0 ;  /* 0xffffffffff047424 */ /* 0x000fe200000e06ff */
[----:B------:R-:W-:-:S02]  /*12d0*/  IADD3 R24, -R7, 0x4, RZ ;  /* 0x0000000407187810 */ /* 0x000fc40007ffe1ff */
[----:B------:R-:W-:Y:S02]  /*12e0*/  IADD3 R12, R12, -0x4, RZ ;  /* 0xfffffffc0c0c7810 */ /* 0x000fe40007ffe0ff */
[----:B------:R-:W-:Y:S02]  /*12f0*/  LEA.HI.X R19, R5, R19, R4, 0x1, P1 ;  /* 0x0000001305137211 */ /* 0x000fe400008f0c04 */
.L_x_4575:
[----:B------:R-:W-:Y:S05]  /*1300*/  BSYNC B0 ;  /* 0x0000000000007941 */ /* 0x000fea0003800000 */
.L_x_4574:
        /* <DEDUP_REMOVED lines=24> */
.L_x_4591:
[----:B------:R-:W-:-:S06]  /*1490*/  IMAD.WIDE.U32 R4, R15, 0x8, R18 ;  /* 0x000000080f047825 */ /* 0x000fcc00078e0012 */
[----:B------:R-:W2:Y:S01]  /*14a0*/  LDG.E.64 R4, [R4.64] ;  /* 0x0000002404047981 */ /* 0x000ea2000c1e1b00 */
[----:B------:R-:W-:Y:S01]  /*14b0*/  FSETP.GTU.FTZ.AND P1, PT, |R0|, +INF , PT ;  /* 0x7f8000000000780b */ /* 0x000fe20003f3c200 */
[----:B------:R-:W-:Y:S01]  /*14c0*/  IMAD.IADD R25, R21, 0x1, R24 ;  /* 0x0000000115197824 */ /* 0x000fe200078e0218 */
[----:B------:R-:W-:Y:S04]  /*14d0*/  BSSY B1, `(.L_x_4582) ;  /* 0x0000020000017945 */ /* 0x000fe80003800000 */
[----:B------:R-:W-:-:S07]  /*14e0*/  IADD3 R20, R25, 0x1, RZ ;  /* 0x0000000119147810 */ /* 0x000fce0007ffe0ff */
        /* <DEDUP_REMOVED lines=27> */
.L_x_4583:
[----:B------:R-:W-:Y:S02]  /*16a0*/  FSETP.GTU.FTZ.AND P0, PT, |R14|, +INF , PT ;  /* 0x7f8000000e00780b */ /* 0x000fe40003f1c200 */
[----:B------:R-:W-:-:S04]  /*16b0*/  ISETP.LT.U32.AND P1, PT, R11, R20, PT ;  /* 0x000000140b00720c */ /* 0x000fc80003f21070 */
[----:B------:R-:W-:-:S08]  /*16c0*/  ISETP.LT.OR.EX P0, PT, R10, RZ, !P0, P1 ;  /* 0x000000ff0a00720c */ /* 0x000fd00004701710 */
.L_x_4584:
[----:B------:R-:W-:Y:S05]  /*16d0*/  BSYNC B1 ;  /* 0x0000000000017941 */ /* 0x000fea0003800000 */
.L_x_4582:
        /* <DEDUP_REMOVED lines=17> */
.L_x_4586:
[----:B------:R-:W-:Y:S02]  /*17f0*/  FSETP.GTU.FTZ.AND P0, PT, |R14|, +INF , PT ;  /* 0x7f8000000e00780b */ /* 0x000fe40003f1c200 */
[----:B------:R-:W-:-:S04]  /*1800*/  ISETP.LT.U32.AND P1, PT, R7, R20, PT ;  /* 0x000000140700720c */ /* 0x000fc80003f21070 */
[----:B------:R-:W-:-:S08]  /*1810*/  ISETP.LT.OR.EX P0, PT, R8, RZ, !P0, P1 ;  /* 0x000000ff0800720c */ /* 0x000fd00004701710 */
.L_x_4587:
[----:B------:R-:W-:Y:S05]  /*1820*/  BSYNC B1 ;  /* 0x0000000000017941 */ /* 0x000fea0003800000 */
.L_x_4585:
        /* <DEDUP_REMOVED lines=17> */
.L_x_4589:
[----:B------:R-:W-:Y:S02]  /*1940*/  FSETP.GTU.FTZ.AND P0, PT, |R14|, +INF , PT ;  /* 0x7f8000000e00780b */ /* 0x000fe40003f1c200 */
[----:B------:R-:W-:-:S04]  /*1950*/  ISETP.LT.U32.AND P1, PT, R36, R25, PT ;  /* 0x000000192400720c */ /* 0x000fc80003f21070 */
[----:B------:R-:W-:-:S08]  /*1960*/  ISETP.LT.OR.EX P0, PT, R35, RZ, !P0, P1 ;  /* 0x000000ff2300720c */ /* 0x000fd00004701710 */
.L_x_4590:
[----:B------:R-:W-:Y:S05]  /*1970*/  BSYNC B1 ;  /* 0x0000000000017941 */ /* 0x000fea0003800000 */
.L_x_4588:
        /* <DEDUP_REMOVED lines=8> */
.L_x_4581:
[----:B------:R-:W-:Y:S05]  /*1a00*/  BSYNC B0 ;  /* 0x0000000000007941 */ /* 0x000fea0003800000 */
.L_x_4580:
        /* <DEDUP_REMOVED lines=10> */
.L_x_4593:
[----:B------:R-:W-:Y:S05]  /*1ab0*/  BSYNC B0 ;  /* 0x0000000000007941 */ /* 0x000fea0003800000 */
.L_x_4592:
        /* <DEDUP_REMOVED lines=10> */
[----:B------:R-:W-:Y:S01]  /*1b60*/  FSETP.GTU.FTZ.AND P1, PT, |R0|, +INF , PT ;  /* 0x7f8000000000780b */ /* 0x000fe20003f3c200 */
[----:B------:R-:W-:-:S05]  /*1b70*/  IMAD.IADD R15, R5, 0x1, R24 ;  /* 0x00000001050f7824 */ /* 0x000fca00078e0218 */
        /* <DEDUP_REMOVED lines=16> */
.L_x_4595:
[----:B------:R-:W-:Y:S05]  /*1c80*/  BSYNC B0 ;  /* 0x0000000000007941 */ /* 0x000fea0003800000 */
.L_x_4594:
        /* <DEDUP_REMOVED lines=12> */
.L_x_4597:
[----:B------:R-:W-:Y:S02]  /*1d50*/  FSETP.GTU.FTZ.AND P0, PT, |R13|, +INF , PT ;  /* 0x7f8000000d00780b */ /* 0x000fe40003f1c200 */
[----:B------:R-:W-:-:S04]  /*1d60*/  ISETP.LT.U32.AND P1, PT, R6, R11, PT ;  /* 0x0000000b0600720c */ /* 0x000fc80003f21070 */
[----:B------:R-:W-:-:S08]  /*1d70*/  ISETP.LT.OR.EX P0, PT, R3, R10, !P0, P1 ;  /* 0x0000000a0300720c */ /* 0x000fd00004701710 */
.L_x_4598:
[----:B------:R-:W-:Y:S05]  /*1d80*/  BSYNC B0 ;  /* 0x0000000000007941 */ /* 0x000fea0003800000 */
.L_x_4596:
        /* <DEDUP_REMOVED lines=15> */
.L_x_4600:
[----:B------:R-:W-:Y:S02]  /*1e80*/  FSETP.GTU.FTZ.AND P0, PT, |R9|, +INF , PT ;  /* 0x7f8000000900780b */ /* 0x000fe40003f1c200 */
[----:B------:R-:W-:-:S04]  /*1e90*/  ISETP.LT.U32.AND P1, PT, R6, R7, PT ;  /* 0x000000070600720c */ /* 0x000fc80003f21070 */
[----:B------:R-:W-:-:S08]  /*1ea0*/  ISETP.LT.OR.EX P0, PT, R3, R8, !P0, P1 ;  /* 0x000000080300720c */ /* 0x000fd00004701710 */
.L_x_4601:
[----:B------:R-:W-:Y:S05]  /*1eb0*/  BSYNC B0 ;  /* 0x0000000000007941 */ /* 0x000fea0003800000 */
.L_x_4599:
        /* <DEDUP_REMOVED lines=15> */
.L_x_4603:
[----:B------:R-:W-:Y:S02]  /*1fb0*/  FSETP.GTU.FTZ.AND P0, PT, |R37|, +INF , PT ;  /* 0x7f8000002500780b */ /* 0x000fe40003f1c200 */
[----:B------:R-:W-:-:S04]  /*1fc0*/  ISETP.LT.U32.AND P1, PT, R7, R36, PT ;  /* 0x000000240700720c */ /* 0x000fc80003f21070 */
[----:B------:R-:W-:-:S08]  /*1fd0*/  ISETP.LT.OR.EX P0, PT, R8, R35, !P0, P1 ;  /* 0x000000230800720c */ /* 0x000fd00004701710 */
.L_x_4604:
[----:B------:R-:W-:Y:S05]  /*1fe0*/  BSYNC B0 ;  /* 0x0000000000007941 */ /* 0x000fea0003800000 */
.L_x_4602:
[----:B------:R-:W-:Y:S01]  /*1ff0*/  SEL R36, R7, R36, P0 ;  /* 0x0000002407247207 */ /* 0x000fe20000000000 */
[----:B------:R-:W-:Y:S01]  /*2000*/  CS2R R12, SRZ ;  /* 0x00000000000c7805 */ /* 0x000fe2000001ff00 */
[----:B------:R-:W-:Y:S01]  /*2010*/  SEL R35, R8, R35, P0 ;  /* 0x0000002308237207 */ /* 0x000fe20000000000 */
[----:B------:R-:W-:Y:S01]  /*2020*/  IMAD.MOV.U32 R5, RZ, RZ, RZ ;  /* 0x000000ffff057224 */ /* 0x000fe200078e00ff */
[----:B------:R-:W-:Y:S01]  /*2030*/  FSEL R37, R4, R37, P0 ;  /* 0x0000002504257208 */ /* 0x000fe20000000000 */
[----:B------:R-:W-:Y:S05]  /*2040*/  BRA `(.L_x_4572) ;  /* 0x0000d12000007947 */ /* 0x000fea0003800000 */
.L_x_4573:
        /* <DEDUP_REMOVED lines=60> */
.L_x_4634:
[----:B------:R-:W-:Y:S02]  /*2410*/  IMAD.MOV.U32 R3, RZ, RZ, RZ ;  /* 0x000000ffff037224 */ /* 0x000fe400078e00ff */
[----:B------:R-:W-:Y:S01]  /*2420*/  IMAD.MOV.U32 R24, RZ, RZ, RZ ;  /* 0x000000ffff187224 */ /* 0x000fe200078e00ff */
[----:B------:R-:W-:Y:S05]  /*2430*/  @!P1 BRA `(.L_x_4609) ;  /* 0x00000dd000009947 */ /* 0x000fea0003800000 */
        /* <DEDUP_REMOVED lines=221> */
.L_x_4609:
[----:B------:R-:W-:-:S04]  /*3210*/  LOP3.LUT R23, R24, 0xfffffffc, RZ, 0xc0, !PT ;  /* 0xfffffffc18177812 */ /* 0x000fc800078ec0ff */
[----:B------:R-:W-:-:S05]  /*3220*/  IADD3 R22, P0, R18, R23, RZ ;  /* 0x0000001712167210 */ /* 0x000fca0007f1e0ff */
[----:B------:R-:W-:-:S05]  /*3230*/  IMAD.X R23, RZ, RZ, R19, P0 ;  /* 0x000000ffff177224 */ /* 0x000fca00000e0613 */
[----:B------:R-:W2:Y:S02]  /*3240*/  LDG.E R22, [R22.64] ;  /* 0x0000002416167981 */ /* 0x000ea4000c1e1900 */
[--C-:B--2---:R-:W-:Y:S02]  /*3250*/  PRMT R42, R42, 0x5410, R22.reuse ;  /* 0x000054102a2a7816 */ /* 0x104fe40000000016 */
        /* <DEDUP_REMOVED lines=213> */
.L_x_4610:
[----:B------:R-:W-:-:S04]  /*3fb0*/  LOP3.LUT R3, R3, 0xfffffffc, RZ, 0xc0, !PT ;  /* 0xfffffffc03037812 */ /* 0x000fc800078ec0ff */
[----:B------:R-:W-:-:S05]  /*3fc0*/  IADD3 R22, P0, R18, R3, RZ ;  /* 0x0000000312167210 */ /* 0x000fca0007f1e0ff */
[----:B------:R-:W-:-:S05]  /*3fd0*/  IMAD.X R23, RZ, RZ, R19, P0 ;  /* 0x000000ffff177224 */ /* 0x000fca00000e0613 */
[----:B------:R-:W2:Y:S01]  /*3fe0*/  LDG.E R22, [R22.64] ;  /* 0x0000002416167981 */ /* 0x000ea2000c1e1900 */
[----:B------:R-:W-:Y:S01]  /*3ff0*/  IADD3 R0, R39, c[0x0][0x184], RZ ;  /* 0x0000610027007a10 */ /* 0x000fe20007ffe0ff */
[----:B------:R-:W-:Y:S01]  /*4000*/  CS2R R24, SRZ ;  /* 0x0000000000187805 */ /* 0x000fe2000001ff00 */
[--C-:B--2---:R-:W-:Y:S02]  /*4010*/  PRMT R43, R43, 0x5410, R22.reuse ;  /* 0x000054102b2b7816 */ /* 0x104fe40000000016 */
[----:B------:R-:W-:Y:S01]  /*4020*/  PRMT R44, R44, 0x7610, R22 ;  /* 0x000076102c2c7816 */ /* 0x000fe20000000016 */
        /* <DEDUP_REMOVED lines=212> */
.L_x_4611:
[----:B------:R-:W-:-:S04]  /*4d70*/  LOP3.LUT R23, R24, 0xfffffffc, RZ, 0xc0, !PT ;  /* 0xfffffffc18177812 */ /* 0x000fc800078ec0ff */
[----:B------:R-:W-:-:S05]  /*4d80*/  IADD3 R22, P0, R18, R23, RZ ;  /* 0x0000001712167210 */ /* 0x000fca0007f1e0ff */
[----:B------:R-:W-:-:S05]  /*4d90*/  IMAD.X R23, RZ, RZ, R19, P0 ;  /* 0x000000ffff177224 */ /* 0x000fca00000e0613 */
[----:B------:R-:W2:Y:S01]  /*4da0*/  LDG.E R22, [R22.64] ;  /* 0x0000002416167981 */ /* 0x000ea2000c1e1900 */
[----:B------:R-:W-:-:S04]  /*4db0*/  IMAD.MOV.U32 R3, RZ, RZ, c[0x0][0x184] ;  /* 0x00006100ff037624 */ /* 0x000fc800078e00ff */
[----:B------:R-:W-:Y:S01]  /*4dc0*/  IMAD R3, R3, 0x2, R0 ;  /* 0x0000000203037824 */ /* 0x000fe200078e0200 */
[----:B--2---:R-:W-:Y:S02]  /*4dd0*/  PRMT R45, R45, 0x5410, R22 ;  /* 0x000054102d2d7816 */ /* 0x004fe40000000016 */
[----:B------:R-:W-:Y:S01]  /*4de0*/  PRMT R38, R22, 0x7632, R38 ;  /* 0x0000763216267816 */ /* 0x000fe20000000026 */
        /* <DEDUP_REMOVED lines=212> */
.L_x_4612:
[----:B------:R-:W-:-:S04]  /*5b30*/  LOP3.LUT R23, R25, 0xfffffffc, RZ, 0xc0, !PT ;  /* 0xfffffffc19177812 */ /* 0x000fc800078ec0ff */
[----:B------:R-:W-:-:S05]  /*5b40*/  IADD3 R22, P0, R18, R23, RZ ;  /* 0x0000001712167210 */ /* 0x000fca0007f1e0ff */
[----:B------:R-:W-:-:S05]  /*5b50*/  IMAD.X R23, RZ, RZ, R19, P0 ;  /* 0x000000ffff177224 */ /* 0x000fca00000e0613 */
[----:B------:R-:W2:Y:S01]  /*5b60*/  LDG.E R22, [R22.64] ;  /* 0x0000002416167981 */ /* 0x000ea2000c1e1900 */
[C---:B------:R-:W-:Y:S01]  /*5b70*/  FSETP.GTU.FTZ.AND P2, PT, |R4|.reuse, +INF , PT ;  /* 0x7f8000000400780b */ /* 0x040fe20003f5c200 */
[----:B------:R-:W-:Y:S01]  /*5b80*/  BSSY B1, `(.L_x_4613) ;  /* 0x0000021000017945 */ /* 0x000fe20003800000 */
[----:B------:R-:W-:Y:S02]  /*5b90*/  PRMT R42, RZ, 0x7610, R42 ;  /* 0x00007610ff2a7816 */ /* 0x000fe4000000002a */
[----:B------:R-:W-:Y:S02]  /*5ba0*/  PRMT R41, RZ, 0x7610, R41 ;  /* 0x00007610ff297816 */ /* 0x000fe40000000029 */
[----:B------:R-:W-:-:S07]  /*5bb0*/  FSETP.NEU.OR P4, PT, R4, R42, P2 ;  /* 0x0000002a0400720b */ /* 0x000fce000178d400 */
        /* <DEDUP_REMOVED lines=13> */
[----:B------:R-:W-:Y:S02]  /*5c90*/  SEL R5, R5, RZ, P0 ;  /* 0x000000ff05057207 */ /* 0x000fe40000000000 */
[--C-:B--2---:R-:W-:Y:S02]  /*5ca0*/  PRMT R40, R40, 0x5410, R22.reuse ;  /* 0x0000541028287816 */ /* 0x104fe40000000016 */
[----:B------:R-:W-:Y:S01]  /*5cb0*/  PRMT R38, R38, 0x7610, R22 ;  /* 0x0000761026267816 */ /* 0x000fe20000000016 */
[----:B------:R-:W-:Y:S05]  /*5cc0*/  @P2 BRA `(.L_x_4614) ;  /* 0x0000009000002947 */ /* 0x000fea0003800000 */
[----:B------:R-:W-:Y:S02]  /*5cd0*/  FSETP.NEU.FTZ.AND P2, PT, R7, R41, PT ;  /* 0x000000290700720b */ /* 0x000fe40003f5d000 */
[----:B------:R-:W-:-:S02]  /*5ce0*/  ISETP.GE.U32.AND P0, PT, R9, R39, PT ;  /* 0x000000270900720c */ /* 0x000fc40003f06070 */
[----:B------:R-:W-:Y:S02]  /*5cf0*/  FSETP.GEU.FTZ.AND P3, PT, R7, R41, PT ;  /* 0x000000290700720b */ /* 0x000fe40003f7e000 */
[----:B------:R-:W-:Y:S02]  /*5d00*/  ISETP.GE.AND.EX P0, PT, R8, RZ, PT, P0 ;  /* 0x000000ff0800720c */ /* 0x000fe40003f06300 */
[----:B------:R-:W-:-:S05]  /*5d10*/  SEL R22, RZ, 0xffffffff, P3 ;  /* 0xffffffffff167807 */ /* 0x000fca0001800000 */
[----:B------:R-:W-:-:S04]  /*5d20*/  @!P2 SEL R22, RZ, 0xffffffff, P0 ;  /* 0xffffffffff16a807 */ /* 0x000fc80000000000 */
[----:B------:R-:W-:-:S04]  /*5d30*/  LOP3.LUT R22, R22, 0x1, RZ, 0xc0, !PT ;  /* 0x0000000116167812 */ /* 0x000fc800078ec0ff */
[----:B------:R-:W-:Y:S01]  /*5d40*/  ISETP.EQ.U32.AND P0, PT, R22, 0x1, PT ;  /* 0x000000011600780c */ /* 0x000fe20003f02070 */
[----:B------:R-:W-:Y:S07]  /*5d50*/  BRA `(.L_x_4615) ;  /* 0x0000003000007947 */ /* 0x000fee0003800000 */
.L_x_4614:
[----:B------:R-:W-:Y:S02]  /*5d60*/  FSETP.GTU.FTZ.AND P0, PT, |R41|, +INF , PT ;  /* 0x7f8000002900780b */ /* 0x000fe40003f1c200 */
[----:B------:R-:W-:-:S04]  /*5d70*/  ISETP.LT.U32.AND P2, PT, R9, R39, PT ;  /* 0x000000270900720c */ /* 0x000fc80003f41070 */
[----:B------:R-:W-:-:S08]  /*5d80*/  ISETP.LT.OR.EX P0, PT, R8, RZ, !P0, P2 ;  /* 0x000000ff0800720c */ /* 0x000fd00004701720 */
.L_x_4615:
[----:B------:R-:W-:Y:S05]  /*5d90*/  BSYNC B1 ;  /* 0x0000000000017941 */ /* 0x000fea0003800000 */
.L_x_4613:
[----:B------:R-:W-:Y:S01]  /*5da0*/  FSETP.GTU.FTZ.AND P2, PT, |R11|, +INF , PT ;  /* 0x7f8000000b00780b */ /* 0x000fe20003f5c200 */
[----:B------:R-:W-:Y:S01]  /*5db0*/  BSSY B1, `(.L_x_4616) ;  /* 0x0000012000017945 */ /* 0x000fe20003800000 */
[----:B------:R-:W-:Y:S02]  /*5dc0*/  FSEL R7, R7, R41, P0 ;  /* 0x0000002907077208 */ /* 0x000fe40000000000 */
[----:B------:R-:W-:Y:S02]  /*5dd0*/  SEL R9, R9, R39, P0 ;  /* 0x0000002709097207 */ /* 0x000fe40000000000 */
[----:B------:R-:W-:Y:S02]  /*5de0*/  SEL R8, R8, RZ, P0 ;  /* 0x000000ff08087207 */ /* 0x000fe40000000000 */
[----:B------:R-:W-:-:S05]  /*5df0*/  PRMT R43, RZ, 0x7610, R43 ;  /* 0x00007610ff2b7816 */ /* 0x000fca000000002b */
        /* <DEDUP_REMOVED lines=10> */
.L_x_4617:
[----:B------:R-:W-:Y:S02]  /*5ea0*/  FSETP.GTU.FTZ.AND P0, PT, |R43|, +INF , PT ;  /* 0x7f8000002b00780b */ /* 0x000fe40003f1c200 */
[----:B------:R-:W-:-:S04]  /*5eb0*/  ISETP.LT.U32.AND P2, PT, R13, R0, PT ;  /* 0x000000000d00720c */ /* 0x000fc80003f41070 */
[----:B------:R-:W-:-:S08]  /*5ec0*/  ISETP.LT.OR.EX P0, PT, R10, RZ, !P0, P2 ;  /* 0x000000ff0a00720c */ /* 0x000fd00004701720 */
.L_x_4618:
[----:B------:R-:W-:Y:S05]  /*5ed0*/  BSYNC B1 ;  /* 0x0000000000017941 */ /* 0x000fea0003800000 */
.L_x_4616:
[----:B------:R-:W-:Y:S01]  /*5ee0*/  FSETP.GTU.FTZ.AND P2, PT, |R12|, +INF , PT ;  /* 0x7f8000000c00780b */ /* 0x000fe20003f5c200 */
[----:B------:R-:W-:Y:S01]  /*5ef0*/  BSSY B1, `(.L_x_4619) ;  /* 0x0000012000017945 */ /* 0x000fe20003800000 */
[----:B------:R-:W-:Y:S02]  /*5f00*/  FSEL R11, R11, R43, P0 ;  /* 0x0000002b0b0b7208 */ /* 0x000fe40000000000 */
[----:B------:R-:W-:Y:S02]  /*5f10*/  SEL R13, R13, R0, P0 ;  /* 0x000000000d0d7207 */ /* 0x000fe40000000000 */
[----:B------:R-:W-:Y:S02]  /*5f20*/  SEL R10, R10, RZ, P0 ;  /* 0x000000ff0a0a7207 */ /* 0x000fe40000000000 */
[----:B------:R-:W-:-:S05]  /*5f30*/  PRMT R44, RZ, 0x7610, R44 ;  /* 0x00007610ff2c7816 */ /* 0x000fca000000002c */
        /* <DEDUP_REMOVED lines=10> */
.L_x_4620:
[----:B------:R-:W-:Y:S02]  /*5fe0*/  FSETP.GTU.FTZ.AND P0, PT, |R44|, +INF , PT ;  /* 0x7f8000002c00780b */ /* 0x000fe40003f1c200 */
[----:B------:R-:W-:-:S04]  /*5ff0*/  ISETP.LT.U32.AND P2, PT, R14, R0, PT ;  /* 0x000000000e00720c */ /* 0x000fc80003f41070 */
[----:B------:R-:W-:-:S08]  /*6000*/  ISETP.LT.OR.EX P0, PT, R15, RZ, !P0, P2 ;  /* 0x000000ff0f00720c */ /* 0x000fd00004701720 */
.L_x_4621:
[----:B------:R-:W-:Y:S05]  /*6010*/  BSYNC B1 ;  /* 0x0000000000017941 */ /* 0x000fea0003800000 */
.L_x_4619:
        /* <DEDUP_REMOVED lines=17> */
.L_x_4623:
[----:B------:R-:W-:Y:S02]  /*6130*/  FSETP.GTU.FTZ.AND P0, PT, |R45|, +INF , PT ;  /* 0x7f8000002d00780b */ /* 0x000fe40003f1c200 */
[----:B------:R-:W-:-:S04]  /*6140*/  ISETP.LT.U32.AND P2, PT, R30, R23, PT ;  /* 0x000000171e00720c */ /* 0x000fc80003f41070 */
[----:B------:R-:W-:-:S08]  /*6150*/  ISETP.LT.OR.EX P0, PT, R29, RZ, !P0, P2 ;  /* 0x000000ff1d00720c */ /* 0x000fd00004701720 */
.L_x_4624:
[----:B------:R-:W-:Y:S05]  /*6160*/  BSYNC B1 ;  /* 0x0000000000017941 */ /* 0x000fea0003800000 */
.L_x_4622:
[----:B------:R-:W-:Y:S01]  /*6170*/  FSETP.GTU.FTZ.AND P2, PT, |R31|, +INF , PT ;  /* 0x7f8000001f00780b */ /* 0x000fe20003f5c200 */
[----:B------:R-:W-:Y:S01]  /*6180*/  BSSY B1, `(.L_x_4625) ;  /* 0x0000012000017945 */ /* 0x000fe20003800000 */
[----:B------:R-:W-:Y:S02]  /*6190*/  FSEL R20, R20, R45, P0 ;  /* 0x0000002d14147208 */ /* 0x000fe40000000000 */
[----:B------:R-:W-:Y:S02]  /*61a0*/  SEL R30, R30, R23, P0 ;  /* 0x000000171e1e7207 */ /* 0x000fe40000000000 */
        /* <DEDUP_REMOVED lines=12> */
.L_x_4626:
[----:B------:R-:W-:Y:S02]  /*6270*/  FSETP.GTU.FTZ.AND P0, PT, |R22|, +INF , PT ;  /* 0x7f8000001600780b */ /* 0x000fe40003f1c200 */
[----:B------:R-:W-:-:S04]  /*6280*/  ISETP.LT.U32.AND P2, PT, R34, R23, PT ;  /* 0x000000172200720c */ /* 0x000fc80003f41070 */
[----:B------:R-:W-:-:S08]  /*6290*/  ISETP.LT.OR.EX P0, PT, R33, RZ, !P0, P2 ;  /* 0x000000ff2100720c */ /* 0x000fd00004701720 */
.L_x_4627:
[----:B------:R-:W-:Y:S05]  /*62a0*/  BSYNC B1 ;  /* 0x0000000000017941 */ /* 0x000fea0003800000 */
.L_x_4625:
        /* <DEDUP_REMOVED lines=16> */
.L_x_4629:
[----:B------:R-:W-:Y:S02]  /*63b0*/  FSETP.GTU.FTZ.AND P0, PT, |R40|, +INF , PT ;  /* 0x7f8000002800780b */ /* 0x000fe40003f1c200 */
[----:B------:R-:W-:-:S04]  /*63c0*/  ISETP.LT.U32.AND P2, PT, R36, R3, PT ;  /* 0x000000032400720c */ /* 0x000fc80003f41070 */
[----:B------:R-:W-:-:S08]  /*63d0*/  ISETP.LT.OR.EX P0, PT, R35, RZ, !P0, P2 ;  /* 0x000000ff2300720c */ /* 0x000fd00004701720 */
.L_x_4630:
[----:B------:R-:W-:Y:S05]  /*63e0*/  BSYNC B1 ;  /* 0x0000000000017941 */ /* 0x000fea0003800000 */
.L_x_4628:
        /* <DEDUP_REMOVED lines=16> */
.L_x_4632:
[----:B------:R-:W-:Y:S02]  /*64f0*/  FSETP.GTU.FTZ.AND P0, PT, |R23|, +INF , PT ;  /* 0x7f8000001700780b */ /* 0x000fe40003f1c200 */
[----:B------:R-:W-:-:S04]  /*6500*/  ISETP.LT.U32.AND P2, PT, R28, R3, PT ;  /* 0x000000031c00720c */ /* 0x000fc80003f41070 */
[----:B------:R-:W-:-:S08]  /*6510*/  ISETP.LT.OR.EX P0, PT, R21, RZ, !P0, P2 ;  /* 0x000000ff1500720c */ /* 0x000fd00004701720 */
.L_x_4633:
[----:B------:R-:W-:Y:S05]  /*6520*/  BSYNC B1 ;  /* 0x0000000000017941 */ /* 0x000fea0003800000 */
.L_x_4631:
        /* <DEDUP_REMOVED lines=9> */
.L_x_4608:
[----:B------:R-:W-:Y:S05]  /*65c0*/  BSYNC B0 ;  /* 0x0000000000007941 */ /* 0x000fea0003800000 */
.L_x_4607:
        /* <DEDUP_REMOVED lines=205> */
.L_x_4637:
[----:B------:R-:W-:-:S04]  /*72a0*/  LOP3.LUT R3, R3, 0xfffffffc, RZ, 0xc0, !PT ;  /* 0xfffffffc03037812 */ /* 0x000fc800078ec0ff */
[----:B------:R-:W-:-:S05]  /*72b0*/  IADD3 R22, P2, R18, R3, RZ ;  /* 0x0000000312167210 */ /* 0x000fca0007f5e0ff */
[----:B------:R-:W-:-:S05]  /*72c0*/  IMAD.X R23, RZ, RZ, R19, P2 ;  /* 0x000000ffff177224 */ /* 0x000fca00010e0613 */
[----:B------:R-:W2:Y:S01]  /*72d0*/  LDG.E R22, [R22.64] ;  /* 0x0000002416167981 */ /* 0x000ea2000c1e1900 */
[----:B------:R-:W-:-:S04]  /*72e0*/  IADD3 R27, R39, c[0x0][0x184], RZ ;  /* 0x00006100271b7a10 */ /* 0x000fc80007ffe0ff */
[----:B------:R-:W-:Y:S02]  /*72f0*/  ISETP.GE.U32.AND P2, PT, R27, c[0x0][0x17c], PT ;  /* 0x00005f001b007a0c */ /* 0x000fe40003f46070 */
[--C-:B--2---:R-:W-:Y:S02]  /*7300*/  PRMT R42, R42, 0x5410, R22.reuse ;  /* 0x000054102a2a7816 */ /* 0x104fe40000000016 */
        /* <DEDUP_REMOVED lines=202> */
.L_x_4638:
        /* <DEDUP_REMOVED lines=209> */
.L_x_4639:
[----:B------:R-:W-:-:S04]  /*8cc0*/  LOP3.LUT R3, R3, 0xfffffffc, RZ, 0xc0, !PT ;  /* 0xfffffffc03037812 */ /* 0x000fc800078ec0ff */
[----:B------:R-:W-:-:S05]  /*8cd0*/  IADD3 R22, P2, R18, R3, RZ ;  /* 0x0000000312167210 */ /* 0x000fca0007f5e0ff */
[----:B------:R-:W-:-:S05]  /*8ce0*/  IMAD.X R23, RZ, RZ, R19, P2 ;  /* 0x000000ffff177224 */ /* 0x000fca00010e0613 */
[----:B------:R-:W2:Y:S01]  /*8cf0*/  LDG.E R22, [R22.64] ;  /* 0x0000002416167981 */ /* 0x000ea2000c1e1900 */
[----:B------:R-:W-:-:S04]  /*8d00*/  IADD3 R25, R25, c[0x0][0x184], RZ ;  /* 0x0000610019197a10 */ /* 0x000fc80007ffe0ff */
[----:B------:R-:W-:Y:S02]  /*8d10*/  ISETP.GE.U32.AND P2, PT, R25, c[0x0][0x17c], PT ;  /* 0x00005f0019007a0c */ /* 0x000fe40003f46070 */
[----:B--2---:R-:W-:Y:S02]  /*8d20*/  PRMT R45, R45, 0x5410, R22 ;  /* 0x000054102d2d7816 */ /* 0x004fe40000000016 */
        /* <DEDUP_REMOVED lines=202> */
.L_x_4640:
[----:B------:R-:W-:-:S04]  /*99d0*/  LOP3.LUT R3, R3, 0xfffffffc, RZ, 0xc0, !PT ;  /* 0xfffffffc03037812 */ /* 0x000fc800078ec0ff */
[----:B------:R-:W-:-:S05]  /*99e0*/  IADD3 R18, P1, R18, R3, RZ ;  /* 0x0000000312127210 */ /* 0x000fca0007f3e0ff */
[----:B------:R-:W-:-:S05]  /*99f0*/  IMAD.X R19, RZ, RZ, R19, P1 ;  /* 0x000000ffff137224 */ /* 0x000fca00008e0613 */
[----:B------:R-:W2:Y:S02]  /*9a00*/  LDG.E R18, [R18.64] ;  /* 0x0000002412127981 */ /* 0x000ea4000c1e1900 */
[--C-:B--2---:R-:W-:Y:S02]  /*9a10*/  PRMT R40, R40, 0x5410, R18.reuse ;  /* 0x0000541028287816 */ /* 0x104fe40000000012 */
[----:B------:R-:W-:Y:S02]  /*9a20*/  PRMT R38, R38, 0x7610, R18 ;  /* 0x0000761026267816 */ /* 0x000fe40000000012 */
.L_x_4636:
[----:B------:R-:W-:Y:S05]  /*9a30*/  BSYNC B0 ;  /* 0x0000000000007941 */ /* 0x000fea0003800000 */
.L_x_4635:
[----:B------:R-:W-:Y:S01]  /*9a40*/  BSSY B0, `(.L_x_4641) ;  /* 0x00000ab000007945 */ /* 0x000fe20003800000 */
[----:B------:R-:W-:Y:S05]  /*9a50*/  @P0 BRA `(.L_x_4642) ;  /* 0x00000a9000000947 */ /* 0x000fea0003800000 */
[----:B------:R-:W-:Y:S01]  /*9a60*/  FSETP.GTU.FTZ.AND P0, PT, |R4|, +INF , PT ;  /* 0x7f8000000400780b */ /* 0x000fe20003f1c200 */
[----:B------:R-:W-:Y:S01]  /*9a70*/  BSSY B1, `(.L_x_4643) ;  /* 0x000000f000017945 */ /* 0x000fe20003800000 */
[----:B------:R-:W-:-:S11]  /*9a80*/  PRMT R42, RZ, 0x7610, R42 ;  /* 0x00007610ff2a7816 */ /* 0x000fd6000000002a */
        /* <DEDUP_REMOVED lines=10> */
.L_x_4644:
[----:B------:R-:W-:Y:S02]  /*9b30*/  FSETP.GTU.FTZ.AND P0, PT, |R42|, +INF , PT ;  /* 0x7f8000002a00780b */ /* 0x000fe40003f1c200 */
[----:B------:R-:W-:-:S04]  /*9b40*/  ISETP.LT.U32.AND P1, PT, R6, R39, PT ;  /* 0x000000270600720c */ /* 0x000fc80003f21070 */
[----:B------:R-:W-:-:S08]  /*9b50*/  ISETP.LT.OR.EX P0, PT, R5, RZ, !P0, P1 ;  /* 0x000000ff0500720c */ /* 0x000fd00004701710 */
.L_x_4645:
[----:B------:R-:W-:Y:S05]  /*9b60*/  BSYNC B1 ;  /* 0x0000000000017941 */ /* 0x000fea0003800000 */
.L_x_4643:
        /* <DEDUP_REMOVED lines=16> */
.L_x_4647:
[----:B------:R-:W-:Y:S02]  /*9c70*/  FSETP.GTU.FTZ.AND P0, PT, |R41|, +INF , PT ;  /* 0x7f8000002900780b */ /* 0x000fe40003f1c200 */
[----:B------:R-:W-:-:S04]  /*9c80*/  ISETP.LT.U32.AND P1, PT, R9, R39, PT ;  /* 0x000000270900720c */ /* 0x000fc80003f21070 */
[----:B------:R-:W-:-:S08]  /*9c90*/  ISETP.LT.OR.EX P0, PT, R8, RZ, !P0, P1 ;  /* 0x000000ff0800720c */ /* 0x000fd00004701710 */
.L_x_4648:
[----:B------:R-:W-:Y:S05]  /*9ca0*/  BSYNC B1 ;  /* 0x0000000000017941 */ /* 0x000fea0003800000 */
.L_x_4646:
        /* <DEDUP_REMOVED lines=19> */
.L_x_4650:
[----:B------:R-:W-:Y:S02]  /*9de0*/  FSETP.GTU.FTZ.AND P0, PT, |R43|, +INF , PT ;  /* 0x7f8000002b00780b */ /* 0x000fe40003f1c200 */
[----:B------:R-:W-:-:S04]  /*9df0*/  ISETP.LT.U32.AND P1, PT, R13, R18, PT ;  /* 0x000000120d00720c */ /* 0x000fc80003f21070 */
[----:B------:R-:W-:-:S08]  /*9e00*/  ISETP.LT.OR.EX P0, PT, R10, RZ, !P0, P1 ;  /* 0x000000ff0a00720c */ /* 0x000fd00004701710 */
.L_x_4651:
[----:B------:R-:W-:Y:S05]  /*9e10*/  BSYNC B1 ;  /* 0x0000000000017941 */ /* 0x000fea0003800000 */
.L_x_4649:
        /* <DEDUP_REMOVED lines=16> */
.L_x_4653:
[----:B------:R-:W-:Y:S02]  /*9f20*/  FSETP.GTU.FTZ.AND P0, PT, |R44|, +INF , PT ;  /* 0x7f8000002c00780b */ /* 0x000fe40003f1c200 */
[----:B------:R-:W-:-:S04]  /*9f30*/  ISETP.LT.U32.AND P1, PT, R14, R18, PT ;  /* 0x000000120e00720c */ /* 0x000fc80003f21070 */
[----:B------:R-:W-:-:S08]  /*9f40*/  ISETP.LT.OR.EX P0, PT, R15, RZ, !P0, P1 ;  /* 0x000000ff0f00720c */ /* 0x000fd00004701710 */
.L_x_4654:
[----:B------:R-:W-:Y:S05]  /*9f50*/  BSYNC B1 ;  /* 0x0000000000017941 */ /* 0x000fea0003800000 */
.L_x_4652:
        /* <DEDUP_REMOVED lines=19> */
.L_x_4656:
[----:B------:R-:W-:Y:S02]  /*a090*/  FSETP.GTU.FTZ.AND P0, PT, |R45|, +INF , PT ;  /* 0x7f8000002d00780b */ /* 0x000fe40003f1c200 */
[----:B------:R-:W-:-:S04]  /*a0a0*/  ISETP.LT.U32.AND P1, PT, R30, R3, PT ;  /* 0x000000031e00720c */ /* 0x000fc80003f21070 */
[----:B------:R-:W-:-:S08]  /*a0b0*/  ISETP.LT.OR.EX P0, PT, R29, RZ, !P0, P1 ;  /* 0x000000ff1d00720c */ /* 0x000fd00004701710 */
.L_x_4657:
[----:B------:R-:W-:Y:S05]  /*a0c0*/  BSYNC B1 ;  /* 0x0000000000017941 */ /* 0x000fea0003800000 */
.L_x_4655:
        /* <DEDUP_REMOVED lines=16> */
.L_x_4659:
[----:B------:R-:W-:Y:S02]  /*a1d0*/  FSETP.GTU.FTZ.AND P0, PT, |R18|, +INF , PT ;  /* 0x7f8000001200780b */ /* 0x000fe40003f1c200 */
[----:B------:R-:W-:-:S04]  /*a1e0*/  ISETP.LT.U32.AND P1, PT, R34, R3, PT ;  /* 0x000000032200720c */ /* 0x000fc80003f21070 */
[----:B------:R-:W-:-:S08]  /*a1f0*/  ISETP.LT.OR.EX P0, PT, R33, RZ, !P0, P1 ;  /* 0x000000ff2100720c */ /* 0x000fd00004701710 */
.L_x_4660:
[----:B------:R-:W-:Y:S05]  /*a200*/  BSYNC B1 ;  /* 0x0000000000017941 */ /* 0x000fea0003800000 */
.L_x_4658:
        /* <DEDUP_REMOVED lines=19> */
.L_x_4662:
[----:B------:R-:W-:Y:S02]  /*a340*/  FSETP.GTU.FTZ.AND P0, PT, |R40|, +INF , PT ;  /* 0x7f8000002800780b */ /* 0x000fe40003f1c200 */
[----:B------:R-:W-:-:S04]  /*a350*/  ISETP.LT.U32.AND P1, PT, R36, R19, PT ;  /* 0x000000132400720c */ /* 0x000fc80003f21070 */
[----:B------:R-:W-:-:S08]  /*a360*/  ISETP.LT.OR.EX P0, PT, R35, RZ, !P0, P1 ;  /* 0x000000ff2300720c */ /* 0x000fd00004701710 */
.L_x_4663:
[----:B------:R-:W-:Y:S05]  /*a370*/  BSYNC B1 ;  /* 0x0000000000017941 */ /* 0x000fea0003800000 */
.L_x_4661:
        /* <DEDUP_REMOVED lines=16> */
.L_x_4665:
[----:B------:R-:W-:Y:S02]  /*a480*/  FSETP.GTU.FTZ.AND P0, PT, |R38|, +INF , PT ;  /* 0x7f8000002600780b */ /* 0x000fe40003f1c200 */
[----:B------:R-:W-:-:S04]  /*a490*/  ISETP.LT.U32.AND P1, PT, R28, R19, PT ;  /* 0x000000131c00720c */ /* 0x000fc80003f21070 */
[----:B------:R-:W-:-:S08]  /*a4a0*/  ISETP.LT.OR.EX P0, PT, R21, RZ, !P0, P1 ;  /* 0x000000ff1500720c */ /* 0x000fd00004701710 */
.L_x_4666:
[----:B------:R-:W-:Y:S05]  /*a4b0*/  BSYNC B1 ;  /* 0x0000000000017941 */ /* 0x000fea0003800000 */
.L_x_4664:
[----:B------:R-:W-:Y:S02]  /*a4c0*/  FSEL R32, R32, R38, P0 ;  /* 0x0000002620207208 */ /* 0x000fe40000000000 */
[----:B------:R-:W-:Y:S02]  /*a4d0*/  SEL R28, R28, R19, P0 ;  /* 0x000000131c1c7207 */ /* 0x000fe40000000000 */
[----:B------:R-:W-:Y:S02]  /*a4e0*/  SEL R21, R21, RZ, P0 ;  /* 0x000000ff15157207 */ /* 0x000fe40000000000 */
.L_x_4642:
[----:B------:R-:W-:Y:S05]  /*a4f0*/  BSYNC B0 ;  /* 0x0000000000007941 */ /* 0x000fea0003800000 */
.L_x_4641:
        /* <DEDUP_REMOVED lines=12> */
.L_x_4668:
[----:B------:R-:W-:Y:S02]  /*a5c0*/  FSETP.GTU.FTZ.AND P0, PT, |R11|, +INF , PT ;  /* 0x7f8000000b00780b */ /* 0x000fe40003f1c200 */
[----:B------:R-:W-:-:S04]  /*a5d0*/  ISETP.LT.U32.AND P1, PT, R6, R13, PT ;  /* 0x0000000d0600720c */ /* 0x000fc80003f21070 */
[----:B------:R-:W-:-:S08]  /*a5e0*/  ISETP.LT.OR.EX P0, PT, R5, R10, !P0, P1 ;  /* 0x0000000a0500720c */ /* 0x000fd00004701710 */
.L_x_4669:
[----:B------:R-:W-:Y:S05]  /*a5f0*/  BSYNC B0 ;  /* 0x0000000000007941 */ /* 0x000fea0003800000 */
.L_x_4667:
        /* <DEDUP_REMOVED lines=15> */
.L_x_4671:
[----:B------:R-:W-:Y:S02]  /*a6f0*/  FSETP.GTU.FTZ.AND P0, PT, |R12|, +INF , PT ;  /* 0x7f8000000c00780b */ /* 0x000fe40003f1c200 */
[----:B------:R-:W-:-:S04]  /*a700*/  ISETP.LT.U32.AND P1, PT, R9, R14, PT ;  /* 0x0000000e0900720c */ /* 0x000fc80003f21070 */
[----:B------:R-:W-:-:S08]  /*a710*/  ISETP.LT.OR.EX P0, PT, R8, R15, !P0, P1 ;  /* 0x0000000f0800720c */ /* 0x000fd00004701710 */
.L_x_4672:
[----:B------:R-:W-:Y:S05]  /*a720*/  BSYNC B0 ;  /* 0x0000000000007941 */ /* 0x000fea0003800000 */
.L_x_4670:
        /* <DEDUP_REMOVED lines=15> */
.L_x_4674:
[----:B------:R-:W-:Y:S02]  /*a820*/  FSETP.GTU.FTZ.AND P0, PT, |R20|, +INF , PT ;  /* 0x7f8000001400780b */ /* 0x000fe40003f1c200 */
[----:B------:R-:W-:-:S04]  /*a830*/  ISETP.LT.U32.AND P1, PT, R13, R30, PT ;  /* 0x0000001e0d00720c */ /* 0x000fc80003f21070 */
[----:B------:R-:W-:-:S08]  /*a840*/  ISETP.LT.OR.EX P0, PT, R10, R29, !P0, P1 ;  /* 0x0000001d0a00720c */ /* 0x000fd00004701710 */
.L_x_4675:
[----:B------:R-:W-:Y:S05]  /*a850*/  BSYNC B0 ;  /* 0x0000000000007941 */ /* 0x000fea0003800000 */
.L_x_4673:
        /* <DEDUP_REMOVED lines=15> */
.L_x_4677:
[----:B------:R-:W-:Y:S02]  /*a950*/  FSETP.GTU.FTZ.AND P0, PT, |R31|, +INF , PT ;  /* 0x7f8000001f00780b */ /* 0x000fe40003f1c200 */
[----:B------:R-:W-:-:S04]  /*a960*/  ISETP.LT.U32.AND P1, PT, R9, R34, PT ;  /* 0x000000220900720c */ /* 0x000fc80003f21070 */
[----:B------:R-:W-:-:S08]  /*a970*/  ISETP.LT.OR.EX P0, PT, R8, R33, !P0, P1 ;  /* 0x000000210800720c */ /* 0x000fd00004701710 */
.L_x_4678:
[----:B------:R-:W-:Y:S05]  /*a980*/  BSYNC B0 ;  /* 0x0000000000007941 */ /* 0x000fea0003800000 */
.L_x_4676:
        /* <DEDUP_REMOVED lines=15> */
.L_x_4680:
[----:B------:R-:W-:Y:S02]  /*aa80*/  FSETP.GTU.FTZ.AND P0, PT, |R37|, +INF , PT ;  /* 0x7f8000002500780b */ /* 0x000fe40003f1c200 */
[----:B------:R-:W-:-:S04]  /*aa90*/  ISETP.LT.U32.AND P1, PT, R13, R36, PT ;  /* 0x000000240d00720c */ /* 0x000fc80003f21070 */
[----:B------:R-:W-:-:S08]  /*aaa0*/  ISETP.LT.OR.EX P0, PT, R10, R35, !P0, P1 ;  /* 0x000000230a00720c */ /* 0x000fd00004701710 */
.L_x_4681:
[----:B------:R-:W-:Y:S05]  /*aab0*/  BSYNC B0 ;  /* 0x0000000000007941 */ /* 0x000fea0003800000 */
.L_x_4679:
        /* <DEDUP_REMOVED lines=15> */
.L_x_4683:
[----:B------:R-:W-:Y:S02]  /*abb0*/  FSETP.GTU.FTZ.AND P0, PT, |R32|, +INF , PT ;  /* 0x7f8000002000780b */ /* 0x000fe40003f1c200 */
[----:B------:R-:W-:-:S04]  /*abc0*/  ISETP.LT.U32.AND P1, PT, R9, R28, PT ;  /* 0x0000001c0900720c */ /* 0x000fc80003f21070 */
[----:B------:R-:W-:-:S08]  /*abd0*/  ISETP.LT.OR.EX P0, PT, R8, R21, !P0, P1 ;  /* 0x000000150800720c */ /* 0x000fd00004701710 */
.L_x_4684:
[----:B------:R-:W-:Y:S05]  /*abe0*/  BSYNC B0 ;  /* 0x0000000000007941 */ /* 0x000fea0003800000 */
.L_x_4682:
[----:B------:R-:W-:Y:S02]  /*abf0*/  SEL R12, R9, R28, P0 ;  /* 0x0000001c090c7207 */ /* 0x000fe40000000000 */
[----:B------:R-:W-:Y:S02]  /*ac00*/  SEL R13, R8, R21, P0 ;  /* 0x00000015080d7207 */ /* 0x000fe40000000000 */
[----:B------:R-:W-:Y:S01]  /*ac10*/  FSEL R5, R5, R32, P0 ;  /* 0x0000002005057208 */ /* 0x000fe20000000000 */
[----:B------:R-:W-:Y:S05]  /*ac20*/  BRA `(.L_x_4572) ;  /* 0x0000454000007947 */ /* 0x000fea0003800000 */
.L_x_4606:
        /* <DEDUP_REMOVED lines=45> */
.L_x_4708:
[----:B------:R-:W-:-:S05]  /*af00*/  IMAD R14, R38, R39, RZ ;  /* 0x00000027260e7224 */ /* 0x000fca00078e02ff */
[----:B------:R-:W-:-:S05]  /*af10*/  SHF.R.U32.HI R15, RZ, 0x1, R14 ;  /* 0x00000001ff0f7819 */ /* 0x000fca000001160e */
[----:B------:R-:W-:-:S05]  /*af20*/  IMAD.WIDE.U32 R14, R15, 0x4, R18 ;  /* 0x000000040f0e7825 */ /* 0x000fca00078e0012 */
[----:B------:R0:W2:Y:S01]  /*af30*/  LDG.E R40, [R14.64] ;  /* 0x000000240e287981 */ /* 0x0000a2000c1e1900 */
        /* <DEDUP_REMOVED lines=10> */
[--C-:B0-----:R-:W-:Y:S02]  /*afe0*/  IMAD.WIDE.U32 R14, R23, 0x4, R18.reuse ;  /* 0x00000004170e7825 */ /* 0x101fe400078e0012 */
[----:B------:R-:W3:Y:S02]  /*aff0*/  LDG.E R20, [R20.64] ;  /* 0x0000002414147981 */ /* 0x000ee4000c1e1900 */
[----:B------:R-:W-:Y:S02]  /*b000*/  IMAD.WIDE.U32 R22, R43, 0x4, R18 ;  /* 0x000000042b167825 */ /* 0x000fe400078e0012 */
[----:B------:R-:W4:Y:S04]  /*b010*/  LDG.E R14, [R14.64] ;  /* 0x000000240e0e7981 */ /* 0x000f28000c1e1900 */
[----:B------:R2:W5:Y:S01]  /*b020*/  LDG.E R45, [R22.64] ;  /* 0x00000024162d7981 */ /* 0x000562000c1e1900 */
[----:B------:R-:W-:Y:S01]  /*b030*/  FSETP.GTU.FTZ.AND P1, PT, |R29|, +INF , PT ;  /* 0x7f8000001d00780b */ /* 0x000fe20003f3c200 */
[----:B------:R-:W-:-:S12]  /*b040*/  BSSY B1, `(.L_x_4687) ;  /* 0x0000026000017945 */ /* 0x000fd80003800000 */
        /* <DEDUP_REMOVED lines=9> */
[----:B------:R-:W-:Y:S02]  /*b0e0*/  @!P1 LOP3.LUT R42, R42, 0x1, RZ, 0xc0, !PT ;  /* 0x000000012a2a9812 */ /* 0x000fe400078ec0ff */
[----:B---3--:R-:W-:Y:S02]  /*b0f0*/  PRMT R23, R23, 0x5410, R20 ;  /* 0x0000541017177816 */ /* 0x008fe40000000014 */
[----:B------:R-:W-:Y:S02]  /*b100*/  @!P1 ISETP.EQ.U32.AND P0, PT, R42, 0x1, PT ;  /* 0x000000012a00980c */ /* 0x000fe40003f02070 */
[----:B------:R-:W-:-:S02]  /*b110*/  @P1 ISETP.LT.OR.EX P0, PT, R32, RZ, !P2, P3 ;  /* 0x000000ff2000120c */ /* 0x000fc40005701730 */
[----:B------:R-:W-:Y:S02]  /*b120*/  FSETP.GTU.FTZ.AND P1, PT, |R30|, +INF , PT ;  /* 0x7f8000001e00780b */ /* 0x000fe40003f3c200 */
[----:B------:R-:W-:Y:S02]  /*b130*/  PRMT R42, R42, 0x5410, R40 ;  /* 0x000054102a2a7816 */ /* 0x000fe40000000028 */
[--C-:B----4-:R-:W-:Y:S02]  /*b140*/  PRMT R43, R43, 0x5410, R14.reuse ;  /* 0x000054102b2b7816 */ /* 0x110fe4000000000e */
[----:B------:R-:W-:Y:S02]  /*b150*/  PRMT R44, R44, 0x7610, R14 ;  /* 0x000076102c2c7816 */ /* 0x000fe4000000000e */
[----:B-----5:R-:W-:Y:S02]  /*b160*/  PRMT R21, R21, 0x7610, R45 ;  /* 0x0000761015157816 */ /* 0x020fe4000000002d */
[----:B------:R-:W-:-:S02]  /*b170*/  PRMT R40, RZ, 0x7610, R40 ;  /* 0x00007610ff287816 */ /* 0x000fc40000000028 */
[----:B------:R-:W-:Y:S02]  /*b180*/  FSEL R29, R29, R22, P0 ;  /* 0x000000161d1d7208 */ /* 0x000fe40000000000 */
[----:B------:R-:W-:Y:S02]  /*b190*/  PRMT R22, R22, 0x7610, R20 ;  /* 0x0000761016167816 */ /* 0x000fe40000000014 */
[----:B------:R-:W-:Y:S02]  /*b1a0*/  PRMT R20, R20, 0x5410, R45 ;  /* 0x0000541014147816 */ /* 0x000fe4000000002d */
[----:B------:R-:W-:Y:S02]  /*b1b0*/  SEL R34, R34, R39, P0 ;  /* 0x0000002722227207 */ /* 0x000fe40000000000 */
[----:B------:R-:W-:Y:S01]  /*b1c0*/  SEL R32, R32, RZ, P0 ;  /* 0x000000ff20207207 */ /* 0x000fe20000000000 */
        /* <DEDUP_REMOVED lines=10> */
.L_x_4688:
[----:B------:R-:W-:Y:S02]  /*b270*/  FSETP.GTU.FTZ.AND P0, PT, |R40|, +INF , PT ;  /* 0x7f8000002800780b */ /* 0x000fe40003f1c200 */
[----:B------:R-:W-:-:S04]  /*b280*/  ISETP.LT.U32.AND P1, PT, R28, R39, PT ;  /* 0x000000271c00720c */ /* 0x000fc80003f21070 */
[----:B------:R-:W-:-:S08]  /*b290*/  ISETP.LT.OR.EX P0, PT, R27, RZ, !P0, P1 ;  /* 0x000000ff1b00720c */ /* 0x000fd00004701710 */
.L_x_4689:
[----:B------:R-:W-:Y:S05]  /*b2a0*/  BSYNC B1 ;  /* 0x0000000000017941 */ /* 0x000fea0003800000 */
.L_x_4687:
        /* <DEDUP_REMOVED lines=16> */
.L_x_4691:
[----:B------:R-:W-:Y:S02]  /*b3b0*/  FSETP.GTU.FTZ.AND P0, PT, |R23|, +INF , PT ;  /* 0x7f8000001700780b */ /* 0x000fe40003f1c200 */
[----:B------:R-:W-:-:S04]  /*b3c0*/  ISETP.LT.U32.AND P1, PT, R24, R41, PT ;  /* 0x000000291800720c */ /* 0x000fc80003f21070 */
[----:B------:R-:W-:-:S08]  /*b3d0*/  ISETP.LT.OR.EX P0, PT, R25, RZ, !P0, P1 ;  /* 0x000000ff1900720c */ /* 0x000fd00004701710 */
.L_x_4692:
[----:B------:R-:W-:Y:S05]  /*b3e0*/  BSYNC B1 ;  /* 0x0000000000017941 */ /* 0x000fea0003800000 */
.L_x_4690:
        /* <DEDUP_REMOVED lines=16> */
.L_x_4694:
[----:B------:R-:W-:Y:S02]  /*b4f0*/  FSETP.GTU.FTZ.AND P0, PT, |R22|, +INF , PT ;  /* 0x7f8000001600780b */ /* 0x000fe40003f1c200 */
[----:B------:R-:W-:-:S04]  /*b500*/  ISETP.LT.U32.AND P1, PT, R11, R41, PT ;  /* 0x000000290b00720c */ /* 0x000fc80003f21070 */
[----:B------:R-:W-:-:S08]  /*b510*/  ISETP.LT.OR.EX P0, PT, R12, RZ, !P0, P1 ;  /* 0x000000ff0c00720c */ /* 0x000fd00004701710 */
.L_x_4695:
[----:B------:R-:W-:Y:S05]  /*b520*/  BSYNC B1 ;  /* 0x0000000000017941 */ /* 0x000fea0003800000 */
.L_x_4693:
        /* <DEDUP_REMOVED lines=16> */
.L_x_4697:
[----:B------:R-:W-:Y:S02]  /*b630*/  FSETP.GTU.FTZ.AND P0, PT, |R43|, +INF , PT ;  /* 0x7f8000002b00780b */ /* 0x000fe40003f1c200 */
[----:B------:R-:W-:-:S04]  /*b640*/  ISETP.LT.U32.AND P1, PT, R6, R33, PT ;  /* 0x000000210600720c */ /* 0x000fc80003f21070 */
[----:B------:R-:W-:-:S08]  /*b650*/  ISETP.LT.OR.EX P0, PT, R7, RZ, !P0, P1 ;  /* 0x000000ff0700720c */ /* 0x000fd00004701710 */
.L_x_4698:
[----:B------:R-:W-:Y:S05]  /*b660*/  BSYNC B1 ;  /* 0x0000000000017941 */ /* 0x000fea0003800000 */
.L_x_4696:
        /* <DEDUP_REMOVED lines=16> */
.L_x_4700:
[----:B------:R-:W-:Y:S02]  /*b770*/  FSETP.GTU.FTZ.AND P0, PT, |R44|, +INF , PT ;  /* 0x7f8000002c00780b */ /* 0x000fe40003f1c200 */
[----:B------:R-:W-:-:S04]  /*b780*/  ISETP.LT.U32.AND P1, PT, R0, R33, PT ;  /* 0x000000210000720c */ /* 0x000fc80003f21070 */
[----:B------:R-:W-:-:S08]  /*b790*/  ISETP.LT.OR.EX P0, PT, R3, RZ, !P0, P1 ;  /* 0x000000ff0300720c */ /* 0x000fd00004701710 */
.L_x_4701:
[----:B------:R-:W-:Y:S05]  /*b7a0*/  BSYNC B1 ;  /* 0x0000000000017941 */ /* 0x000fea0003800000 */
.L_x_4699:
        /* <DEDUP_REMOVED lines=16> */
.L_x_4703:
[----:B------:R-:W-:Y:S02]  /*b8b0*/  FSETP.GTU.FTZ.AND P0, PT, |R20|, +INF , PT ;  /* 0x7f8000001400780b */ /* 0x000fe40003f1c200 */
[----:B------:R-:W-:-:S04]  /*b8c0*/  ISETP.LT.U32.AND P1, PT, R36, R31, PT ;  /* 0x0000001f2400720c */ /* 0x000fc80003f21070 */
[----:B------:R-:W-:-:S08]  /*b8d0*/  ISETP.LT.OR.EX P0, PT, R35, RZ, !P0, P1 ;  /* 0x000000ff2300720c */ /* 0x000fd00004701710 */
.L_x_4704:
[----:B------:R-:W-:Y:S05]  /*b8e0*/  BSYNC B1 ;  /* 0x0000000000017941 */ /* 0x000fea0003800000 */
.L_x_4702:
        /* <DEDUP_REMOVED lines=16> */
.L_x_4706:
[----:B------:R-:W-:Y:S02]  /*b9f0*/  FSETP.GTU.FTZ.AND P0, PT, |R21|, +INF , PT ;  /* 0x7f8000001500780b */ /* 0x000fe40003f1c200 */
[----:B------:R-:W-:-:S04]  /*ba00*/  ISETP.LT.U32.AND P1, PT, R8, R31, PT ;  /* 0x0000001f0800720c */ /* 0x000fc80003f21070 */
[----:B------:R-:W-:-:S08]  /*ba10*/  ISETP.LT.OR.EX P0, PT, R9, RZ, !P0, P1 ;  /* 0x000000ff0900720c */ /* 0x000fd00004701710 */
.L_x_4707:
[----:B------:R-:W-:Y:S05]  /*ba20*/  BSYNC B1 ;  /* 0x0000000000017941 */ /* 0x000fea0003800000 */
.L_x_4705:
        /* <DEDUP_REMOVED lines=8> */
.L_x_4686:
[----:B------:R-:W-:Y:S05]  /*bab0*/  BSYNC B0 ;  /* 0x0000000000007941 */ /* 0x000fea0003800000 */
.L_x_4685:
        /* <DEDUP_REMOVED lines=9> */
[--C-:B--2---:R-:W-:Y:S02]  /*bb50*/  PRMT R42, R42, 0x5410, R14.reuse ;  /* 0x000054102a2a7816 */ /* 0x104fe4000000000e */
        /* <DEDUP_REMOVED lines=21> */
[--C-:B--2---:R-:W-:Y:S02]  /*bcb0*/  PRMT R43, R43, 0x5410, R14.reuse ;  /* 0x000054102b2b7816 */ /* 0x104fe4000000000e */
[----:B------:R-:W-:Y:S02]  /*bcc0*/  PRMT R44, R44, 0x7610, R14 ;  /* 0x000076102c2c7816 */ /* 0x000fe4000000000e */
[----:B---3--:R-:W-:-:S02]  /*bcd0*/  @!P0 PRMT R20, R20, 0x5410, R18 ;  /* 0x0000541014148816 */ /* 0x008fc40000000012 */
[----:B------:R-:W-:Y:S02]  /*bce0*/  @!P0 PRMT R21, R21, 0x7610, R18 ;  /* 0x0000761015158816 */ /* 0x000fe40000000012 */
.L_x_4710:
[----:B------:R-:W-:Y:S05]  /*bcf0*/  BSYNC B0 ;  /* 0x0000000000007941 */ /* 0x000fea0003800000 */
.L_x_4709:
[----:B------:R-:W-:Y:S01]  /*bd00*/  BSSY B0, `(.L_x_4711) ;  /* 0x00000ab000007945 */ /* 0x000fe20003800000 */
        /* <DEDUP_REMOVED lines=14> */
.L_x_4714:
[----:B------:R-:W-:Y:S02]  /*bdf0*/  FSETP.GTU.FTZ.AND P0, PT, |R42|, +INF , PT ;  /* 0x7f8000002a00780b */ /* 0x000fe40003f1c200 */
[----:B------:R-:W-:-:S04]  /*be00*/  ISETP.LT.U32.AND P1, PT, R34, R39, PT ;  /* 0x000000272200720c */ /* 0x000fc80003f21070 */
[----:B------:R-:W-:-:S08]  /*be10*/  ISETP.LT.OR.EX P0, PT, R32, RZ, !P0, P1 ;  /* 0x000000ff2000720c */ /* 0x000fd00004701710 */
.L_x_4715:
[----:B------:R-:W-:Y:S05]  /*be20*/  BSYNC B1 ;  /* 0x0000000000017941 */ /* 0x000fea0003800000 */
.L_x_4713:
        /* <DEDUP_REMOVED lines=16> */
.L_x_4717:
[----:B------:R-:W-:Y:S02]  /*bf30*/  FSETP.GTU.FTZ.AND P0, PT, |R40|, +INF , PT ;  /* 0x7f8000002800780b */ /* 0x000fe40003f1c200 */
[----:B------:R-:W-:-:S04]  /*bf40*/  ISETP.LT.U32.AND P1, PT, R28, R39, PT ;  /* 0x000000271c00720c */ /* 0x000fc80003f21070 */
[----:B------:R-:W-:-:S08]  /*bf50*/  ISETP.LT.OR.EX P0, PT, R27, RZ, !P0, P1 ;  /* 0x000000ff1b00720c */ /* 0x000fd00004701710 */
.L_x_4718:
[----:B------:R-:W-:Y:S05]  /*bf60*/  BSYNC B1 ;  /* 0x0000000000017941 */ /* 0x000fea0003800000 */
.L_x_4716:
        /* <DEDUP_REMOVED lines=19> */
.L_x_4720:
[----:B------:R-:W-:Y:S02]  /*c0a0*/  FSETP.GTU.FTZ.AND P0, PT, |R23|, +INF , PT ;  /* 0x7f8000001700780b */ /* 0x000fe40003f1c200 */
[----:B------:R-:W-:-:S04]  /*c0b0*/  ISETP.LT.U32.AND P1, PT, R24, R18, PT ;  /* 0x000000121800720c */ /* 0x000fc80003f21070 */
[----:B------:R-:W-:-:S08]  /*c0c0*/  ISETP.LT.OR.EX P0, PT, R25, RZ, !P0, P1 ;  /* 0x000000ff1900720c */ /* 0x000fd00004701710 */
.L_x_4721:
[----:B------:R-:W-:Y:S05]  /*c0d0*/  BSYNC B1 ;  /* 0x0000000000017941 */ /* 0x000fea0003800000 */
.L_x_4719:
        /* <DEDUP_REMOVED lines=16> */
.L_x_4723:
[----:B------:R-:W-:Y:S02]  /*c1e0*/  FSETP.GTU.FTZ.AND P0, PT, |R22|, +INF , PT ;  /* 0x7f8000001600780b */ /* 0x000fe40003f1c200 */
[----:B------:R-:W-:-:S04]  /*c1f0*/  ISETP.LT.U32.AND P1, PT, R11, R18, PT ;  /* 0x000000120b00720c */ /* 0x000fc80003f21070 */
[----:B------:R-:W-:-:S08]  /*c200*/  ISETP.LT.OR.EX P0, PT, R12, RZ, !P0, P1 ;  /* 0x000000ff0c00720c */ /* 0x000fd00004701710 */
.L_x_4724:
[----:B------:R-:W-:Y:S05]  /*c210*/  BSYNC B1 ;  /* 0x0000000000017941 */ /* 0x000fea0003800000 */
.L_x_4722:
        /* <DEDUP_REMOVED lines=19> */
.L_x_4726:
[----:B------:R-:W-:Y:S02]  /*c350*/  FSETP.GTU.FTZ.AND P0, PT, |R43|, +INF , PT ;  /* 0x7f8000002b00780b */ /* 0x000fe40003f1c200 */
[----:B------:R-:W-:-:S04]  /*c360*/  ISETP.LT.U32.AND P1, PT, R6, R15, PT ;  /* 0x0000000f0600720c */ /* 0x000fc80003f21070 */
[----:B------:R-:W-:-:S08]  /*c370*/  ISETP.LT.OR.EX P0, PT, R7, RZ, !P0, P1 ;  /* 0x000000ff0700720c */ /* 0x000fd00004701710 */
.L_x_4727:
[----:B------:R-:W-:Y:S05]  /*c380*/  BSYNC B1 ;  /* 0x0000000000017941 */ /* 0x000fea0003800000 */
.L_x_4725:
        /* <DEDUP_REMOVED lines=16> */
.L_x_4729:
[----:B------:R-:W-:Y:S02]  /*c490*/  FSETP.GTU.FTZ.AND P0, PT, |R44|, +INF , PT ;  /* 0x7f8000002c00780b */ /* 0x000fe40003f1c200 */
[----:B------:R-:W-:-:S04]  /*c4a0*/  ISETP.LT.U32.AND P1, PT, R0, R15, PT ;  /* 0x0000000f0000720c */ /* 0x000fc80003f21070 */
[----:B------:R-:W-:-:S08]  /*c4b0*/  ISETP.LT.OR.EX P0, PT, R3, RZ, !P0, P1 ;  /* 0x000000ff0300720c */ /* 0x000fd00004701710 */
.L_x_4730:
[----:B------:R-:W-:Y:S05]  /*c4c0*/  BSYNC B1 ;  /* 0x0000000000017941 */ /* 0x000fea0003800000 */
.L_x_4728:
        /* <DEDUP_REMOVED lines=19> */
.L_x_4732:
[----:B------:R-:W-:Y:S02]  /*c600*/  FSETP.GTU.FTZ.AND P0, PT, |R20|, +INF , PT ;  /* 0x7f8000001400780b */ /* 0x000fe40003f1c200 */
[----:B------:R-:W-:-:S04]  /*c610*/  ISETP.LT.U32.AND P1, PT, R36, R19, PT ;  /* 0x000000132400720c */ /* 0x000fc80003f21070 */
[----:B------:R-:W-:-:S08]  /*c620*/  ISETP.LT.OR.EX P0, PT, R35, RZ, !P0, P1 ;  /* 0x000000ff2300720c */ /* 0x000fd00004701710 */
.L_x_4733:
[----:B------:R-:W-:Y:S05]  /*c630*/  BSYNC B1 ;  /* 0x0000000000017941 */ /* 0x000fea0003800000 */
.L_x_4731:
        /* <DEDUP_REMOVED lines=16> */
.L_x_4735:
[----:B------:R-:W-:Y:S02]  /*c740*/  FSETP.GTU.FTZ.AND P0, PT, |R21|, +INF , PT ;  /* 0x7f8000001500780b */ /* 0x000fe40003f1c200 */
[----:B------:R-:W-:-:S04]  /*c750*/  ISETP.LT.U32.AND P1, PT, R8, R19, PT ;  /* 0x000000130800720c */ /* 0x000fc80003f21070 */
[----:B------:R-:W-:-:S08]  /*c760*/  ISETP.LT.OR.EX P0, PT, R9, RZ, !P0, P1 ;  /* 0x000000ff0900720c */ /* 0x000fd00004701710 */
.L_x_4736:
[----:B------:R-:W-:Y:S05]  /*c770*/  BSYNC B1 ;  /* 0x0000000000017941 */ /* 0x000fea0003800000 */
.L_x_4734:
[----:B------:R-:W-:Y:S02]  /*c780*/  FSEL R4, R4, R21, P0 ;  /* 0x0000001504047208 */ /* 0x000fe40000000000 */
[----:B------:R-:W-:Y:S02]  /*c790*/  SEL R8, R8, R19, P0 ;  /* 0x0000001308087207 */ /* 0x000fe40000000000 */
[----:B------:R-:W-:Y:S02]  /*c7a0*/  SEL R9, R9, RZ, P0 ;  /* 0x000000ff09097207 */ /* 0x000fe40000000000 */
.L_x_4712:
[----:B------:R-:W-:Y:S05]  /*c7b0*/  BSYNC B0 ;  /* 0x0000000000007941 */ /* 0x000fea0003800000 */
.L_x_4711:
        /* <DEDUP_REMOVED lines=12> */
.L_x_4738:
[----:B------:R-:W-:Y:S02]  /*c880*/  FSETP.GTU.FTZ.AND P0, PT, |R26|, +INF , PT ;  /* 0x7f8000001a00780b */ /* 0x000fe40003f1c200 */
[----:B------:R-:W-:-:S04]  /*c890*/  ISETP.LT.U32.AND P1, PT, R34, R24, PT ;  /* 0x000000182200720c */ /* 0x000fc80003f21070 */
[----:B------:R-:W-:-:S08]  /*c8a0*/  ISETP.LT.OR.EX P0, PT, R32, R25, !P0, P1 ;  /* 0x000000192000720c */ /* 0x000fd00004701710 */
.L_x_4739:
[----:B------:R-:W-:Y:S05]  /*c8b0*/  BSYNC B0 ;  /* 0x0000000000007941 */ /* 0x000fea0003800000 */
.L_x_4737:
        /* <DEDUP_REMOVED lines=15> */
.L_x_4741:
[----:B------:R-:W-:Y:S02]  /*c9b0*/  FSETP.GTU.FTZ.AND P0, PT, |R13|, +INF , PT ;  /* 0x7f8000000d00780b */ /* 0x000fe40003f1c200 */
[----:B------:R-:W-:-:S04]  /*c9c0*/  ISETP.LT.U32.AND P1, PT, R28, R11, PT ;  /* 0x0000000b1c00720c */ /* 0x000fc80003f21070 */
[----:B------:R-:W-:-:S08]  /*c9d0*/  ISETP.LT.OR.EX P0, PT, R27, R12, !P0, P1 ;  /* 0x0000000c1b00720c */ /* 0x000fd00004701710 */
.L_x_4742:
[----:B------:R-:W-:Y:S05]  /*c9e0*/  BSYNC B0 ;  /* 0x0000000000007941 */ /* 0x000fea0003800000 */
.L_x_4740:
        /* <DEDUP_REMOVED lines=15> */
.L_x_4744:
[----:B------:R-:W-:Y:S02]  /*cae0*/  FSETP.GTU.FTZ.AND P0, PT, |R10|, +INF , PT ;  /* 0x7f8000000a00780b */ /* 0x000fe40003f1c200 */
[----:B------:R-:W-:-:S04]  /*caf0*/  ISETP.LT.U32.AND P1, PT, R15, R6, PT ;  /* 0x000000060f00720c */ /* 0x000fc80003f21070 */
[----:B------:R-:W-:-:S08]  /*cb00*/  ISETP.LT.OR.EX P0, PT, R32, R7, !P0, P1 ;  /* 0x000000072000720c */ /* 0x000fd00004701710 */
.L_x_4745:
[----:B------:R-:W-:Y:S05]  /*cb10*/  BSYNC B0 ;  /* 0x0000000000007941 */ /* 0x000fea0003800000 */
.L_x_4743:
        /* <DEDUP_REMOVED lines=15> */
.L_x_4747:
[----:B------:R-:W-:Y:S02]  /*cc10*/  FSETP.GTU.FTZ.AND P0, PT, |R5|, +INF , PT ;  /* 0x7f8000000500780b */ /* 0x000fe40003f1c200 */
[----:B------:R-:W-:-:S04]  /*cc20*/  ISETP.LT.U32.AND P1, PT, R19, R0, PT ;  /* 0x000000001300720c */ /* 0x000fc80003f21070 */
[----:B------:R-:W-:-:S08]  /*cc30*/  ISETP.LT.OR.EX P0, PT, R12, R3, !P0, P1 ;  /* 0x000000030c00720c */ /* 0x000fd00004701710 */
.L_x_4748:
[----:B------:R-:W-:Y:S05]  /*cc40*/  BSYNC B0 ;  /* 0x0000000000007941 */ /* 0x000fea0003800000 */
.L_x_4746:
        /* <DEDUP_REMOVED lines=15> */
.L_x_4750:
[----:B------:R-:W-:Y:S02]  /*cd40*/  FSETP.GTU.FTZ.AND P0, PT, |R37|, +INF , PT ;  /* 0x7f8000002500780b */ /* 0x000fe40003f1c200 */
[----:B------:R-:W-:-:S04]  /*cd50*/  ISETP.LT.U32.AND P1, PT, R15, R36, PT ;  /* 0x000000240f00720c */ /* 0x000fc80003f21070 */
[----:B------:R-:W-:-:S08]  /*cd60*/  ISETP.LT.OR.EX P0, PT, R32, R35, !P0, P1 ;  /* 0x000000232000720c */ /* 0x000fd00004701710 */
.L_x_4751:
[----:B------:R-:W-:Y:S05]  /*cd70*/  BSYNC B0 ;  /* 0x0000000000007941 */ /* 0x000fea0003800000 */
.L_x_4749:
        /* <DEDUP_REMOVED lines=15> */
.L_x_4753:
[----:B------:R-:W-:Y:S02]  /*ce70*/  FSETP.GTU.FTZ.AND P0, PT, |R4|, +INF , PT ;  /* 0x7f8000000400780b */ /* 0x000fe40003f1c200 */
[----:B------:R-:W-:-:S04]  /*ce80*/  ISETP.LT.U32.AND P1, PT, R19, R8, PT ;  /* 0x000000081300720c */ /* 0x000fc80003f21070 */
[----:B------:R-:W-:-:S08]  /*ce90*/  ISETP.LT.OR.EX P0, PT, R6, R9, !P0, P1 ;  /* 0x000000090600720c */ /* 0x000fd00004701710 */
.L_x_4754:
[----:B------:R-:W-:Y:S05]  /*cea0*/  BSYNC B0 ;  /* 0x0000000000007941 */ /* 0x000fea0003800000 */
.L_x_4752:
[----:B------:R-:W-:Y:S02]  /*ceb0*/  SEL R12, R19, R8, P0 ;  /* 0x00000008130c7207 */ /* 0x000fe40000000000 */
[----:B------:R-:W-:Y:S02]  /*cec0*/  SEL R13, R6, R9, P0 ;  /* 0x00000009060d7207 */ /* 0x000fe40000000000 */
[----:B------:R-:W-:Y:S01]  /*ced0*/  FSEL R5, R5, R4, P0 ;  /* 0x0000000405057208 */ /* 0x000fe20000000000 */
[----:B------:R-:W-:Y:S05]  /*cee0*/  BRA `(.L_x_4572) ;  /* 0x0000228000007947 */ /* 0x000fea0003800000 */
.L_x_4605:
[----:B------:R-:W-:Y:S01]  /*cef0*/  IMAD.MOV.U32 R3, RZ, RZ, c[0x0][0x184] ;  /* 0x00006100ff037624 */ /* 0x000fe200078e00ff */
[----:B------:R-:W-:Y:S01]  /*cf00*/  BSSY B0, `(.L_x_4755) ;  /* 0x00000e8000007945 */ /* 0x000fe20003800000 */
[----:B------:R-:W-:Y:S02]  /*cf10*/  IMAD.MOV.U32 R5, RZ, RZ, c[0x0][0x174] ;  /* 0x00005d00ff057624 */ /* 0x000fe400078e00ff */
[----:B------:R-:W-:Y:S02]  /*cf20*/  IMAD R4, R3, 0x3, R0 ;  /* 0x0000000303047824 */ /* 0x000fe400078e0200 */
        /* <DEDUP_REMOVED lines=46> */
.L_x_4778:
[----:B------:R-:W-:-:S05]  /*d210*/  SHF.R.U32.HI R39, RZ, 0x1, R0 ;  /* 0x00000001ff277819 */ /* 0x000fca0000011600 */
[----:B------:R-:W-:-:S06]  /*d220*/  IMAD.WIDE.U32 R38, R39, 0x4, R18 ;  /* 0x0000000427267825 */ /* 0x000fcc00078e0012 */
[----:B------:R-:W2:Y:S01]  /*d230*/  LDG.E R38, [R38.64] ;  /* 0x0000002426267981 */ /* 0x000ea2000c1e1900 */
        /* <DEDUP_REMOVED lines=16> */
[--C-:B--2---:R-:W-:Y:S02]  /*d340*/  PRMT R40, RZ, 0x5410, R38.reuse ;  /* 0x00005410ff287816 */ /* 0x104fe40000000026 */
[--C-:B0-----:R-:W-:Y:S02]  /*d350*/  PRMT R26, R26, 0x5410, R38.reuse ;  /* 0x000054101a1a7816 */ /* 0x101fe40000000026 */
[CC--:B------:R-:W-:Y:S02]  /*d360*/  FSETP.NEU.OR P3, PT, R37.reuse, R40.reuse, P1 ;  /* 0x000000282500720b */ /* 0x0c0fe40000f6d400 */
[----:B------:R-:W-:Y:S02]  /*d370*/  @!P1 FSETP.GEU.FTZ.AND P2, PT, R37, R40, PT ;  /* 0x000000282500920b */ /* 0x000fe40003f5e000 */
[----:B------:R-:W-:-:S02]  /*d380*/  PRMT R38, RZ, 0x7610, R38 ;  /* 0x00007610ff267816 */ /* 0x000fc40000000026 */
        /* <DEDUP_REMOVED lines=10> */
[----:B----4-:R-:W-:Y:S02]  /*d430*/  PRMT R44, R44, 0x7610, R22 ;  /* 0x000076102c2c7816 */ /* 0x010fe40000000016 */
[--C-:B-----5:R-:W-:Y:S02]  /*d440*/  PRMT R24, R24, 0x5410, R42.reuse ;  /* 0x0000541018187816 */ /* 0x120fe4000000002a */
[----:B------:R-:W-:-:S03]  /*d450*/  PRMT R25, R25, 0x7610, R42 ;  /* 0x0000761019197816 */ /* 0x000fc6000000002a */
[----:B------:R-:W-:Y:S02]  /*d460*/  FSEL R37, R37, R40, P0 ;  /* 0x0000002825257208 */ /* 0x000fe40000000000 */
[----:B------:R-:W-:Y:S02]  /*d470*/  PRMT R40, R40, 0x5410, R22 ;  /* 0x0000541028287816 */ /* 0x000fe40000000016 */
[----:B------:R-:W-:Y:S02]  /*d480*/  SEL R35, R35, R0, P0 ;  /* 0x0000000023237207 */ /* 0x000fe40000000000 */
[----:B------:R-:W-:Y:S01]  /*d490*/  SEL R34, R34, RZ, P0 ;  /* 0x000000ff22227207 */ /* 0x000fe20000000000 */
[----:B------:R-:W-:Y:S05]  /*d4a0*/  @P1 BRA `(.L_x_4758) ;  /* 0x0000009000001947 */ /* 0x000fea0003800000 */
[C---:B------:R-:W-:Y:S02]  /*d4b0*/  FSETP.NEU.FTZ.AND P1, PT, R32.reuse, R38, PT ;  /* 0x000000262000720b */ /* 0x040fe40003f3d000 */
        /* <DEDUP_REMOVED lines=8> */
.L_x_4758:
[----:B------:R-:W-:Y:S02]  /*d540*/  FSETP.GTU.FTZ.AND P0, PT, |R38|, +INF , PT ;  /* 0x7f8000002600780b */ /* 0x000fe40003f1c200 */
[----:B------:R-:W-:-:S04]  /*d550*/  ISETP.LT.U32.AND P1, PT, R31, R0, PT ;  /* 0x000000001f00720c */ /* 0x000fc80003f21070 */
[----:B------:R-:W-:-:S08]  /*d560*/  ISETP.LT.OR.EX P0, PT, R33, RZ, !P0, P1 ;  /* 0x000000ff2100720c */ /* 0x000fd00004701710 */
.L_x_4759:
[----:B------:R-:W-:Y:S05]  /*d570*/  BSYNC B1 ;  /* 0x0000000000017941 */ /* 0x000fea0003800000 */
.L_x_4757:
        /* <DEDUP_REMOVED lines=16> */
.L_x_4761:
[----:B------:R-:W-:Y:S02]  /*d680*/  FSETP.GTU.FTZ.AND P0, PT, |R27|, +INF , PT ;  /* 0x7f8000001b00780b */ /* 0x000fe40003f1c200 */
[----:B------:R-:W-:-:S04]  /*d690*/  ISETP.LT.U32.AND P1, PT, R28, R36, PT ;  /* 0x000000241c00720c */ /* 0x000fc80003f21070 */
[----:B------:R-:W-:-:S08]  /*d6a0*/  ISETP.LT.OR.EX P0, PT, R29, RZ, !P0, P1 ;  /* 0x000000ff1d00720c */ /* 0x000fd00004701710 */
.L_x_4762:
[----:B------:R-:W-:Y:S05]  /*d6b0*/  BSYNC B1 ;  /* 0x0000000000017941 */ /* 0x000fea0003800000 */
.L_x_4760:
        /* <DEDUP_REMOVED lines=16> */
.L_x_4764:
[----:B------:R-:W-:Y:S02]  /*d7c0*/  FSETP.GTU.FTZ.AND P0, PT, |R39|, +INF , PT ;  /* 0x7f8000002700780b */ /* 0x000fe40003f1c200 */
[----:B------:R-:W-:-:S04]  /*d7d0*/  ISETP.LT.U32.AND P1, PT, R15, R36, PT ;  /* 0x000000240f00720c */ /* 0x000fc80003f21070 */
[----:B------:R-:W-:-:S08]  /*d7e0*/  ISETP.LT.OR.EX P0, PT, R20, RZ, !P0, P1 ;  /* 0x000000ff1400720c */ /* 0x000fd00004701710 */
.L_x_4765:
[----:B------:R-:W-:Y:S05]  /*d7f0*/  BSYNC B1 ;  /* 0x0000000000017941 */ /* 0x000fea0003800000 */
.L_x_4763:
        /* <DEDUP_REMOVED lines=16> */
.L_x_4767:
[----:B------:R-:W-:Y:S02]  /*d900*/  FSETP.GTU.FTZ.AND P0, PT, |R40|, +INF , PT ;  /* 0x7f8000002800780b */ /* 0x000fe40003f1c200 */
[----:B------:R-:W-:-:S04]  /*d910*/  ISETP.LT.U32.AND P1, PT, R10, R43, PT ;  /* 0x0000002b0a00720c */ /* 0x000fc80003f21070 */
[----:B------:R-:W-:-:S08]  /*d920*/  ISETP.LT.OR.EX P0, PT, R11, RZ, !P0, P1 ;  /* 0x000000ff0b00720c */ /* 0x000fd00004701710 */
.L_x_4768:
[----:B------:R-:W-:Y:S05]  /*d930*/  BSYNC B1 ;  /* 0x0000000000017941 */ /* 0x000fea0003800000 */
.L_x_4766:
        /* <DEDUP_REMOVED lines=16> */
.L_x_4770:
[----:B------:R-:W-:Y:S02]  /*da40*/  FSETP.GTU.FTZ.AND P0, PT, |R44|, +INF , PT ;  /* 0x7f8000002c00780b */ /* 0x000fe40003f1c200 */
[----:B------:R-:W-:-:S04]  /*da50*/  ISETP.LT.U32.AND P1, PT, R6, R43, PT ;  /* 0x0000002b0600720c */ /* 0x000fc80003f21070 */
[----:B------:R-:W-:-:S08]  /*da60*/  ISETP.LT.OR.EX P0, PT, R7, RZ, !P0, P1 ;  /* 0x000000ff0700720c */ /* 0x000fd00004701710 */
.L_x_4771:
[----:B------:R-:W-:Y:S05]  /*da70*/  BSYNC B1 ;  /* 0x0000000000017941 */ /* 0x000fea0003800000 */
.L_x_4769:
        /* <DEDUP_REMOVED lines=16> */
.L_x_4773:
[----:B------:R-:W-:Y:S02]  /*db80*/  FSETP.GTU.FTZ.AND P0, PT, |R24|, +INF , PT ;  /* 0x7f8000001800780b */ /* 0x000fe40003f1c200 */
[----:B------:R-:W-:-:S04]  /*db90*/  ISETP.LT.U32.AND P1, PT, R4, R41, PT ;  /* 0x000000290400720c */ /* 0x000fc80003f21070 */
[----:B------:R-:W-:-:S08]  /*dba0*/  ISETP.LT.OR.EX P0, PT, R5, RZ, !P0, P1 ;  /* 0x000000ff0500720c */ /* 0x000fd00004701710 */
.L_x_4774:
[----:B------:R-:W-:Y:S05]  /*dbb0*/  BSYNC B1 ;  /* 0x0000000000017941 */ /* 0x000fea0003800000 */
.L_x_4772:
        /* <DEDUP_REMOVED lines=16> */
.L_x_4776:
[----:B------:R-:W-:Y:S02]  /*dcc0*/  FSETP.GTU.FTZ.AND P0, PT, |R25|, +INF , PT ;  /* 0x7f8000001900780b */ /* 0x000fe40003f1c200 */
[----:B------:R-:W-:-:S04]  /*dcd0*/  ISETP.LT.U32.AND P1, PT, R12, R41, PT ;  /* 0x000000290c00720c */ /* 0x000fc80003f21070 */
[----:B------:R-:W-:-:S08]  /*dce0*/  ISETP.LT.OR.EX P0, PT, R13, RZ, !P0, P1 ;  /* 0x000000ff0d00720c */ /* 0x000fd00004701710 */
.L_x_4777:
[----:B------:R-:W-:Y:S05]  /*dcf0*/  BSYNC B1 ;  /* 0x0000000000017941 */ /* 0x000fea0003800000 */
.L_x_4775:
        /* <DEDUP_REMOVED lines=8> */
.L_x_4756:
[----:B------:R-:W-:Y:S05]  /*dd80*/  BSYNC B0 ;  /* 0x0000000000007941 */ /* 0x000fea0003800000 */
.L_x_4755:
        /* <DEDUP_REMOVED lines=27> */
[--C-:B--2---:R-:W-:Y:S02]  /*df40*/  PRMT R40, R40, 0x5410, R22.reuse ;  /* 0x0000541028287816 */ /* 0x104fe40000000016 */
[----:B------:R-:W-:Y:S02]  /*df50*/  PRMT R44, R44, 0x7610, R22 ;  /* 0x000076102c2c7816 */ /* 0x000fe40000000016 */
[--C-:B---3--:R-:W-:Y:S02]  /*df60*/  @!P0 PRMT R24, R24, 0x5410, R18.reuse ;  /* 0x0000541018188816 */ /* 0x108fe40000000012 */
[----:B------:R-:W-:Y:S02]  /*df70*/  @!P0 PRMT R25, R25, 0x7610, R18 ;  /* 0x0000761019198816 */ /* 0x000fe40000000012 */
.L_x_4780:
[----:B------:R-:W-:Y:S05]  /*df80*/  BSYNC B0 ;  /* 0x0000000000007941 */ /* 0x000fea0003800000 */
.L_x_4779:
[----:B------:R-:W-:Y:S01]  /*df90*/  BSSY B0, `(.L_x_4781) ;  /* 0x00000ab000007945 */ /* 0x000fe20003800000 */
        /* <DEDUP_REMOVED lines=14> */
.L_x_4784:
[----:B------:R-:W-:Y:S02]  /*e080*/  FSETP.GTU.FTZ.AND P0, PT, |R26|, +INF , PT ;  /* 0x7f8000001a00780b */ /* 0x000fe40003f1c200 */
[----:B------:R-:W-:-:S04]  /*e090*/  ISETP.LT.U32.AND P1, PT, R35, R0, PT ;  /* 0x000000002300720c */ /* 0x000fc80003f21070 */
[----:B------:R-:W-:-:S08]  /*e0a0*/  ISETP.LT.OR.EX P0, PT, R34, RZ, !P0, P1 ;  /* 0x000000ff2200720c */ /* 0x000fd00004701710 */
.L_x_4785:
[----:B------:R-:W-:Y:S05]  /*e0b0*/  BSYNC B1 ;  /* 0x0000000000017941 */ /* 0x000fea0003800000 */
.L_x_4783:
        /* <DEDUP_REMOVED lines=16> */
.L_x_4787:
[----:B------:R-:W-:Y:S02]  /*e1c0*/  FSETP.GTU.FTZ.AND P0, PT, |R38|, +INF , PT ;  /* 0x7f8000002600780b */ /* 0x000fe40003f1c200 */
[----:B------:R-:W-:-:S04]  /*e1d0*/  ISETP.LT.U32.AND P1, PT, R31, R0, PT ;  /* 0x000000001f00720c */ /* 0x000fc80003f21070 */
[----:B------:R-:W-:-:S08]  /*e1e0*/  ISETP.LT.OR.EX P0, PT, R33, RZ, !P0, P1 ;  /* 0x000000ff2100720c */ /* 0x000fd00004701710 */
.L_x_4788:
[----:B------:R-:W-:Y:S05]  /*e1f0*/  BSYNC B1 ;  /* 0x0000000000017941 */ /* 0x000fea0003800000 */
.L_x_4786:
        /* <DEDUP_REMOVED lines=19> */
.L_x_4790:
[----:B------:R-:W-:Y:S02]  /*e330*/  FSETP.GTU.FTZ.AND P0, PT, |R27|, +INF , PT ;  /* 0x7f8000001b00780b */ /* 0x000fe40003f1c200 */
[----:B------:R-:W-:-:S04]  /*e340*/  ISETP.LT.U32.AND P1, PT, R28, R18, PT ;  /* 0x000000121c00720c */ /* 0x000fc80003f21070 */
[----:B------:R-:W-:-:S08]  /*e350*/  ISETP.LT.OR.EX P0, PT, R29, RZ, !P0, P1 ;  /* 0x000000ff1d00720c */ /* 0x000fd00004701710 */
.L_x_4791:
[----:B------:R-:W-:Y:S05]  /*e360*/  BSYNC B1 ;  /* 0x0000000000017941 */ /* 0x000fea0003800000 */
.L_x_4789:
        /* <DEDUP_REMOVED lines=16> */
.L_x_4793:
[----:B------:R-:W-:Y:S02]  /*e470*/  FSETP.GTU.FTZ.AND P0, PT, |R39|, +INF , PT ;  /* 0x7f8000002700780b */ /* 0x000fe40003f1c200 */
[----:B------:R-:W-:-:S04]  /*e480*/  ISETP.LT.U32.AND P1, PT, R15, R18, PT ;  /* 0x000000120f00720c */ /* 0x000fc80003f21070 */
[----:B------:R-:W-:-:S08]  /*e490*/  ISETP.LT.OR.EX P0, PT, R20, RZ, !P0, P1 ;  /* 0x000000ff1400720c */ /* 0x000fd00004701710 */
.L_x_4794:
[----:B------:R-:W-:Y:S05]  /*e4a0*/  BSYNC B1 ;  /* 0x0000000000017941 */ /* 0x000fea0003800000 */
.L_x_4792:
        /* <DEDUP_REMOVED lines=19> */
.L_x_4796:
[----:B------:R-:W-:Y:S02]  /*e5e0*/  FSETP.GTU.FTZ.AND P0, PT, |R40|, +INF , PT ;  /* 0x7f8000002800780b */ /* 0x000fe40003f1c200 */
[----:B------:R-:W-:-:S04]  /*e5f0*/  ISETP.LT.U32.AND P1, PT, R10, R19, PT ;  /* 0x000000130a00720c */ /* 0x000fc80003f21070 */
[----:B------:R-:W-:-:S08]  /*e600*/  ISETP.LT.OR.EX P0, PT, R11, RZ, !P0, P1 ;  /* 0x000000ff0b00720c */ /* 0x000fd00004701710 */
.L_x_4797:
[----:B------:R-:W-:Y:S05]  /*e610*/  BSYNC B1 ;  /* 0x0000000000017941 */ /* 0x000fea0003800000 */
.L_x_4795:
        /* <DEDUP_REMOVED lines=16> */
.L_x_4799:
[----:B------:R-:W-:Y:S02]  /*e720*/  FSETP.GTU.FTZ.AND P0, PT, |R44|, +INF , PT ;  /* 0x7f8000002c00780b */ /* 0x000fe40003f1c200 */
[----:B------:R-:W-:-:S04]  /*e730*/  ISETP.LT.U32.AND P1, PT, R6, R19, PT ;  /* 0x000000130600720c */ /* 0x000fc80003f21070 */
[----:B------:R-:W-:-:S08]  /*e740*/  ISETP.LT.OR.EX P0, PT, R7, RZ, !P0, P1 ;  /* 0x000000ff0700720c */ /* 0x000fd00004701710 */
.L_x_4800:
[----:B------:R-:W-:Y:S05]  /*e750*/  BSYNC B1 ;  /* 0x0000000000017941 */ /* 0x000fea0003800000 */
.L_x_4798:
        /* <DEDUP_REMOVED lines=19> */
.L_x_4802:
[----:B------:R-:W-:Y:S02]  /*e890*/  FSETP.GTU.FTZ.AND P0, PT, |R24|, +INF , PT ;  /* 0x7f8000001800780b */ /* 0x000fe40003f1c200 */
[----:B------:R-:W-:-:S04]  /*e8a0*/  ISETP.LT.U32.AND P1, PT, R4, R23, PT ;  /* 0x000000170400720c */ /* 0x000fc80003f21070 */
[----:B------:R-:W-:-:S08]  /*e8b0*/  ISETP.LT.OR.EX P0, PT, R5, RZ, !P0, P1 ;  /* 0x000000ff0500720c */ /* 0x000fd00004701710 */
.L_x_4803:
[----:B------:R-:W-:Y:S05]  /*e8c0*/  BSYNC B1 ;  /* 0x0000000000017941 */ /* 0x000fea0003800000 */
.L_x_4801:
        /* <DEDUP_REMOVED lines=16> */
.L_x_4805:
[----:B------:R-:W-:Y:S02]  /*e9d0*/  FSETP.GTU.FTZ.AND P0, PT, |R25|, +INF , PT ;  /* 0x7f8000001900780b */ /* 0x000fe40003f1c200 */
[----:B------:R-:W-:-:S04]  /*e9e0*/  ISETP.LT.U32.AND P1, PT, R12, R23, PT ;  /* 0x000000170c00720c */ /* 0x000fc80003f21070 */
[----:B------:R-:W-:-:S08]  /*e9f0*/  ISETP.LT.OR.EX P0, PT, R13, RZ, !P0, P1 ;  /* 0x000000ff0d00720c */ /* 0x000fd00004701710 */
.L_x_4806:
[----:B------:R-:W-:Y:S05]  /*ea00*/  BSYNC B1 ;  /* 0x0000000000017941 */ /* 0x000fea0003800000 */
.L_x_4804:
[----:B------:R-:W-:Y:S02]  /*ea10*/  FSEL R8, R8, R25, P0 ;  /* 0x0000001908087208 */ /* 0x000fe40000000000 */
[----:B------:R-:W-:Y:S02]  /*ea20*/  SEL R12, R12, R23, P0 ;  /* 0x000000170c0c7207 */ /* 0x000fe40000000000 */
[----:B------:R-:W-:Y:S02]  /*ea30*/  SEL R13, R13, RZ, P0 ;  /* 0x000000ff0d0d7207 */ /* 0x000fe40000000000 */
.L_x_4782:
[----:B------:R-:W-:Y:S05]  /*ea40*/  BSYNC B0 ;  /* 0x0000000000007941 */ /* 0x000fea0003800000 */
.L_x_4781:
        /* <DEDUP_REMOVED lines=12> */
.L_x_4808:
[----:B------:R-:W-:Y:S02]  /*eb10*/  FSETP.GTU.FTZ.AND P0, PT, |R30|, +INF , PT ;  /* 0x7f8000001e00780b */ /* 0x000fe40003f1c200 */
[----:B------:R-:W-:-:S04]  /*eb20*/  ISETP.LT.U32.AND P1, PT, R35, R28, PT ;  /* 0x0000001c2300720c */ /* 0x000fc80003f21070 */
[----:B------:R-:W-:-:S08]  /*eb30*/  ISETP.LT.OR.EX P0, PT, R34, R29, !P0, P1 ;  /* 0x0000001d2200720c */ /* 0x000fd00004701710 */
.L_x_4809:
[----:B------:R-:W-:Y:S05]  /*eb40*/  BSYNC B0 ;  /* 0x0000000000007941 */ /* 0x000fea0003800000 */
.L_x_4807:
        /* <DEDUP_REMOVED lines=15> */
.L_x_4811:
[----:B------:R-:W-:Y:S02]  /*ec40*/  FSETP.GTU.FTZ.AND P0, PT, |R21|, +INF , PT ;  /* 0x7f8000001500780b */ /* 0x000fe40003f1c200 */
[----:B------:R-:W-:-:S04]  /*ec50*/  ISETP.LT.U32.AND P1, PT, R31, R15, PT ;  /* 0x0000000f1f00720c */ /* 0x000fc80003f21070 */
[----:B------:R-:W-:-:S08]  /*ec60*/  ISETP.LT.OR.EX P0, PT, R33, R20, !P0, P1 ;  /* 0x000000142100720c */ /* 0x000fd00004701710 */
.L_x_4812:
[----:B------:R-:W-:Y:S05]  /*ec70*/  BSYNC B0 ;  /* 0x0000000000007941 */ /* 0x000fea0003800000 */
.L_x_4810:
        /* <DEDUP_REMOVED lines=15> */
.L_x_4814:
[----:B------:R-:W-:Y:S02]  /*ed70*/  FSETP.GTU.FTZ.AND P0, PT, |R14|, +INF , PT ;  /* 0x7f8000000e00780b */ /* 0x000fe40003f1c200 */
[----:B------:R-:W-:-:S04]  /*ed80*/  ISETP.LT.U32.AND P1, PT, R35, R10, PT ;  /* 0x0000000a2300720c */ /* 0x000fc80003f21070 */
[----:B------:R-:W-:-:S08]  /*ed90*/  ISETP.LT.OR.EX P0, PT, R34, R11, !P0, P1 ;  /* 0x0000000b2200720c */ /* 0x000fd00004701710 */
.L_x_4815:
[----:B------:R-:W-:Y:S05]  /*eda0*/  BSYNC B0 ;  /* 0x0000000000007941 */ /* 0x000fea0003800000 */
.L_x_4813:
        /* <DEDUP_REMOVED lines=15> */
.L_x_4817:
[----:B------:R-:W-:Y:S02]  /*eea0*/  FSETP.GTU.FTZ.AND P0, PT, |R9|, +INF , PT ;  /* 0x7f8000000900780b */ /* 0x000fe40003f1c200 */
[----:B------:R-:W-:-:S04]  /*eeb0*/  ISETP.LT.U32.AND P1, PT, R15, R6, PT ;  /* 0x000000060f00720c */ /* 0x000fc80003f21070 */
[----:B------:R-:W-:-:S08]  /*eec0*/  ISETP.LT.OR.EX P0, PT, R20, R7, !P0, P1 ;  /* 0x000000071400720c */ /* 0x000fd00004701710 */
.L_x_4818:
[----:B------:R-:W-:Y:S05]  /*eed0*/  BSYNC B0 ;  /* 0x0000000000007941 */ /* 0x000fea0003800000 */
.L_x_4816:
        /* <DEDUP_REMOVED lines=15> */
.L_x_4820:
[----:B------:R-:W-:Y:S02]  /*efd0*/  FSETP.GTU.FTZ.AND P0, PT, |R3|, +INF , PT ;  /* 0x7f8000000300780b */ /* 0x000fe40003f1c200 */
[----:B------:R-:W-:-:S04]  /*efe0*/  ISETP.LT.U32.AND P1, PT, R35, R4, PT ;  /* 0x000000042300720c */ /* 0x000fc80003f21070 */
[----:B------:R-:W-:-:S08]  /*eff0*/  ISETP.LT.OR.EX P0, PT, R34, R5, !P0, P1 ;  /* 0x000000052200720c */ /* 0x000fd00004701710 */
.L_x_4821:
[----:B------:R-:W-:Y:S05]  /*f000*/  BSYNC B0 ;  /* 0x0000000000007941 */ /* 0x000fea0003800000 */
.L_x_4819:
        /* <DEDUP_REMOVED lines=15> */
.L_x_4823:
[----:B------:R-:W-:Y:S02]  /*f100*/  FSETP.GTU.FTZ.AND P0, PT, |R8|, +INF , PT ;  /* 0x7f8000000800780b */ /* 0x000fe40003f1c200 */
[----:B------:R-:W-:-:S04]  /*f110*/  ISETP.LT.U32.AND P1, PT, R15, R12, PT ;  /* 0x0000000c0f00720c */ /* 0x000fc80003f21070 */
[----:B------:R-:W-:-:S08]  /*f120*/  ISETP.LT.OR.EX P0, PT, R20, R13, !P0, P1 ;  /* 0x0000000d1400720c */ /* 0x000fd00004701710 */
.L_x_4824:
[----:B------:R-:W-:Y:S05]  /*f130*/  BSYNC B0 ;  /* 0x0000000000007941 */ /* 0x000fea0003800000 */
.L_x_4822:
[----:B------:R-:W-:Y:S02]  /*f140*/  SEL R12, R15, R12, P0 ;  /* 0x0000000c0f0c7207 */ /* 0x000fe40000000000 */
[----:B------:R-:W-:Y:S02]  /*f150*/  SEL R13, R20, R13, P0 ;  /* 0x0000000d140d7207 */ /* 0x000fe40000000000 */
[----:B------:R-:W-:Y:S02]  /*f160*/  FSEL R5, R9, R8, P0 ;  /* 0x0000000809057208 */ /* 0x000fe40000000000 */
.L_x_4572:
[----:B------:R-:W-:Y:S05]  /*f170*/  BSYNC B6 ;  /* 0x0000000000067941 */ /* 0x000fea0003800000 */
.L_x_4571:
        /* <DEDUP_REMOVED lines=15> */
.L_x_4834:
[----:B0-----:R-:W-:Y:S01]  /*f270*/  IMAD.IADD R3, R17, 0x1, R4 ;  /* 0x0000000111037824 */ /* 0x001fe200078e0204 */
[----:B------:R-:W-:Y:S01]  /*f280*/  WARPSYNC 0xffffffff ;  /* 0xffffffff00007948 */ /* 0x000fe20003800000 */
[----:B------:R-:W-:Y:S03]  /*f290*/  BAR.SYNC.DEFER_BLOCKING 0x0 ;  /* 0x0000000000007b1d */ /* 0x000fe60000010000 */
[----:B------:R-:W-:-:S03]  /*f2a0*/  ISETP.GE.U32.AND P0, PT, R3, c[0x0][0x4], PT ;  /* 0x0000010003007a0c */ /* 0x000fc60003f06070 */
[----:B------:R-:W-:Y:S01]  /*f2b0*/  BSSY B0, `(.L_x_4826) ;  /* 0x0000034000007945 */ /* 0x000fe20003800000 */
[----:B------:R-:W-:-:S13]  /*f2c0*/  ISETP.GE.U32.OR P0, PT, R17, R4, P0 ;  /* 0x000000041100720c */ /* 0x000fda0000706470 */
[----:B-1----:R-:W-:Y:S05]  /*f2d0*/  @P0 BRA `(.L_x_4827) ;  /* 0x0000031000000947 */ /* 0x002fea0003800000 */
[----:B------:R-:W-:Y:S01]  /*f2e0*/  IMAD R3, R3, c[0x0][0x0], R16 ;  /* 0x0000000003037a24 */ /* 0x000fe200078e0210 */
        /* <DEDUP_REMOVED lines=17> */
.L_x_4829:
[----:B-1----:R-:W-:Y:S02]  /*f400*/  FSETP.GTU.FTZ.AND P0, PT, |R10|, +INF , PT ;  /* 0x7f8000000a00780b */ /* 0x002fe40003f1c200 */
[----:B---3--:R-:W-:-:S04]  /*f410*/  ISETP.LT.U32.AND P1, PT, R36, R6, PT ;  /* 0x000000062400720c */ /* 0x008fc80003f21070 */
[----:B------:R-:W-:-:S08]  /*f420*/  ISETP.LT.OR.EX P0, PT, R35, R7, !P0, P1 ;  /* 0x000000072300720c */ /* 0x000fd00004701710 */
.L_x_4830:
[----:B------:R-:W-:Y:S05]  /*f430*/  BSYNC B1 ;  /* 0x0000000000017941 */ /* 0x000fea0003800000 */
.L_x_4828:
        /* <DEDUP_REMOVED lines=15> */
.L_x_4832:
[----:B--2---:R-:W-:Y:S02]  /*f530*/  FSETP.GTU.FTZ.AND P0, PT, |R14|, +INF , PT ;  /* 0x7f8000000e00780b */ /* 0x004fe40003f1c200 */
[----:B----4-:R-:W-:-:S04]  /*f540*/  ISETP.LT.U32.AND P1, PT, R12, R8, PT ;  /* 0x000000080c00720c */ /* 0x010fc80003f21070 */
[----:B------:R-:W-:-:S08]  /*f550*/  ISETP.LT.OR.EX P0, PT, R13, R9, !P0, P1 ;  /* 0x000000090d00720c */ /* 0x000fd00004701710 */
.L_x_4833:
[----:B------:R-:W-:Y:S05]  /*f560*/  BSYNC B1 ;  /* 0x0000000000017941 */ /* 0x000fea0003800000 */
.L_x_4831:
        /* <DEDUP_REMOVED lines=8> */
.L_x_4827:
[----:B------:R-:W-:Y:S05]  /*f5f0*/  BSYNC B0 ;  /* 0x0000000000007941 */ /* 0x000fea0003800000 */
.L_x_4826:
[----:B------:R-:W-:Y:S02]  /*f600*/  ISETP.GT.AND P0, PT, R4, 0x1, PT ;  /* 0x000000010400780c */ /* 0x000fe40003f04270 */
[----:B------:R-:W-:-:S11]  /*f610*/  SHF.R.S32.HI R4, RZ, 0x1, R4 ;  /* 0x00000001ff047819 */ /* 0x000fd60000011404 */
[----:B------:R-:W-:Y:S05]  /*f620*/  @P0 BRA `(.L_x_4834) ;  /* 0xfffffc4000000947 */ /* 0x000fea000383ffff */
.L_x_4825:
[----:B------:R-:W-:-:S13]  /*f630*/  ISETP.NE.AND P0, PT, RZ, c[0x0][0x190], PT ;  /* 0x00006400ff007a0c */ /* 0x000fda0003f05270 */
[----:B------:R-:W-:Y:S05]  /*f640*/  @!P0 BRA `(.L_x_4835) ;  /* 0x0000081000008947 */ /* 0x000fea0003800000 */
[----:B0-----:R-:W-:Y:S02]  /*f650*/  IMAD.MOV.U32 R3, RZ, RZ, c[0x0][0x0] ;  /* 0x00000000ff037624 */ /* 0x001fe400078e00ff */
[----:B-1----:R-:W-:-:S03]  /*f660*/  IMAD.MOV.U32 R0, RZ, RZ, c[0x0][0x0] ;  /* 0x00000000ff007624 */ /* 0x002fc600078e00ff */
        /* <DEDUP_REMOVED lines=15> */
.L_x_4845:
        /* <DEDUP_REMOVED lines=24> */
.L_x_4840:
[----:B-1----:R-:W-:Y:S02]  /*f8e0*/  FSETP.GTU.FTZ.AND P0, PT, |R4|, +INF , PT ;  /* 0x7f8000000400780b */ /* 0x002fe40003f1c200 */
[----:B---3--:R-:W-:-:S04]  /*f8f0*/  ISETP.LT.U32.AND P1, PT, R36, R6, PT ;  /* 0x000000062400720c */ /* 0x008fc80003f21070 */
[----:B------:R-:W-:-:S08]  /*f900*/  ISETP.LT.OR.EX P0, PT, R35, R7, !P0, P1 ;  /* 0x000000072300720c */ /* 0x000fd00004701710 */
.L_x_4841:
[----:B------:R-:W-:Y:S05]  /*f910*/  BSYNC B1 ;  /* 0x0000000000017941 */ /* 0x000fea0003800000 */
.L_x_4839:
        /* <DEDUP_REMOVED lines=15> */
.L_x_4843:
[----:B--2---:R-:W-:Y:S02]  /*fa10*/  FSETP.GTU.FTZ.AND P0, PT, |R10|, +INF , PT ;  /* 0x7f8000000a00780b */ /* 0x004fe40003f1c200 */
[----:B----4-:R-:W-:-:S04]  /*fa20*/  ISETP.LT.U32.AND P1, PT, R12, R8, PT ;  /* 0x000000080c00720c */ /* 0x010fc80003f21070 */
[----:B------:R-:W-:-:S08]  /*fa30*/  ISETP.LT.OR.EX P0, PT, R13, R9, !P0, P1 ;  /* 0x000000090d00720c */ /* 0x000fd00004701710 */
.L_x_4844:
[----:B------:R-:W-:Y:S05]  /*fa40*/  BSYNC B1 ;  /* 0x0000000000017941 */ /* 0x000fea0003800000 */
.L_x_4842:
        /* <DEDUP_REMOVED lines=8> */
.L_x_4838:
[----:B------:R-:W-:Y:S05]  /*fad0*/  BSYNC B0 ;  /* 0x0000000000007941 */ /* 0x000fea0003800000 */
.L_x_4837:
[----:B------:R-:W-:-:S04]  /*fae0*/  SHF.R.S32.HI R3, RZ, 0x1, R3 ;  /* 0x00000001ff037819 */ /* 0x000fc80000011403 */
[----:B------:R-:W-:-:S13]  /*faf0*/  ISETP.GE.AND P0, PT, R3, 0x20, PT ;  /* 0x000000200300780c */ /* 0x000fda0003f06270 */
[----:B------:R-:W-:Y:S05]  /*fb00*/  @P0 BRA `(.L_x_4845) ;  /* 0xfffffc5000000947 */ /* 0x000fea000383ffff */
[----:B0-----:R-:W-:-:S05]  /*fb10*/  IMAD.MOV.U32 R0, RZ, RZ, 0x20 ;  /* 0x00000020ff007424 */ /* 0x001fca00078e00ff */
.L_x_4836:
[----:B------:R-:W-:Y:S01]  /*fb20*/  ISETP.GE.AND P0, PT, R0, 0x2, PT ;  /* 0x000000020000780c */ /* 0x000fe20003f06270 */
[----:B------:R-:W-:Y:S01]  /*fb30*/  WARPSYNC 0xffffffff ;  /* 0xffffffff00007948 */ /* 0x000fe20003800000 */
[----:B------:R-:W-:Y:S11]  /*fb40*/  BAR.SYNC.DEFER_BLOCKING 0x0 ;  /* 0x0000000000007b1d */ /* 0x000ff60000010000 */
[----:B------:R-:W-:Y:S05]  /*fb50*/  @!P0 BRA `(.L_x_4835) ;  /* 0x0000030000008947 */ /* 0x000fea0003800000 */
[----:B0-----:R-:W-:-:S04]  /*fb60*/  IMAD.MOV.U32 R4, RZ, RZ, 0x1 ;  /* 0x00000001ff047424 */ /* 0x001fc800078e00ff */
.L_x_4852:
        /* <DEDUP_REMOVED lines=15> */
.L_x_4847:
[----:B--2---:R-:W-:Y:S02]  /*fc60*/  FSETP.GTU.FTZ.AND P0, PT, |R6|, +INF , PT ;  /* 0x7f8000000600780b */ /* 0x004fe40003f1c200 */
[----:B----4-:R-:W-:-:S04]  /*fc70*/  ISETP.LT.U32.AND P1, PT, R36, R7, PT ;  /* 0x000000072400720c */ /* 0x010fc80003f21070 */
[----:B---3--:R-:W-:-:S08]  /*fc80*/  ISETP.LT.OR.EX P0, PT, R35, R8, !P0, P1 ;  /* 0x000000082300720c */ /* 0x008fd00004701710 */
.L_x_4848:
[----:B------:R-:W-:Y:S05]  /*fc90*/  BSYNC B0 ;  /* 0x0000000000007941 */ /* 0x000fea0003800000 */
.L_x_4846:
[----:B------:R-:W-:Y:S01]  /*fca0*/  FSETP.GTU.FTZ.AND P1, PT, |R5|, +INF , PT ;  /* 0x7f8000000500780b */ /* 0x000fe20003f3c200 */
[----:B------:R2:W3:Y:S01]  /*fcb0*/  SHFL.DOWN PT, R10, R5, R4, 0x1f ;  /* 0x08001f04050a7589 */ /* 0x0004e200000e0000 */
[----:B------:R-:W-:Y:S01]  /*fcc0*/  BSSY B0, `(.L_x_4849) ;  /* 0x0000013000007945 */ /* 0x000fe20003800000 */
[----:B0-----:R-:W-:Y:S02]  /*fcd0*/  SEL R36, R36, R7, P0 ;  /* 0x0000000724247207 */ /* 0x001fe40000000000 */
[----:B-1----:R2:W0:Y:S01]  /*fce0*/  SHFL.DOWN PT, R14, R13, R4, 0x1f ;  /* 0x08001f040d0e7589 */ /* 0x00242200000e0000 */
        /* <DEDUP_REMOVED lines=13> */
.L_x_4850:
[----:B---3--:R-:W-:Y:S02]  /*fdc0*/  FSETP.GTU.FTZ.AND P0, PT, |R10|, +INF , PT ;  /* 0x7f8000000a00780b */ /* 0x008fe40003f1c200 */
[----:B-1----:R-:W-:-:S04]  /*fdd0*/  ISETP.LT.U32.AND P1, PT, R12, R9, PT ;  /* 0x000000090c00720c */ /* 0x002fc80003f21070 */
[----:B0-----:R-:W-:-:S08]  /*fde0*/  ISETP.LT.OR.EX P0, PT, R13, R14, !P0, P1 ;  /* 0x0000000e0d00720c */ /* 0x001fd00004701710 */
.L_x_4851:
[----:B------:R-:W-:Y:S05]  /*fdf0*/  BSYNC B0 ;  /* 0x0000000000007941 */ /* 0x000fea0003800000 */
.L_x_4849:
[----:B--2---:R-:W-:Y:S01]  /*fe00*/  IMAD.SHL.U32 R4, R4, 0x2, RZ ;  /* 0x0000000204047824 */ /* 0x004fe200078e00ff */
[----:B------:R-:W-:Y:S02]  /*fe10*/  FSEL R5, R5, R10, P0 ;  /* 0x0000000a05057208 */ /* 0x000fe40000000000 */
[----:B------:R-:W-:Y:S02]  /*fe20*/  SEL R12, R12, R9, P0 ;  /* 0x000000090c0c7207 */ /* 0x000fe40000000000 */
[----:B------:R-:W-:Y:S02]  /*fe30*/  ISETP.GE.AND P1, PT, R4, R0, PT ;  /* 0x000000000400720c */ /* 0x000fe40003f26270 */
[----:B------:R-:W-:-:S11]  /*fe40*/  SEL R13, R13, R14, P0 ;  /* 0x0000000e0d0d7207 */ /* 0x000fd60000000000 */
[----:B------:R-:W-:Y:S05]  /*fe50*/  @!P1 BRA `(.L_x_4852) ;  /* 0xfffffd1000009947 */ /* 0x000fea000383ffff */
.L_x_4835:
[----:B------:R-:W-:Y:S01]  /*fe60*/  ISETP.NE.AND P0, PT, RZ, c[0x0][0x34c], PT ;  /* 0x0000d300ff007a0c */ /* 0x000fe20003f05270 */
[----:B------:R-:W-:-:S12]  /*fe70*/  CS2R R22, SRZ ;  /* 0x0000000000167805 */ /* 0x000fd8000001ff00 */
[----:B------:R-:W-:Y:S05]  /*fe80*/  @!P0 BRA `(.L_x_4853) ;  /* 0x00000cc000008947 */ /* 0x000fea0003800000 */
[----:B0-----:R-:W0:Y:S01]  /*fe90*/  S2R R3, SR_TID.Y ;  /* 0x0000000000037919 */ /* 0x001e220000002200 */
[----:B------:R-:W-:-:S03]  /*fea0*/  IMAD.MOV.U32 R6, RZ, RZ, RZ ;  /* 0x000000ffff067224 */ /* 0x000fc600078e00ff */
[----:B-1----:R-:W1:Y:S01]  /*feb0*/  S2R R0, SR_CTAID.X ;  /* 0x0000000000007919 */ /* 0x002e620000002500 */
        /* <DEDUP_REMOVED lines=201> */
.L_x_4853:
[----:B------:R-:W2:Y:S04]  /*10b50*/  S2R R7, SR_TID.Y ;  /* 0x0000000000077919 */ /* 0x000ea80000002200 */
[----:B-1----:R-:W1:Y:S01]  /*10b60*/  S2R R0, SR_CTAID.X ;  /* 0x0000000000007919 */ /* 0x002e620000002500 */
[----:B0-2---:R-:W-:-:S04]  /*10b70*/  IMAD R3, R7, c[0x0][0x1a0], R2 ;  /* 0x0000680007037a24 */ /* 0x005fc800078e0202 */
        /* <DEDUP_REMOVED lines=201> */
.L_x_4854:
        /* <DEDUP_REMOVED lines=10> */
.L_x_4860:
        /* <DEDUP_REMOVED lines=8> */
[----:B------:R-:W-:Y:S05]  /*11930*/  CALL.REL.NOINC `($__internal_45_$__cuda_sm20_rem_u64) ;  /* 0x00005a4000007944 */ /* 0x000fea0003c00000 */
[----:B------:R-:W-:Y:S02]  /*11940*/  IMAD.MOV.U32 R10, RZ, RZ, R2 ;  /* 0x000000ffff0a7224 */ /* 0x000fe400078e0002 */
[----:B------:R-:W-:Y:S01]  /*11950*/  IMAD.MOV.U32 R11, RZ, RZ, R3 ;  /* 0x000000ffff0b7224 */ /* 0x000fe200078e0003 */
[----:B------:R-:W-:Y:S05]  /*11960*/  BRA `(.L_x_4859) ;  /* 0x0000013000007947 */ /* 0x000fea0003800000 */
.L_x_4858:
        /* <DEDUP_REMOVED lines=19> */
.L_x_4859:
[----:B------:R-:W-:Y:S05]  /*11aa0*/  BSYNC B1 ;  /* 0x0000000000017941 */ /* 0x000fea0003800000 */
.L_x_4857:
[----:B------:R-:W-:Y:S01]  /*11ab0*/  ISETP.NE.U32.AND P0, PT, R10, RZ, PT ;  /* 0x000000ff0a00720c */ /* 0x000fe20003f05070 */
[----:B------:R-:W-:Y:S02]  /*11ac0*/  IMAD.MOV.U32 R8, RZ, RZ, R4 ;  /* 0x000000ffff087224 */ /* 0x000fe400078e0004 */
[----:B------:R-:W-:Y:S01]  /*11ad0*/  IMAD.MOV.U32 R14, RZ, RZ, R9 ;  /* 0x000000ffff0e7224 */ /* 0x000fe200078e0009 */
[----:B------:R-:W-:-:S13]  /*11ae0*/  ISETP.NE.AND.EX P0, PT, R11, RZ, PT, P0 ;  /* 0x000000ff0b00720c */ /* 0x000fda0003f05300 */
[----:B------:R-:W-:Y:S05]  /*11af0*/  @P0 BRA `(.L_x_4860) ;  /* 0xfffffdb000000947 */ /* 0x000fea000383ffff */
[----:B------:R-:W-:Y:S05]  /*11b00*/  BSYNC B0 ;  /* 0x0000000000007941 */ /* 0x000fea0003800000 */
.L_x_4856:
[----:B------:R-:W-:Y:S01]  /*11b10*/  ISETP.NE.U32.AND P2, PT, R9, RZ, PT ;  /* 0x000000ff0900720c */ /* 0x000fe20003f45070 */
[----:B------:R-:W-:-:S12]  /*11b20*/  BSSY B0, `(.L_x_4861) ;  /* 0x000001c000007945 */ /* 0x000fd80003800000 */
[----:B------:R-:W-:Y:S05]  /*11b30*/  @!P2 BRA `(.L_x_4862) ;  /* 0x000000700000a947 */ /* 0x000fea0003800000 */
[----:B------:R-:W-:Y:S01]  /*11b40*/  IMAD.MOV.U32 R6, RZ, RZ, 0x10 ;  /* 0x00000010ff067424 */ /* 0x000fe200078e00ff */
[----:B------:R-:W-:Y:S01]  /*11b50*/  MOV R8, 0x11b80 ;  /* 0x00011b8000087802 */ /* 0x000fe20000000f00 */
[----:B------:R-:W-:Y:S02]  /*11b60*/  IMAD.MOV.U32 R14, RZ, RZ, RZ ;  /* 0x000000ffff0e7224 */ /* 0x000fe400078e00ff */
[----:B------:R-:W-:Y:S05]  /*11b70*/  CALL.REL.NOINC `($__internal_44_$__cuda_sm20_div_u64) ;  /* 0x000053a000007944 */ /* 0x000fea0003c00000 */
[----:B------:R-:W-:Y:S02]  /*11b80*/  IMAD.MOV.U32 R2, RZ, RZ, R6 ;  /* 0x000000ffff027224 */ /* 0x000fe400078e0006 */
[----:B------:R-:W-:Y:S01]  /*11b90*/  IMAD.MOV.U32 R3, RZ, RZ, R15 ;  /* 0x000000ffff037224 */ /* 0x000fe200078e000f */
[----:B------:R-:W-:Y:S05]  /*11ba0*/  BRA `(.L_x_4863) ;  /* 0x0000013000007947 */ /* 0x000fea0003800000 */
.L_x_4862:
        /* <DEDUP_REMOVED lines=19> */
.L_x_4863:
[----:B------:R-:W-:Y:S05]  /*11ce0*/  BSYNC B0 ;  /* 0x0000000000007941 */ /* 0x000fea0003800000 */
.L_x_4861:
[----:B------:R-:W-:Y:S01]  /*11cf0*/  BSSY B0, `(.L_x_4864) ;  /* 0x000001c000007945 */ /* 0x000fe20003800000 */
        /* <DEDUP_REMOVED lines=8> */
.L_x_4865:
        /* <DEDUP_REMOVED lines=19> */
.L_x_4866:
[----:B------:R-:W-:Y:S05]  /*11eb0*/  BSYNC B0 ;  /* 0x0000000000007941 */ /* 0x000fea0003800000 */
.L_x_4864:
        /* <DEDUP_REMOVED lines=9> */
[----:B------:R-:W-:Y:S05]  /*11f50*/  CALL.REL.NOINC `($__internal_44_$__cuda_sm20_div_u64) ;  /* 0x00004fc000007944 */ /* 0x000fea0003c00000 */
[----:B------:R-:W-:Y:S02]  /*11f60*/  IMAD.MOV.U32 R2, RZ, RZ, R6 ;  /* 0x000000ffff027224 */ /* 0x000fe400078e0006 */
[----:B------:R-:W-:Y:S01]  /*11f70*/  IMAD.MOV.U32 R3, RZ, RZ, R15 ;  /* 0x000000ffff037224 */ /* 0x000fe200078e000f */
[----:B------:R-:W-:Y:S05]  /*11f80*/  BRA `(.L_x_4869) ;  /* 0x0000014000007947 */ /* 0x000fea0003800000 */
.L_x_4868:
        /* <DEDUP_REMOVED lines=20> */
.L_x_4869:
[----:B------:R-:W-:Y:S05]  /*120d0*/  BSYNC B0 ;  /* 0x0000000000007941 */ /* 0x000fea0003800000 */
.L_x_4867:
[----:B------:R-:W-:-:S04]  /*120e0*/  IADD3 R2, P0, R2, c[0x0][0x560], RZ ;  /* 0x0001580002027a10 */ /* 0x000fc80007f1e0ff */
[----:B------:R-:W-:-:S05]  /*120f0*/  IADD3.X R3, R3, c[0x0][0x564], RZ, P0, !PT ;  /* 0x0001590003037a10 */ /* 0x000fca00007fe4ff */
[----:B------:R-:W-:Y:S02]  /*12100*/  IMAD.MOV.U32 R4, RZ, RZ, R3 ;  /* 0x000000ffff047224 */ /* 0x000fe400078e0003 */
.L_x_4855:
        /* <DEDUP_REMOVED lines=208> */
.L_x_4871:
        /* <DEDUP_REMOVED lines=200> */
.L_x_4872:
        /* <DEDUP_REMOVED lines=11> */
.L_x_4874:
[----:B------:R-:W-:Y:S05]  /*13b40*/  BSYNC B0 ;  /* 0x0000000000007941 */ /* 0x000fea0003800000 */
.L_x_4873:
        /* <DEDUP_REMOVED lines=16> */
.L_x_4876:
[----:B------:R-:W-:Y:S05]  /*13c50*/  BSYNC B0 ;  /* 0x0000000000007941 */ /* 0x000fea0003800000 */
.L_x_4875:
        /* <DEDUP_REMOVED lines=31> */
.L_x_4878:
[----:B------:R-:W-:Y:S05]  /*13e50*/  BSYNC B0 ;  /* 0x0000000000007941 */ /* 0x000fea0003800000 */
.L_x_4877:
        /* <DEDUP_REMOVED lines=27> */
.L_x_4886:
        /* <DEDUP_REMOVED lines=37> */
.L_x_4884:
[----:B0----5:R-:W-:Y:S02]  /*14260*/  FSETP.GTU.FTZ.AND P0, PT, |R24|, +INF , PT ;  /* 0x7f8000001800780b */ /* 0x021fe40003f1c200 */
[----:B------:R-:W-:-:S04]  /*14270*/  ISETP.LT.U32.AND P2, PT, R8, R14, PT ;  /* 0x0000000e0800720c */ /* 0x000fc80003f41070 */
[----:B------:R-:W-:-:S08]  /*14280*/  ISETP.LT.OR.EX P0, PT, R13, R15, !P0, P2 ;  /* 0x0000000f0d00720c */ /* 0x000fd00004701720 */
.L_x_4885:
[----:B------:R-:W-:Y:S05]  /*14290*/  BSYNC B2 ;  /* 0x0000000000027941 */ /* 0x000fea0003800000 */
.L_x_4883:
[----:B------:R-:W-:Y:S02]  /*142a0*/  SEL R8, R8, R14, P0 ;  /* 0x0000000e08087207 */ /* 0x000fe40000000000 */
[----:B------:R-:W-:Y:S02]  /*142b0*/  SEL R13, R13, R15, P0 ;  /* 0x0000000f0d0d7207 */ /* 0x000fe40000000000 */
[----:B------:R-:W-:Y:S01]  /*142c0*/  FSEL R5, R5, R24, P0 ;  /* 0x0000001805057208 */ /* 0x000fe20000000000 */
[----:B------:R-:W-:Y:S05]  /*142d0*/  @!P3 BRA `(.L_x_4886) ;  /* 0xfffffd300000b947 */ /* 0x000fea000383ffff */
.L_x_4882:
[----:B------:R-:W-:Y:S05]  /*142e0*/  BSYNC B1 ;  /* 0x0000000000017941 */ /* 0x000fea0003800000 */
.L_x_4881:
[----:B------:R-:W-:Y:S05]  /*142f0*/  BRA `(.L_x_4887) ;  /* 0x0000036000007947 */ /* 0x000fea0003800000 */
.L_x_4880:
        /* <DEDUP_REMOVED lines=9> */
.L_x_4891:
        /* <DEDUP_REMOVED lines=37> */
.L_x_4889:
[----:B0----5:R-:W-:Y:S02]  /*145e0*/  FSETP.GTU.FTZ.AND P0, PT, |R24|, +INF , PT ;  /* 0x7f8000001800780b */ /* 0x021fe40003f1c200 */
[----:B------:R-:W-:-:S04]  /*145f0*/  ISETP.LT.U32.AND P2, PT, R8, R14, PT ;  /* 0x0000000e0800720c */ /* 0x000fc80003f41070 */
[----:B------:R-:W-:-:S08]  /*14600*/  ISETP.LT.OR.EX P0, PT, R13, R15, !P0, P2 ;  /* 0x0000000f0d00720c */ /* 0x000fd00004701720 */
.L_x_4890:
[----:B------:R-:W-:Y:S05]  /*14610*/  BSYNC B1 ;  /* 0x0000000000017941 */ /* 0x000fea0003800000 */
.L_x_4888:
[----:B------:R-:W-:Y:S02]  /*14620*/  SEL R8, R8, R14, P0 ;  /* 0x0000000e08087207 */ /* 0x000fe40000000000 */
[----:B------:R-:W-:Y:S02]  /*14630*/  SEL R13, R13, R15, P0 ;  /* 0x0000000f0d0d7207 */ /* 0x000fe40000000000 */
[----:B------:R-:W-:Y:S01]  /*14640*/  FSEL R5, R5, R24, P0 ;  /* 0x0000001805057208 */ /* 0x000fe20000000000 */
[----:B------:R-:W-:Y:S05]  /*14650*/  @!P3 BRA `(.L_x_4891) ;  /* 0xfffffd300000b947 */ /* 0x000fea000383ffff */
.L_x_4887:
[----:B------:R-:W-:Y:S05]  /*14660*/  BSYNC B0 ;  /* 0x0000000000007941 */ /* 0x000fea0003800000 */
.L_x_4879:
        /* <DEDUP_REMOVED lines=14> */
.L_x_4901:
        /* <DEDUP_REMOVED lines=24> */
.L_x_4896:
[----:B-1----:R-:W-:Y:S02]  /*148d0*/  FSETP.GTU.FTZ.AND P0, PT, |R12|, +INF , PT ;  /* 0x7f8000000c00780b */ /* 0x002fe40003f1c200 */
[----:B---3--:R-:W-:-:S04]  /*148e0*/  ISETP.LT.U32.AND P2, PT, R6, R18, PT ;  /* 0x000000120600720c */ /* 0x008fc80003f41070 */
[----:B------:R-:W-:-:S08]  /*148f0*/  ISETP.LT.OR.EX P0, PT, R11, R19, !P0, P2 ;  /* 0x000000130b00720c */ /* 0x000fd00004701720 */
.L_x_4897:
[----:B------:R-:W-:Y:S05]  /*14900*/  BSYNC B1 ;  /* 0x0000000000017941 */ /* 0x000fea0003800000 */
.L_x_4895:
        /* <DEDUP_REMOVED lines=15> */
.L_x_4899:
[----:B--2---:R-:W-:Y:S02]  /*14a00*/  FSETP.GTU.FTZ.AND P0, PT, |R24|, +INF , PT ;  /* 0x7f8000001800780b */ /* 0x004fe40003f1c200 */
[----:B----4-:R-:W-:-:S04]  /*14a10*/  ISETP.LT.U32.AND P2, PT, R8, R14, PT ;  /* 0x0000000e0800720c */ /* 0x010fc80003f41070 */
[----:B------:R-:W-:-:S08]  /*14a20*/  ISETP.LT.OR.EX P0, PT, R13, R15, !P0, P2 ;  /* 0x0000000f0d00720c */ /* 0x000fd00004701720 */
.L_x_4900:
[----:B------:R-:W-:Y:S05]  /*14a30*/  BSYNC B1 ;  /* 0x0000000000017941 */ /* 0x000fea0003800000 */
.L_x_4898:
        /* <DEDUP_REMOVED lines=9> */
.L_x_4894:
[----:B------:R-:W-:Y:S05]  /*14ad0*/  BSYNC B0 ;  /* 0x0000000000007941 */ /* 0x000fea0003800000 */
.L_x_4893:
[----:B------:R-:W-:Y:S02]  /*14ae0*/  ISETP.GT.AND P0, PT, R20, 0x1, PT ;  /* 0x000000011400780c */ /* 0x000fe40003f04270 */
[----:B------:R-:W-:-:S11]  /*14af0*/  SHF.R.S32.HI R20, RZ, 0x1, R20 ;  /* 0x00000001ff147819 */ /* 0x000fd60000011414 */
[----:B------:R-:W-:Y:S05]  /*14b00*/  @P0 BRA `(.L_x_4901) ;  /* 0xfffffc4000000947 */ /* 0x000fea000383ffff */
.L_x_4892:
        /* <DEDUP_REMOVED lines=18> */
.L_x_4912:
        /* <DEDUP_REMOVED lines=23> */
.L_x_4907:
[----:B-1----:R-:W-:Y:S02]  /*14da0*/  FSETP.GTU.FTZ.AND P0, PT, |R10|, +INF , PT ;  /* 0x7f8000000a00780b */ /* 0x002fe40003f1c200 */
[----:B---3--:R-:W-:-:S04]  /*14db0*/  ISETP.LT.U32.AND P2, PT, R6, R14, PT ;  /* 0x0000000e0600720c */ /* 0x008fc80003f41070 */
[----:B------:R-:W-:-:S08]  /*14dc0*/  ISETP.LT.OR.EX P0, PT, R11, R15, !P0, P2 ;  /* 0x0000000f0b00720c */ /* 0x000fd00004701720 */
.L_x_4908:
[----:B------:R-:W-:Y:S05]  /*14dd0*/  BSYNC B1 ;  /* 0x0000000000017941 */ /* 0x000fea0003800000 */
.L_x_4906:
        /* <DEDUP_REMOVED lines=15> */
.L_x_4910:
[----:B--2---:R-:W-:Y:S02]  /*14ed0*/  FSETP.GTU.FTZ.AND P0, PT, |R12|, +INF , PT ;  /* 0x7f8000000c00780b */ /* 0x004fe40003f1c200 */
[----:B----4-:R-:W-:-:S04]  /*14ee0*/  ISETP.LT.U32.AND P2, PT, R8, R18, PT ;  /* 0x000000120800720c */ /* 0x010fc80003f41070 */
[----:B------:R-:W-:-:S08]  /*14ef0*/  ISETP.LT.OR.EX P0, PT, R13, R19, !P0, P2 ;  /* 0x000000130d00720c */ /* 0x000fd00004701720 */
.L_x_4911:
[----:B------:R-:W-:Y:S05]  /*14f00*/  BSYNC B1 ;  /* 0x0000000000017941 */ /* 0x000fea0003800000 */
.L_x_4909:
        /* <DEDUP_REMOVED lines=9> */
.L_x_4905:
[----:B------:R-:W-:Y:S05]  /*14fa0*/  BSYNC B0 ;  /* 0x0000000000007941 */ /* 0x000fea0003800000 */
.L_x_4904:
[----:B------:R-:W-:-:S04]  /*14fb0*/  SHF.R.S32.HI R17, RZ, 0x1, R17 ;  /* 0x00000001ff117819 */ /* 0x000fc80000011411 */
[----:B------:R-:W-:-:S13]  /*14fc0*/  ISETP.GE.AND P0, PT, R17, 0x20, PT ;  /* 0x000000201100780c */ /* 0x000fda0003f06270 */
[----:B------:R-:W-:Y:S05]  /*14fd0*/  @P0 BRA `(.L_x_4912) ;  /* 0xfffffc5000000947 */ /* 0x000fea000383ffff */
[----:B------:R-:W-:-:S04]  /*14fe0*/  IMAD.MOV.U32 R10, RZ, RZ, 0x20 ;  /* 0x00000020ff0a7424 */ /* 0x000fc800078e00ff */
.L_x_4903:
[----:B------:R-:W-:Y:S01]  /*14ff0*/  BAR.SYNC.DEFER_BLOCKING 0x0 ;  /* 0x0000000000007b1d */ /* 0x000fe20000010000 */
[----:B------:R-:W-:-:S13]  /*15000*/  ISETP.GE.AND P0, PT, R10, 0x2, PT ;  /* 0x000000020a00780c */ /* 0x000fda0003f06270 */
[----:B------:R-:W-:Y:S05]  /*15010*/  @!P0 BRA `(.L_x_4902) ;  /* 0x0000030000008947 */ /* 0x000fea0003800000 */
[----:B0-----:R-:W-:-:S04]  /*15020*/  IMAD.MOV.U32 R0, RZ, RZ, 0x1 ;  /* 0x00000001ff007424 */ /* 0x001fc800078e00ff */
.L_x_4919:
        /* <DEDUP_REMOVED lines=15> */
.L_x_4914:
[----:B-1----:R-:W-:Y:S02]  /*15120*/  FSETP.GTU.FTZ.AND P0, PT, |R12|, +INF , PT ;  /* 0x7f8000000c00780b */ /* 0x002fe40003f1c200 */
[----:B---3--:R-:W-:-:S04]  /*15130*/  ISETP.LT.U32.AND P2, PT, R6, R15, PT ;  /* 0x0000000f0600720c */ /* 0x008fc80003f41070 */
[----:B--2---:R-:W-:-:S08]  /*15140*/  ISETP.LT.OR.EX P0, PT, R11, R14, !P0, P2 ;  /* 0x0000000e0b00720c */ /* 0x004fd00004701720 */
.L_x_4915:
[----:B------:R-:W-:Y:S05]  /*15150*/  BSYNC B0 ;  /* 0x0000000000007941 */ /* 0x000fea0003800000 */
.L_x_4913:
        /* <DEDUP_REMOVED lines=18> */
.L_x_4917:
[----:B--2---:R-:W-:Y:S02]  /*15280*/  FSETP.GTU.FTZ.AND P0, PT, |R16|, +INF , PT ;  /* 0x7f8000001000780b */ /* 0x004fe40003f1c200 */
[----:B---3--:R-:W-:-:S04]  /*15290*/  ISETP.LT.U32.AND P2, PT, R8, R17, PT ;  /* 0x000000110800720c */ /* 0x008fc80003f41070 */
[----:B0-----:R-:W-:-:S08]  /*152a0*/  ISETP.LT.OR.EX P0, PT, R13, R18, !P0, P2 ;  /* 0x000000120d00720c */ /* 0x001fd00004701720 */
.L_x_4918:
[----:B------:R-:W-:Y:S05]  /*152b0*/  BSYNC B0 ;  /* 0x0000000000007941 */ /* 0x000fea0003800000 */
.L_x_4916:
[----:B-1----:R-:W-:Y:S01]  /*152c0*/  IMAD.SHL.U32 R0, R0, 0x2, RZ ;  /* 0x0000000200007824 */ /* 0x002fe200078e00ff */
[----:B------:R-:W-:Y:S02]  /*152d0*/  FSEL R5, R5, R16, P0 ;  /* 0x0000001005057208 */ /* 0x000fe40000000000 */
[----:B------:R-:W-:Y:S02]  /*152e0*/  SEL R8, R8, R17, P0 ;  /* 0x0000001108087207 */ /* 0x000fe40000000000 */
[----:B------:R-:W-:Y:S02]  /*152f0*/  ISETP.GE.AND P2, PT, R0, R10, PT ;  /* 0x0000000a0000720c */ /* 0x000fe40003f46270 */
[----:B------:R-:W-:-:S11]  /*15300*/  SEL R13, R13, R18, P0 ;  /* 0x000000120d0d7207 */ /* 0x000fd60000000000 */
[----:B------:R-:W-:Y:S05]  /*15310*/  @!P2 BRA `(.L_x_4919) ;  /* 0xfffffd100000a947 */ /* 0x000fea000383ffff */
.L_x_4902:
        /* <DEDUP_REMOVED lines=49> */
.L_x_4921:
        /* <DEDUP_REMOVED lines=24> */
.L_x_4923:
        /* <DEDUP_REMOVED lines=24> */
.L_x_4924:
[----:B------:R-:W-:-:S05]  /*15930*/  IADD3 R22, P0, R22, c[0x0][0x550], RZ ;  /* 0x0001540016167a10 */ /* 0x000fca0007f1e0ff */
[----:B------:R-:W-:-:S05]  /*15940*/  IMAD.X R23, RZ, RZ, c[0x0][0x554], P0 ;  /* 0x00015500ff177624 */ /* 0x000fca00000e06ff */
[----:B------:R-:W-:Y:S01]  /*15950*/  STG.E.64 [R22.64], R16 ;  /* 0x0000001016007986 */ /* 0x000fe2000c101b24 */
[----:B------:R-:W-:Y:S05]  /*15960*/  EXIT ;  /* 0x000000000000794d */ /* 0x000fea0003800000 */
.L_x_4922:
[----:B------:R-:W-:Y:S04]  /*15970*/  STG.E.64 [R2.64+0x8], R18 ;  /* 0x0000081202007986 */ /* 0x000fe8000c101b24 */
[----:B------:R-:W-:Y:S04]  /*15980*/  STG.E.64 [R2.64+0x18], R16 ;  /* 0x0000181002007986 */ /* 0x000fe8000c101b24 */
[----:B------:R-:W-:Y:S04]  /*15990*/  STG.E [R2.64], R9 ;  /* 0x0000000902007986 */ /* 0x000fe8000c101924 */
[----:B------:R-:W-:Y:S01]  /*159a0*/  STG.E [R2.64+0x10], R5 ;  /* 0x0000100502007986 */ /* 0x000fe2000c101924 */
[----:B------:R-:W-:Y:S05]  /*159b0*/  EXIT ;  /* 0x000000000000794d */ /* 0x000fea0003800000 */
.L_x_4920:
        /* <DEDUP_REMOVED lines=22> */
.L_x_4925:
        /* <DEDUP_REMOVED lines=26> */
.L_x_4927:
        /* <DEDUP_REMOVED lines=24> */
.L_x_4928:
[----:B------:R-:W-:-:S05]  /*15e40*/  IADD3 R22, P0, R22, c[0x0][0x550], RZ ;  /* 0x0001540016167a10 */ /* 0x000fca0007f1e0ff */
[----:B------:R-:W-:-:S05]  /*15e50*/  IMAD.X R23, RZ, RZ, c[0x0][0x554], P0 ;  /* 0x00015500ff177624 */ /* 0x000fca00000e06ff */
[----:B------:R-:W-:Y:S01]  /*15e60*/  STG.E.64 [R22.64], R16 ;  /* 0x0000001016007986 */ /* 0x000fe2000c101b24 */
[----:B------:R-:W-:Y:S05]  /*15e70*/  EXIT ;  /* 0x000000000000794d */ /* 0x000fea0003800000 */
.L_x_4926:
        /* <DEDUP_REMOVED lines=38> */
.L_x_4870:
        /* <DEDUP_REMOVED lines=57> */
.L_x_4930:
        /* <DEDUP_REMOVED lines=24> */
.L_x_4932:
        /* <DEDUP_REMOVED lines=24> */
.L_x_4933:
[----:B------:R-:W-:-:S05]  /*16770*/  IADD3 R22, P0, R22, c[0x0][0x550], RZ ;  /* 0x0001540016167a10 */ /* 0x000fca0007f1e0ff */
[----:B------:R-:W-:-:S05]  /*16780*/  IMAD.X R23, RZ, RZ, c[0x0][0x554], P0 ;  /* 0x00015500ff177624 */ /* 0x000fca00000e06ff */
[----:B------:R-:W-:Y:S01]  /*16790*/  STG.E.64 [R22.64], R16 ;  /* 0x0000001016007986 */ /* 0x000fe2000c101b24 */
[----:B------:R-:W-:Y:S05]  /*167a0*/  EXIT ;  /* 0x000000000000794d */ /* 0x000fea0003800000 */
.L_x_4931:
[----:B------:R-:W-:Y:S04]  /*167b0*/  STG.E.64 [R2.64+0x8], R18 ;  /* 0x0000081202007986 */ /* 0x000fe8000c101b24 */
[----:B------:R-:W-:Y:S04]  /*167c0*/  STG.E.64 [R2.64+0x18], R16 ;  /* 0x0000181002007986 */ /* 0x000fe8000c101b24 */
[----:B------:R-:W-:Y:S04]  /*167d0*/  STG.E [R2.64], R37 ;  /* 0x0000002502007986 */ /* 0x000fe8000c101924 */
[----:B------:R-:W-:Y:S01]  /*167e0*/  STG.E [R2.64+0x10], R5 ;  /* 0x0000100502007986 */ /* 0x000fe2000c101924 */
[----:B------:R-:W-:Y:S05]  /*167f0*/  EXIT ;  /* 0x000000000000794d */ /* 0x000fea0003800000 */
.L_x_4929:
        /* <DEDUP_REMOVED lines=22> */
.L_x_4934:
        /* <DEDUP_REMOVED lines=26> */
.L_x_4936:
        /* <DEDUP_REMOVED lines=24> */
.L_x_4937:
[----:B------:R-:W-:-:S05]  /*16c80*/  IADD3 R22, P0, R22, c[0x0][0x550], RZ ;  /* 0x0001540016167a10 */ /* 0x000fca0007f1e0ff */
[----:B------:R-:W-:-:S05]  /*16c90*/  IMAD.X R23, RZ, RZ, c[0x0][0x554], P0 ;  /* 0x00015500ff177624 */ /* 0x000fca00000e06ff */
[----:B------:R-:W-:Y:S01]  /*16ca0*/  STG.E.64 [R22.64], R16 ;  /* 0x0000001016007986 */ /* 0x000fe2000c101b24 */
[----:B------:R-:W-:Y:S05]  /*16cb0*/  EXIT ;  /* 0x000000000000794d */ /* 0x000fea0003800000 */
.L_x_4935:
        /* <DEDUP_REMOVED lines=38> */
        .weak           $__internal_44_$__cuda_sm20_div_u64
        .type           $__internal_44_$__cuda_sm20_div_u64,@function
        .size           $__internal_44_$__cuda_sm20_div_u64,($__internal_45_$__cuda_sm20_rem_u64 - $__internal_44_$__cuda_sm20_div_u64)
$__internal_44_$__cuda_sm20_div_u64:
        /* <DEDUP_REMOVED lines=69> */
[----:B------:R-:W-:Y:S06]  /*17370*/  RET.REL.NODEC R10 `(_ZN2at6native13reduce_kernelILi256ELi2ENS0_8ReduceOpIN3c108BFloat16ENS0_9ArgMinOpsIfEEjlLi4ELi4EEEEEvT1_) ;  /* 0xfffe8c800a007950 */ /* 0x000fec0003c3ffff */
        .weak           $__internal_45_$__cuda_sm20_rem_u64
        .type           $__internal_45_$__cuda_sm20_rem_u64,@function
        .size           $__internal_45_$__cuda_sm20_rem_u64,(.L_x_6847 - $__internal_45_$__cuda_sm20_rem_u64)
$__internal_45_$__cuda_sm20_rem_u64:
        /* <DEDUP_REMOVED lines=64> */
[----:B------:R-:W-:Y:S06]  /*17780*/  RET.REL.NODEC R10 `(_ZN2at6native13reduce_kernelILi256ELi2ENS0_8ReduceOpIN3c108BFloat16ENS0_9ArgMinOpsIfEEjlLi4ELi4EEEEEvT1_) ;  /* 0xfffe88700a007950 */ /* 0x000fec0003c3ffff */
.L_x_4938:
        /* <DEDUP_REMOVED lines=15> */
.L_x_6847:


//--------------------- .text._ZN2at6native13reduce_kernelILi128ELi4ENS0_8ReduceOpIN3c108BFloat16ENS0_9ArgMinOpsIfEEjlLi4ELi4EEEEEvT1_ --------------------------
	.section	.text._ZN2at6native13reduce_kernelILi128ELi4ENS0_8ReduceOpIN3c108BFloat16ENS0_9ArgMinOpsIfEEjlLi4ELi4EEEEEvT1_,"ax",@progbits
	.sectioninfo	@"SHI_REGISTERS=80"
	.align	128
        .global         _ZN2at6native13reduce_kernelILi128ELi4ENS0_8ReduceOpIN3c108BFloat16ENS0_9ArgMinOpsIfEEjlLi4ELi4EEEEEvT1_
        .type           _ZN2at6native13reduce_kernelILi128ELi4ENS0_8ReduceOpIN3c108BFloat16ENS0_9ArgMinOpsIfEEjlLi4ELi4EEEEEvT1_,@function
        .size           _ZN2at6native13reduce_kernelILi128ELi4ENS0_8ReduceOpIN3c108BFloat16ENS0_9ArgMinOpsIfEEjlLi4ELi4EEEEEvT1_,(.L_x_6849 - _ZN2at6native13reduce_kernelILi128ELi4ENS0_8ReduceOpIN3c108BFloat16ENS0_9ArgMinOpsIfEEjlLi4ELi4EEEEEvT1_)
        .other          _ZN2at6native13reduce_kernelILi128ELi4ENS0_8ReduceOpIN3c108BFloat16ENS0_9ArgMinOpsIfEEjlLi4ELi4EEEEEvT1_,@"STO_CUDA_ENTRY STV_DEFAULT"
_ZN2at6native13reduce_kernelILi128ELi4ENS0_8ReduceOpIN3c108BFloat16ENS0_9ArgMinOpsIfEEjlLi4ELi4EEEEEvT1_:
.text._ZN2at6native13reduce_kernelILi128ELi4ENS0_8ReduceOpIN3c108BFloat16ENS0_9ArgMinOpsIfEEjlLi4ELi4EEEEEvT1_:
        /* <DEDUP_REMOVED lines=213> */
.L_x_4939:
        /* <DEDUP_REMOVED lines=61> */
.L_x_4948:
[----:B------:R-:W-:Y:S05]  /*1120*/  BSYNC B2 ;  /* 0x0000000000027941 */ /* 0x000fea0003800000 */
.L_x_4947:
        /* <DEDUP_REMOVED lines=25> */
.L_x_4946:
[----:B------:R-:W-:Y:S05]  /*12c0*/  BSYNC B1 ;  /* 0x0000000000017941 */ /* 0x000fea0003800000 */
.L_x_4945:
[C---:B------:R-:W-:Y:S02]  /*12d0*/  IADD3 R5, P0, -R9.reuse, 0x4, RZ ;  /* 0x0000000409057810 */ /* 0x040fe40007f1e1ff */
[----:B------:R-:W-:Y:S02]  /*12e0*/  IADD3 R7, R9, c[0x0][0x17c], RZ ;  /* 0x00005f0009077a10 */ /* 0x000fe40007ffe0ff */
[----:B------:R-:W-:Y:S01]  /*12f0*/  LEA R18, P1, R5, R18, 0x1 ;  /* 0x0000001205127211 */ /* 0x000fe200078208ff */
[----:B------:R-:W-:Y:S01]  /*1300*/  IMAD.X R4, RZ, RZ, -0x1, P0 ;  /* 0xffffffffff047424 */ /* 0x000fe200000e06ff */
[----:B------:R-:W-:-:S02]  /*1310*/  IADD3 R24, -R9, 0x4, RZ ;  /* 0x0000000409187810 */ /* 0x000fc40007ffe1ff */
[----:B------:R-:W-:Y:S02]  /*1320*/  IADD3 R7, R7, -0x4, RZ ;  /* 0xfffffffc07077810 */ /* 0x000fe40007ffe0ff */
[----:B------:R-:W-:Y:S02]  /*1330*/  LEA.HI.X R19, R5, R19, R4, 0x1, P1 ;  /* 0x0000001305137211 */ /* 0x000fe400008f0c04 */
.L_x_4944:
[----:B------:R-:W-:Y:S05]  /*1340*/  BSYNC B0 ;  /* 0x0000000000007941 */ /* 0x000fea0003800000 */
.L_x_4943:
        /* <DEDUP_REMOVED lines=24> */
.L_x_4960:
        /* <DEDUP_REMOVED lines=33> */
.L_x_4952:
[----:B------:R-:W-:Y:S02]  /*16e0*/  FSETP.GTU.FTZ.AND P0, PT, |R10|, +INF , PT ;  /* 0x7f8000000a00780b */ /* 0x000fe40003f1c200 */
[----:B------:R-:W-:-:S04]  /*16f0*/  ISETP.LT.U32.AND P1, PT, R21, R22, PT ;  /* 0x000000161500720c */ /* 0x000fc80003f21070 */
[----:B------:R-:W-:-:S08]  /*1700*/  ISETP.LT.OR.EX P0, PT, R12, RZ, !P0, P1 ;  /* 0x000000ff0c00720c */ /* 0x000fd00004701710 */
.L_x_4953:
[----:B------:R-:W-:Y:S05]  /*1710*/  BSYNC B1 ;  /* 0x0000000000017941 */ /* 0x000fea0003800000 */
.L_x_4951:
        /* <DEDUP_REMOVED lines=17> */
.L_x_4955:
[----:B------:R-:W-:Y:S02]  /*1830*/  FSETP.GTU.FTZ.AND P0, PT, |R11|, +INF , PT ;  /* 0x7f8000000b00780b */ /* 0x000fe40003f1c200 */
[----:B------:R-:W-:-:S04]  /*1840*/  ISETP.LT.U32.AND P1, PT, R14, R27, PT ;  /* 0x0000001b0e00720c */ /* 0x000fc80003f21070 */
[----:B------:R-:W-:-:S08]  /*1850*/  ISETP.LT.OR.EX P0, PT, R20, RZ, !P0, P1 ;  /* 0x000000ff1400720c */ /* 0x000fd00004701710 */
.L_x_4956:
[----:B------:R-:W-:Y:S05]  /*1860*/  BSYNC B1 ;  /* 0x0000000000017941 */ /* 0x000fea0003800000 */
.L_x_4954:
        /* <DEDUP_REMOVED lines=17> */
.L_x_4958:
[----:B------:R-:W-:Y:S02]  /*1980*/  FSETP.GTU.FTZ.AND P0, PT, |R10|, +INF , PT ;  /* 0x7f8000000a00780b */ /* 0x000fe40003f1c200 */
[----:B------:R-:W-:-:S04]  /*1990*/  ISETP.LT.U32.AND P1, PT, R28, R25, PT ;  /* 0x000000191c00720c */ /* 0x000fc80003f21070 */
[----:B------:R-:W-:-:S08]  /*19a0*/  ISETP.LT.OR.EX P0, PT, R29, RZ, !P0, P1 ;  /* 0x000000ff1d00720c */ /* 0x000fd00004701710 */
.L_x_4959:
[----:B------:R-:W-:Y:S05]  /*19b0*/  BSYNC B1 ;  /* 0x0000000000017941 */ /* 0x000fea0003800000 */
.L_x_4957:
        /* <DEDUP_REMOVED lines=8> */
.L_x_4950:
[----:B------:R-:W-:Y:S05]  /*1a40*/  BSYNC B0 ;  /* 0x0000000000007941 */ /* 0x000fea0003800000 */
.L_x_4949:
        /* <DEDUP_REMOVED lines=10> */
.L_x_4962:
[----:B------:R-:W-:Y:S05]  /*1af0*/  BSYNC B0 ;  /* 0x0000000000007941 */ /* 0x000fea0003800000 */
.L_x_4961:
        /* <DEDUP_REMOVED lines=28> */
.L_x_4964:
[----:B------:R-:W-:Y:S05]  /*1cc0*/  BSYNC B0 ;  /* 0x0000000000007941 */ /* 0x000fea0003800000 */
.L_x_4963:
        /* <DEDUP_REMOVED lines=12> */
.L_x_4966:
[----:B------:R-:W-:Y:S02]  /*1d90*/  FSETP.GTU.FTZ.AND P0, PT, |R15|, +INF , PT ;  /* 0x7f8000000f00780b */ /* 0x000fe40003f1c200 */
[----:B------:R-:W-:-:S04]  /*1da0*/  ISETP.LT.U32.AND P1, PT, R0, R21, PT ;  /* 0x000000150000720c */ /* 0x000fc80003f21070 */
[----:B------:R-:W-:-:S08]  /*1db0*/  ISETP.LT.OR.EX P0, PT, R3, R12, !P0, P1 ;  /* 0x0000000c0300720c */ /* 0x000fd00004701710 */
.L_x_4967:
[----:B------:R-:W-:Y:S05]  /*1dc0*/  BSYNC B0 ;  /* 0x0000000000007941 */ /* 0x000fea0003800000 */
.L_x_4965:
        /* <DEDUP_REMOVED lines=15> */
.L_x_4969:
[----:B------:R-:W-:Y:S02]  /*1ec0*/  FSETP.GTU.FTZ.AND P0, PT, |R8|, +INF , PT ;  /* 0x7f8000000800780b */ /* 0x000fe40003f1c200 */
[----:B------:R-:W-:-:S04]  /*1ed0*/  ISETP.LT.U32.AND P1, PT, R21, R14, PT ;  /* 0x0000000e1500720c */ /* 0x000fc80003f21070 */
[----:B------:R-:W-:-:S08]  /*1ee0*/  ISETP.LT.OR.EX P0, PT, R3, R20, !P0, P1 ;  /* 0x000000140300720c */ /* 0x000fd00004701710 */
.L_x_4970:
[----:B------:R-:W-:Y:S05]  /*1ef0*/  BSYNC B0 ;  /* 0x0000000000007941 */ /* 0x000fea0003800000 */
.L_x_4968:
        /* <DEDUP_REMOVED lines=15> */
.L_x_4972:
[----:B------:R-:W-:Y:S02]  /*1ff0*/  FSETP.GTU.FTZ.AND P0, PT, |R13|, +INF , PT ;  /* 0x7f8000000d00780b */ /* 0x000fe40003f1c200 */
[----:B------:R-:W-:-:S04]  /*2000*/  ISETP.LT.U32.AND P1, PT, R21, R28, PT ;  /* 0x0000001c1500720c */ /* 0x000fc80003f21070 */
[----:B------:R-:W-:-:S08]  /*2010*/  ISETP.LT.OR.EX P0, PT, R20, R29, !P0, P1 ;  /* 0x0000001d1400720c */ /* 0x000fd00004701710 */
.L_x_4973:
[----:B------:R-:W-:Y:S05]  /*2020*/  BSYNC B0 ;  /* 0x0000000000007941 */ /* 0x000fea0003800000 */
.L_x_4971:
        /* <DEDUP_REMOVED lines=10> */
.L_x_4942:
        /* <DEDUP_REMOVED lines=108> */
.L_x_5027:
        /* <DEDUP_REMOVED lines=214> */
.L_x_4978:
[----:B------:R-:W-:-:S04]  /*34f0*/  LOP3.LUT R37, R59, 0xfffffff8, RZ, 0xc0, !PT ;  /* 0xfffffff83b257812 */ /* 0x000fc800078ec0ff */
[----:B------:R-:W-:-:S05]  /*3500*/  IADD3 R36, P0, R18, R37, RZ ;  /* 0x0000002512247210 */ /* 0x000fca0007f1e0ff */
[----:B------:R-:W-:-:S06]  /*3510*/  IMAD.X R37, RZ, RZ, R19, P0 ;  /* 0x000000ffff257224 */ /* 0x000fcc00000e0613 */
[----:B------:R-:W2:Y:S02]  /*3520*/  LDG.E.64 R36, [R36.64] ;  /* 0x0000002424247981 */ /* 0x000ea4000c1e1b00 */
[--C-:B--2---:R-:W-:Y:S02]  /*3530*/  PRMT R59, R59, 0x5410, R36.reuse ;  /* 0x000054103b3b7816 */ /* 0x104fe40000000024 */
[----:B------:R-:W-:Y:S02]  /*3540*/  PRMT R64, R64, 0x7610, R36 ;  /* 0x0000761040407816 */ /* 0x000fe40000000024 */
[--C-:B------:R-:W-:Y:S02]  /*3550*/  PRMT R65, R65, 0x5410, R37.reuse ;  /* 0x0000541041417816 */ /* 0x100fe40000000025 */
        /* <DEDUP_REMOVED lines=213> */
.L_x_4979:
[----:B------:R-:W-:-:S04]  /*42b0*/  LOP3.LUT R55, R55, 0xfffffff8, RZ, 0xc0, !PT ;  /* 0xfffffff837377812 */ /* 0x000fc800078ec0ff */
[----:B------:R-:W-:-:S05]  /*42c0*/  IADD3 R60, P0, R18, R55, RZ ;  /* 0x00000037123c7210 */ /* 0x000fca0007f1e0ff */
[----:B------:R-:W-:-:S05]  /*42d0*/  IMAD.X R61, RZ, RZ, R19, P0 ;  /* 0x000000ffff3d7224 */ /* 0x000fca00000e0613 */
[----:B------:R-:W2:Y:S01]  /*42e0*/  LDG.E.64 R36, [R60.64] ;  /* 0x000000243c247981 */ /* 0x000ea2000c1e1b00 */
[----:B------:R-:W-:Y:S01]  /*42f0*/  IADD3 R55, R3, c[0x0][0x184], RZ ;  /* 0x0000610003377a10 */ /* 0x000fe20007ffe0ff */
[----:B------:R-:W-:Y:S01]  /*4300*/  IMAD.MOV.U32 R57, RZ, RZ, RZ ;  /* 0x000000ffff397224 */ /* 0x000fe200078e00ff */
[--C-:B--2---:R-:W-:Y:S02]  /*4310*/  PRMT R66, R66, 0x5410, R36.reuse ;  /* 0x0000541042427816 */ /* 0x104fe40000000024 */
[----:B------:R-:W-:Y:S01]  /*4320*/  PRMT R68, R68, 0x7610, R36 ;  /* 0x0000761044447816 */ /* 0x000fe20000000024 */
[----:B------:R-:W-:Y:S01]  /*4330*/  IMAD.MOV.U32 R36, RZ, RZ, RZ ;  /* 0x000000ffff247224 */ /* 0x000fe200078e00ff */
[----:B------:R-:W-:Y:S02]  /*4340*/  PRMT R67, R67, 0x5410, R37 ;  /* 0x0000541043437816 */ /* 0x000fe40000000025 */
[----:B------:R-:W-:Y:S01]  /*4350*/  PRMT R59, R37, 0x7632, R59 ;  /* 0x00007632253b7816 */ /* 0x000fe2000000003b */
[----:B------:R-:W-:Y:S05]  /*4360*/  @!P1 BRA `(.L_x_4980) ;  /* 0x00000de000009947 */ /* 0x000fea0003800000 */
[----:B------:R-:W-:Y:S01]  /*4370*/  IADD3 R61, R55, c[0x0][0x184], RZ ;  /* 0x00006100373d7a10 */ /* 0x000fe20007ffe0ff */
        /* <DEDUP_REMOVED lines=221> */
.L_x_4980:
        /* <DEDUP_REMOVED lines=220> */
.L_x_4981:
[----:B------:R-:W-:-:S04]  /*5f10*/  LOP3.LUT R37, R57, 0xfffffff8, RZ, 0xc0, !PT ;  /* 0xfffffff839257812 */ /* 0x000fc800078ec0ff */
[----:B------:R-:W-:-:S05]  /*5f20*/  IADD3 R36, P0, R18, R37, RZ ;  /* 0x0000002512247210 */ /* 0x000fca0007f1e0ff */
[----:B------:R-:W-:-:S06]  /*5f30*/  IMAD.X R37, RZ, RZ, R19, P0 ;  /* 0x000000ffff257224 */ /* 0x000fcc00000e0613 */
[----:B------:R-:W2:Y:S01]  /*5f40*/  LDG.E.64 R36, [R36.64] ;  /* 0x0000002424247981 */ /* 0x000ea2000c1e1b00 */
[----:B------:R-:W-:Y:S01]  /*5f50*/  FSETP.GTU.FTZ.AND P2, PT, |R58|, +INF , PT ;  /* 0x7f8000003a00780b */ /* 0x000fe20003f5c200 */
[----:B------:R-:W-:Y:S01]  /*5f60*/  BSSY B1, `(.L_x_4982) ;  /* 0x0000023000017945 */ /* 0x000fe20003800000 */
[----:B------:R-:W-:-:S04]  /*5f70*/  PRMT R57, RZ, 0x7610, R59 ;  /* 0x00007610ff397816 */ /* 0x000fc8000000003b */
        /* <DEDUP_REMOVED lines=15> */
[C---:B--2---:R-:W-:Y:S02]  /*6070*/  PRMT R64, R36.reuse, 0x7610, R64 ;  /* 0x0000761024407816 */ /* 0x044fe40000000040 */
[----:B------:R-:W-:Y:S02]  /*6080*/  PRMT R66, R36, 0x7632, R66 ;  /* 0x0000763224427816 */ /* 0x000fe40000000042 */
[----:B------:R-:W-:-:S02]  /*6090*/  PRMT R65, R37, 0x7610, R65 ;  /* 0x0000761025417816 */ /* 0x000fc40000000041 */
[----:B------:R-:W-:Y:S02]  /*60a0*/  PRMT R67, R37, 0x7632, R67 ;  /* 0x0000763225437816 */ /* 0x000fe40000000043 */
[----:B------:R-:W-:Y:S01]  /*60b0*/  PRMT R36, RZ, 0x7610, R64 ;  /* 0x00007610ff247816 */ /* 0x000fe20000000040 */
        /* <DEDUP_REMOVED lines=10> */
.L_x_4983:
[----:B------:R-:W-:Y:S02]  /*6160*/  FSETP.GTU.FTZ.AND P0, PT, |R36|, +INF , PT ;  /* 0x7f8000002400780b */ /* 0x000fe40003f1c200 */
[----:B------:R-:W-:-:S04]  /*6170*/  ISETP.LT.U32.AND P2, PT, R52, R3, PT ;  /* 0x000000033400720c */ /* 0x000fc80003f41070 */
[----:B------:R-:W-:-:S08]  /*6180*/  ISETP.LT.OR.EX P0, PT, R54, RZ, !P0, P2 ;  /* 0x000000ff3600720c */ /* 0x000fd00004701720 */
.L_x_4984:
[----:B------:R-:W-:Y:S05]  /*6190*/  BSYNC B1 ;  /* 0x0000000000017941 */ /* 0x000fea0003800000 */
.L_x_4982:
        /* <DEDUP_REMOVED lines=16> */
.L_x_4986:
[----:B------:R-:W-:Y:S02]  /*62a0*/  FSETP.GTU.FTZ.AND P0, PT, |R37|, +INF , PT ;  /* 0x7f8000002500780b */ /* 0x000fe40003f1c200 */
[----:B------:R-:W-:-:S04]  /*62b0*/  ISETP.LT.U32.AND P2, PT, R48, R3, PT ;  /* 0x000000033000720c */ /* 0x000fc80003f41070 */
[----:B------:R-:W-:-:S08]  /*62c0*/  ISETP.LT.OR.EX P0, PT, R47, RZ, !P0, P2 ;  /* 0x000000ff2f00720c */ /* 0x000fd00004701720 */
.L_x_4987:
[----:B------:R-:W-:Y:S05]  /*62d0*/  BSYNC B1 ;  /* 0x0000000000017941 */ /* 0x000fea0003800000 */
.L_x_4985:
        /* <DEDUP_REMOVED lines=16> */
.L_x_4989:
[----:B------:R-:W-:Y:S02]  /*63e0*/  FSETP.GTU.FTZ.AND P0, PT, |R69|, +INF , PT ;  /* 0x7f8000004500780b */ /* 0x000fe40003f1c200 */
[----:B------:R-:W-:-:S04]  /*63f0*/  ISETP.LT.U32.AND P2, PT, R44, R3, PT ;  /* 0x000000032c00720c */ /* 0x000fc80003f41070 */
[----:B------:R-:W-:-:S08]  /*6400*/  ISETP.LT.OR.EX P0, PT, R46, RZ, !P0, P2 ;  /* 0x000000ff2e00720c */ /* 0x000fd00004701720 */
.L_x_4990:
[----:B------:R-:W-:Y:S05]  /*6410*/  BSYNC B1 ;  /* 0x0000000000017941 */ /* 0x000fea0003800000 */
.L_x_4988:
        /* <DEDUP_REMOVED lines=16> */
.L_x_4992:
[----:B------:R-:W-:Y:S02]  /*6520*/  FSETP.GTU.FTZ.AND P0, PT, |R36|, +INF , PT ;  /* 0x7f8000002400780b */ /* 0x000fe40003f1c200 */
[----:B------:R-:W-:-:S04]  /*6530*/  ISETP.LT.U32.AND P2, PT, R41, R55, PT ;  /* 0x000000372900720c */ /* 0x000fc80003f41070 */
[----:B------:R-:W-:-:S08]  /*6540*/  ISETP.LT.OR.EX P0, PT, R42, RZ, !P0, P2 ;  /* 0x000000ff2a00720c */ /* 0x000fd00004701720 */
.L_x_4993:
[----:B------:R-:W-:Y:S05]  /*6550*/  BSYNC B1 ;  /* 0x0000000000017941 */ /* 0x000fea0003800000 */
.L_x_4991:
        /* <DEDUP_REMOVED lines=16> */
.L_x_4995:
[----:B------:R-:W-:Y:S02]  /*6660*/  FSETP.GTU.FTZ.AND P0, PT, |R68|, +INF , PT ;  /* 0x7f8000004400780b */ /* 0x000fe40003f1c200 */
[----:B------:R-:W-:-:S04]  /*6670*/  ISETP.LT.U32.AND P2, PT, R38, R55, PT ;  /* 0x000000372600720c */ /* 0x000fc80003f41070 */
[----:B------:R-:W-:-:S08]  /*6680*/  ISETP.LT.OR.EX P0, PT, R39, RZ, !P0, P2 ;  /* 0x000000ff2700720c */ /* 0x000fd00004701720 */
.L_x_4996:
[----:B------:R-:W-:Y:S05]  /*6690*/  BSYNC B1 ;  /* 0x0000000000017941 */ /* 0x000fea0003800000 */
.L_x_4994:
        /* <DEDUP_REMOVED lines=16> */
.L_x_4998:
[----:B------:R-:W-:Y:S02]  /*67a0*/  FSETP.GTU.FTZ.AND P0, PT, |R36|, +INF , PT ;  /* 0x7f8000002400780b */ /* 0x000fe40003f1c200 */
[----:B------:R-:W-:-:S04]  /*67b0*/  ISETP.LT.U32.AND P2, PT, R33, R55, PT ;  /* 0x000000372100720c */ /* 0x000fc80003f41070 */
[----:B------:R-:W-:-:S08]  /*67c0*/  ISETP.LT.OR.EX P0, PT, R34, RZ, !P0, P2 ;  /* 0x000000ff2200720c */ /* 0x000fd00004701720 */
.L_x_4999:
[----:B------:R-:W-:Y:S05]  /*67d0*/  BSYNC B1 ;  /* 0x0000000000017941 */ /* 0x000fea0003800000 */
.L_x_4997:
        /* <DEDUP_REMOVED lines=16> */
.L_x_5001:
[----:B------:R-:W-:Y:S02]  /*68e0*/  FSETP.GTU.FTZ.AND P0, PT, |R3|, +INF , PT ;  /* 0x7f8000000300780b */ /* 0x000fe40003f1c200 */
[----:B------:R-:W-:-:S04]  /*68f0*/  ISETP.LT.U32.AND P2, PT, R30, R55, PT ;  /* 0x000000371e00720c */ /* 0x000fc80003f41070 */
[----:B------:R-:W-:-:S08]  /*6900*/  ISETP.LT.OR.EX P0, PT, R31, RZ, !P0, P2 ;  /* 0x000000ff1f00720c */ /* 0x000fd00004701720 */
.L_x_5002:
[----:B------:R-:W-:Y:S05]  /*6910*/  BSYNC B1 ;  /* 0x0000000000017941 */ /* 0x000fea0003800000 */
.L_x_5000:
        /* <DEDUP_REMOVED lines=17> */
.L_x_5004:
[----:B------:R-:W-:Y:S02]  /*6a30*/  FSETP.GTU.FTZ.AND P0, PT, |R72|, +INF , PT ;  /* 0x7f8000004800780b */ /* 0x000fe40003f1c200 */
[----:B------:R-:W-:-:S04]  /*6a40*/  ISETP.LT.U32.AND P2, PT, R27, R36, PT ;  /* 0x000000241b00720c */ /* 0x000fc80003f41070 */
[----:B------:R-:W-:-:S08]  /*6a50*/  ISETP.LT.OR.EX P0, PT, R28, RZ, !P0, P2 ;  /* 0x000000ff1c00720c */ /* 0x000fd00004701720 */
.L_x_5005:
[----:B------:R-:W-:Y:S05]  /*6a60*/  BSYNC B1 ;  /* 0x0000000000017941 */ /* 0x000fea0003800000 */
.L_x_5003:
        /* <DEDUP_REMOVED lines=16> */
.L_x_5007:
[----:B------:R-:W-:Y:S02]  /*6b70*/  FSETP.GTU.FTZ.AND P0, PT, |R73|, +INF , PT ;  /* 0x7f8000004900780b */ /* 0x000fe40003f1c200 */
[----:B------:R-:W-:-:S04]  /*6b80*/  ISETP.LT.U32.AND P2, PT, R24, R36, PT ;  /* 0x000000241800720c */ /* 0x000fc80003f41070 */
[----:B------:R-:W-:-:S08]  /*6b90*/  ISETP.LT.OR.EX P0, PT, R25, RZ, !P0, P2 ;  /* 0x000000ff1900720c */ /* 0x000fd00004701720 */
.L_x_5008:
[----:B------:R-:W-:Y:S05]  /*6ba0*/  BSYNC B1 ;  /* 0x0000000000017941 */ /* 0x000fea0003800000 */
.L_x_5006:
        /* <DEDUP_REMOVED lines=16> */
.L_x_5010:
[----:B------:R-:W-:Y:S02]  /*6cb0*/  FSETP.GTU.FTZ.AND P0, PT, |R74|, +INF , PT ;  /* 0x7f8000004a00780b */ /* 0x000fe40003f1c200 */
[----:B------:R-:W-:-:S04]  /*6cc0*/  ISETP.LT.U32.AND P2, PT, R21, R36, PT ;  /* 0x000000241500720c */ /* 0x000fc80003f41070 */
[----:B------:R-:W-:-:S08]  /*6cd0*/  ISETP.LT.OR.EX P0, PT, R22, RZ, !P0, P2 ;  /* 0x000000ff1600720c */ /* 0x000fd00004701720 */
.L_x_5011:
[----:B------:R-:W-:Y:S05]  /*6ce0*/  BSYNC B1 ;  /* 0x0000000000017941 */ /* 0x000fea0003800000 */
.L_x_5009:
        /* <DEDUP_REMOVED lines=16> */
.L_x_5013:
[----:B------:R-:W-:Y:S02]  /*6df0*/  FSETP.GTU.FTZ.AND P0, PT, |R75|, +INF , PT ;  /* 0x7f8000004b00780b */ /* 0x000fe40003f1c200 */
[----:B------:R-:W-:-:S04]  /*6e00*/  ISETP.LT.U32.AND P2, PT, R14, R36, PT ;  /* 0x000000240e00720c */ /* 0x000fc80003f41070 */
[----:B------:R-:W-:-:S08]  /*6e10*/  ISETP.LT.OR.EX P0, PT, R15, RZ, !P0, P2 ;  /* 0x000000ff0f00720c */ /* 0x000fd00004701720 */
.L_x_5014:
[----:B------:R-:W-:Y:S05]  /*6e20*/  BSYNC B1 ;  /* 0x0000000000017941 */ /* 0x000fea0003800000 */
.L_x_5012:
[----:B------:R-:W-:Y:S01]  /*6e30*/  FSETP.GTU.FTZ.AND P2, PT, |R13|, +INF , PT ;  /* 0x7f8000000d00780b */ /* 0x000fe20003f5c200 */
[----:B------:R-:W-:Y:S01]  /*6e40*/  BSSY B1, `(.L_x_5015) ;  /* 0x0000013000017945 */ /* 0x000fe20003800000 */
[----:B------:R-:W-:Y:S02]  /*6e50*/  SEL R14, R14, R36, P0 ;  /* 0x000000240e0e7207 */ /* 0x000fe40000000000 */
[----:B------:R-:W-:Y:S02]  /*6e60*/  FSEL R20, R20, R75, P0 ;  /* 0x0000004b14147208 */ /* 0x000fe40000000000 */
        /* <DEDUP_REMOVED lines=13> */
.L_x_5016:
[----:B------:R-:W-:Y:S02]  /*6f40*/  FSETP.GTU.FTZ.AND P0, PT, |R60|, +INF , PT ;  /* 0x7f8000003c00780b */ /* 0x000fe40003f1c200 */
[----:B------:R-:W-:-:S04]  /*6f50*/  ISETP.LT.U32.AND P2, PT, R9, R36, PT ;  /* 0x000000240900720c */ /* 0x000fc80003f41070 */
[----:B------:R-:W-:-:S08]  /*6f60*/  ISETP.LT.OR.EX P0, PT, R10, RZ, !P0, P2 ;  /* 0x000000ff0a00720c */ /* 0x000fd00004701720 */
.L_x_5017:
[----:B------:R-:W-:Y:S05]  /*6f70*/  BSYNC B1 ;  /* 0x0000000000017941 */ /* 0x000fea0003800000 */
.L_x_5015:
        /* <DEDUP_REMOVED lines=16> */
.L_x_5019:
[----:B------:R-:W-:Y:S02]  /*7080*/  FSETP.GTU.FTZ.AND P0, PT, |R3|, +INF , PT ;  /* 0x7f8000000300780b */ /* 0x000fe40003f1c200 */
[----:B------:R-:W-:-:S04]  /*7090*/  ISETP.LT.U32.AND P2, PT, R5, R36, PT ;  /* 0x000000240500720c */ /* 0x000fc80003f41070 */
[----:B------:R-:W-:-:S08]  /*70a0*/  ISETP.LT.OR.EX P0, PT, R6, RZ, !P0, P2 ;  /* 0x000000ff0600720c */ /* 0x000fd00004701720 */
.L_x_5020:
[----:B------:R-:W-:Y:S05]  /*70b0*/  BSYNC B1 ;  /* 0x0000000000017941 */ /* 0x000fea0003800000 */
.L_x_5018:
        /* <DEDUP_REMOVED lines=16> */
.L_x_5022:
[----:B------:R-:W-:Y:S02]  /*71c0*/  FSETP.GTU.FTZ.AND P0, PT, |R60|, +INF , PT ;  /* 0x7f8000003c00780b */ /* 0x000fe40003f1c200 */
[----:B------:R-:W-:-:S04]  /*71d0*/  ISETP.LT.U32.AND P2, PT, R0, R36, PT ;  /* 0x000000240000720c */ /* 0x000fc80003f41070 */
[----:B------:R-:W-:-:S08]  /*71e0*/  ISETP.LT.OR.EX P0, PT, R4, RZ, !P0, P2 ;  /* 0x000000ff0400720c */ /* 0x000fd00004701720 */
.L_x_5023:
[----:B------:R-:W-:Y:S05]  /*71f0*/  BSYNC B1 ;  /* 0x0000000000017941 */ /* 0x000fea0003800000 */
.L_x_5021:
        /* <DEDUP_REMOVED lines=16> */
.L_x_5025:
[----:B------:R-:W-:Y:S02]  /*7300*/  FSETP.GTU.FTZ.AND P0, PT, |R60|, +INF , PT ;  /* 0x7f8000003c00780b */ /* 0x000fe40003f1c200 */
[----:B------:R-:W-:-:S04]  /*7310*/  ISETP.LT.U32.AND P2, PT, R11, R36, PT ;  /* 0x000000240b00720c */ /* 0x000fc80003f41070 */
[----:B------:R-:W-:-:S08]  /*7320*/  ISETP.LT.OR.EX P0, PT, R12, RZ, !P0, P2 ;  /* 0x000000ff0c00720c */ /* 0x000fd00004701720 */
.L_x_5026:
[----:B------:R-:W-:Y:S05]  /*7330*/  BSYNC B1 ;  /* 0x0000000000017941 */ /* 0x000fea0003800000 */
.L_x_5024:
        /* <DEDUP_REMOVED lines=9> */
.L_x_4977:
[----:B------:R-:W-:Y:S05]  /*73d0*/  BSYNC B0 ;  /* 0x0000000000007941 */ /* 0x000fea0003800000 */
.L_x_4976:
        /* <DEDUP_REMOVED lines=205> */
.L_x_5030:
[----:B------:R-:W-:-:S04]  /*80b0*/  LOP3.LUT R37, R36, 0xfffffff8, RZ, 0xc0, !PT ;  /* 0xfffffff824257812 */ /* 0x000fc800078ec0ff */
[----:B------:R-:W-:-:S05]  /*80c0*/  IADD3 R36, P2, R18, R37, RZ ;  /* 0x0000002512247210 */ /* 0x000fca0007f5e0ff */
[----:B------:R-:W-:-:S06]  /*80d0*/  IMAD.X R37, RZ, RZ, R19, P2 ;  /* 0x000000ffff257224 */ /* 0x000fcc00010e0613 */
[----:B------:R-:W2:Y:S01]  /*80e0*/  LDG.E.64 R36, [R36.64] ;  /* 0x0000002424247981 */ /* 0x000ea2000c1e1b00 */
[----:B------:R-:W-:-:S04]  /*80f0*/  IADD3 R61, R3, c[0x0][0x184], RZ ;  /* 0x00006100033d7a10 */ /* 0x000fc80007ffe0ff */
[----:B------:R-:W-:Y:S02]  /*8100*/  ISETP.GE.U32.AND P2, PT, R61, c[0x0][0x17c], PT ;  /* 0x00005f003d007a0c */ /* 0x000fe40003f46070 */
[--C-:B--2---:R-:W-:Y:S02]  /*8110*/  PRMT R59, R59, 0x5410, R36.reuse ;  /* 0x000054103b3b7816 */ /* 0x104fe40000000024 */
[----:B------:R-:W-:Y:S02]  /*8120*/  PRMT R64, R64, 0x7610, R36 ;  /* 0x0000761040407816 */ /* 0x000fe40000000024 */
[--C-:B------:R-:W-:Y:S02]  /*8130*/  PRMT R65, R65, 0x5410, R37.reuse ;  /* 0x0000541041417816 */ /* 0x100fe40000000025 */
        /* <DEDUP_REMOVED lines=202> */
.L_x_5031:
        /* <DEDUP_REMOVED lines=8> */
[----:B------:R-:W-:Y:S02]  /*8e60*/  PRMT R67, R67, 0x5410, R37 ;  /* 0x0000541043437816 */ /* 0x000fe40000000025 */
        /* <DEDUP_REMOVED lines=202> */
.L_x_5032:
        /* <DEDUP_REMOVED lines=211> */
.L_x_5033:
        /* <DEDUP_REMOVED lines=8> */
.L_x_5029:
[----:B------:R-:W-:Y:S05]  /*a8c0*/  BSYNC B0 ;  /* 0x0000000000007941 */ /* 0x000fea0003800000 */
.L_x_5028:
        /* <DEDUP_REMOVED lines=15> */
.L_x_5037:
[----:B------:R-:W-:Y:S02]  /*a9c0*/  FSETP.GTU.FTZ.AND P0, PT, |R19|, +INF , PT ;  /* 0x7f8000001300780b */ /* 0x000fe40003f1c200 */
[----:B------:R-:W-:-:S04]  /*a9d0*/  ISETP.LT.U32.AND P1, PT, R56, R3, PT ;  /* 0x000000033800720c */ /* 0x000fc80003f21070 */
[----:B------:R-:W-:-:S08]  /*a9e0*/  ISETP.LT.OR.EX P0, PT, R51, RZ, !P0, P1 ;  /* 0x000000ff3300720c */ /* 0x000fd00004701710 */
.L_x_5038:
[----:B------:R-:W-:Y:S05]  /*a9f0*/  BSYNC B1 ;  /* 0x0000000000017941 */ /* 0x000fea0003800000 */
.L_x_5036:
        /* <DEDUP_REMOVED lines=16> */
.L_x_5040:
[----:B------:R-:W-:Y:S02]  /*ab00*/  FSETP.GTU.FTZ.AND P0, PT, |R36|, +INF , PT ;  /* 0x7f8000002400780b */ /* 0x000fe40003f1c200 */
[----:B------:R-:W-:-:S04]  /*ab10*/  ISETP.LT.U32.AND P1, PT, R52, R3, PT ;  /* 0x000000033400720c */ /* 0x000fc80003f21070 */
[----:B------:R-:W-:-:S08]  /*ab20*/  ISETP.LT.OR.EX P0, PT, R54, RZ, !P0, P1 ;  /* 0x000000ff3600720c */ /* 0x000fd00004701710 */
.L_x_5041:
[----:B------:R-:W-:Y:S05]  /*ab30*/  BSYNC B1 ;  /* 0x0000000000017941 */ /* 0x000fea0003800000 */
.L_x_5039:
        /* <DEDUP_REMOVED lines=16> */
.L_x_5043:
[----:B------:R-:W-:Y:S02]  /*ac40*/  FSETP.GTU.FTZ.AND P0, PT, |R19|, +INF , PT ;  /* 0x7f8000001300780b */ /* 0x000fe40003f1c200 */
[----:B------:R-:W-:-:S04]  /*ac50*/  ISETP.LT.U32.AND P1, PT, R48, R3, PT ;  /* 0x000000033000720c */ /* 0x000fc80003f21070 */
[----:B------:R-:W-:-:S08]  /*ac60*/  ISETP.LT.OR.EX P0, PT, R47, RZ, !P0, P1 ;  /* 0x000000ff2f00720c */ /* 0x000fd00004701710 */
.L_x_5044:
[----:B------:R-:W-:Y:S05]  /*ac70*/  BSYNC B1 ;  /* 0x0000000000017941 */ /* 0x000fea0003800000 */
.L_x_5042:
        /* <DEDUP_REMOVED lines=16> */
.L_x_5046:
[----:B------:R-:W-:Y:S02]  /*ad80*/  FSETP.GTU.FTZ.AND P0, PT, |R69|, +INF , PT ;  /* 0x7f8000004500780b */ /* 0x000fe40003f1c200 */
[----:B------:R-:W-:-:S04]  /*ad90*/  ISETP.LT.U32.AND P1, PT, R44, R3, PT ;  /* 0x000000032c00720c */ /* 0x000fc80003f21070 */
[----:B------:R-:W-:-:S08]  /*ada0*/  ISETP.LT.OR.EX P0, PT, R46, RZ, !P0, P1 ;  /* 0x000000ff2e00720c */ /* 0x000fd00004701710 */
.L_x_5047:
[----:B------:R-:W-:Y:S05]  /*adb0*/  BSYNC B1 ;  /* 0x0000000000017941 */ /* 0x000fea0003800000 */
.L_x_5045:
        /* <DEDUP_REMOVED lines=19> */
.L_x_5049:
[----:B------:R-:W-:Y:S02]  /*aef0*/  FSETP.GTU.FTZ.AND P0, PT, |R36|, +INF , PT ;  /* 0x7f8000002400780b */ /* 0x000fe40003f1c200 */
[----:B------:R-:W-:-:S04]  /*af00*/  ISETP.LT.U32.AND P1, PT, R41, R18, PT ;  /* 0x000000122900720c */ /* 0x000fc80003f21070 */
[----:B------:R-:W-:-:S08]  /*af10*/  ISETP.LT.OR.EX P0, PT, R42, RZ, !P0, P1 ;  /* 0x000000ff2a00720c */ /* 0x000fd00004701710 */
.L_x_5050:
[----:B------:R-:W-:Y:S05]  /*af20*/  BSYNC B1 ;  /* 0x0000000000017941 */ /* 0x000fea0003800000 */
.L_x_5048:
        /* <DEDUP_REMOVED lines=16> */
.L_x_5052:
[----:B------:R-:W-:Y:S02]  /*b030*/  FSETP.GTU.FTZ.AND P0, PT, |R68|, +INF , PT ;  /* 0x7f8000004400780b */ /* 0x000fe40003f1c200 */
[----:B------:R-:W-:-:S04]  /*b040*/  ISETP.LT.U32.AND P1, PT, R38, R18, PT ;  /* 0x000000122600720c */ /* 0x000fc80003f21070 */
[----:B------:R-:W-:-:S08]  /*b050*/  ISETP.LT.OR.EX P0, PT, R39, RZ, !P0, P1 ;  /* 0x000000ff2700720c */ /* 0x000fd00004701710 */
.L_x_5053:
[----:B------:R-:W-:Y:S05]  /*b060*/  BSYNC B1 ;  /* 0x0000000000017941 */ /* 0x000fea0003800000 */
.L_x_5051:
        /* <DEDUP_REMOVED lines=16> */
.L_x_5055:
[----:B------:R-:W-:Y:S02]  /*b170*/  FSETP.GTU.FTZ.AND P0, PT, |R36|, +INF , PT ;  /* 0x7f8000002400780b */ /* 0x000fe40003f1c200 */
[----:B------:R-:W-:-:S04]  /*b180*/  ISETP.LT.U32.AND P1, PT, R33, R18, PT ;  /* 0x000000122100720c */ /* 0x000fc80003f21070 */
[----:B------:R-:W-:-:S08]  /*b190*/  ISETP.LT.OR.EX P0, PT, R34, RZ, !P0, P1 ;  /* 0x000000ff2200720c */ /* 0x000fd00004701710 */
.L_x_5056:
[----:B------:R-:W-:Y:S05]  /*b1a0*/  BSYNC B1 ;  /* 0x0000000000017941 */ /* 0x000fea0003800000 */
.L_x_5054:
        /* <DEDUP_REMOVED lines=16> */
.L_x_5058:
[----:B------:R-:W-:Y:S02]  /*b2b0*/  FSETP.GTU.FTZ.AND P0, PT, |R59|, +INF , PT ;  /* 0x7f8000003b00780b */ /* 0x000fe40003f1c200 */
[----:B------:R-:W-:-:S04]  /*b2c0*/  ISETP.LT.U32.AND P1, PT, R30, R18, PT ;  /* 0x000000121e00720c */ /* 0x000fc80003f21070 */
[----:B------:R-:W-:-:S08]  /*b2d0*/  ISETP.LT.OR.EX P0, PT, R31, RZ, !P0, P1 ;  /* 0x000000ff1f00720c */ /* 0x000fd00004701710 */
.L_x_5059:
[----:B------:R-:W-:Y:S05]  /*b2e0*/  BSYNC B1 ;  /* 0x0000000000017941 */ /* 0x000fea0003800000 */
.L_x_5057:
        /* <DEDUP_REMOVED lines=19> */
.L_x_5061:
[----:B------:R-:W-:Y:S02]  /*b420*/  FSETP.GTU.FTZ.AND P0, PT, |R72|, +INF , PT ;  /* 0x7f8000004800780b */ /* 0x000fe40003f1c200 */
[----:B------:R-:W-:-:S04]  /*b430*/  ISETP.LT.U32.AND P1, PT, R27, R3, PT ;  /* 0x000000031b00720c */ /* 0x000fc80003f21070 */
[----:B------:R-:W-:-:S08]  /*b440*/  ISETP.LT.OR.EX P0, PT, R28, RZ, !P0, P1 ;  /* 0x000000ff1c00720c */ /* 0x000fd00004701710 */
.L_x_5062:
[----:B------:R-:W-:Y:S05]  /*b450*/  BSYNC B1 ;  /* 0x0000000000017941 */ /* 0x000fea0003800000 */
.L_x_5060:
        /* <DEDUP_REMOVED lines=16> */
.L_x_5064:
[----:B------:R-:W-:Y:S02]  /*b560*/  FSETP.GTU.FTZ.AND P0, PT, |R73|, +INF , PT ;  /* 0x7f8000004900780b */ /* 0x000fe40003f1c200 */
[----:B------:R-:W-:-:S04]  /*b570*/  ISETP.LT.U32.AND P1, PT, R24, R3, PT ;  /* 0x000000031800720c */ /* 0x000fc80003f21070 */
[----:B------:R-:W-:-:S08]  /*b580*/  ISETP.LT.OR.EX P0, PT, R25, RZ, !P0, P1 ;  /* 0x000000ff1900720c */ /* 0x000fd00004701710 */
.L_x_5065:
[----:B------:R-:W-:Y:S05]  /*b590*/  BSYNC B1 ;  /* 0x0000000000017941 */ /* 0x000fea0003800000 */
.L_x_5063:
        /* <DEDUP_REMOVED lines=16> */
.L_x_5067:
[----:B------:R-:W-:Y:S02]  /*b6a0*/  FSETP.GTU.FTZ.AND P0, PT, |R74|, +INF , PT ;  /* 0x7f8000004a00780b */ /* 0x000fe40003f1c200 */
[----:B------:R-:W-:-:S04]  /*b6b0*/  ISETP.LT.U32.AND P1, PT, R21, R3, PT ;  /* 0x000000031500720c */ /* 0x000fc80003f21070 */
[----:B------:R-:W-:-:S08]  /*b6c0*/  ISETP.LT.OR.EX P0, PT, R22, RZ, !P0, P1 ;  /* 0x000000ff1600720c */ /* 0x000fd00004701710 */
.L_x_5068:
[----:B------:R-:W-:Y:S05]  /*b6d0*/  BSYNC B1 ;  /* 0x0000000000017941 */ /* 0x000fea0003800000 */
.L_x_5066:
        /* <DEDUP_REMOVED lines=16> */
.L_x_5070:
[----:B------:R-:W-:Y:S02]  /*b7e0*/  FSETP.GTU.FTZ.AND P0, PT, |R75|, +INF , PT ;  /* 0x7f8000004b00780b */ /* 0x000fe40003f1c200 */
[----:B------:R-:W-:-:S04]  /*b7f0*/  ISETP.LT.U32.AND P1, PT, R14, R3, PT ;  /* 0x000000030e00720c */ /* 0x000fc80003f21070 */
[----:B------:R-:W-:-:S08]  /*b800*/  ISETP.LT.OR.EX P0, PT, R15, RZ, !P0, P1 ;  /* 0x000000ff0f00720c */ /* 0x000fd00004701710 */
.L_x_5071:
[----:B------:R-:W-:Y:S05]  /*b810*/  BSYNC B1 ;  /* 0x0000000000017941 */ /* 0x000fea0003800000 */
.L_x_5069:
        /* <DEDUP_REMOVED lines=19> */
.L_x_5073:
[----:B------:R-:W-:Y:S02]  /*b950*/  FSETP.GTU.FTZ.AND P0, PT, |R64|, +INF , PT ;  /* 0x7f8000004000780b */ /* 0x000fe40003f1c200 */
[----:B------:R-:W-:-:S04]  /*b960*/  ISETP.LT.U32.AND P1, PT, R9, R18, PT ;  /* 0x000000120900720c */ /* 0x000fc80003f21070 */
[----:B------:R-:W-:-:S08]  /*b970*/  ISETP.LT.OR.EX P0, PT, R10, RZ, !P0, P1 ;  /* 0x000000ff0a00720c */ /* 0x000fd00004701710 */
.L_x_5074:
[----:B------:R-:W-:Y:S05]  /*b980*/  BSYNC B1 ;  /* 0x0000000000017941 */ /* 0x000fea0003800000 */
.L_x_5072:
        /* <DEDUP_REMOVED lines=16> */
.L_x_5076:
[----:B------:R-:W-:Y:S02]  /*ba90*/  FSETP.GTU.FTZ.AND P0, PT, |R19|, +INF , PT ;  /* 0x7f8000001300780b */ /* 0x000fe40003f1c200 */
[----:B------:R-:W-:-:S04]  /*baa0*/  ISETP.LT.U32.AND P1, PT, R5, R18, PT ;  /* 0x000000120500720c */ /* 0x000fc80003f21070 */
[----:B------:R-:W-:-:S08]  /*bab0*/  ISETP.LT.OR.EX P0, PT, R6, RZ, !P0, P1 ;  /* 0x000000ff0600720c */ /* 0x000fd00004701710 */
.L_x_5077:
[----:B------:R-:W-:Y:S05]  /*bac0*/  BSYNC B1 ;  /* 0x0000000000017941 */ /* 0x000fea0003800000 */
.L_x_5075:
        /* <DEDUP_REMOVED lines=16> */
.L_x_5079:
[----:B------:R-:W-:Y:S02]  /*bbd0*/  FSETP.GTU.FTZ.AND P0, PT, |R36|, +INF , PT ;  /* 0x7f8000002400780b */ /* 0x000fe40003f1c200 */
[----:B------:R-:W-:-:S04]  /*bbe0*/  ISETP.LT.U32.AND P1, PT, R0, R18, PT ;  /* 0x000000120000720c */ /* 0x000fc80003f21070 */
[----:B------:R-:W-:-:S08]  /*bbf0*/  ISETP.LT.OR.EX P0, PT, R4, RZ, !P0, P1 ;  /* 0x000000ff0400720c */ /* 0x000fd00004701710 */
.L_x_5080:
[----:B------:R-:W-:Y:S05]  /*bc00*/  BSYNC B1 ;  /* 0x0000000000017941 */ /* 0x000fea0003800000 */
.L_x_5078:
        /* <DEDUP_REMOVED lines=16> */
.L_x_5082:
[----:B------:R-:W-:Y:S02]  /*bd10*/  FSETP.GTU.FTZ.AND P0, PT, |R36|, +INF , PT ;  /* 0x7f8000002400780b */ /* 0x000fe40003f1c200 */
[----:B------:R-:W-:-:S04]  /*bd20*/  ISETP.LT.U32.AND P1, PT, R11, R18, PT ;  /* 0x000000120b00720c */ /* 0x000fc80003f21070 */
[----:B------:R-:W-:-:S08]  /*bd30*/  ISETP.LT.OR.EX P0, PT, R12, RZ, !P0, P1 ;  /* 0x000000ff0c00720c */ /* 0x000fd00004701710 */
.L_x_5083:
[----:B------:R-:W-:Y:S05]  /*bd40*/  BSYNC B1 ;  /* 0x0000000000017941 */ /* 0x000fea0003800000 */
.L_x_5081:
[----:B------:R-:W-:Y:S02]  /*bd50*/  FSEL R7, R7, R36, P0 ;  /* 0x0000002407077208 */ /* 0x000fe40000000000 */
[----:B------:R-:W-:Y:S02]  /*bd60*/  SEL R11, R11, R18, P0 ;  /* 0x000000120b0b7207 */ /* 0x000fe40000000000 */
[----:B------:R-:W-:Y:S02]  /*bd70*/  SEL R12, R12, RZ, P0 ;  /* 0x000000ff0c0c7207 */ /* 0x000fe40000000000 */
.L_x_5035:
[----:B------:R-:W-:Y:S05]  /*bd80*/  BSYNC B0 ;  /* 0x0000000000007941 */ /* 0x000fea0003800000 */
.L_x_5034:
        /* <DEDUP_REMOVED lines=12> */
.L_x_5085:
[----:B------:R-:W-:Y:S02]  /*be50*/  FSETP.GTU.FTZ.AND P0, PT, |R43|, +INF , PT ;  /* 0x7f8000002b00780b */ /* 0x000fe40003f1c200 */
[----:B------:R-:W-:-:S04]  /*be60*/  ISETP.LT.U32.AND P1, PT, R56, R41, PT ;  /* 0x000000293800720c */ /* 0x000fc80003f21070 */
[----:B------:R-:W-:-:S08]  /*be70*/  ISETP.LT.OR.EX P0, PT, R51, R42, !P0, P1 ;  /* 0x0000002a3300720c */ /* 0x000fd00004701710 */
.L_x_5086:
[----:B------:R-:W-:Y:S05]  /*be80*/  BSYNC B0 ;  /* 0x0000000000007941 */ /* 0x000fea0003800000 */
.L_x_5084:
        /* <DEDUP_REMOVED lines=15> */
.L_x_5088:
[----:B------:R-:W-:Y:S02]  /*bf80*/  FSETP.GTU.FTZ.AND P0, PT, |R40|, +INF , PT ;  /* 0x7f8000002800780b */ /* 0x000fe40003f1c200 */
[----:B------:R-:W-:-:S04]  /*bf90*/  ISETP.LT.U32.AND P1, PT, R52, R38, PT ;  /* 0x000000263400720c */ /* 0x000fc80003f21070 */
[----:B------:R-:W-:-:S08]  /*bfa0*/  ISETP.LT.OR.EX P0, PT, R54, R39, !P0, P1 ;  /* 0x000000273600720c */ /* 0x000fd00004701710 */
.L_x_5089:
[----:B------:R-:W-:Y:S05]  /*bfb0*/  BSYNC B0 ;  /* 0x0000000000007941 */ /* 0x000fea0003800000 */
.L_x_5087:
        /* <DEDUP_REMOVED lines=15> */
.L_x_5091:
[----:B------:R-:W-:Y:S02]  /*c0b0*/  FSETP.GTU.FTZ.AND P0, PT, |R35|, +INF , PT ;  /* 0x7f8000002300780b */ /* 0x000fe40003f1c200 */
[----:B------:R-:W-:-:S04]  /*c0c0*/  ISETP.LT.U32.AND P1, PT, R48, R33, PT ;  /* 0x000000213000720c */ /* 0x000fc80003f21070 */
[----:B------:R-:W-:-:S08]  /*c0d0*/  ISETP.LT.OR.EX P0, PT, R47, R34, !P0, P1 ;  /* 0x000000222f00720c */ /* 0x000fd00004701710 */
.L_x_5092:
[----:B------:R-:W-:Y:S05]  /*c0e0*/  BSYNC B0 ;  /* 0x0000000000007941 */ /* 0x000fea0003800000 */
.L_x_5090:
        /* <DEDUP_REMOVED lines=15> */
.L_x_5094:
[----:B------:R-:W-:Y:S02]  /*c1e0*/  FSETP.GTU.FTZ.AND P0, PT, |R32|, +INF , PT ;  /* 0x7f8000002000780b */ /* 0x000fe40003f1c200 */
[----:B------:R-:W-:-:S04]  /*c1f0*/  ISETP.LT.U32.AND P1, PT, R44, R30, PT ;  /* 0x0000001e2c00720c */ /* 0x000fc80003f21070 */
[----:B------:R-:W-:-:S08]  /*c200*/  ISETP.LT.OR.EX P0, PT, R46, R31, !P0, P1 ;  /* 0x0000001f2e00720c */ /* 0x000fd00004701710 */
.L_x_5095:
[----:B------:R-:W-:Y:S05]  /*c210*/  BSYNC B0 ;  /* 0x0000000000007941 */ /* 0x000fea0003800000 */
.L_x_5093:
        /* <DEDUP_REMOVED lines=15> */
.L_x_5097:
[----:B------:R-:W-:Y:S02]  /*c310*/  FSETP.GTU.FTZ.AND P0, PT, |R29|, +INF , PT ;  /* 0x7f8000001d00780b */ /* 0x000fe40003f1c200 */
[----:B------:R-:W-:-:S04]  /*c320*/  ISETP.LT.U32.AND P1, PT, R56, R27, PT ;  /* 0x0000001b3800720c */ /* 0x000fc80003f21070 */
[----:B------:R-:W-:-:S08]  /*c330*/  ISETP.LT.OR.EX P0, PT, R51, R28, !P0, P1 ;  /* 0x0000001c3300720c */ /* 0x000fd00004701710 */
.L_x_5098:
[----:B------:R-:W-:Y:S05]  /*c340*/  BSYNC B0 ;  /* 0x0000000000007941 */ /* 0x000fea0003800000 */
.L_x_5096:
        /* <DEDUP_REMOVED lines=15> */
.L_x_5100:
[----:B------:R-:W-:Y:S02]  /*c440*/  FSETP.GTU.FTZ.AND P0, PT, |R26|, +INF , PT ;  /* 0x7f8000001a00780b */ /* 0x000fe40003f1c200 */
[----:B------:R-:W-:-:S04]  /*c450*/  ISETP.LT.U32.AND P1, PT, R19, R24, PT ;  /* 0x000000181300720c */ /* 0x000fc80003f21070 */
[----:B------:R-:W-:-:S08]  /*c460*/  ISETP.LT.OR.EX P0, PT, R54, R25, !P0, P1 ;  /* 0x000000193600720c */ /* 0x000fd00004701710 */
.L_x_5101:
[----:B------:R-:W-:Y:S05]  /*c470*/  BSYNC B0 ;  /* 0x0000000000007941 */ /* 0x000fea0003800000 */
.L_x_5099:
        /* <DEDUP_REMOVED lines=15> */
.L_x_5103:
[----:B------:R-:W-:Y:S02]  /*c570*/  FSETP.GTU.FTZ.AND P0, PT, |R23|, +INF , PT ;  /* 0x7f8000001700780b */ /* 0x000fe40003f1c200 */
[----:B------:R-:W-:-:S04]  /*c580*/  ISETP.LT.U32.AND P1, PT, R48, R21, PT ;  /* 0x000000153000720c */ /* 0x000fc80003f21070 */
[----:B------:R-:W-:-:S08]  /*c590*/  ISETP.LT.OR.EX P0, PT, R47, R22, !P0, P1 ;  /* 0x000000162f00720c */ /* 0x000fd00004701710 */
.L_x_5104:
[----:B------:R-:W-:Y:S05]  /*c5a0*/  BSYNC B0 ;  /* 0x0000000000007941 */ /* 0x000fea0003800000 */
.L_x_5102:
        /* <DEDUP_REMOVED lines=15> */
.L_x_5106:
[----:B------:R-:W-:Y:S02]  /*c6a0*/  FSETP.GTU.FTZ.AND P0, PT, |R20|, +INF , PT ;  /* 0x7f8000001400780b */ /* 0x000fe40003f1c200 */
[----:B------:R-:W-:-:S04]  /*c6b0*/  ISETP.LT.U32.AND P1, PT, R33, R14, PT ;  /* 0x0000000e2100720c */ /* 0x000fc80003f21070 */
[----:B------:R-:W-:-:S08]  /*c6c0*/  ISETP.LT.OR.EX P0, PT, R46, R15, !P0, P1 ;  /* 0x0000000f2e00720c */ /* 0x000fd00004701710 */
.L_x_5107:
[----:B------:R-:W-:Y:S05]  /*c6d0*/  BSYNC B0 ;  /* 0x0000000000007941 */ /* 0x000fea0003800000 */
.L_x_5105:
        /* <DEDUP_REMOVED lines=15> */
.L_x_5109:
[----:B------:R-:W-:Y:S02]  /*c7d0*/  FSETP.GTU.FTZ.AND P0, PT, |R13|, +INF , PT ;  /* 0x7f8000000d00780b */ /* 0x000fe40003f1c200 */
[----:B------:R-:W-:-:S04]  /*c7e0*/  ISETP.LT.U32.AND P1, PT, R56, R9, PT ;  /* 0x000000093800720c */ /* 0x000fc80003f21070 */
[----:B------:R-:W-:-:S08]  /*c7f0*/  ISETP.LT.OR.EX P0, PT, R51, R10, !P0, P1 ;  /* 0x0000000a3300720c */ /* 0x000fd00004701710 */
.L_x_5110:
[----:B------:R-:W-:Y:S05]  /*c800*/  BSYNC B0 ;  /* 0x0000000000007941 */ /* 0x000fea0003800000 */
.L_x_5108:
        /* <DEDUP_REMOVED lines=15> */
.L_x_5112:
[----:B------:R-:W-:Y:S02]  /*c900*/  FSETP.GTU.FTZ.AND P0, PT, |R8|, +INF , PT ;  /* 0x7f8000000800780b */ /* 0x000fe40003f1c200 */
[----:B------:R-:W-:-:S04]  /*c910*/  ISETP.LT.U32.AND P1, PT, R24, R5, PT ;  /* 0x000000051800720c */ /* 0x000fc80003f21070 */
[----:B------:R-:W-:-:S08]  /*c920*/  ISETP.LT.OR.EX P0, PT, R25, R6, !P0, P1 ;  /* 0x000000061900720c */ /* 0x000fd00004701710 */
.L_x_5113:
[----:B------:R-:W-:Y:S05]  /*c930*/  BSYNC B0 ;  /* 0x0000000000007941 */ /* 0x000fea0003800000 */
.L_x_5111:
        /* <DEDUP_REMOVED lines=15> */
.L_x_5115:
[----:B------:R-:W-:Y:S02]  /*ca30*/  FSETP.GTU.FTZ.AND P0, PT, |R53|, +INF , PT ;  /* 0x7f8000003500780b */ /* 0x000fe40003f1c200 */
[----:B------:R-:W-:-:S04]  /*ca40*/  ISETP.LT.U32.AND P1, PT, R21, R0, PT ;  /* 0x000000001500720c */ /* 0x000fc80003f21070 */
[----:B------:R-:W-:-:S08]  /*ca50*/  ISETP.LT.OR.EX P0, PT, R19, R4, !P0, P1 ;  /* 0x000000041300720c */ /* 0x000fd00004701710 */
.L_x_5116:
[----:B------:R-:W-:Y:S05]  /*ca60*/  BSYNC B0 ;  /* 0x0000000000007941 */ /* 0x000fea0003800000 */
.L_x_5114:
        /* <DEDUP_REMOVED lines=15> */
.L_x_5118:
[----:B------:R-:W-:Y:S02]  /*cb60*/  FSETP.GTU.FTZ.AND P0, PT, |R7|, +INF , PT ;  /* 0x7f8000000700780b */ /* 0x000fe40003f1c200 */
[----:B------:R-:W-:-:S04]  /*cb70*/  ISETP.LT.U32.AND P1, PT, R14, R11, PT ;  /* 0x0000000b0e00720c */ /* 0x000fc80003f21070 */
[----:B------:R-:W-:-:S08]  /*cb80*/  ISETP.LT.OR.EX P0, PT, R15, R12, !P0, P1 ;  /* 0x0000000c0f00720c */ /* 0x000fd00004701710 */
.L_x_5119:
[----:B------:R-:W-:Y:S05]  /*cb90*/  BSYNC B0 ;  /* 0x0000000000007941 */ /* 0x000fea0003800000 */
.L_x_5117:
[----:B------:R-:W-:Y:S02]  /*cba0*/  SEL R10, R14, R11, P0 ;  /* 0x0000000b0e0a7207 */ /* 0x000fe40000000000 */
[----:B------:R-:W-:Y:S02]  /*cbb0*/  SEL R11, R15, R12, P0 ;  /* 0x0000000c0f0b7207 */ /* 0x000fe40000000000 */
[----:B------:R-:W-:Y:S01]  /*cbc0*/  FSEL R59, R20, R7, P0 ;  /* 0x00000007143b7208 */ /* 0x000fe20000000000 */
[----:B------:R-:W-:Y:S05]  /*cbd0*/  BRA `(.L_x_4941) ;  /* 0x0000837000007947 */ /* 0x000fea0003800000 */
.L_x_4975:
        /* <DEDUP_REMOVED lines=93> */
.L_x_5167:
        /* <DEDUP_REMOVED lines=14> */
[--C-:B------:R-:W-:Y:S02]  /*d290*/  IMAD.WIDE.U32 R36, R37, 0x8, R18.reuse ;  /* 0x0000000825247825 */ /* 0x100fe400078e0012 */
[----:B------:R-:W3:Y:S02]  /*d2a0*/  LDG.E.64 R34, [R34.64] ;  /* 0x0000002422227981 */ /* 0x000ee4000c1e1b00 */
[----:B------:R-:W-:Y:S02]  /*d2b0*/  IMAD.WIDE.U32 R38, R39, 0x8, R18 ;  /* 0x0000000827267825 */ /* 0x000fe400078e0012 */
[----:B------:R-:W4:Y:S04]  /*d2c0*/  LDG.E.64 R36, [R36.64] ;  /* 0x0000002424247981 */ /* 0x000f28000c1e1b00 */
[----:B------:R-:W5:Y:S01]  /*d2d0*/  LDG.E.64 R38, [R38.64] ;  /* 0x0000002426267981 */ /* 0x000f62000c1e1b00 */
[----:B------:R-:W-:Y:S01]  /*d2e0*/  FSETP.GTU.FTZ.AND P1, PT, |R57|, +INF , PT ;  /* 0x7f8000003900780b */ /* 0x000fe20003f3c200 */
[----:B------:R-:W-:-:S12]  /*d2f0*/  BSSY B1, `(.L_x_5122) ;  /* 0x000002c000017945 */ /* 0x000fd80003800000 */
[----:B------:R-:W-:-:S04]  /*d300*/  @!P1 ISETP.GE.U32.AND P0, PT, R62, R3, PT ;  /* 0x000000033e00920c */ /* 0x000fc80003f06070 */
[----:B------:R-:W-:Y:S02]  /*d310*/  @!P1 ISETP.GE.AND.EX P0, PT, R64, RZ, PT, P0 ;  /* 0x000000ff4000920c */ /* 0x000fe40003f06300 */
[--C-:B--2---:R-:W-:Y:S02]  /*d320*/  PRMT R70, RZ, 0x5410, R32.reuse ;  /* 0x00005410ff467816 */ /* 0x104fe40000000020 */
[----:B------:R-:W-:Y:S02]  /*d330*/  PRMT R68, R68, 0x7610, R32 ;  /* 0x0000761044447816 */ /* 0x000fe40000000020 */
[CC--:B------:R-:W-:Y:S02]  /*d340*/  FSETP.NEU.OR P3, PT, R57.reuse, R70.reuse, P1 ;  /* 0x000000463900720b */ /* 0x0c0fe40000f6d400 */
[----:B------:R-:W-:Y:S02]  /*d350*/  @!P1 FSETP.GEU.FTZ.AND P2, PT, R57, R70, PT ;  /* 0x000000463900920b */ /* 0x000fe40003f5e000 */
[----:B------:R-:W-:-:S02]  /*d360*/  PRMT R69, R69, 0x5410, R33 ;  /* 0x0000541045457816 */ /* 0x000fc40000000021 */
[----:B------:R-:W-:Y:S02]  /*d370*/  @!P1 SEL R67, RZ, 0xffffffff, P2 ;  /* 0xffffffffff439807 */ /* 0x000fe40001000000 */
[----:B------:R-:W-:Y:S02]  /*d380*/  @P1 FSETP.GTU.FTZ.AND P2, PT, |R70|, +INF , PT ;  /* 0x7f8000004600180b */ /* 0x000fe40003f5c200 */
[----:B------:R-:W-:Y:S02]  /*d390*/  PRMT R71, R71, 0x7610, R33 ;  /* 0x0000761047477816 */ /* 0x000fe40000000021 */
[----:B------:R-:W-:Y:S02]  /*d3a0*/  PRMT R68, RZ, 0x7610, R68 ;  /* 0x00007610ff447816 */ /* 0x000fe40000000044 */
[----:B------:R-:W-:Y:S02]  /*d3b0*/  @!P3 SEL R67, RZ, 0xffffffff, P0 ;  /* 0xffffffffff43b807 */ /* 0x000fe40000000000 */
[----:B------:R-:W-:-:S02]  /*d3c0*/  @P1 ISETP.LT.U32.AND P3, PT, R62, R3, PT ;  /* 0x000000033e00120c */ /* 0x000fc40003f61070 */
[----:B------:R-:W-:Y:S02]  /*d3d0*/  @!P1 LOP3.LUT R67, R67, 0x1, RZ, 0xc0, !PT ;  /* 0x0000000143439812 */ /* 0x000fe400078ec0ff */
[----:B---3--:R-:W-:Y:S02]  /*d3e0*/  PRMT R73, R73, 0x7610, R34 ;  /* 0x0000761049497816 */ /* 0x008fe40000000022 */
[----:B------:R-:W-:Y:S02]  /*d3f0*/  @!P1 ISETP.EQ.U32.AND P0, PT, R67, 0x1, PT ;  /* 0x000000014300980c */ /* 0x000fe40003f02070 */
[----:B------:R-:W-:Y:S02]  /*d400*/  @P1 ISETP.LT.OR.EX P0, PT, R64, RZ, !P2, P3 ;  /* 0x000000ff4000120c */ /* 0x000fe40005701730 */
[----:B------:R-:W-:Y:S02]  /*d410*/  FSETP.GTU.FTZ.AND P1, PT, |R60|, +INF , PT ;  /* 0x7f8000003c00780b */ /* 0x000fe40003f3c200 */
[----:B----4-:R-:W-:-:S02]  /*d420*/  PRMT R67, R37, 0x5432, R32 ;  /* 0x0000543225437816 */ /* 0x010fc40000000020 */
[--C-:B------:R-:W-:Y:S02]  /*d430*/  PRMT R75, R75, 0x5410, R36.reuse ;  /* 0x000054104b4b7816 */ /* 0x100fe40000000024 */
[----:B------:R-:W-:Y:S02]  /*d440*/  PRMT R77, R77, 0x7610, R36 ;  /* 0x000076104d4d7816 */ /* 0x000fe40000000024 */
[----:B------:R-:W-:Y:S02]  /*d450*/  PRMT R76, R76, 0x5410, R37 ;  /* 0x000054104c4c7816 */ /* 0x000fe40000000025 */
[----:B------:R-:W-:Y:S02]  /*d460*/  PRMT R72, R72, 0x5410, R35 ;  /* 0x0000541048487816 */ /* 0x000fe40000000023 */
[----:B------:R-:W-:Y:S02]  /*d470*/  FSEL R57, R57, R70, P0 ;  /* 0x0000004639397208 */ /* 0x000fe40000000000 */
[----:B------:R-:W-:-:S02]  /*d480*/  PRMT R70, R70, 0x5410, R34 ;  /* 0x0000541046467816 */ /* 0x000fc40000000022 */
[----:B------:R-:W-:Y:S02]  /*d490*/  PRMT R74, R74, 0x7610, R35 ;  /* 0x000076104a4a7816 */ /* 0x000fe40000000023 */
[----:B-----5:R-:W-:Y:S02]  /*d4a0*/  PRMT R36, R36, 0x5410, R38 ;  /* 0x0000541024247816 */ /* 0x020fe40000000026 */
        /* <DEDUP_REMOVED lines=13> */
.L_x_5123:
[----:B------:R-:W-:Y:S02]  /*d580*/  FSETP.GTU.FTZ.AND P0, PT, |R68|, +INF , PT ;  /* 0x7f8000004400780b */ /* 0x000fe40003f1c200 */
[----:B------:R-:W-:-:S04]  /*d590*/  ISETP.LT.U32.AND P1, PT, R58, R3, PT ;  /* 0x000000033a00720c */ /* 0x000fc80003f21070 */
[----:B------:R-:W-:-:S08]  /*d5a0*/  ISETP.LT.OR.EX P0, PT, R55, RZ, !P0, P1 ;  /* 0x000000ff3700720c */ /* 0x000fd00004701710 */
.L_x_5124:
[----:B------:R-:W-:Y:S05]  /*d5b0*/  BSYNC B1 ;  /* 0x0000000000017941 */ /* 0x000fea0003800000 */
.L_x_5122:
        /* <DEDUP_REMOVED lines=16> */
.L_x_5126:
[----:B------:R-:W-:Y:S02]  /*d6c0*/  FSETP.GTU.FTZ.AND P0, PT, |R69|, +INF , PT ;  /* 0x7f8000004500780b */ /* 0x000fe40003f1c200 */
[----:B------:R-:W-:-:S04]  /*d6d0*/  ISETP.LT.U32.AND P1, PT, R54, R3, PT ;  /* 0x000000033600720c */ /* 0x000fc80003f21070 */
[----:B------:R-:W-:-:S08]  /*d6e0*/  ISETP.LT.OR.EX P0, PT, R56, RZ, !P0, P1 ;  /* 0x000000ff3800720c */ /* 0x000fd00004701710 */
.L_x_5127:
[----:B------:R-:W-:Y:S05]  /*d6f0*/  BSYNC B1 ;  /* 0x0000000000017941 */ /* 0x000fea0003800000 */
.L_x_5125:
        /* <DEDUP_REMOVED lines=16> */
.L_x_5129:
[----:B------:R-:W-:Y:S02]  /*d800*/  FSETP.GTU.FTZ.AND P0, PT, |R71|, +INF , PT ;  /* 0x7f8000004700780b */ /* 0x000fe40003f1c200 */
[----:B------:R-:W-:-:S04]  /*d810*/  ISETP.LT.U32.AND P1, PT, R50, R3, PT ;  /* 0x000000033200720c */ /* 0x000fc80003f21070 */
[----:B------:R-:W-:-:S08]  /*d820*/  ISETP.LT.OR.EX P0, PT, R49, RZ, !P0, P1 ;  /* 0x000000ff3100720c */ /* 0x000fd00004701710 */
.L_x_5130:
[----:B------:R-:W-:Y:S05]  /*d830*/  BSYNC B1 ;  /* 0x0000000000017941 */ /* 0x000fea0003800000 */
.L_x_5128:
        /* <DEDUP_REMOVED lines=16> */
.L_x_5132:
[----:B------:R-:W-:Y:S02]  /*d940*/  FSETP.GTU.FTZ.AND P0, PT, |R70|, +INF , PT ;  /* 0x7f8000004600780b */ /* 0x000fe40003f1c200 */
[----:B------:R-:W-:-:S04]  /*d950*/  ISETP.LT.U32.AND P1, PT, R46, R61, PT ;  /* 0x0000003d2e00720c */ /* 0x000fc80003f21070 */
[----:B------:R-:W-:-:S08]  /*d960*/  ISETP.LT.OR.EX P0, PT, R47, RZ, !P0, P1 ;  /* 0x000000ff2f00720c */ /* 0x000fd00004701710 */
.L_x_5133:
[----:B------:R-:W-:Y:S05]  /*d970*/  BSYNC B1 ;  /* 0x0000000000017941 */ /* 0x000fea0003800000 */
.L_x_5131:
        /* <DEDUP_REMOVED lines=16> */
.L_x_5135:
[----:B------:R-:W-:Y:S02]  /*da80*/  FSETP.GTU.FTZ.AND P0, PT, |R73|, +INF , PT ;  /* 0x7f8000004900780b */ /* 0x000fe40003f1c200 */
[----:B------:R-:W-:-:S04]  /*da90*/  ISETP.LT.U32.AND P1, PT, R43, R61, PT ;  /* 0x0000003d2b00720c */ /* 0x000fc80003f21070 */
[----:B------:R-:W-:-:S08]  /*daa0*/  ISETP.LT.OR.EX P0, PT, R44, RZ, !P0, P1 ;  /* 0x000000ff2c00720c */ /* 0x000fd00004701710 */
.L_x_5136:
[----:B------:R-:W-:Y:S05]  /*dab0*/  BSYNC B1 ;  /* 0x0000000000017941 */ /* 0x000fea0003800000 */
.L_x_5134:
        /* <DEDUP_REMOVED lines=16> */
.L_x_5138:
[----:B------:R-:W-:Y:S02]  /*dbc0*/  FSETP.GTU.FTZ.AND P0, PT, |R72|, +INF , PT ;  /* 0x7f8000004800780b */ /* 0x000fe40003f1c200 */
[----:B------:R-:W-:-:S04]  /*dbd0*/  ISETP.LT.U32.AND P1, PT, R40, R61, PT ;  /* 0x0000003d2800720c */ /* 0x000fc80003f21070 */
[----:B------:R-:W-:-:S08]  /*dbe0*/  ISETP.LT.OR.EX P0, PT, R41, RZ, !P0, P1 ;  /* 0x000000ff2900720c */ /* 0x000fd00004701710 */
.L_x_5139:
[----:B------:R-:W-:Y:S05]  /*dbf0*/  BSYNC B1 ;  /* 0x0000000000017941 */ /* 0x000fea0003800000 */
.L_x_5137:
        /* <DEDUP_REMOVED lines=16> */
.L_x_5141:
[----:B------:R-:W-:Y:S02]  /*dd00*/  FSETP.GTU.FTZ.AND P0, PT, |R32|, +INF , PT ;  /* 0x7f8000002000780b */ /* 0x000fe40003f1c200 */
[----:B------:R-:W-:-:S04]  /*dd10*/  ISETP.LT.U32.AND P1, PT, R29, R61, PT ;  /* 0x0000003d1d00720c */ /* 0x000fc80003f21070 */
[----:B------:R-:W-:-:S08]  /*dd20*/  ISETP.LT.OR.EX P0, PT, R30, RZ, !P0, P1 ;  /* 0x000000ff1e00720c */ /* 0x000fd00004701710 */
.L_x_5142:
[----:B------:R-:W-:Y:S05]  /*dd30*/  BSYNC B1 ;  /* 0x0000000000017941 */ /* 0x000fea0003800000 */
.L_x_5140:
        /* <DEDUP_REMOVED lines=16> */
.L_x_5144:
[----:B------:R-:W-:Y:S02]  /*de40*/  FSETP.GTU.FTZ.AND P0, PT, |R3|, +INF , PT ;  /* 0x7f8000000300780b */ /* 0x000fe40003f1c200 */
[----:B------:R-:W-:-:S04]  /*de50*/  ISETP.LT.U32.AND P1, PT, R26, R63, PT ;  /* 0x0000003f1a00720c */ /* 0x000fc80003f21070 */
[----:B------:R-:W-:-:S08]  /*de60*/  ISETP.LT.OR.EX P0, PT, R27, RZ, !P0, P1 ;  /* 0x000000ff1b00720c */ /* 0x000fd00004701710 */
.L_x_5145:
[----:B------:R-:W-:Y:S05]  /*de70*/  BSYNC B1 ;  /* 0x0000000000017941 */ /* 0x000fea0003800000 */
.L_x_5143:
        /* <DEDUP_REMOVED lines=16> */
.L_x_5147:
[----:B------:R-:W-:Y:S02]  /*df80*/  FSETP.GTU.FTZ.AND P0, PT, |R32|, +INF , PT ;  /* 0x7f8000002000780b */ /* 0x000fe40003f1c200 */
[----:B------:R-:W-:-:S04]  /*df90*/  ISETP.LT.U32.AND P1, PT, R23, R63, PT ;  /* 0x0000003f1700720c */ /* 0x000fc80003f21070 */
[----:B------:R-:W-:-:S08]  /*dfa0*/  ISETP.LT.OR.EX P0, PT, R24, RZ, !P0, P1 ;  /* 0x000000ff1800720c */ /* 0x000fd00004701710 */
.L_x_5148:
[----:B------:R-:W-:Y:S05]  /*dfb0*/  BSYNC B1 ;  /* 0x0000000000017941 */ /* 0x000fea0003800000 */
.L_x_5146:
        /* <DEDUP_REMOVED lines=16> */
.L_x_5150:
[----:B------:R-:W-:Y:S02]  /*e0c0*/  FSETP.GTU.FTZ.AND P0, PT, |R3|, +INF , PT ;  /* 0x7f8000000300780b */ /* 0x000fe40003f1c200 */
[----:B------:R-:W-:-:S04]  /*e0d0*/  ISETP.LT.U32.AND P1, PT, R20, R63, PT ;  /* 0x0000003f1400720c */ /* 0x000fc80003f21070 */
[----:B------:R-:W-:-:S08]  /*e0e0*/  ISETP.LT.OR.EX P0, PT, R21, RZ, !P0, P1 ;  /* 0x000000ff1500720c */ /* 0x000fd00004701710 */
.L_x_5151:
[----:B------:R-:W-:Y:S05]  /*e0f0*/  BSYNC B1 ;  /* 0x0000000000017941 */ /* 0x000fea0003800000 */
.L_x_5149:
        /* <DEDUP_REMOVED lines=16> */
.L_x_5153:
[----:B------:R-:W-:Y:S02]  /*e200*/  FSETP.GTU.FTZ.AND P0, PT, |R32|, +INF , PT ;  /* 0x7f8000002000780b */ /* 0x000fe40003f1c200 */
[----:B------:R-:W-:-:S04]  /*e210*/  ISETP.LT.U32.AND P1, PT, R13, R63, PT ;  /* 0x0000003f0d00720c */ /* 0x000fc80003f21070 */
[----:B------:R-:W-:-:S08]  /*e220*/  ISETP.LT.OR.EX P0, PT, R14, RZ, !P0, P1 ;  /* 0x000000ff0e00720c */ /* 0x000fd00004701710 */
.L_x_5154:
[----:B------:R-:W-:Y:S05]  /*e230*/  BSYNC B1 ;  /* 0x0000000000017941 */ /* 0x000fea0003800000 */
.L_x_5152:
        /* <DEDUP_REMOVED lines=16> */
.L_x_5156:
[----:B------:R-:W-:Y:S02]  /*e340*/  FSETP.GTU.FTZ.AND P0, PT, |R36|, +INF , PT ;  /* 0x7f8000002400780b */ /* 0x000fe40003f1c200 */
[----:B------:R-:W-:-:S04]  /*e350*/  ISETP.LT.U32.AND P1, PT, R8, R65, PT ;  /* 0x000000410800720c */ /* 0x000fc80003f21070 */
[----:B------:R-:W-:-:S08]  /*e360*/  ISETP.LT.OR.EX P0, PT, R9, RZ, !P0, P1 ;  /* 0x000000ff0900720c */ /* 0x000fd00004701710 */
.L_x_5157:
[----:B------:R-:W-:Y:S05]  /*e370*/  BSYNC B1 ;  /* 0x0000000000017941 */ /* 0x000fea0003800000 */
.L_x_5155:
        /* <DEDUP_REMOVED lines=16> */
.L_x_5159:
[----:B------:R-:W-:Y:S02]  /*e480*/  FSETP.GTU.FTZ.AND P0, PT, |R38|, +INF , PT ;  /* 0x7f8000002600780b */ /* 0x000fe40003f1c200 */
[----:B------:R-:W-:-:S04]  /*e490*/  ISETP.LT.U32.AND P1, PT, R6, R65, PT ;  /* 0x000000410600720c */ /* 0x000fc80003f21070 */
[----:B------:R-:W-:-:S08]  /*e4a0*/  ISETP.LT.OR.EX P0, PT, R5, RZ, !P0, P1 ;  /* 0x000000ff0500720c */ /* 0x000fd00004701710 */
.L_x_5160:
[----:B------:R-:W-:Y:S05]  /*e4b0*/  BSYNC B1 ;  /* 0x0000000000017941 */ /* 0x000fea0003800000 */
.L_x_5158:
        /* <DEDUP_REMOVED lines=16> */
.L_x_5162:
[----:B------:R-:W-:Y:S02]  /*e5c0*/  FSETP.GTU.FTZ.AND P0, PT, |R37|, +INF , PT ;  /* 0x7f8000002500780b */ /* 0x000fe40003f1c200 */
[----:B------:R-:W-:-:S04]  /*e5d0*/  ISETP.LT.U32.AND P1, PT, R0, R65, PT ;  /* 0x000000410000720c */ /* 0x000fc80003f21070 */
[----:B------:R-:W-:-:S08]  /*e5e0*/  ISETP.LT.OR.EX P0, PT, R4, RZ, !P0, P1 ;  /* 0x000000ff0400720c */ /* 0x000fd00004701710 */
.L_x_5163:
[----:B------:R-:W-:Y:S05]  /*e5f0*/  BSYNC B1 ;  /* 0x0000000000017941 */ /* 0x000fea0003800000 */
.L_x_5161:
        /* <DEDUP_REMOVED lines=16> */
.L_x_5165:
[----:B------:R-:W-:Y:S02]  /*e700*/  FSETP.GTU.FTZ.AND P0, PT, |R32|, +INF , PT ;  /* 0x7f8000002000780b */ /* 0x000fe40003f1c200 */
[----:B------:R-:W-:-:S04]  /*e710*/  ISETP.LT.U32.AND P1, PT, R10, R65, PT ;  /* 0x000000410a00720c */ /* 0x000fc80003f21070 */
[----:B------:R-:W-:-:S08]  /*e720*/  ISETP.LT.OR.EX P0, PT, R11, RZ, !P0, P1 ;  /* 0x000000ff0b00720c */ /* 0x000fd00004701710 */
.L_x_5166:
[----:B------:R-:W-:Y:S05]  /*e730*/  BSYNC B1 ;  /* 0x0000000000017941 */ /* 0x000fea0003800000 */
.L_x_5164:
        /* <DEDUP_REMOVED lines=9> */
.L_x_5121:
[----:B------:R-:W-:Y:S05]  /*e7d0*/  BSYNC B0 ;  /* 0x0000000000007941 */ /* 0x000fea0003800000 */
.L_x_5120:
        /* <DEDUP_REMOVED lines=25> */
[----:B------:R-:W-:Y:S01]  /*e970*/  IADD3 R33, R35, c[0x0][0x184], RZ ;  /* 0x0000610023217a10 */ /* 0x000fe20007ffe0ff */
[----:B------:R-:W-:-:S03]  /*e980*/  IMAD R35, R66, R35, RZ ;  /* 0x0000002342237224 */ /* 0x000fc600078e02ff */
[----:B------:R-:W-:Y:S02]  /*e990*/  ISETP.GE.U32.AND P0, PT, R33, c[0x0][0x17c], PT ;  /* 0x00005f0021007a0c */ /* 0x000fe40003f06070 */
[----:B------:R-:W-:-:S05]  /*e9a0*/  SHF.R.U32.HI R35, RZ, 0x2, R35 ;  /* 0x00000002ff237819 */ /* 0x000fca0000011623 */
[----:B------:R-:W-:-:S06]  /*e9b0*/  IMAD.WIDE.U32 R34, R35, 0x8, R18 ;  /* 0x0000000823227825 */ /* 0x000fcc00078e0012 */
[----:B------:R-:W-:-:S05]  /*e9c0*/  @!P0 IMAD R33, R66, R33, RZ ;  /* 0x0000002142218224 */ /* 0x000fca00078e02ff */
[----:B------:R-:W-:-:S05]  /*e9d0*/  @!P0 SHF.R.U32.HI R33, RZ, 0x2, R33 ;  /* 0x00000002ff218819 */ /* 0x000fca0000011621 */
[----:B------:R-:W-:Y:S02]  /*e9e0*/  @!P0 IMAD.WIDE.U32 R32, R33, 0x8, R18 ;  /* 0x0000000821208825 */ /* 0x000fe400078e0012 */
[----:B------:R-:W2:Y:S04]  /*e9f0*/  LDG.E.64 R18, [R34.64] ;  /* 0x0000002422127981 */ /* 0x000ea8000c1e1b00 */
[----:B------:R-:W3:Y:S01]  /*ea00*/  @!P0 LDG.E.64 R32, [R32.64] ;  /* 0x0000002420208981 */ /* 0x000ee2000c1e1b00 */
[--C-:B--2---:R-:W-:Y:S02]  /*ea10*/  PRMT R75, R75, 0x5410, R18.reuse ;  /* 0x000054104b4b7816 */ /* 0x104fe40000000012 */
[----:B------:R-:W-:Y:S02]  /*ea20*/  PRMT R77, R77, 0x7610, R18 ;  /* 0x000076104d4d7816 */ /* 0x000fe40000000012 */
[----:B------:R-:W-:-:S02]  /*ea30*/  PRMT R76, R76, 0x5410, R19 ;  /* 0x000054104c4c7816 */ /* 0x000fc40000000013 */
[----:B------:R-:W-:Y:S02]  /*ea40*/  PRMT R67, R19, 0x7632, R67 ;  /* 0x0000763213437816 */ /* 0x000fe40000000043 */
[--C-:B---3--:R-:W-:Y:S02]  /*ea50*/  @!P0 PRMT R36, R36, 0x5410, R32.reuse ;  /* 0x0000541024248816 */ /* 0x108fe40000000020 */
[----:B------:R-:W-:Y:S02]  /*ea60*/  @!P0 PRMT R38, R38, 0x7610, R32 ;  /* 0x0000761026268816 */ /* 0x000fe40000000020 */
[--C-:B------:R-:W-:Y:S02]  /*ea70*/  @!P0 PRMT R37, R37, 0x5410, R33.reuse ;  /* 0x0000541025258816 */ /* 0x100fe40000000021 */
[----:B------:R-:W-:Y:S02]  /*ea80*/  @!P0 PRMT R39, R39, 0x7610, R33 ;  /* 0x0000761027278816 */ /* 0x000fe40000000021 */
.L_x_5169:
[----:B------:R-:W-:Y:S05]  /*ea90*/  BSYNC B0 ;  /* 0x0000000000007941 */ /* 0x000fea0003800000 */
.L_x_5168:
        /* <DEDUP_REMOVED lines=15> */
.L_x_5173:
[----:B------:R-:W-:Y:S02]  /*eb90*/  FSETP.GTU.FTZ.AND P0, PT, |R18|, +INF , PT ;  /* 0x7f8000001200780b */ /* 0x000fe40003f1c200 */
[----:B------:R-:W-:-:S04]  /*eba0*/  ISETP.LT.U32.AND P1, PT, R62, R3, PT ;  /* 0x000000033e00720c */ /* 0x000fc80003f21070 */
[----:B------:R-:W-:-:S08]  /*ebb0*/  ISETP.LT.OR.EX P0, PT, R64, RZ, !P0, P1 ;  /* 0x000000ff4000720c */ /* 0x000fd00004701710 */
.L_x_5174:
[----:B------:R-:W-:Y:S05]  /*ebc0*/  BSYNC B1 ;  /* 0x0000000000017941 */ /* 0x000fea0003800000 */
.L_x_5172:
        /* <DEDUP_REMOVED lines=16> */
.L_x_5176:
[----:B------:R-:W-:Y:S02]  /*ecd0*/  FSETP.GTU.FTZ.AND P0, PT, |R68|, +INF , PT ;  /* 0x7f8000004400780b */ /* 0x000fe40003f1c200 */
[----:B------:R-:W-:-:S04]  /*ece0*/  ISETP.LT.U32.AND P1, PT, R58, R3, PT ;  /* 0x000000033a00720c */ /* 0x000fc80003f21070 */
[----:B------:R-:W-:-:S08]  /*ecf0*/  ISETP.LT.OR.EX P0, PT, R55, RZ, !P0, P1 ;  /* 0x000000ff3700720c */ /* 0x000fd00004701710 */
.L_x_5177:
[----:B------:R-:W-:Y:S05]  /*ed00*/  BSYNC B1 ;  /* 0x0000000000017941 */ /* 0x000fea0003800000 */
.L_x_5175:
        /* <DEDUP_REMOVED lines=16> */
.L_x_5179:
[----:B------:R-:W-:Y:S02]  /*ee10*/  FSETP.GTU.FTZ.AND P0, PT, |R69|, +INF , PT ;  /* 0x7f8000004500780b */ /* 0x000fe40003f1c200 */
[----:B------:R-:W-:-:S04]  /*ee20*/  ISETP.LT.U32.AND P1, PT, R54, R3, PT ;  /* 0x000000033600720c */ /* 0x000fc80003f21070 */
[----:B------:R-:W-:-:S08]  /*ee30*/  ISETP.LT.OR.EX P0, PT, R56, RZ, !P0, P1 ;  /* 0x000000ff3800720c */ /* 0x000fd00004701710 */
.L_x_5180:
[----:B------:R-:W-:Y:S05]  /*ee40*/  BSYNC B1 ;  /* 0x0000000000017941 */ /* 0x000fea0003800000 */
.L_x_5178:
        /* <DEDUP_REMOVED lines=16> */
.L_x_5182:
[----:B------:R-:W-:Y:S02]  /*ef50*/  FSETP.GTU.FTZ.AND P0, PT, |R71|, +INF , PT ;  /* 0x7f8000004700780b */ /* 0x000fe40003f1c200 */
[----:B------:R-:W-:-:S04]  /*ef60*/  ISETP.LT.U32.AND P1, PT, R50, R3, PT ;  /* 0x000000033200720c */ /* 0x000fc80003f21070 */
[----:B------:R-:W-:-:S08]  /*ef70*/  ISETP.LT.OR.EX P0, PT, R49, RZ, !P0, P1 ;  /* 0x000000ff3100720c */ /* 0x000fd00004701710 */
.L_x_5183:
[----:B------:R-:W-:Y:S05]  /*ef80*/  BSYNC B1 ;  /* 0x0000000000017941 */ /* 0x000fea0003800000 */
.L_x_5181:
        /* <DEDUP_REMOVED lines=19> */
.L_x_5185:
[----:B------:R-:W-:Y:S02]  /*f0c0*/  FSETP.GTU.FTZ.AND P0, PT, |R70|, +INF , PT ;  /* 0x7f8000004600780b */ /* 0x000fe40003f1c200 */
[----:B------:R-:W-:-:S04]  /*f0d0*/  ISETP.LT.U32.AND P1, PT, R46, R18, PT ;  /* 0x000000122e00720c */ /* 0x000fc80003f21070 */
[----:B------:R-:W-:-:S08]  /*f0e0*/  ISETP.LT.OR.EX P0, PT, R47, RZ, !P0, P1 ;  /* 0x000000ff2f00720c */ /* 0x000fd00004701710 */
.L_x_5186:
[----:B------:R-:W-:Y:S05]  /*f0f0*/  BSYNC B1 ;  /* 0x0000000000017941 */ /* 0x000fea0003800000 */
.L_x_5184:
        /* <DEDUP_REMOVED lines=16> */
.L_x_5188:
[----:B------:R-:W-:Y:S02]  /*f200*/  FSETP.GTU.FTZ.AND P0, PT, |R73|, +INF , PT ;  /* 0x7f8000004900780b */ /* 0x000fe40003f1c200 */
[----:B------:R-:W-:-:S04]  /*f210*/  ISETP.LT.U32.AND P1, PT, R43, R18, PT ;  /* 0x000000122b00720c */ /* 0x000fc80003f21070 */
[----:B------:R-:W-:-:S08]  /*f220*/  ISETP.LT.OR.EX P0, PT, R44, RZ, !P0, P1 ;  /* 0x000000ff2c00720c */ /* 0x000fd00004701710 */
.L_x_5189:
[----:B------:R-:W-:Y:S05]  /*f230*/  BSYNC B1 ;  /* 0x0000000000017941 */ /* 0x000fea0003800000 */
.L_x_5187:
        /* <DEDUP_REMOVED lines=16> */
.L_x_5191:
[----:B------:R-:W-:Y:S02]  /*f340*/  FSETP.GTU.FTZ.AND P0, PT, |R72|, +INF , PT ;  /* 0x7f8000004800780b */ /* 0x000fe40003f1c200 */
[----:B------:R-:W-:-:S04]  /*f350*/  ISETP.LT.U32.AND P1, PT, R40, R18, PT ;  /* 0x000000122800720c */ /* 0x000fc80003f21070 */
[----:B------:R-:W-:-:S08]  /*f360*/  ISETP.LT.OR.EX P0, PT, R41, RZ, !P0, P1 ;  /* 0x000000ff2900720c */ /* 0x000fd00004701710 */
.L_x_5192:
[----:B------:R-:W-:Y:S05]  /*f370*/  BSYNC B1 ;  /* 0x0000000000017941 */ /* 0x000fea0003800000 */
.L_x_5190:
        /* <DEDUP_REMOVED lines=16> */
.L_x_5194:
[----:B------:R-:W-:Y:S02]  /*f480*/  FSETP.GTU.FTZ.AND P0, PT, |R74|, +INF , PT ;  /* 0x7f8000004a00780b */ /* 0x000fe40003f1c200 */
[----:B------:R-:W-:-:S04]  /*f490*/  ISETP.LT.U32.AND P1, PT, R29, R18, PT ;  /* 0x000000121d00720c */ /* 0x000fc80003f21070 */
[----:B------:R-:W-:-:S08]  /*f4a0*/  ISETP.LT.OR.EX P0, PT, R30, RZ, !P0, P1 ;  /* 0x000000ff1e00720c */ /* 0x000fd00004701710 */
.L_x_5195:
[----:B------:R-:W-:Y:S05]  /*f4b0*/  BSYNC B1 ;  /* 0x0000000000017941 */ /* 0x000fea0003800000 */
.L_x_5193:
        /* <DEDUP_REMOVED lines=19> */
.L_x_5197:
[----:B------:R-:W-:Y:S02]  /*f5f0*/  FSETP.GTU.FTZ.AND P0, PT, |R75|, +INF , PT ;  /* 0x7f8000004b00780b */ /* 0x000fe40003f1c200 */
[----:B------:R-:W-:-:S04]  /*f600*/  ISETP.LT.U32.AND P1, PT, R26, R3, PT ;  /* 0x000000031a00720c */ /* 0x000fc80003f21070 */
[----:B------:R-:W-:-:S08]  /*f610*/  ISETP.LT.OR.EX P0, PT, R27, RZ, !P0, P1 ;  /* 0x000000ff1b00720c */ /* 0x000fd00004701710 */
.L_x_5198:
[----:B------:R-:W-:Y:S05]  /*f620*/  BSYNC B1 ;  /* 0x0000000000017941 */ /* 0x000fea0003800000 */
.L_x_5196:
        /* <DEDUP_REMOVED lines=16> */
.L_x_5200:
[----:B------:R-:W-:Y:S02]  /*f730*/  FSETP.GTU.FTZ.AND P0, PT, |R77|, +INF , PT ;  /* 0x7f8000004d00780b */ /* 0x000fe40003f1c200 */
[----:B------:R-:W-:-:S04]  /*f740*/  ISETP.LT.U32.AND P1, PT, R23, R3, PT ;  /* 0x000000031700720c */ /* 0x000fc80003f21070 */
[----:B------:R-:W-:-:S08]  /*f750*/  ISETP.LT.OR.EX P0, PT, R24, RZ, !P0, P1 ;  /* 0x000000ff1800720c */ /* 0x000fd00004701710 */
.L_x_5201:
[----:B------:R-:W-:Y:S05]  /*f760*/  BSYNC B1 ;  /* 0x0000000000017941 */ /* 0x000fea0003800000 */
.L_x_5199:
        /* <DEDUP_REMOVED lines=16> */
.L_x_5203:
[----:B------:R-:W-:Y:S02]  /*f870*/  FSETP.GTU.FTZ.AND P0, PT, |R76|, +INF , PT ;  /* 0x7f8000004c00780b */ /* 0x000fe40003f1c200 */
[----:B------:R-:W-:-:S04]  /*f880*/  ISETP.LT.U32.AND P1, PT, R20, R3, PT ;  /* 0x000000031400720c */ /* 0x000fc80003f21070 */
[----:B------:R-:W-:-:S08]  /*f890*/  ISETP.LT.OR.EX P0, PT, R21, RZ, !P0, P1 ;  /* 0x000000ff1500720c */ /* 0x000fd00004701710 */
.L_x_5204:
[----:B------:R-:W-:Y:S05]  /*f8a0*/  BSYNC B1 ;  /* 0x0000000000017941 */ /* 0x000fea0003800000 */
.L_x_5202:
        /* <DEDUP_REMOVED lines=16> */
.L_x_5206:
[----:B------:R-:W-:Y:S02]  /*f9b0*/  FSETP.GTU.FTZ.AND P0, PT, |R32|, +INF , PT ;  /* 0x7f8000002000780b */ /* 0x000fe40003f1c200 */
[----:B------:R-:W-:-:S04]  /*f9c0*/  ISETP.LT.U32.AND P1, PT, R13, R3, PT ;  /* 0x000000030d00720c */ /* 0x000fc80003f21070 */
[----:B------:R-:W-:-:S08]  /*f9d0*/  ISETP.LT.OR.EX P0, PT, R14, RZ, !P0, P1 ;  /* 0x000000ff0e00720c */ /* 0x000fd00004701710 */
.L_x_5207:
[----:B------:R-:W-:Y:S05]  /*f9e0*/  BSYNC B1 ;  /* 0x0000000000017941 */ /* 0x000fea0003800000 */
.L_x_5205:
        /* <DEDUP_REMOVED lines=19> */
.L_x_5209:
[----:B------:R-:W-:Y:S02]  /*fb20*/  FSETP.GTU.FTZ.AND P0, PT, |R36|, +INF , PT ;  /* 0x7f8000002400780b */ /* 0x000fe40003f1c200 */
[----:B------:R-:W-:-:S04]  /*fb30*/  ISETP.LT.U32.AND P1, PT, R8, R19, PT ;  /* 0x000000130800720c */ /* 0x000fc80003f21070 */
[----:B------:R-:W-:-:S08]  /*fb40*/  ISETP.LT.OR.EX P0, PT, R9, RZ, !P0, P1 ;  /* 0x000000ff0900720c */ /* 0x000fd00004701710 */
.L_x_5210:
[----:B------:R-:W-:Y:S05]  /*fb50*/  BSYNC B1 ;  /* 0x0000000000017941 */ /* 0x000fea0003800000 */
.L_x_5208:
        /* <DEDUP_REMOVED lines=16> */
.L_x_5212:
[----:B------:R-:W-:Y:S02]  /*fc60*/  FSETP.GTU.FTZ.AND P0, PT, |R38|, +INF , PT ;  /* 0x7f8000002600780b */ /* 0x000fe40003f1c200 */
[----:B------:R-:W-:-:S04]  /*fc70*/  ISETP.LT.U32.AND P1, PT, R6, R19, PT ;  /* 0x000000130600720c */ /* 0x000fc80003f21070 */
[----:B------:R-:W-:-:S08]  /*fc80*/  ISETP.LT.OR.EX P0, PT, R5, RZ, !P0, P1 ;  /* 0x000000ff0500720c */ /* 0x000fd00004701710 */
.L_x_5213:
[----:B------:R-:W-:Y:S05]  /*fc90*/  BSYNC B1 ;  /* 0x0000000000017941 */ /* 0x000fea0003800000 */
.L_x_5211:
        /* <DEDUP_REMOVED lines=16> */
.L_x_5215:
[----:B------:R-:W-:Y:S02]  /*fda0*/  FSETP.GTU.FTZ.AND P0, PT, |R37|, +INF , PT ;  /* 0x7f8000002500780b */ /* 0x000fe40003f1c200 */
[----:B------:R-:W-:-:S04]  /*fdb0*/  ISETP.LT.U32.AND P1, PT, R0, R19, PT ;  /* 0x000000130000720c */ /* 0x000fc80003f21070 */
[----:B------:R-:W-:-:S08]  /*fdc0*/  ISETP.LT.OR.EX P0, PT, R4, RZ, !P0, P1 ;  /* 0x000000ff0400720c */ /* 0x000fd00004701710 */
.L_x_5216:
[----:B------:R-:W-:Y:S05]  /*fdd0*/  BSYNC B1 ;  /* 0x0000000000017941 */ /* 0x000fea0003800000 */
.L_x_5214:
        /* <DEDUP_REMOVED lines=16> */
.L_x_5218:
[----:B------:R-:W-:Y:S02]  /*fee0*/  FSETP.GTU.FTZ.AND P0, PT, |R39|, +INF , PT ;  /* 0x7f8000002700780b */ /* 0x000fe40003f1c200 */
[----:B------:R-:W-:-:S04]  /*fef0*/  ISETP.LT.U32.AND P1, PT, R10, R19, PT ;  /* 0x000000130a00720c */ /* 0x000fc80003f21070 */
[----:B------:R-:W-:-:S08]  /*ff00*/  ISETP.LT.OR.EX P0, PT, R11, RZ, !P0, P1 ;  /* 0x000000ff0b00720c */ /* 0x000fd00004701710 */
.L_x_5219:
[----:B------:R-:W-:Y:S05]  /*ff10*/  BSYNC B1 ;  /* 0x0000000000017941 */ /* 0x000fea0003800000 */
.L_x_5217:
[----:B------:R-:W-:Y:S02]  /*ff20*/  FSEL R59, R59, R39, P0 ;  /* 0x000000273b3b7208 */ /* 0x000fe40000000000 */
[----:B------:R-:W-:Y:S02]  /*ff30*/  SEL R10, R10, R19, P0 ;  /* 0x000000130a0a7207 */ /* 0x000fe40000000000 */
[----:B------:R-:W-:Y:S02]  /*ff40*/  SEL R11, R11, RZ, P0 ;  /* 0x000000ff0b0b7207 */ /* 0x000fe40000000000 */
.L_x_5171:
[----:B------:R-:W-:Y:S05]  /*ff50*/  BSYNC B0 ;  /* 0x0000000000007941 */ /* 0x000fea0003800000 */
.L_x_5170:
        /* <DEDUP_REMOVED lines=12> */
.L_x_5221:
[----:B------:R-:W-:Y:S02]  /*10020*/  FSETP.GTU.FTZ.AND P0, PT, |R48|, +INF , PT ;  /* 0x7f8000003000780b */ /* 0x000fe40003f1c200 */
[----:B------:R-:W-:-:S04]  /*10030*/  ISETP.LT.U32.AND P1, PT, R62, R46, PT ;  /* 0x0000002e3e00720c */ /* 0x000fc80003f21070 */
[----:B------:R-:W-:-:S08]  /*10040*/  ISETP.LT.OR.EX P0, PT, R64, R47, !P0, P1 ;  /* 0x0000002f4000720c */ /* 0x000fd00004701710 */
.L_x_5222:
[----:B------:R-:W-:Y:S05]  /*10050*/  BSYNC B0 ;  /* 0x0000000000007941 */ /* 0x000fea0003800000 */
.L_x_5220:
        /* <DEDUP_REMOVED lines=15> */
.L_x_5224:
[----:B------:R-:W-:Y:S02]  /*10150*/  FSETP.GTU.FTZ.AND P0, PT, |R45|, +INF , PT ;  /* 0x7f8000002d00780b */ /* 0x000fe40003f1c200 */
[----:B------:R-:W-:-:S04]  /*10160*/  ISETP.LT.U32.AND P1, PT, R58, R43, PT ;  /* 0x0000002b3a00720c */ /* 0x000fc80003f21070 */
[----:B------:R-:W-:-:S08]  /*10170*/  ISETP.LT.OR.EX P0, PT, R55, R44, !P0, P1 ;  /* 0x0000002c3700720c */ /* 0x000fd00004701710 */
.L_x_5225:
[----:B------:R-:W-:Y:S05]  /*10180*/  BSYNC B0 ;  /* 0x0000000000007941 */ /* 0x000fea0003800000 */
.L_x_5223:
        /* <DEDUP_REMOVED lines=15> */
.L_x_5227:
[----:B------:R-:W-:Y:S02]  /*10280*/  FSETP.GTU.FTZ.AND P0, PT, |R42|, +INF , PT ;  /* 0x7f8000002a00780b */ /* 0x000fe40003f1c200 */
[----:B------:R-:W-:-:S04]  /*10290*/  ISETP.LT.U32.AND P1, PT, R54, R40, PT ;  /* 0x000000283600720c */ /* 0x000fc80003f21070 */
[----:B------:R-:W-:-:S08]  /*102a0*/  ISETP.LT.OR.EX P0, PT, R56, R41, !P0, P1 ;  /* 0x000000293800720c */ /* 0x000fd00004701710 */
.L_x_5228:
[----:B------:R-:W-:Y:S05]  /*102b0*/  BSYNC B0 ;  /* 0x0000000000007941 */ /* 0x000fea0003800000 */
.L_x_5226:
        /* <DEDUP_REMOVED lines=15> */
.L_x_5230:
[----:B------:R-:W-:Y:S02]  /*103b0*/  FSETP.GTU.FTZ.AND P0, PT, |R31|, +INF , PT ;  /* 0x7f8000001f00780b */ /* 0x000fe40003f1c200 */
[----:B------:R-:W-:-:S04]  /*103c0*/  ISETP.LT.U32.AND P1, PT, R50, R29, PT ;  /* 0x0000001d3200720c */ /* 0x000fc80003f21070 */
[----:B------:R-:W-:-:S08]  /*103d0*/  ISETP.LT.OR.EX P0, PT, R49, R30, !P0, P1 ;  /* 0x0000001e3100720c */ /* 0x000fd00004701710 */
.L_x_5231:
[----:B------:R-:W-:Y:S05]  /*103e0*/  BSYNC B0 ;  /* 0x0000000000007941 */ /* 0x000fea0003800000 */
.L_x_5229:
        /* <DEDUP_REMOVED lines=15> */
.L_x_5233:
[----:B------:R-:W-:Y:S02]  /*104e0*/  FSETP.GTU.FTZ.AND P0, PT, |R28|, +INF , PT ;  /* 0x7f8000001c00780b */ /* 0x000fe40003f1c200 */
[----:B------:R-:W-:-:S04]  /*104f0*/  ISETP.LT.U32.AND P1, PT, R19, R26, PT ;  /* 0x0000001a1300720c */ /* 0x000fc80003f21070 */
[----:B------:R-:W-:-:S08]  /*10500*/  ISETP.LT.OR.EX P0, PT, R64, R27, !P0, P1 ;  /* 0x0000001b4000720c */ /* 0x000fd00004701710 */
.L_x_5234:
[----:B------:R-:W-:Y:S05]  /*10510*/  BSYNC B0 ;  /* 0x0000000000007941 */ /* 0x000fea0003800000 */
.L_x_5232:
        /* <DEDUP_REMOVED lines=15> */
.L_x_5236:
[----:B------:R-:W-:Y:S02]  /*10610*/  FSETP.GTU.FTZ.AND P0, PT, |R25|, +INF , PT ;  /* 0x7f8000001900780b */ /* 0x000fe40003f1c200 */
[----:B------:R-:W-:-:S04]  /*10620*/  ISETP.LT.U32.AND P1, PT, R58, R23, PT ;  /* 0x000000173a00720c */ /* 0x000fc80003f21070 */
[----:B------:R-:W-:-:S08]  /*10630*/  ISETP.LT.OR.EX P0, PT, R55, R24, !P0, P1 ;  /* 0x000000183700720c */ /* 0x000fd00004701710 */
.L_x_5237:
[----:B------:R-:W-:Y:S05]  /*10640*/  BSYNC B0 ;  /* 0x0000000000007941 */ /* 0x000fea0003800000 */
.L_x_5235:
        /* <DEDUP_REMOVED lines=15> */
.L_x_5239:
[----:B------:R-:W-:Y:S02]  /*10740*/  FSETP.GTU.FTZ.AND P0, PT, |R22|, +INF , PT ;  /* 0x7f8000001600780b */ /* 0x000fe40003f1c200 */
[----:B------:R-:W-:-:S04]  /*10750*/  ISETP.LT.U32.AND P1, PT, R33, R20, PT ;  /* 0x000000142100720c */ /* 0x000fc80003f21070 */
[----:B------:R-:W-:-:S08]  /*10760*/  ISETP.LT.OR.EX P0, PT, R56, R21, !P0, P1 ;  /* 0x000000153800720c */ /* 0x000fd00004701710 */
.L_x_5240:
[----:B------:R-:W-:Y:S05]  /*10770*/  BSYNC B0 ;  /* 0x0000000000007941 */ /* 0x000fea0003800000 */
.L_x_5238:
        /* <DEDUP_REMOVED lines=15> */
.L_x_5242:
[----:B------:R-:W-:Y:S02]  /*10870*/  FSETP.GTU.FTZ.AND P0, PT, |R15|, +INF , PT ;  /* 0x7f8000000f00780b */ /* 0x000fe40003f1c200 */
[----:B------:R-:W-:-:S04]  /*10880*/  ISETP.LT.U32.AND P1, PT, R50, R13, PT ;  /* 0x0000000d3200720c */ /* 0x000fc80003f21070 */
[----:B------:R-:W-:-:S08]  /*10890*/  ISETP.LT.OR.EX P0, PT, R49, R14, !P0, P1 ;  /* 0x0000000e3100720c */ /* 0x000fd00004701710 */
.L_x_5243:
[----:B------:R-:W-:Y:S05]  /*108a0*/  BSYNC B0 ;  /* 0x0000000000007941 */ /* 0x000fea0003800000 */
.L_x_5241:
        /* <DEDUP_REMOVED lines=15> */
.L_x_5245:
[----:B------:R-:W-:Y:S02]  /*109a0*/  FSETP.GTU.FTZ.AND P0, PT, |R12|, +INF , PT ;  /* 0x7f8000000c00780b */ /* 0x000fe40003f1c200 */
[----:B------:R-:W-:-:S04]  /*109b0*/  ISETP.LT.U32.AND P1, PT, R19, R8, PT ;  /* 0x000000081300720c */ /* 0x000fc80003f21070 */
[----:B------:R-:W-:-:S08]  /*109c0*/  ISETP.LT.OR.EX P0, PT, R64, R9, !P0, P1 ;  /* 0x000000094000720c */ /* 0x000fd00004701710 */
.L_x_5246:
[----:B------:R-:W-:Y:S05]  /*109d0*/  BSYNC B0 ;  /* 0x0000000000007941 */ /* 0x000fea0003800000 */
.L_x_5244:
        /* <DEDUP_REMOVED lines=15> */
.L_x_5248:
[----:B------:R-:W-:Y:S02]  /*10ad0*/  FSETP.GTU.FTZ.AND P0, PT, |R7|, +INF , PT ;  /* 0x7f8000000700780b */ /* 0x000fe40003f1c200 */
[----:B------:R-:W-:-:S04]  /*10ae0*/  ISETP.LT.U32.AND P1, PT, R23, R6, PT ;  /* 0x000000061700720c */ /* 0x000fc80003f21070 */
[----:B------:R-:W-:-:S08]  /*10af0*/  ISETP.LT.OR.EX P0, PT, R18, R5, !P0, P1 ;  /* 0x000000051200720c */ /* 0x000fd00004701710 */
.L_x_5249:
[----:B------:R-:W-:Y:S05]  /*10b00*/  BSYNC B0 ;  /* 0x0000000000007941 */ /* 0x000fea0003800000 */
.L_x_5247:
        /* <DEDUP_REMOVED lines=15> */
.L_x_5251:
[----:B------:R-:W-:Y:S02]  /*10c00*/  FSETP.GTU.FTZ.AND P0, PT, |R53|, +INF , PT ;  /* 0x7f8000003500780b */ /* 0x000fe40003f1c200 */
[----:B------:R-:W-:-:S04]  /*10c10*/  ISETP.LT.U32.AND P1, PT, R33, R0, PT ;  /* 0x000000002100720c */ /* 0x000fc80003f21070 */
[----:B------:R-:W-:-:S08]  /*10c20*/  ISETP.LT.OR.EX P0, PT, R21, R4, !P0, P1 ;  /* 0x000000041500720c */ /* 0x000fd00004701710 */
.L_x_5252:
[----:B------:R-:W-:Y:S05]  /*10c30*/  BSYNC B0 ;  /* 0x0000000000007941 */ /* 0x000fea0003800000 */
.L_x_5250:
        /* <DEDUP_REMOVED lines=15> */
.L_x_5254:
[----:B------:R-:W-:Y:S02]  /*10d30*/  FSETP.GTU.FTZ.AND P0, PT, |R59|, +INF , PT ;  /* 0x7f8000003b00780b */ /* 0x000fe40003f1c200 */
[----:B------:R-:W-:-:S04]  /*10d40*/  ISETP.LT.U32.AND P1, PT, R27, R10, PT ;  /* 0x0000000a1b00720c */ /* 0x000fc80003f21070 */
[----:B------:R-:W-:-:S08]  /*10d50*/  ISETP.LT.OR.EX P0, PT, R14, R11, !P0, P1 ;  /* 0x0000000b0e00720c */ /* 0x000fd00004701710 */
.L_x_5255:
[----:B------:R-:W-:Y:S05]  /*10d60*/  BSYNC B0 ;  /* 0x0000000000007941 */ /* 0x000fea0003800000 */
.L_x_5253:
[----:B------:R-:W-:Y:S02]  /*10d70*/  SEL R10, R27, R10, P0 ;  /* 0x0000000a1b0a7207 */ /* 0x000fe40000000000 */
[----:B------:R-:W-:Y:S02]  /*10d80*/  SEL R11, R14, R11, P0 ;  /* 0x0000000b0e0b7207 */ /* 0x000fe40000000000 */
[----:B------:R-:W-:Y:S01]  /*10d90*/  FSEL R59, R52, R59, P0 ;  /* 0x0000003b343b7208 */ /* 0x000fe20000000000 */
[----:B------:R-:W-:Y:S05]  /*10da0*/  BRA `(.L_x_4941) ;  /* 0x000041a000007947 */ /* 0x000fea0003800000 */
.L_x_4974:
        /* <DEDUP_REMOVED lines=98> */
.L_x_5303:
        /* <DEDUP_REMOVED lines=35> */
[----:B------:R-:W-:-:S02]  /*11600*/  PRMT R73, R73, 0x7610, R35 ;  /* 0x0000761049497816 */ /* 0x000fc40000000023 */
[--C-:B----4-:R-:W-:Y:S02]  /*11610*/  PRMT R35, R35, 0x5410, R36.reuse ;  /* 0x0000541023237816 */ /* 0x110fe40000000024 */
[----:B------:R-:W-:Y:S02]  /*11620*/  PRMT R74, R74, 0x7610, R36 ;  /* 0x000076104a4a7816 */ /* 0x000fe40000000024 */
[--C-:B------:R-:W-:Y:S02]  /*11630*/  PRMT R75, R75, 0x5410, R37.reuse ;  /* 0x000054104b4b7816 */ /* 0x100fe40000000025 */
[----:B------:R-:W-:Y:S02]  /*11640*/  PRMT R76, R76, 0x7610, R37 ;  /* 0x000076104c4c7816 */ /* 0x000fe40000000025 */
[----:B------:R-:W-:Y:S02]  /*11650*/  FSEL R56, R56, R69, P0 ;  /* 0x0000004538387208 */ /* 0x000fe40000000000 */
[----:B------:R-:W-:-:S02]  /*11660*/  PRMT R66, R66, 0x5410, R32 ;  /* 0x0000541042427816 */ /* 0x000fc40000000020 */
[--C-:B------:R-:W-:Y:S02]  /*11670*/  PRMT R69, R69, 0x5410, R34.reuse ;  /* 0x0000541045457816 */ /* 0x100fe40000000022 */
        /* <DEDUP_REMOVED lines=15> */
.L_x_5259:
[----:B------:R-:W-:Y:S02]  /*11770*/  FSETP.GTU.FTZ.AND P0, PT, |R67|, +INF , PT ;  /* 0x7f8000004300780b */ /* 0x000fe40003f1c200 */
[----:B------:R-:W-:-:S04]  /*11780*/  ISETP.LT.U32.AND P1, PT, R59, R0, PT ;  /* 0x000000003b00720c */ /* 0x000fc80003f21070 */
[----:B------:R-:W-:-:S08]  /*11790*/  ISETP.LT.OR.EX P0, PT, R54, RZ, !P0, P1 ;  /* 0x000000ff3600720c */ /* 0x000fd00004701710 */
.L_x_5260:
[----:B------:R-:W-:Y:S05]  /*117a0*/  BSYNC B1 ;  /* 0x0000000000017941 */ /* 0x000fea0003800000 */
.L_x_5258:
        /* <DEDUP_REMOVED lines=16> */
.L_x_5262:
[----:B------:R-:W-:Y:S02]  /*118b0*/  FSETP.GTU.FTZ.AND P0, PT, |R68|, +INF , PT ;  /* 0x7f8000004400780b */ /* 0x000fe40003f1c200 */
[----:B------:R-:W-:-:S04]  /*118c0*/  ISETP.LT.U32.AND P1, PT, R55, R0, PT ;  /* 0x000000003700720c */ /* 0x000fc80003f21070 */
[----:B------:R-:W-:-:S08]  /*118d0*/  ISETP.LT.OR.EX P0, PT, R57, RZ, !P0, P1 ;  /* 0x000000ff3900720c */ /* 0x000fd00004701710 */
.L_x_5263:
[----:B------:R-:W-:Y:S05]  /*118e0*/  BSYNC B1 ;  /* 0x0000000000017941 */ /* 0x000fea0003800000 */
.L_x_5261:
        /* <DEDUP_REMOVED lines=16> */
.L_x_5265:
[----:B------:R-:W-:Y:S02]  /*119f0*/  FSETP.GTU.FTZ.AND P0, PT, |R70|, +INF , PT ;  /* 0x7f8000004600780b */ /* 0x000fe40003f1c200 */
[----:B------:R-:W-:-:S04]  /*11a00*/  ISETP.LT.U32.AND P1, PT, R51, R0, PT ;  /* 0x000000003300720c */ /* 0x000fc80003f21070 */
[----:B------:R-:W-:-:S08]  /*11a10*/  ISETP.LT.OR.EX P0, PT, R50, RZ, !P0, P1 ;  /* 0x000000ff3200720c */ /* 0x000fd00004701710 */
.L_x_5266:
[----:B------:R-:W-:Y:S05]  /*11a20*/  BSYNC B1 ;  /* 0x0000000000017941 */ /* 0x000fea0003800000 */
.L_x_5264:
        /* <DEDUP_REMOVED lines=16> */
.L_x_5268:
[----:B------:R-:W-:Y:S02]  /*11b30*/  FSETP.GTU.FTZ.AND P0, PT, |R69|, +INF , PT ;  /* 0x7f8000004500780b */ /* 0x000fe40003f1c200 */
[----:B------:R-:W-:-:S04]  /*11b40*/  ISETP.LT.U32.AND P1, PT, R47, R60, PT ;  /* 0x0000003c2f00720c */ /* 0x000fc80003f21070 */
[----:B------:R-:W-:-:S08]  /*11b50*/  ISETP.LT.OR.EX P0, PT, R48, RZ, !P0, P1 ;  /* 0x000000ff3000720c */ /* 0x000fd00004701710 */
.L_x_5269:
[----:B------:R-:W-:Y:S05]  /*11b60*/  BSYNC B1 ;  /* 0x0000000000017941 */ /* 0x000fea0003800000 */
.L_x_5267:
        /* <DEDUP_REMOVED lines=16> */
.L_x_5271:
[----:B------:R-:W-:Y:S02]  /*11c70*/  FSETP.GTU.FTZ.AND P0, PT, |R72|, +INF , PT ;  /* 0x7f8000004800780b */ /* 0x000fe40003f1c200 */
[----:B------:R-:W-:-:S04]  /*11c80*/  ISETP.LT.U32.AND P1, PT, R44, R60, PT ;  /* 0x0000003c2c00720c */ /* 0x000fc80003f21070 */
[----:B------:R-:W-:-:S08]  /*11c90*/  ISETP.LT.OR.EX P0, PT, R45, RZ, !P0, P1 ;  /* 0x000000ff2d00720c */ /* 0x000fd00004701710 */
.L_x_5272:
[----:B------:R-:W-:Y:S05]  /*11ca0*/  BSYNC B1 ;  /* 0x0000000000017941 */ /* 0x000fea0003800000 */
.L_x_5270:
        /* <DEDUP_REMOVED lines=16> */
.L_x_5274:
[----:B------:R-:W-:Y:S02]  /*11db0*/  FSETP.GTU.FTZ.AND P0, PT, |R71|, +INF , PT ;  /* 0x7f8000004700780b */ /* 0x000fe40003f1c200 */
[----:B------:R-:W-:-:S04]  /*11dc0*/  ISETP.LT.U32.AND P1, PT, R41, R60, PT ;  /* 0x0000003c2900720c */ /* 0x000fc80003f21070 */
[----:B------:R-:W-:-:S08]  /*11dd0*/  ISETP.LT.OR.EX P0, PT, R42, RZ, !P0, P1 ;  /* 0x000000ff2a00720c */ /* 0x000fd00004701710 */
.L_x_5275:
[----:B------:R-:W-:Y:S05]  /*11de0*/  BSYNC B1 ;  /* 0x0000000000017941 */ /* 0x000fea0003800000 */
.L_x_5273:
        /* <DEDUP_REMOVED lines=16> */
.L_x_5277:
[----:B------:R-:W-:Y:S02]  /*11ef0*/  FSETP.GTU.FTZ.AND P0, PT, |R33|, +INF , PT ;  /* 0x7f8000002100780b */ /* 0x000fe40003f1c200 */
[----:B------:R-:W-:-:S04]  /*11f00*/  ISETP.LT.U32.AND P1, PT, R30, R60, PT ;  /* 0x0000003c1e00720c */ /* 0x000fc80003f21070 */
[----:B------:R-:W-:-:S08]  /*11f10*/  ISETP.LT.OR.EX P0, PT, R31, RZ, !P0, P1 ;  /* 0x000000ff1f00720c */ /* 0x000fd00004701710 */
.L_x_5278:
[----:B------:R-:W-:Y:S05]  /*11f20*/  BSYNC B1 ;  /* 0x0000000000017941 */ /* 0x000fea0003800000 */
.L_x_5276:
        /* <DEDUP_REMOVED lines=16> */
.L_x_5280:
[----:B------:R-:W-:Y:S02]  /*12030*/  FSETP.GTU.FTZ.AND P0, PT, |R0|, +INF , PT ;  /* 0x7f8000000000780b */ /* 0x000fe40003f1c200 */
[----:B------:R-:W-:-:S04]  /*12040*/  ISETP.LT.U32.AND P1, PT, R27, R62, PT ;  /* 0x0000003e1b00720c */ /* 0x000fc80003f21070 */
[----:B------:R-:W-:-:S08]  /*12050*/  ISETP.LT.OR.EX P0, PT, R28, RZ, !P0, P1 ;  /* 0x000000ff1c00720c */ /* 0x000fd00004701710 */
.L_x_5281:
[----:B------:R-:W-:Y:S05]  /*12060*/  BSYNC B1 ;  /* 0x0000000000017941 */ /* 0x000fea0003800000 */
.L_x_5279:
        /* <DEDUP_REMOVED lines=16> */
.L_x_5283:
[----:B------:R-:W-:Y:S02]  /*12170*/  FSETP.GTU.FTZ.AND P0, PT, |R33|, +INF , PT ;  /* 0x7f8000002100780b */ /* 0x000fe40003f1c200 */
[----:B------:R-:W-:-:S04]  /*12180*/  ISETP.LT.U32.AND P1, PT, R24, R62, PT ;  /* 0x0000003e1800720c */ /* 0x000fc80003f21070 */
[----:B------:R-:W-:-:S08]  /*12190*/  ISETP.LT.OR.EX P0, PT, R25, RZ, !P0, P1 ;  /* 0x000000ff1900720c */ /* 0x000fd00004701710 */
.L_x_5284:
[----:B------:R-:W-:Y:S05]  /*121a0*/  BSYNC B1 ;  /* 0x0000000000017941 */ /* 0x000fea0003800000 */
.L_x_5282:
        /* <DEDUP_REMOVED lines=16> */
.L_x_5286:
[----:B------:R-:W-:Y:S02]  /*122b0*/  FSETP.GTU.FTZ.AND P0, PT, |R0|, +INF , PT ;  /* 0x7f8000000000780b */ /* 0x000fe40003f1c200 */
[----:B------:R-:W-:-:S04]  /*122c0*/  ISETP.LT.U32.AND P1, PT, R21, R62, PT ;  /* 0x0000003e1500720c */ /* 0x000fc80003f21070 */
[----:B------:R-:W-:-:S08]  /*122d0*/  ISETP.LT.OR.EX P0, PT, R22, RZ, !P0, P1 ;  /* 0x000000ff1600720c */ /* 0x000fd00004701710 */
.L_x_5287:
[----:B------:R-:W-:Y:S05]  /*122e0*/  BSYNC B1 ;  /* 0x0000000000017941 */ /* 0x000fea0003800000 */
.L_x_5285:
        /* <DEDUP_REMOVED lines=16> */
.L_x_5289:
[----:B------:R-:W-:Y:S02]  /*123f0*/  FSETP.GTU.FTZ.AND P0, PT, |R33|, +INF , PT ;  /* 0x7f8000002100780b */ /* 0x000fe40003f1c200 */
[----:B------:R-:W-:-:S04]  /*12400*/  ISETP.LT.U32.AND P1, PT, R14, R62, PT ;  /* 0x0000003e0e00720c */ /* 0x000fc80003f21070 */
[----:B------:R-:W-:-:S08]  /*12410*/  ISETP.LT.OR.EX P0, PT, R15, RZ, !P0, P1 ;  /* 0x000000ff0f00720c */ /* 0x000fd00004701710 */
.L_x_5290:
[----:B------:R-:W-:Y:S05]  /*12420*/  BSYNC B1 ;  /* 0x0000000000017941 */ /* 0x000fea0003800000 */
.L_x_5288:
        /* <DEDUP_REMOVED lines=16> */
.L_x_5292:
[----:B------:R-:W-:Y:S02]  /*12530*/  FSETP.GTU.FTZ.AND P0, PT, |R36|, +INF , PT ;  /* 0x7f8000002400780b */ /* 0x000fe40003f1c200 */
[----:B------:R-:W-:-:S04]  /*12540*/  ISETP.LT.U32.AND P1, PT, R9, R64, PT ;  /* 0x000000400900720c */ /* 0x000fc80003f21070 */
[----:B------:R-:W-:-:S08]  /*12550*/  ISETP.LT.OR.EX P0, PT, R10, RZ, !P0, P1 ;  /* 0x000000ff0a00720c */ /* 0x000fd00004701710 */
.L_x_5293:
[----:B------:R-:W-:Y:S05]  /*12560*/  BSYNC B1 ;  /* 0x0000000000017941 */ /* 0x000fea0003800000 */
.L_x_5291:
        /* <DEDUP_REMOVED lines=16> */
.L_x_5295:
[----:B------:R-:W-:Y:S02]  /*12670*/  FSETP.GTU.FTZ.AND P0, PT, |R38|, +INF , PT ;  /* 0x7f8000002600780b */ /* 0x000fe40003f1c200 */
[----:B------:R-:W-:-:S04]  /*12680*/  ISETP.LT.U32.AND P1, PT, R5, R64, PT ;  /* 0x000000400500720c */ /* 0x000fc80003f21070 */
[----:B------:R-:W-:-:S08]  /*12690*/  ISETP.LT.OR.EX P0, PT, R6, RZ, !P0, P1 ;  /* 0x000000ff0600720c */ /* 0x000fd00004701710 */
.L_x_5296:
[----:B------:R-:W-:Y:S05]  /*126a0*/  BSYNC B1 ;  /* 0x0000000000017941 */ /* 0x000fea0003800000 */
.L_x_5294:
        /* <DEDUP_REMOVED lines=16> */
.L_x_5298:
[----:B------:R-:W-:Y:S02]  /*127b0*/  FSETP.GTU.FTZ.AND P0, PT, |R37|, +INF , PT ;  /* 0x7f8000002500780b */ /* 0x000fe40003f1c200 */
[----:B------:R-:W-:-:S04]  /*127c0*/  ISETP.LT.U32.AND P1, PT, R3, R64, PT ;  /* 0x000000400300720c */ /* 0x000fc80003f21070 */
[----:B------:R-:W-:-:S08]  /*127d0*/  ISETP.LT.OR.EX P0, PT, R4, RZ, !P0, P1 ;  /* 0x000000ff0400720c */ /* 0x000fd00004701710 */
.L_x_5299:
[----:B------:R-:W-:Y:S05]  /*127e0*/  BSYNC B1 ;  /* 0x0000000000017941 */ /* 0x000fea0003800000 */
.L_x_5297:
        /* <DEDUP_REMOVED lines=16> */
.L_x_5301:
[----:B------:R-:W-:Y:S02]  /*128f0*/  FSETP.GTU.FTZ.AND P0, PT, |R39|, +INF , PT ;  /* 0x7f8000002700780b */ /* 0x000fe40003f1c200 */
[----:B------:R-:W-:-:S04]  /*12900*/  ISETP.LT.U32.AND P1, PT, R11, R64, PT ;  /* 0x000000400b00720c */ /* 0x000fc80003f21070 */
[----:B------:R-:W-:-:S08]  /*12910*/  ISETP.LT.OR.EX P0, PT, R12, RZ, !P0, P1 ;  /* 0x000000ff0c00720c */ /* 0x000fd00004701710 */
.L_x_5302:
[----:B------:R-:W-:Y:S05]  /*12920*/  BSYNC B1 ;  /* 0x0000000000017941 */ /* 0x000fea0003800000 */
.L_x_5300:
        /* <DEDUP_REMOVED lines=9> */
.L_x_5257:
[----:B------:R-:W-:Y:S05]  /*129c0*/  BSYNC B0 ;  /* 0x0000000000007941 */ /* 0x000fea0003800000 */
.L_x_5256:
        /* <DEDUP_REMOVED lines=23> */
[----:B------:R-:W-:Y:S02]  /*12b40*/  IADD3 R33, R34, c[0x0][0x184], RZ ;  /* 0x0000610022217a10 */ /* 0x000fe40007ffe0ff */
[----:B------:R-:W-:Y:S02]  /*12b50*/  SHF.R.U32.HI R35, RZ, 0x2, R34 ;  /* 0x00000002ff237819 */ /* 0x000fe40000011622 */
[----:B------:R-:W-:-:S03]  /*12b60*/  ISETP.GE.U32.AND P0, PT, R33, c[0x0][0x17c], PT ;  /* 0x00005f0021007a0c */ /* 0x000fc60003f06070 */
[----:B------:R-:W-:-:S10]  /*12b70*/  IMAD.WIDE.U32 R34, R35, 0x8, R18 ;  /* 0x0000000823227825 */ /* 0x000fd400078e0012 */
        /* <DEDUP_REMOVED lines=12> */
.L_x_5305:
[----:B------:R-:W-:Y:S05]  /*12c40*/  BSYNC B0 ;  /* 0x0000000000007941 */ /* 0x000fea0003800000 */
.L_x_5304:
[----:B------:R-:W-:Y:S01]  /*12c50*/  BSSY B0, `(.L_x_5306) ;  /* 0x000014b000007945 */ /* 0x000fe20003800000 */
[----:B------:R-:W-:Y:S05]  /*12c60*/  @P1 BRA `(.L_x_5307) ;  /* 0x0000149000001947 */ /* 0x000fea0003800000 */
[----:B------:R-:W-:Y:S01]  /*12c70*/  FSETP.GTU.FTZ.AND P0, PT, |R56|, +INF , PT ;  /* 0x7f8000003800780b */ /* 0x000fe20003f1c200 */
[----:B------:R-:W-:Y:S01]  /*12c80*/  BSSY B1, `(.L_x_5308) ;  /* 0x000000f000017945 */ /* 0x000fe20003800000 */
[----:B------:R-:W-:-:S11]  /*12c90*/  PRMT R66, RZ, 0x7610, R66 ;  /* 0x00007610ff427816 */ /* 0x000fd60000000042 */
        /* <DEDUP_REMOVED lines=10> */
.L_x_5309:
[----:B------:R-:W-:Y:S02]  /*12d40*/  FSETP.GTU.FTZ.AND P0, PT, |R66|, +INF , PT ;  /* 0x7f8000004200780b */ /* 0x000fe40003f1c200 */
[----:B------:R-:W-:-:S04]  /*12d50*/  ISETP.LT.U32.AND P1, PT, R63, R0, PT ;  /* 0x000000003f00720c */ /* 0x000fc80003f21070 */
[----:B------:R-:W-:-:S08]  /*12d60*/  ISETP.LT.OR.EX P0, PT, R65, RZ, !P0, P1 ;  /* 0x000000ff4100720c */ /* 0x000fd00004701710 */
.L_x_5310:
[----:B------:R-:W-:Y:S05]  /*12d70*/  BSYNC B1 ;  /* 0x0000000000017941 */ /* 0x000fea0003800000 */
.L_x_5308:
        /* <DEDUP_REMOVED lines=16> */
.L_x_5312:
[----:B------:R-:W-:Y:S02]  /*12e80*/  FSETP.GTU.FTZ.AND P0, PT, |R67|, +INF , PT ;  /* 0x7f8000004300780b */ /* 0x000fe40003f1c200 */
[----:B------:R-:W-:-:S04]  /*12e90*/  ISETP.LT.U32.AND P1, PT, R59, R0, PT ;  /* 0x000000003b00720c */ /* 0x000fc80003f21070 */
[----:B------:R-:W-:-:S08]  /*12ea0*/  ISETP.LT.OR.EX P0, PT, R54, RZ, !P0, P1 ;  /* 0x000000ff3600720c */ /* 0x000fd00004701710 */
.L_x_5313:
[----:B------:R-:W-:Y:S05]  /*12eb0*/  BSYNC B1 ;  /* 0x0000000000017941 */ /* 0x000fea0003800000 */
.L_x_5311:
        /* <DEDUP_REMOVED lines=16> */
.L_x_5315:
[----:B------:R-:W-:Y:S02]  /*12fc0*/  FSETP.GTU.FTZ.AND P0, PT, |R68|, +INF , PT ;  /* 0x7f8000004400780b */ /* 0x000fe40003f1c200 */
[----:B------:R-:W-:-:S04]  /*12fd0*/  ISETP.LT.U32.AND P1, PT, R55, R0, PT ;  /* 0x000000003700720c */ /* 0x000fc80003f21070 */
[----:B------:R-:W-:-:S08]  /*12fe0*/  ISETP.LT.OR.EX P0, PT, R57, RZ, !P0, P1 ;  /* 0x000000ff3900720c */ /* 0x000fd00004701710 */
.L_x_5316:
[----:B------:R-:W-:Y:S05]  /*12ff0*/  BSYNC B1 ;  /* 0x0000000000017941 */ /* 0x000fea0003800000 */
.L_x_5314:
        /* <DEDUP_REMOVED lines=16> */
.L_x_5318:
[----:B------:R-:W-:Y:S02]  /*13100*/  FSETP.GTU.FTZ.AND P0, PT, |R70|, +INF , PT ;  /* 0x7f8000004600780b */ /* 0x000fe40003f1c200 */
[----:B------:R-:W-:-:S04]  /*13110*/  ISETP.LT.U32.AND P1, PT, R51, R0, PT ;  /* 0x000000003300720c */ /* 0x000fc80003f21070 */
[----:B------:R-:W-:-:S08]  /*13120*/  ISETP.LT.OR.EX P0, PT, R50, RZ, !P0, P1 ;  /* 0x000000ff3200720c */ /* 0x000fd00004701710 */
.L_x_5319:
[----:B------:R-:W-:Y:S05]  /*13130*/  BSYNC B1 ;  /* 0x0000000000017941 */ /* 0x000fea0003800000 */
.L_x_5317:
        /* <DEDUP_REMOVED lines=19> */
.L_x_5321:
[----:B------:R-:W-:Y:S02]  /*13270*/  FSETP.GTU.FTZ.AND P0, PT, |R69|, +INF , PT ;  /* 0x7f8000004500780b */ /* 0x000fe40003f1c200 */
[----:B------:R-:W-:-:S04]  /*13280*/  ISETP.LT.U32.AND P1, PT, R47, R18, PT ;  /* 0x000000122f00720c */ /* 0x000fc80003f21070 */
[----:B------:R-:W-:-:S08]  /*13290*/  ISETP.LT.OR.EX P0, PT, R48, RZ, !P0, P1 ;  /* 0x000000ff3000720c */ /* 0x000fd00004701710 */
.L_x_5322:
[----:B------:R-:W-:Y:S05]  /*132a0*/  BSYNC B1 ;  /* 0x0000000000017941 */ /* 0x000fea0003800000 */
.L_x_5320:
        /* <DEDUP_REMOVED lines=16> */
.L_x_5324:
[----:B------:R-:W-:Y:S02]  /*133b0*/  FSETP.GTU.FTZ.AND P0, PT, |R72|, +INF , PT ;  /* 0x7f8000004800780b */ /* 0x000fe40003f1c200 */
[----:B------:R-:W-:-:S04]  /*133c0*/  ISETP.LT.U32.AND P1, PT, R44, R18, PT ;  /* 0x000000122c00720c */ /* 0x000fc80003f21070 */
[----:B------:R-:W-:-:S08]  /*133d0*/  ISETP.LT.OR.EX P0, PT, R45, RZ, !P0, P1 ;  /* 0x000000ff2d00720c */ /* 0x000fd00004701710 */
.L_x_5325:
[----:B------:R-:W-:Y:S05]  /*133e0*/  BSYNC B1 ;  /* 0x0000000000017941 */ /* 0x000fea0003800000 */
.L_x_5323:
        /* <DEDUP_REMOVED lines=16> */
.L_x_5327:
[----:B------:R-:W-:Y:S02]  /*134f0*/  FSETP.GTU.FTZ.AND P0, PT, |R71|, +INF , PT ;  /* 0x7f8000004700780b */ /* 0x000fe40003f1c200 */
[----:B------:R-:W-:-:S04]  /*13500*/  ISETP.LT.U32.AND P1, PT, R41, R18, PT ;  /* 0x000000122900720c */ /* 0x000fc80003f21070 */
[----:B------:R-:W-:-:S08]  /*13510*/  ISETP.LT.OR.EX P0, PT, R42, RZ, !P0, P1 ;  /* 0x000000ff2a00720c */ /* 0x000fd00004701710 */
.L_x_5328:
[----:B------:R-:W-:Y:S05]  /*13520*/  BSYNC B1 ;  /* 0x0000000000017941 */ /* 0x000fea0003800000 */
.L_x_5326:
        /* <DEDUP_REMOVED lines=16> */
.L_x_5330:
[----:B------:R-:W-:Y:S02]  /*13630*/  FSETP.GTU.FTZ.AND P0, PT, |R73|, +INF , PT ;  /* 0x7f8000004900780b */ /* 0x000fe40003f1c200 */
[----:B------:R-:W-:-:S04]  /*13640*/  ISETP.LT.U32.AND P1, PT, R30, R18, PT ;  /* 0x000000121e00720c */ /* 0x000fc80003f21070 */
[----:B------:R-:W-:-:S08]  /*13650*/  ISETP.LT.OR.EX P0, PT, R31, RZ, !P0, P1 ;  /* 0x000000ff1f00720c */ /* 0x000fd00004701710 */
.L_x_5331:
[----:B------:R-:W-:Y:S05]  /*13660*/  BSYNC B1 ;  /* 0x0000000000017941 */ /* 0x000fea0003800000 */
.L_x_5329:
        /* <DEDUP_REMOVED lines=19> */
.L_x_5333:
[----:B------:R-:W-:Y:S02]  /*137a0*/  FSETP.GTU.FTZ.AND P0, PT, |R35|, +INF , PT ;  /* 0x7f8000002300780b */ /* 0x000fe40003f1c200 */
[----:B------:R-:W-:-:S04]  /*137b0*/  ISETP.LT.U32.AND P1, PT, R27, R0, PT ;  /* 0x000000001b00720c */ /* 0x000fc80003f21070 */
[----:B------:R-:W-:-:S08]  /*137c0*/  ISETP.LT.OR.EX P0, PT, R28, RZ, !P0, P1 ;  /* 0x000000ff1c00720c */ /* 0x000fd00004701710 */
.L_x_5334:
[----:B------:R-:W-:Y:S05]  /*137d0*/  BSYNC B1 ;  /* 0x0000000000017941 */ /* 0x000fea0003800000 */
.L_x_5332:
        /* <DEDUP_REMOVED lines=16> */
.L_x_5336:
[----:B------:R-:W-:Y:S02]  /*138e0*/  FSETP.GTU.FTZ.AND P0, PT, |R74|, +INF , PT ;  /* 0x7f8000004a00780b */ /* 0x000fe40003f1c200 */
[----:B------:R-:W-:-:S04]  /*138f0*/  ISETP.LT.U32.AND P1, PT, R24, R0, PT ;  /* 0x000000001800720c */ /* 0x000fc80003f21070 */
[----:B------:R-:W-:-:S08]  /*13900*/  ISETP.LT.OR.EX P0, PT, R25, RZ, !P0, P1 ;  /* 0x000000ff1900720c */ /* 0x000fd00004701710 */
.L_x_5337:
[----:B------:R-:W-:Y:S05]  /*13910*/  BSYNC B1 ;  /* 0x0000000000017941 */ /* 0x000fea0003800000 */
.L_x_5335:
        /* <DEDUP_REMOVED lines=16> */
.L_x_5339:
[----:B------:R-:W-:Y:S02]  /*13a20*/  FSETP.GTU.FTZ.AND P0, PT, |R75|, +INF , PT ;  /* 0x7f8000004b00780b */ /* 0x000fe40003f1c200 */
[----:B------:R-:W-:-:S04]  /*13a30*/  ISETP.LT.U32.AND P1, PT, R21, R0, PT ;  /* 0x000000001500720c */ /* 0x000fc80003f21070 */
[----:B------:R-:W-:-:S08]  /*13a40*/  ISETP.LT.OR.EX P0, PT, R22, RZ, !P0, P1 ;  /* 0x000000ff1600720c */ /* 0x000fd00004701710 */
.L_x_5340:
[----:B------:R-:W-:Y:S05]  /*13a50*/  BSYNC B1 ;  /* 0x0000000000017941 */ /* 0x000fea0003800000 */
.L_x_5338:
        /* <DEDUP_REMOVED lines=16> */
.L_x_5342:
[----:B------:R-:W-:Y:S02]  /*13b60*/  FSETP.GTU.FTZ.AND P0, PT, |R76|, +INF , PT ;  /* 0x7f8000004c00780b */ /* 0x000fe40003f1c200 */
[----:B------:R-:W-:-:S04]  /*13b70*/  ISETP.LT.U32.AND P1, PT, R14, R0, PT ;  /* 0x000000000e00720c */ /* 0x000fc80003f21070 */
[----:B------:R-:W-:-:S08]  /*13b80*/  ISETP.LT.OR.EX P0, PT, R15, RZ, !P0, P1 ;  /* 0x000000ff0f00720c */ /* 0x000fd00004701710 */
.L_x_5343:
[----:B------:R-:W-:Y:S05]  /*13b90*/  BSYNC B1 ;  /* 0x0000000000017941 */ /* 0x000fea0003800000 */
.L_x_5341:
        /* <DEDUP_REMOVED lines=19> */
.L_x_5345:
[----:B------:R-:W-:Y:S02]  /*13cd0*/  FSETP.GTU.FTZ.AND P0, PT, |R36|, +INF , PT ;  /* 0x7f8000002400780b */ /* 0x000fe40003f1c200 */
[----:B------:R-:W-:-:S04]  /*13ce0*/  ISETP.LT.U32.AND P1, PT, R9, R18, PT ;  /* 0x000000120900720c */ /* 0x000fc80003f21070 */
[----:B------:R-:W-:-:S08]  /*13cf0*/  ISETP.LT.OR.EX P0, PT, R10, RZ, !P0, P1 ;  /* 0x000000ff0a00720c */ /* 0x000fd00004701710 */
.L_x_5346:
[----:B------:R-:W-:Y:S05]  /*13d00*/  BSYNC B1 ;  /* 0x0000000000017941 */ /* 0x000fea0003800000 */
.L_x_5344:
        /* <DEDUP_REMOVED lines=16> */
.L_x_5348:
[----:B------:R-:W-:Y:S02]  /*13e10*/  FSETP.GTU.FTZ.AND P0, PT, |R38|, +INF , PT ;  /* 0x7f8000002600780b */ /* 0x000fe40003f1c200 */
[----:B------:R-:W-:-:S04]  /*13e20*/  ISETP.LT.U32.AND P1, PT, R5, R18, PT ;  /* 0x000000120500720c */ /* 0x000fc80003f21070 */
[----:B------:R-:W-:-:S08]  /*13e30*/  ISETP.LT.OR.EX P0, PT, R6, RZ, !P0, P1 ;  /* 0x000000ff0600720c */ /* 0x000fd00004701710 */
.L_x_5349:
[----:B------:R-:W-:Y:S05]  /*13e40*/  BSYNC B1 ;  /* 0x0000000000017941 */ /* 0x000fea0003800000 */
.L_x_5347:
        /* <DEDUP_REMOVED lines=16> */
.L_x_5351:
[----:B------:R-:W-:Y:S02]  /*13f50*/  FSETP.GTU.FTZ.AND P0, PT, |R37|, +INF , PT ;  /* 0x7f8000002500780b */ /* 0x000fe40003f1c200 */
[----:B------:R-:W-:-:S04]  /*13f60*/  ISETP.LT.U32.AND P1, PT, R3, R18, PT ;  /* 0x000000120300720c */ /* 0x000fc80003f21070 */
[----:B------:R-:W-:-:S08]  /*13f70*/  ISETP.LT.OR.EX P0, PT, R4, RZ, !P0, P1 ;  /* 0x000000ff0400720c */ /* 0x000fd00004701710 */
.L_x_5352:
[----:B------:R-:W-:Y:S05]  /*13f80*/  BSYNC B1 ;  /* 0x0000000000017941 */ /* 0x000fea0003800000 */
.L_x_5350:
        /* <DEDUP_REMOVED lines=16> */
.L_x_5354:
[----:B------:R-:W-:Y:S02]  /*14090*/  FSETP.GTU.FTZ.AND P0, PT, |R39|, +INF , PT ;  /* 0x7f8000002700780b */ /* 0x000fe40003f1c200 */
[----:B------:R-:W-:-:S04]  /*140a0*/  ISETP.LT.U32.AND P1, PT, R11, R18, PT ;  /* 0x000000120b00720c */ /* 0x000fc80003f21070 */
[----:B------:R-:W-:-:S08]  /*140b0*/  ISETP.LT.OR.EX P0, PT, R12, RZ, !P0, P1 ;  /* 0x000000ff0c00720c */ /* 0x000fd00004701710 */
.L_x_5355:
[----:B------:R-:W-:Y:S05]  /*140c0*/  BSYNC B1 ;  /* 0x0000000000017941 */ /* 0x000fea0003800000 */
.L_x_5353:
[----:B------:R-:W-:Y:S02]  /*140d0*/  FSEL R7, R7, R39, P0 ;  /* 0x0000002707077208 */ /* 0x000fe40000000000 */
[----:B------:R-:W-:Y:S02]  /*140e0*/  SEL R11, R11, R18, P0 ;  /* 0x000000120b0b7207 */ /* 0x000fe40000000000 */
[----:B------:R-:W-:Y:S02]  /*140f0*/  SEL R12, R12, RZ, P0 ;  /* 0x000000ff0c0c7207 */ /* 0x000fe40000000000 */
.L_x_5307:
[----:B------:R-:W-:Y:S05]  /*14100*/  BSYNC B0 ;  /* 0x0000000000007941 */ /* 0x000fea0003800000 */
.L_x_5306:
        /* <DEDUP_REMOVED lines=12> */
.L_x_5357:
[----:B------:R-:W-:Y:S02]  /*141d0*/  FSETP.GTU.FTZ.AND P0, PT, |R49|, +INF , PT ;  /* 0x7f8000003100780b */ /* 0x000fe40003f1c200 */
[----:B------:R-:W-:-:S04]  /*141e0*/  ISETP.LT.U32.AND P1, PT, R63, R47, PT ;  /* 0x0000002f3f00720c */ /* 0x000fc80003f21070 */
[----:B------:R-:W-:-:S08]  /*141f0*/  ISETP.LT.OR.EX P0, PT, R65, R48, !P0, P1 ;  /* 0x000000304100720c */ /* 0x000fd00004701710 */
.L_x_5358:
[----:B------:R-:W-:Y:S05]  /*14200*/  BSYNC B0 ;  /* 0x0000000000007941 */ /* 0x000fea0003800000 */
.L_x_5356:
        /* <DEDUP_REMOVED lines=15> */
.L_x_5360:
[----:B------:R-:W-:Y:S02]  /*14300*/  FSETP.GTU.FTZ.AND P0, PT, |R46|, +INF , PT ;  /* 0x7f8000002e00780b */ /* 0x000fe40003f1c200 */
[----:B------:R-:W-:-:S04]  /*14310*/  ISETP.LT.U32.AND P1, PT, R59, R44, PT ;  /* 0x0000002c3b00720c */ /* 0x000fc80003f21070 */
[----:B------:R-:W-:-:S08]  /*14320*/  ISETP.LT.OR.EX P0, PT, R54, R45, !P0, P1 ;  /* 0x0000002d3600720c */ /* 0x000fd00004701710 */
.L_x_5361:
[----:B------:R-:W-:Y:S05]  /*14330*/  BSYNC B0 ;  /* 0x0000000000007941 */ /* 0x000fea0003800000 */
.L_x_5359:
        /* <DEDUP_REMOVED lines=15> */
.L_x_5363:
[----:B------:R-:W-:Y:S02]  /*14430*/  FSETP.GTU.FTZ.AND P0, PT, |R43|, +INF , PT ;  /* 0x7f8000002b00780b */ /* 0x000fe40003f1c200 */
[----:B------:R-:W-:-:S04]  /*14440*/  ISETP.LT.U32.AND P1, PT, R55, R41, PT ;  /* 0x000000293700720c */ /* 0x000fc80003f21070 */
[----:B------:R-:W-:-:S08]  /*14450*/  ISETP.LT.OR.EX P0, PT, R57, R42, !P0, P1 ;  /* 0x0000002a3900720c */ /* 0x000fd00004701710 */
.L_x_5364:
[----:B------:R-:W-:Y:S05]  /*14460*/  BSYNC B0 ;  /* 0x0000000000007941 */ /* 0x000fea0003800000 */
.L_x_5362:
        /* <DEDUP_REMOVED lines=15> */
.L_x_5366:
[----:B------:R-:W-:Y:S02]  /*14560*/  FSETP.GTU.FTZ.AND P0, PT, |R40|, +INF , PT ;  /* 0x7f8000002800780b */ /* 0x000fe40003f1c200 */
[----:B------:R-:W-:-:S04]  /*14570*/  ISETP.LT.U32.AND P1, PT, R51, R30, PT ;  /* 0x0000001e3300720c */ /* 0x000fc80003f21070 */
[----:B------:R-:W-:-:S08]  /*14580*/  ISETP.LT.OR.EX P0, PT, R50, R31, !P0, P1 ;  /* 0x0000001f3200720c */ /* 0x000fd00004701710 */
.L_x_5367:
[----:B------:R-:W-:Y:S05]  /*14590*/  BSYNC B0 ;  /* 0x0000000000007941 */ /* 0x000fea0003800000 */
.L_x_5365:
        /* <DEDUP_REMOVED lines=15> */
.L_x_5369:
[----:B------:R-:W-:Y:S02]  /*14690*/  FSETP.GTU.FTZ.AND P0, PT, |R29|, +INF , PT ;  /* 0x7f8000001d00780b */ /* 0x000fe40003f1c200 */
[----:B------:R-:W-:-:S04]  /*146a0*/  ISETP.LT.U32.AND P1, PT, R18, R27, PT ;  /* 0x0000001b1200720c */ /* 0x000fc80003f21070 */
[----:B------:R-:W-:-:S08]  /*146b0*/  ISETP.LT.OR.EX P0, PT, R65, R28, !P0, P1 ;  /* 0x0000001c4100720c */ /* 0x000fd00004701710 */
.L_x_5370:
[----:B------:R-:W-:Y:S05]  /*146c0*/  BSYNC B0 ;  /* 0x0000000000007941 */ /* 0x000fea0003800000 */
.L_x_5368:
        /* <DEDUP_REMOVED lines=15> */
.L_x_5372:
[----:B------:R-:W-:Y:S02]  /*147c0*/  FSETP.GTU.FTZ.AND P0, PT, |R26|, +INF , PT ;  /* 0x7f8000001a00780b */ /* 0x000fe40003f1c200 */
[----:B------:R-:W-:-:S04]  /*147d0*/  ISETP.LT.U32.AND P1, PT, R59, R24, PT ;  /* 0x000000183b00720c */ /* 0x000fc80003f21070 */
[----:B------:R-:W-:-:S08]  /*147e0*/  ISETP.LT.OR.EX P0, PT, R54, R25, !P0, P1 ;  /* 0x000000193600720c */ /* 0x000fd00004701710 */
.L_x_5373:
[----:B------:R-:W-:Y:S05]  /*147f0*/  BSYNC B0 ;  /* 0x0000000000007941 */ /* 0x000fea0003800000 */
.L_x_5371:
        /* <DEDUP_REMOVED lines=15> */
.L_x_5375:
[----:B------:R-:W-:Y:S02]  /*148f0*/  FSETP.GTU.FTZ.AND P0, PT, |R23|, +INF , PT ;  /* 0x7f8000001700780b */ /* 0x000fe40003f1c200 */
[----:B------:R-:W-:-:S04]  /*14900*/  ISETP.LT.U32.AND P1, PT, R32, R21, PT ;  /* 0x000000152000720c */ /* 0x000fc80003f21070 */
[----:B------:R-:W-:-:S08]  /*14910*/  ISETP.LT.OR.EX P0, PT, R57, R22, !P0, P1 ;  /* 0x000000163900720c */ /* 0x000fd00004701710 */
.L_x_5376:
[----:B------:R-:W-:Y:S05]  /*14920*/  BSYNC B0 ;  /* 0x0000000000007941 */ /* 0x000fea0003800000 */
.L_x_5374:
        /* <DEDUP_REMOVED lines=15> */
.L_x_5378:
[----:B------:R-:W-:Y:S02]  /*14a20*/  FSETP.GTU.FTZ.AND P0, PT, |R20|, +INF , PT ;  /* 0x7f8000001400780b */ /* 0x000fe40003f1c200 */
[----:B------:R-:W-:-:S04]  /*14a30*/  ISETP.LT.U32.AND P1, PT, R51, R14, PT ;  /* 0x0000000e3300720c */ /* 0x000fc80003f21070 */
[----:B------:R-:W-:-:S08]  /*14a40*/  ISETP.LT.OR.EX P0, PT, R50, R15, !P0, P1 ;  /* 0x0000000f3200720c */ /* 0x000fd00004701710 */
.L_x_5379:
[----:B------:R-:W-:Y:S05]  /*14a50*/  BSYNC B0 ;  /* 0x0000000000007941 */ /* 0x000fea0003800000 */
.L_x_5377:
        /* <DEDUP_REMOVED lines=15> */
.L_x_5381:
[----:B------:R-:W-:Y:S02]  /*14b50*/  FSETP.GTU.FTZ.AND P0, PT, |R13|, +INF , PT ;  /* 0x7f8000000d00780b */ /* 0x000fe40003f1c200 */
[----:B------:R-:W-:-:S04]  /*14b60*/  ISETP.LT.U32.AND P1, PT, R18, R9, PT ;  /* 0x000000091200720c */ /* 0x000fc80003f21070 */
[----:B------:R-:W-:-:S08]  /*14b70*/  ISETP.LT.OR.EX P0, PT, R65, R10, !P0, P1 ;  /* 0x0000000a4100720c */ /* 0x000fd00004701710 */
.L_x_5382:
[----:B------:R-:W-:Y:S05]  /*14b80*/  BSYNC B0 ;  /* 0x0000000000007941 */ /* 0x000fea0003800000 */
.L_x_5380:
        /* <DEDUP_REMOVED lines=15> */
.L_x_5384:
[----:B------:R-:W-:Y:S02]  /*14c80*/  FSETP.GTU.FTZ.AND P0, PT, |R8|, +INF , PT ;  /* 0x7f8000000800780b */ /* 0x000fe40003f1c200 */
[----:B------:R-:W-:-:S04]  /*14c90*/  ISETP.LT.U32.AND P1, PT, R24, R5, PT ;  /* 0x000000051800720c */ /* 0x000fc80003f21070 */
[----:B------:R-:W-:-:S08]  /*14ca0*/  ISETP.LT.OR.EX P0, PT, R25, R6, !P0, P1 ;  /* 0x000000061900720c */ /* 0x000fd00004701710 */
.L_x_5385:
[----:B------:R-:W-:Y:S05]  /*14cb0*/  BSYNC B0 ;  /* 0x0000000000007941 */ /* 0x000fea0003800000 */
.L_x_5383:
        /* <DEDUP_REMOVED lines=15> */
.L_x_5387:
[----:B------:R-:W-:Y:S02]  /*14db0*/  FSETP.GTU.FTZ.AND P0, PT, |R58|, +INF , PT ;  /* 0x7f8000003a00780b */ /* 0x000fe40003f1c200 */
[----:B------:R-:W-:-:S04]  /*14dc0*/  ISETP.LT.U32.AND P1, PT, R32, R3, PT ;  /* 0x000000032000720c */ /* 0x000fc80003f21070 */
[----:B------:R-:W-:-:S08]  /*14dd0*/  ISETP.LT.OR.EX P0, PT, R19, R4, !P0, P1 ;  /* 0x000000041300720c */ /* 0x000fd00004701710 */
.L_x_5388:
[----:B------:R-:W-:Y:S05]  /*14de0*/  BSYNC B0 ;  /* 0x0000000000007941 */ /* 0x000fea0003800000 */
.L_x_5386:
        /* <DEDUP_REMOVED lines=15> */
.L_x_5390:
[----:B------:R-:W-:Y:S02]  /*14ee0*/  FSETP.GTU.FTZ.AND P0, PT, |R7|, +INF , PT ;  /* 0x7f8000000700780b */ /* 0x000fe40003f1c200 */
[----:B------:R-:W-:-:S04]  /*14ef0*/  ISETP.LT.U32.AND P1, PT, R14, R11, PT ;  /* 0x0000000b0e00720c */ /* 0x000fc80003f21070 */
[----:B------:R-:W-:-:S08]  /*14f00*/  ISETP.LT.OR.EX P0, PT, R15, R12, !P0, P1 ;  /* 0x0000000c0f00720c */ /* 0x000fd00004701710 */
.L_x_5391:
[----:B------:R-:W-:Y:S05]  /*14f10*/  BSYNC B0 ;  /* 0x0000000000007941 */ /* 0x000fea0003800000 */
.L_x_5389:
[----:B------:R-:W-:Y:S02]  /*14f20*/  SEL R10, R14, R11, P0 ;  /* 0x0000000b0e0a7207 */ /* 0x000fe40000000000 */
[----:B------:R-:W-:Y:S02]  /*14f30*/  SEL R11, R15, R12, P0 ;  /* 0x0000000c0f0b7207 */ /* 0x000fe40000000000 */
[----:B------:R-:W-:Y:S02]  /*14f40*/  FSEL R59, R20, R7, P0 ;  /* 0x00000007143b7208 */ /* 0x000fe40000000000 */
.L_x_4941:
[----:B------:R-:W-:Y:S05]  /*14f50*/  BSYNC B6 ;  /* 0x0000000000067941 */ /* 0x000fea0003800000 */
.L_x_4940:
        /* <DEDUP_REMOVED lines=18> */
.L_x_5407:
        /* <DEDUP_REMOVED lines=29> */
.L_x_5396:
[----:B-1----:R-:W-:Y:S02]  /*15250*/  FSETP.GTU.FTZ.AND P0, PT, |R12|, +INF , PT ;  /* 0x7f8000000c00780b */ /* 0x002fe40003f1c200 */
[----:B0-----:R-:W-:-:S04]  /*15260*/  ISETP.LT.U32.AND P1, PT, R28, R6, PT ;  /* 0x000000061c00720c */ /* 0x001fc80003f21070 */
[----:B------:R-:W-:-:S08]  /*15270*/  ISETP.LT.OR.EX P0, PT, R29, R7, !P0, P1 ;  /* 0x000000071d00720c */ /* 0x000fd00004701710 */
.L_x_5397:
[----:B------:R-:W-:Y:S05]  /*15280*/  BSYNC B1 ;  /* 0x0000000000017941 */ /* 0x000fea0003800000 */
.L_x_5395:
        /* <DEDUP_REMOVED lines=15> */
.L_x_5399:
[----:B--2---:R-:W-:Y:S02]  /*15380*/  FSETP.GTU.FTZ.AND P0, PT, |R22|, +INF , PT ;  /* 0x7f8000001600780b */ /* 0x004fe40003f1c200 */
[----:B------:R-:W-:-:S04]  /*15390*/  ISETP.LT.U32.AND P1, PT, R24, R8, PT ;  /* 0x000000081800720c */ /* 0x000fc80003f21070 */
[----:B------:R-:W-:-:S08]  /*153a0*/  ISETP.LT.OR.EX P0, PT, R25, R9, !P0, P1 ;  /* 0x000000091900720c */ /* 0x000fd00004701710 */
.L_x_5400:
[----:B------:R-:W-:Y:S05]  /*153b0*/  BSYNC B1 ;  /* 0x0000000000017941 */ /* 0x000fea0003800000 */
.L_x_5398:
        /* <DEDUP_REMOVED lines=15> */
.L_x_5402:
[----:B---3--:R-:W-:Y:S02]  /*154b0*/  FSETP.GTU.FTZ.AND P0, PT, |R26|, +INF , PT ;  /* 0x7f8000001a00780b */ /* 0x008fe40003f1c200 */
[----:B------:R-:W-:-:S04]  /*154c0*/  ISETP.LT.U32.AND P1, PT, R18, R14, PT ;  /* 0x0000000e1200720c */ /* 0x000fc80003f21070 */
[----:B------:R-:W-:-:S08]  /*154d0*/  ISETP.LT.OR.EX P0, PT, R19, R15, !P0, P1 ;  /* 0x0000000f1300720c */ /* 0x000fd00004701710 */
.L_x_5403:
[----:B------:R-:W-:Y:S05]  /*154e0*/  BSYNC B1 ;  /* 0x0000000000017941 */ /* 0x000fea0003800000 */
.L_x_5401:
        /* <DEDUP_REMOVED lines=15> */
.L_x_5405:
[----:B----4-:R-:W-:Y:S02]  /*155e0*/  FSETP.GTU.FTZ.AND P0, PT, |R30|, +INF , PT ;  /* 0x7f8000001e00780b */ /* 0x010fe40003f1c200 */
[----:B------:R-:W-:-:S04]  /*155f0*/  ISETP.LT.U32.AND P1, PT, R10, R20, PT ;  /* 0x000000140a00720c */ /* 0x000fc80003f21070 */
[----:B------:R-:W-:-:S08]  /*15600*/  ISETP.LT.OR.EX P0, PT, R11, R21, !P0, P1 ;  /* 0x000000150b00720c */ /* 0x000fd00004701710 */
.L_x_5406:
[----:B------:R-:W-:Y:S05]  /*15610*/  BSYNC B1 ;  /* 0x0000000000017941 */ /* 0x000fea0003800000 */
.L_x_5404:
        /* <DEDUP_REMOVED lines=11> */
.L_x_5394:
[----:B------:R-:W-:Y:S05]  /*156d0*/  BSYNC B0 ;  /* 0x0000000000007941 */ /* 0x000fea0003800000 */
.L_x_5393:
[----:B------:R-:W-:Y:S02]  /*156e0*/  ISETP.GT.AND P0, PT, R4, 0x1, PT ;  /* 0x000000010400780c */ /* 0x000fe40003f04270 */
[----:B------:R-:W-:-:S11]  /*156f0*/  SHF.R.S32.HI R4, RZ, 0x1, R4 ;  /* 0x00000001ff047819 */ /* 0x000fd60000011404 */
[----:B------:R-:W-:Y:S05]  /*15700*/  @P0 BRA `(.L_x_5407) ;  /* 0xfffff97000000947 */ /* 0x000fea000383ffff */
.L_x_5392:
        /* <DEDUP_REMOVED lines=22> */
.L_x_5424:
        /* <DEDUP_REMOVED lines=10> */
[----:B0-----:R0:W1:Y:S04]  /*15910*/  LDS R4, [R0] ;  /* 0x0000000000047984 */ /* 0x0010680000000800 */
        /* <DEDUP_REMOVED lines=17> */
.L_x_5413:
[----:B-1----:R-:W-:Y:S02]  /*15a30*/  FSETP.GTU.FTZ.AND P0, PT, |R4|, +INF , PT ;  /* 0x7f8000000400780b */ /* 0x002fe40003f1c200 */
[----:B0-----:R-:W-:-:S04]  /*15a40*/  ISETP.LT.U32.AND P1, PT, R28, R6, PT ;  /* 0x000000061c00720c */ /* 0x001fc80003f21070 */
[----:B------:R-:W-:-:S08]  /*15a50*/  ISETP.LT.OR.EX P0, PT, R29, R7, !P0, P1 ;  /* 0x000000071d00720c */ /* 0x000fd00004701710 */
.L_x_5414:
[----:B------:R-:W-:Y:S05]  /*15a60*/  BSYNC B1 ;  /* 0x0000000000017941 */ /* 0x000fea0003800000 */
.L_x_5412:
        /* <DEDUP_REMOVED lines=15> */
.L_x_5416:
[----:B--2---:R-:W-:Y:S02]  /*15b60*/  FSETP.GTU.FTZ.AND P0, PT, |R12|, +INF , PT ;  /* 0x7f8000000c00780b */ /* 0x004fe40003f1c200 */
[----:B------:R-:W-:-:S04]  /*15b70*/  ISETP.LT.U32.AND P1, PT, R24, R8, PT ;  /* 0x000000081800720c */ /* 0x000fc80003f21070 */
[----:B------:R-:W-:-:S08]  /*15b80*/  ISETP.LT.OR.EX P0, PT, R25, R9, !P0, P1 ;  /* 0x000000091900720c */ /* 0x000fd00004701710 */
.L_x_5417:
[----:B------:R-:W-:Y:S05]  /*15b90*/  BSYNC B1 ;  /* 0x0000000000017941 */ /* 0x000fea0003800000 */
.L_x_5415:
        /* <DEDUP_REMOVED lines=15> */
.L_x_5419:
[----:B---3--:R-:W-:Y:S02]  /*15c90*/  FSETP.GTU.FTZ.AND P0, PT, |R22|, +INF , PT ;  /* 0x7f8000001600780b */ /* 0x008fe40003f1c200 */
[----:B------:R-:W-:-:S04]  /*15ca0*/  ISETP.LT.U32.AND P1, PT, R18, R14, PT ;  /* 0x0000000e1200720c */ /* 0x000fc80003f21070 */
[----:B------:R-:W-:-:S08]  /*15cb0*/  ISETP.LT.OR.EX P0, PT, R19, R15, !P0, P1 ;  /* 0x0000000f1300720c */ /* 0x000fd00004701710 */
.L_x_5420:
[----:B------:R-:W-:Y:S05]  /*15cc0*/  BSYNC B1 ;  /* 0x0000000000017941 */ /* 0x000fea0003800000 */
.L_x_5418:
        /* <DEDUP_REMOVED lines=15> */
.L_x_5422:
[----:B----4-:R-:W-:Y:S02]  /*15dc0*/  FSETP.GTU.FTZ.AND P0, PT, |R26|, +INF , PT ;  /* 0x7f8000001a00780b */ /* 0x010fe40003f1c200 */
[----:B------:R-:W-:-:S04]  /*15dd0*/  ISETP.LT.U32.AND P1, PT, R10, R20, PT ;  /* 0x000000140a00720c */ /* 0x000fc80003f21070 */
[----:B------:R-:W-:-:S08]  /*15de0*/  ISETP.LT.OR.EX P0, PT, R11, R21, !P0, P1 ;  /* 0x000000150b00720c */ /* 0x000fd00004701710 */
.L_x_5423:
[----:B------:R-:W-:Y:S05]  /*15df0*/  BSYNC B1 ;  /* 0x0000000000017941 */ /* 0x000fea0003800000 */
.L_x_5421:
        /* <DEDUP_REMOVED lines=11> */
.L_x_5411:
[----:B------:R-:W-:Y:S05]  /*15eb0*/  BSYNC B0 ;  /* 0x0000000000007941 */ /* 0x000fea0003800000 */
.L_x_5410:
[----:B------:R-:W-:-:S04]  /*15ec0*/  SHF.R.S32.HI R3, RZ, 0x1, R3 ;  /* 0x00000001ff037819 */ /* 0x000fc80000011403 */
[----:B------:R-:W-:-:S13]  /*15ed0*/  ISETP.GE.AND P0, PT, R3, 0x20, PT ;  /* 0x000000200300780c */ /* 0x000fda0003f06270 */
[----:B------:R-:W-:Y:S05]  /*15ee0*/  @P0 BRA `(.L_x_5424) ;  /* 0xfffff98000000947 */ /* 0x000fea000383ffff */
[----:B------:R-:W-:-:S05]  /*15ef0*/  IMAD.MOV.U32 R0, RZ, RZ, 0x20 ;  /* 0x00000020ff007424 */ /* 0x000fca00078e00ff */
.L_x_5409:
[----:B------:R-:W-:Y:S01]  /*15f00*/  ISETP.GE.AND P0, PT, R0, 0x2, PT ;  /* 0x000000020000780c */ /* 0x000fe20003f06270 */
[----:B------:R-:W-:Y:S01]  /*15f10*/  WARPSYNC 0xffffffff ;  /* 0xffffffff00007948 */ /* 0x000fe20003800000 */
[----:B------:R-:W-:Y:S11]  /*15f20*/  BAR.SYNC.DEFER_BLOCKING 0x0 ;  /* 0x0000000000007b1d */ /* 0x000ff60000010000 */
[----:B------:R-:W-:Y:S05]  /*15f30*/  @!P0 BRA `(.L_x_5408) ;  /* 0x000005c000008947 */ /* 0x000fea0003800000 */
[----:B0-----:R-:W-:-:S04]  /*15f40*/  IMAD.MOV.U32 R4, RZ, RZ, 0x1 ;  /* 0x00000001ff047424 */ /* 0x001fc800078e00ff */
.L_x_5437:
        /* <DEDUP_REMOVED lines=15> */
.L_x_5426:
[----:B-1----:R-:W-:Y:S02]  /*16040*/  FSETP.GTU.FTZ.AND P0, PT, |R6|, +INF , PT ;  /* 0x7f8000000600780b */ /* 0x002fe40003f1c200 */
[----:B---3--:R-:W-:-:S04]  /*16050*/  ISETP.LT.U32.AND P1, PT, R28, R7, PT ;  /* 0x000000071c00720c */ /* 0x008fc80003f21070 */
[----:B--2---:R-:W-:-:S08]  /*16060*/  ISETP.LT.OR.EX P0, PT, R29, R8, !P0, P1 ;  /* 0x000000081d00720c */ /* 0x004fd00004701710 */
.L_x_5427:
[----:B------:R-:W-:Y:S05]  /*16070*/  BSYNC B0 ;  /* 0x0000000000007941 */ /* 0x000fea0003800000 */
.L_x_5425:
        /* <DEDUP_REMOVED lines=18> */
.L_x_5429:
[----:B--2---:R-:W-:Y:S02]  /*161a0*/  FSETP.GTU.FTZ.AND P0, PT, |R12|, +INF , PT ;  /* 0x7f8000000c00780b */ /* 0x004fe40003f1c200 */
[----:B---3--:R-:W-:-:S04]  /*161b0*/  ISETP.LT.U32.AND P1, PT, R24, R9, PT ;  /* 0x000000091800720c */ /* 0x008fc80003f21070 */
[----:B0-----:R-:W-:-:S08]  /*161c0*/  ISETP.LT.OR.EX P0, PT, R25, R14, !P0, P1 ;  /* 0x0000000e1900720c */ /* 0x001fd00004701710 */
.L_x_5430:
[----:B------:R-:W-:Y:S05]  /*161d0*/  BSYNC B0 ;  /* 0x0000000000007941 */ /* 0x000fea0003800000 */
.L_x_5428:
        /* <DEDUP_REMOVED lines=18> */
.L_x_5432:
[----:B--2---:R-:W-:Y:S02]  /*16300*/  FSETP.GTU.FTZ.AND P0, PT, |R6|, +INF , PT ;  /* 0x7f8000000600780b */ /* 0x004fe40003f1c200 */
[----:B---3--:R-:W-:-:S04]  /*16310*/  ISETP.LT.U32.AND P1, PT, R18, R7, PT ;  /* 0x000000071200720c */ /* 0x008fc80003f21070 */
[----:B-1----:R-:W-:-:S08]  /*16320*/  ISETP.LT.OR.EX P0, PT, R19, R8, !P0, P1 ;  /* 0x000000081300720c */ /* 0x002fd00004701710 */
.L_x_5433:
[----:B------:R-:W-:Y:S05]  /*16330*/  BSYNC B0 ;  /* 0x0000000000007941 */ /* 0x000fea0003800000 */
.L_x_5431:
        /* <DEDUP_REMOVED lines=18> */
.L_x_5435:
[----:B--2---:R-:W-:Y:S02]  /*16460*/  FSETP.GTU.FTZ.AND P0, PT, |R12|, +INF , PT ;  /* 0x7f8000000c00780b */ /* 0x004fe40003f1c200 */
[----:B---3--:R-:W-:-:S04]  /*16470*/  ISETP.LT.U32.AND P1, PT, R10, R9, PT ;  /* 0x000000090a00720c */ /* 0x008fc80003f21070 */
[----:B0-----:R-:W-:-:S08]  /*16480*/  ISETP.LT.OR.EX P0, PT, R11, R14, !P0, P1 ;  /* 0x0000000e0b00720c */ /* 0x001fd00004701710 */
.L_x_5436:
[----:B------:R-:W-:Y:S05]  /*16490*/  BSYNC B0 ;  /* 0x0000000000007941 */ /* 0x000fea0003800000 */
.L_x_5434:
[----:B-1----:R-:W-:Y:S01]  /*164a0*/  IMAD.SHL.U32 R4, R4, 0x2, RZ ;  /* 0x0000000204047824 */ /* 0x002fe200078e00ff */
[----:B------:R-:W-:Y:S02]  /*164b0*/  FSEL R59, R59, R12, P0 ;  /* 0x0000000c3b3b7208 */ /* 0x000fe40000000000 */
[----:B------:R-:W-:Y:S02]  /*164c0*/  SEL R10, R10, R9, P0 ;  /* 0x000000090a0a7207 */ /* 0x000fe40000000000 */
[----:B------:R-:W-:Y:S02]  /*164d0*/  ISETP.GE.AND P1, PT, R4, R0, PT ;  /* 0x000000000400720c */ /* 0x000fe40003f26270 */
[----:B------:R-:W-:-:S11]  /*164e0*/  SEL R11, R11, R14, P0 ;  /* 0x0000000e0b0b7207 */ /* 0x000fd60000000000 */
[----:B------:R-:W-:Y:S05]  /*164f0*/  @!P1 BRA `(.L_x_5437) ;  /* 0xfffffa5000009947 */ /* 0x000fea000383ffff */
.L_x_5408:
        /* <DEDUP_REMOVED lines=207> */
.L_x_5438:
        /* <DEDUP_REMOVED lines=204> */
.L_x_5439:
        /* <DEDUP_REMOVED lines=201> */
.L_x_5440:
        /* <DEDUP_REMOVED lines=200> */
.L_x_5441:
        /* <DEDUP_REMOVED lines=10> */
.L_x_5447:
[----:B------:R-:W-:Y:S01]  /*19860*/  LOP3.LUT R0, R8, R3, RZ, 0xfc, !PT ;  /* 0x0000000308007212 */ /* 0x000fe200078efcff */
[----:B------:R-:W-:Y:S01]  /*19870*/  BSSY B1, `(.L_x_5444) ;  /* 0x000001d000017945 */ /* 0x000fe20003800000 */
[----:B------:R-:W-:Y:S02]  /*19880*/  IMAD.MOV.U32 R9, RZ, RZ, R3 ;  /* 0x000000ffff097224 */ /* 0x000fe400078e0003 */
[----:B------:R-:W-:Y:S01]  /*19890*/  ISETP.NE.U32.AND P0, PT, R0, RZ, PT ;  /* 0x000000ff0000720c */ /* 0x000fe20003f05070 */
[----:B------:R-:W-:-:S12]  /*198a0*/  IMAD.MOV.U32 R0, RZ, RZ, R2 ;  /* 0x000000ffff007224 */ /* 0x000fd800078e0002 */
[----:B------:R-:W-:Y:S05]  /*198b0*/  @!P0 BRA `(.L_x_5445) ;  /* 0x0000005000008947 */ /* 0x000fea0003800000 */
[----:B------:R-:W-:Y:S02]  /*198c0*/  MOV R6, 0x198e0 ;  /* 0x000198e000067802 */ /* 0x000fe40000000f00 */
[----:B------:R-:W-:Y:S05]  /*198d0*/  CALL.REL.NOINC `($__internal_47_$__cuda_sm20_rem_u64) ;  /* 0x0000996000007944 */ /* 0x000fea0003c00000 */
[----:B------:R-:W-:Y:S02]  /*198e0*/  IMAD.MOV.U32 R2, RZ, RZ, R8 ;  /* 0x000000ffff027224 */ /* 0x000fe400078e0008 */
[----:B------:R-:W-:Y:S01]  /*198f0*/  IMAD.MOV.U32 R3, RZ, RZ, R15 ;  /* 0x000000ffff037224 */ /* 0x000fe200078e000f */
[----:B------:R-:W-:Y:S05]  /*19900*/  BRA `(.L_x_5446) ;  /* 0x0000013000007947 */ /* 0x000fea0003800000 */
.L_x_5445:
        /* <DEDUP_REMOVED lines=19> */
.L_x_5446:
[----:B------:R-:W-:Y:S05]  /*19a40*/  BSYNC B1 ;  /* 0x0000000000017941 */ /* 0x000fea0003800000 */
.L_x_5444:
[----:B------:R-:W-:Y:S01]  /*19a50*/  ISETP.NE.U32.AND P0, PT, R2, RZ, PT ;  /* 0x000000ff0200720c */ /* 0x000fe20003f05070 */
[----:B------:R-:W-:Y:S02]  /*19a60*/  IMAD.MOV.U32 R12, RZ, RZ, R0 ;  /* 0x000000ffff0c7224 */ /* 0x000fe400078e0000 */
[----:B------:R-:W-:Y:S01]  /*19a70*/  IMAD.MOV.U32 R8, RZ, RZ, R9 ;  /* 0x000000ffff087224 */ /* 0x000fe200078e0009 */
[----:B------:R-:W-:-:S13]  /*19a80*/  ISETP.NE.AND.EX P0, PT, R3, RZ, PT, P0 ;  /* 0x000000ff0300720c */ /* 0x000fda0003f05300 */
[----:B------:R-:W-:Y:S05]  /*19a90*/  @P0 BRA `(.L_x_5447) ;  /* 0xfffffdc000000947 */ /* 0x000fea000383ffff */
[----:B------:R-:W-:Y:S05]  /*19aa0*/  BSYNC B0 ;  /* 0x0000000000007941 */ /* 0x000fea0003800000 */
.L_x_5443:
[----:B------:R-:W-:Y:S01]  /*19ab0*/  ISETP.NE.U32.AND P2, PT, R9, RZ, PT ;  /* 0x000000ff0900720c */ /* 0x000fe20003f45070 */
[----:B------:R-:W-:-:S12]  /*19ac0*/  BSSY B0, `(.L_x_5448) ;  /* 0x000001c000007945 */ /* 0x000fd80003800000 */
[----:B------:R-:W-:Y:S05]  /*19ad0*/  @!P2 BRA `(.L_x_5449) ;  /* 0x000000700000a947 */ /* 0x000fea0003800000 */
[----:B------:R-:W-:Y:S01]  /*19ae0*/  IMAD.MOV.U32 R6, RZ, RZ, 0x10 ;  /* 0x00000010ff067424 */ /* 0x000fe200078e00ff */
[----:B------:R-:W-:Y:S01]  /*19af0*/  MOV R8, 0x19b20 ;  /* 0x00019b2000087802 */ /* 0x000fe20000000f00 */
[----:B------:R-:W-:Y:S02]  /*19b00*/  IMAD.MOV.U32 R12, RZ, RZ, RZ ;  /* 0x000000ffff0c7224 */ /* 0x000fe400078e00ff */
[----:B------:R-:W-:Y:S05]  /*19b10*/  CALL.REL.NOINC `($__internal_46_$__cuda_sm20_div_u64) ;  /* 0x000092c000007944 */ /* 0x000fea0003c00000 */
[----:B------:R-:W-:Y:S02]  /*19b20*/  IMAD.MOV.U32 R2, RZ, RZ, R6 ;  /* 0x000000ffff027224 */ /* 0x000fe400078e0006 */
[----:B------:R-:W-:Y:S01]  /*19b30*/  IMAD.MOV.U32 R3, RZ, RZ, R17 ;  /* 0x000000ffff037224 */ /* 0x000fe200078e0011 */
[----:B------:R-:W-:Y:S05]  /*19b40*/  BRA `(.L_x_5450) ;  /* 0x0000013000007947 */ /* 0x000fea0003800000 */
.L_x_5449:
        /* <DEDUP_REMOVED lines=19> */
.L_x_5450:
[----:B------:R-:W-:Y:S05]  /*19c80*/  BSYNC B0 ;  /* 0x0000000000007941 */ /* 0x000fea0003800000 */
.L_x_5448:
[----:B------:R-:W-:Y:S01]  /*19c90*/  BSSY B0, `(.L_x_5451) ;  /* 0x000001c000007945 */ /* 0x000fe20003800000 */
        /* <DEDUP_REMOVED lines=8> */
.L_x_5452:
        /* <DEDUP_REMOVED lines=19> */
.L_x_5453:
[----:B------:R-:W-:Y:S05]  /*19e50*/  BSYNC B0 ;  /* 0x0000000000007941 */ /* 0x000fea0003800000 */
.L_x_5451:
        /* <DEDUP_REMOVED lines=9> */
[----:B------:R-:W-:Y:S05]  /*19ef0*/  CALL.REL.NOINC `($__internal_46_$__cuda_sm20_div_u64) ;  /* 0x00008ee000007944 */ /* 0x000fea0003c00000 */
[----:B------:R-:W-:Y:S02]  /*19f00*/  IMAD.MOV.U32 R2, RZ, RZ, R6 ;  /* 0x000000ffff027224 */ /* 0x000fe400078e0006 */
[----:B------:R-:W-:Y:S01]  /*19f10*/  IMAD.MOV.U32 R3, RZ, RZ, R17 ;  /* 0x000000ffff037224 */ /* 0x000fe200078e0011 */
[----:B------:R-:W-:Y:S05]  /*19f20*/  BRA `(.L_x_5456) ;  /* 0x0000014000007947 */ /* 0x000fea0003800000 */
.L_x_5455:
        /* <DEDUP_REMOVED lines=20> */
.L_x_5456:
[----:B------:R-:W-:Y:S05]  /*1a070*/  BSYNC B0 ;  /* 0x0000000000007941 */ /* 0x000fea0003800000 */
.L_x_5454:
[----:B------:R-:W-:-:S04]  /*1a080*/  IADD3 R2, P0, R2, c[0x0][0x560], RZ ;  /* 0x0001580002027a10 */ /* 0x000fc80007f1e0ff */
[----:B------:R-:W-:-:S05]  /*1a090*/  IADD3.X R3, R3, c[0x0][0x564], RZ, P0, !PT ;  /* 0x0001590003037a10 */ /* 0x000fca00007fe4ff */
[----:B------:R-:W-:Y:S02]  /*1a0a0*/  IMAD.MOV.U32 R0, RZ, RZ, R3 ;  /* 0x000000ffff007224 */ /* 0x000fe400078e0003 */
.L_x_5442:
        /* <DEDUP_REMOVED lines=208> */
.L_x_5458:
        /* <DEDUP_REMOVED lines=200> */
.L_x_5459:
        /* <DEDUP_REMOVED lines=201> */
.L_x_5460:
        /* <DEDUP_REMOVED lines=200> */
.L_x_5461:
        /* <DEDUP_REMOVED lines=11> */
.L_x_5463:
[----:B------:R-:W-:Y:S05]  /*1d3f0*/  BSYNC B0 ;  /* 0x0000000000007941 */ /* 0x000fea0003800000 */
.L_x_5462:
        /* <DEDUP_REMOVED lines=19> */
.L_x_5465:
[----:B------:R-:W-:Y:S05]  /*1d530*/  BSYNC B0 ;  /* 0x0000000000007941 */ /* 0x000fea0003800000 */
.L_x_5464:
        /* <DEDUP_REMOVED lines=31> */
.L_x_5467:
[----:B------:R-:W-:Y:S05]  /*1d730*/  BSYNC B0 ;  /* 0x0000000000007941 */ /* 0x000fea0003800000 */
.L_x_5466:
[----:B------:R-:W-:Y:S06]  /*1d740*/  BAR.SYNC.DEFER_BLOCKING 0x0 ;  /* 0x0000000000007b1d */ /* 0x000fec0000010000 */
[----:B------:R-:W1:Y:S02]  /*1d750*/  LDS.U8 R4, [RZ] ;  /* 0x00000000ff047984 */ /* 0x000e640000000000 */
[----:B-1----:R-:W-:-:S13]  /*1d760*/  ISETP.NE.AND P0, PT, R4, RZ, PT ;  /* 0x000000ff0400720c */ /* 0x002fda0003f05270 */
[----:B------:R-:W-:Y:S05]  /*1d770*/  @!P0 EXIT ;  /* 0x000000000000894d */ /* 0x000fea0003800000 */
[----:B------:R-:W-:Y:S01]  /*1d780*/  ISETP.NE.AND P0, PT, RZ, c[0x0][0x190], PT ;  /* 0x00006400ff007a0c */ /* 0x000fe20003f05270 */
[----:B0-----:R-:W-:Y:S02]  /*1d790*/  IMAD.MOV.U32 R9, RZ, RZ, c[0x0][0x168] ;  /* 0x00005a00ff097624 */ /* 0x001fe400078e00ff */
        /* <DEDUP_REMOVED lines=33> */
.L_x_5481:
        /* <DEDUP_REMOVED lines=41> */
.L_x_5473:
[----:B0----5:R-:W-:Y:S02]  /*1dc40*/  FSETP.GTU.FTZ.AND P0, PT, |R12|, +INF , PT ;  /* 0x7f8000000c00780b */ /* 0x021fe40003f1c200 */
[----:B------:R-:W-:-:S04]  /*1dc50*/  ISETP.LT.U32.AND P3, PT, R24, R32, PT ;  /* 0x000000201800720c */ /* 0x000fc80003f61070 */
[----:B------:R-:W-:-:S08]  /*1dc60*/  ISETP.LT.OR.EX P0, PT, R25, R33, !P0, P3 ;  /* 0x000000211900720c */ /* 0x000fd00004701730 */
.L_x_5474:
[----:B------:R-:W-:Y:S05]  /*1dc70*/  BSYNC B2 ;  /* 0x0000000000027941 */ /* 0x000fea0003800000 */
.L_x_5472:
        /* <DEDUP_REMOVED lines=15> */
.L_x_5476:
[----:B------:R-:W-:Y:S02]  /*1dd70*/  FSETP.GTU.FTZ.AND P0, PT, |R14|, +INF , PT ;  /* 0x7f8000000e00780b */ /* 0x000fe40003f1c200 */
[----:B------:R-:W-:-:S04]  /*1dd80*/  ISETP.LT.U32.AND P3, PT, R18, R30, PT ;  /* 0x0000001e1200720c */ /* 0x000fc80003f61070 */
[----:B------:R-:W-:-:S08]  /*1dd90*/  ISETP.LT.OR.EX P0, PT, R19, R31, !P0, P3 ;  /* 0x0000001f1300720c */ /* 0x000fd00004701730 */
.L_x_5477:
[----:B------:R-:W-:Y:S05]  /*1dda0*/  BSYNC B2 ;  /* 0x0000000000027941 */ /* 0x000fea0003800000 */
.L_x_5475:
        /* <DEDUP_REMOVED lines=15> */
.L_x_5479:
[----:B------:R-:W-:Y:S02]  /*1dea0*/  FSETP.GTU.FTZ.AND P0, PT, |R38|, +INF , PT ;  /* 0x7f8000002600780b */ /* 0x000fe40003f1c200 */
[----:B------:R-:W-:-:S04]  /*1deb0*/  ISETP.LT.U32.AND P3, PT, R4, R20, PT ;  /* 0x000000140400720c */ /* 0x000fc80003f61070 */
[----:B------:R-:W-:-:S08]  /*1dec0*/  ISETP.LT.OR.EX P0, PT, R5, R21, !P0, P3 ;  /* 0x000000150500720c */ /* 0x000fd00004701730 */
.L_x_5480:
[----:B------:R-:W-:Y:S05]  /*1ded0*/  BSYNC B2 ;  /* 0x0000000000027941 */ /* 0x000fea0003800000 */
.L_x_5478:
[----:B------:R-:W-:Y:S02]  /*1dee0*/  SEL R4, R4, R20, P0 ;  /* 0x0000001404047207 */ /* 0x000fe40000000000 */
[----:B------:R-:W-:Y:S02]  /*1def0*/  SEL R5, R5, R21, P0 ;  /* 0x0000001505057207 */ /* 0x000fe40000000000 */
[----:B------:R-:W-:Y:S01]  /*1df00*/  FSEL R15, R15, R38, P0 ;  /* 0x000000260f0f7208 */ /* 0x000fe20000000000 */
[----:B------:R-:W-:Y:S05]  /*1df10*/  @!P2 BRA `(.L_x_5481) ;  /* 0xfffffa900000a947 */ /* 0x000fea000383ffff */
.L_x_5471:
[----:B------:R-:W-:Y:S05]  /*1df20*/  BSYNC B0 ;  /* 0x0000000000007941 */ /* 0x000fea0003800000 */
.L_x_5470:
[----:B------:R-:W-:Y:S05]  /*1df30*/  BRA `(.L_x_5482) ;  /* 0x000006c000007947 */ /* 0x000fea0003800000 */
.L_x_5469:
        /* <DEDUP_REMOVED lines=21> */
.L_x_5492:
        /* <DEDUP_REMOVED lines=41> */
.L_x_5484:
[----:B0----5:R-:W-:Y:S02]  /*1e320*/  FSETP.GTU.FTZ.AND P0, PT, |R12|, +INF , PT ;  /* 0x7f8000000c00780b */ /* 0x021fe40003f1c200 */
[----:B------:R-:W-:-:S04]  /*1e330*/  ISETP.LT.U32.AND P3, PT, R24, R32, PT ;  /* 0x000000201800720c */ /* 0x000fc80003f61070 */
[----:B------:R-:W-:-:S08]  /*1e340*/  ISETP.LT.OR.EX P0, PT, R25, R33, !P0, P3 ;  /* 0x000000211900720c */ /* 0x000fd00004701730 */
.L_x_5485:
[----:B------:R-:W-:Y:S05]  /*1e350*/  BSYNC B0 ;  /* 0x0000000000007941 */ /* 0x000fea0003800000 */
.L_x_5483:
        /* <DEDUP_REMOVED lines=15> */
.L_x_5487:
[----:B------:R-:W-:Y:S02]  /*1e450*/  FSETP.GTU.FTZ.AND P0, PT, |R14|, +INF , PT ;  /* 0x7f8000000e00780b */ /* 0x000fe40003f1c200 */
[----:B------:R-:W-:-:S04]  /*1e460*/  ISETP.LT.U32.AND P3, PT, R18, R30, PT ;  /* 0x0000001e1200720c */ /* 0x000fc80003f61070 */
[----:B------:R-:W-:-:S08]  /*1e470*/  ISETP.LT.OR.EX P0, PT, R19, R31, !P0, P3 ;  /* 0x0000001f1300720c */ /* 0x000fd00004701730 */
.L_x_5488:
[----:B------:R-:W-:Y:S05]  /*1e480*/  BSYNC B0 ;  /* 0x0000000000007941 */ /* 0x000fea0003800000 */
.L_x_5486:
        /* <DEDUP_REMOVED lines=15> */
.L_x_5490:
[----:B------:R-:W-:Y:S02]  /*1e580*/  FSETP.GTU.FTZ.AND P0, PT, |R38|, +INF , PT ;  /* 0x7f8000002600780b */ /* 0x000fe40003f1c200 */
[----:B------:R-:W-:-:S04]  /*1e590*/  ISETP.LT.U32.AND P3, PT, R4, R20, PT ;  /* 0x000000140400720c */ /* 0x000fc80003f61070 */
[----:B------:R-:W-:-:S08]  /*1e5a0*/  ISETP.LT.OR.EX P0, PT, R5, R21, !P0, P3 ;  /* 0x000000150500720c */ /* 0x000fd00004701730 */
.L_x_5491:
[----:B------:R-:W-:Y:S05]  /*1e5b0*/  BSYNC B0 ;  /* 0x0000000000007941 */ /* 0x000fea0003800000 */
.L_x_5489:
[----:B------:R-:W-:Y:S02]  /*1e5c0*/  SEL R4, R4, R20, P0 ;  /* 0x0000001404047207 */ /* 0x000fe40000000000 */
[----:B------:R-:W-:Y:S02]  /*1e5d0*/  SEL R5, R5, R21, P0 ;  /* 0x0000001505057207 */ /* 0x000fe40000000000 */
[----:B------:R-:W-:Y:S01]  /*1e5e0*/  FSEL R15, R15, R38, P0 ;  /* 0x000000260f0f7208 */ /* 0x000fe20000000000 */
[----:B------:R-:W-:Y:S05]  /*1e5f0*/  @!P2 BRA `(.L_x_5492) ;  /* 0xfffffa900000a947 */ /* 0x000fea000383ffff */
.L_x_5482:
[----:B------:R-:W-:Y:S05]  /*1e600*/  BSYNC B1 ;  /* 0x0000000000017941 */ /* 0x000fea0003800000 */
.L_x_5468:
        /* <DEDUP_REMOVED lines=16> */
.L_x_5508:
[----:B------:R-:W-:Y:S01]  /*1e710*/  IMAD.IADD R17, R7, 0x1, R8 ;  /* 0x0000000107117824 */ /* 0x000fe200078e0208 */
[----:B------:R-:W-:Y:S04]  /*1e720*/  BAR.SYNC.DEFER_BLOCKING 0x0 ;  /* 0x0000000000007b1d */ /* 0x000fe80000010000 */
[----:B------:R-:W-:-:S02]  /*1e730*/  ISETP.GE.U32.AND P0, PT, R17, c[0x0][0x4], PT ;  /* 0x0000010011007a0c */ /* 0x000fc40003f06070 */
[----:B------:R-:W-:Y:S02]  /*1e740*/  BSSY B0, `(.L_x_5494) ;  /* 0x0000061000007945 */ /* 0x000fe40003800000 */
[----:B------:R-:W-:-:S13]  /*1e750*/  ISETP.GE.U32.OR P0, PT, R7, R8, P0 ;  /* 0x000000080700720c */ /* 0x000fda0000706470 */
[----:B0-----:R-:W-:Y:S05]  /*1e760*/  @P0 BRA `(.L_x_5495) ;  /* 0x000005e000000947 */ /* 0x001fea0003800000 */
        /* <DEDUP_REMOVED lines=22> */
.L_x_5497:
[----:B-1----:R-:W-:Y:S02]  /*1e8d0*/  FSETP.GTU.FTZ.AND P0, PT, |R12|, +INF , PT ;  /* 0x7f8000000c00780b */ /* 0x002fe40003f1c200 */
[----:B0-----:R-:W-:-:S04]  /*1e8e0*/  ISETP.LT.U32.AND P2, PT, R28, R34, PT ;  /* 0x000000221c00720c */ /* 0x001fc80003f41070 */
[----:B------:R-:W-:-:S08]  /*1e8f0*/  ISETP.LT.OR.EX P0, PT, R29, R35, !P0, P2 ;  /* 0x000000231d00720c */ /* 0x000fd00004701720 */
.L_x_5498:
[----:B------:R-:W-:Y:S05]  /*1e900*/  BSYNC B1 ;  /* 0x0000000000017941 */ /* 0x000fea0003800000 */
.L_x_5496:
        /* <DEDUP_REMOVED lines=15> */
.L_x_5500:
[----:B--2---:R-:W-:Y:S02]  /*1ea00*/  FSETP.GTU.FTZ.AND P0, PT, |R14|, +INF , PT ;  /* 0x7f8000000e00780b */ /* 0x004fe40003f1c200 */
[----:B------:R-:W-:-:S04]  /*1ea10*/  ISETP.LT.U32.AND P2, PT, R24, R32, PT ;  /* 0x000000201800720c */ /* 0x000fc80003f41070 */
[----:B------:R-:W-:-:S08]  /*1ea20*/  ISETP.LT.OR.EX P0, PT, R25, R33, !P0, P2 ;  /* 0x000000211900720c */ /* 0x000fd00004701720 */
.L_x_5501:
[----:B------:R-:W-:Y:S05]  /*1ea30*/  BSYNC B1 ;  /* 0x0000000000017941 */ /* 0x000fea0003800000 */
.L_x_5499:
        /* <DEDUP_REMOVED lines=15> */
.L_x_5503:
[----:B---3--:R-:W-:Y:S02]  /*1eb30*/  FSETP.GTU.FTZ.AND P0, PT, |R36|, +INF , PT ;  /* 0x7f8000002400780b */ /* 0x008fe40003f1c200 */
[----:B------:R-:W-:-:S04]  /*1eb40*/  ISETP.LT.U32.AND P2, PT, R18, R30, PT ;  /* 0x0000001e1200720c */ /* 0x000fc80003f41070 */
[----:B------:R-:W-:-:S08]  /*1eb50*/  ISETP.LT.OR.EX P0, PT, R19, R31, !P0, P2 ;  /* 0x0000001f1300720c */ /* 0x000fd00004701720 */
.L_x_5504:
[----:B------:R-:W-:Y:S05]  /*1eb60*/  BSYNC B1 ;  /* 0x0000000000017941 */ /* 0x000fea0003800000 */
.L_x_5502:
        /* <DEDUP_REMOVED lines=15> */
.L_x_5506:
[----:B----4-:R-:W-:Y:S02]  /*1ec60*/  FSETP.GTU.FTZ.AND P0, PT, |R38|, +INF , PT ;  /* 0x7f8000002600780b */ /* 0x010fe40003f1c200 */
[----:B------:R-:W-:-:S04]  /*1ec70*/  ISETP.LT.U32.AND P2, PT, R4, R20, PT ;  /* 0x000000140400720c */ /* 0x000fc80003f41070 */
[----:B------:R-:W-:-:S08]  /*1ec80*/  ISETP.LT.OR.EX P0, PT, R5, R21, !P0, P2 ;  /* 0x000000150500720c */ /* 0x000fd00004701720 */
.L_x_5507:
[----:B------:R-:W-:Y:S05]  /*1ec90*/  BSYNC B1 ;  /* 0x0000000000017941 */ /* 0x000fea0003800000 */
.L_x_5505:
        /* <DEDUP_REMOVED lines=11> */
.L_x_5495:
[----:B------:R-:W-:Y:S05]  /*1ed50*/  BSYNC B0 ;  /* 0x0000000000007941 */ /* 0x000fea0003800000 */
.L_x_5494:
[----:B------:R-:W-:Y:S02]  /*1ed60*/  ISETP.GT.AND P0, PT, R8, 0x1, PT ;  /* 0x000000010800780c */ /* 0x000fe40003f04270 */
[----:B------:R-:W-:-:S11]  /*1ed70*/  SHF.R.S32.HI R8, RZ, 0x1, R8 ;  /* 0x00000001ff087819 */ /* 0x000fd60000011408 */
[----:B------:R-:W-:Y:S05]  /*1ed80*/  @P0 BRA `(.L_x_5508) ;  /* 0xfffff98000000947 */ /* 0x000fea000383ffff */
.L_x_5493:
[----:B------:R-:W-:-:S13]  /*1ed90*/  ISETP.NE.AND P0, PT, RZ, c[0x0][0x190], PT ;  /* 0x00006400ff007a0c */ /* 0x000fda0003f05270 */
[----:B------:R-:W-:Y:S05]  /*1eda0*/  @!P0 BRA `(.L_x_5509) ;  /* 0x00000d9000008947 */ /* 0x000fea0003800000 */
[----:B0-----:R-:W-:Y:S02]  /*1edb0*/  IMAD.MOV.U32 R8, RZ, RZ, c[0x0][0x0] ;  /* 0x00000000ff087624 */ /* 0x001fe400078e00ff */
[----:B------:R-:W-:-:S03]  /*1edc0*/  IMAD.MOV.U32 R7, RZ, RZ, c[0x0][0x0] ;  /* 0x00000000ff077624 */ /* 0x000fc600078e00ff */
        /* <DEDUP_REMOVED lines=16> */
.L_x_5525:
        /* <DEDUP_REMOVED lines=13> */
[----:B------:R1:W0:Y:S04]  /*1efa0*/  LDS.64 R34, [R8+0x8] ;  /* 0x0000080008227984 */ /* 0x0002280000000a00 */
        /* <DEDUP_REMOVED lines=13> */
.L_x_5514:
[----:B--2---:R-:W-:Y:S02]  /*1f080*/  FSETP.GTU.FTZ.AND P0, PT, |R10|, +INF , PT ;  /* 0x7f8000000a00780b */ /* 0x004fe40003f1c200 */
[----:B0-----:R-:W-:-:S04]  /*1f090*/  ISETP.LT.U32.AND P2, PT, R28, R34, PT ;  /* 0x000000221c00720c */ /* 0x001fc80003f41070 */
[----:B------:R-:W-:-:S08]  /*1f0a0*/  ISETP.LT.OR.EX P0, PT, R29, R35, !P0, P2 ;  /* 0x000000231d00720c */ /* 0x000fd00004701720 */
.L_x_5515:
[----:B------:R-:W-:Y:S05]  /*1f0b0*/  BSYNC B1 ;  /* 0x0000000000017941 */ /* 0x000fea0003800000 */
.L_x_5513:
        /* <DEDUP_REMOVED lines=15> */
.L_x_5517:
[----:B---3--:R-:W-:Y:S02]  /*1f1b0*/  FSETP.GTU.FTZ.AND P0, PT, |R12|, +INF , PT ;  /* 0x7f8000000c00780b */ /* 0x008fe40003f1c200 */
[----:B------:R-:W-:-:S04]  /*1f1c0*/  ISETP.LT.U32.AND P2, PT, R24, R32, PT ;  /* 0x000000201800720c */ /* 0x000fc80003f41070 */
[----:B------:R-:W-:-:S08]  /*1f1d0*/  ISETP.LT.OR.EX P0, PT, R25, R33, !P0, P2 ;  /* 0x000000211900720c */ /* 0x000fd00004701720 */
.L_x_5518:
[----:B------:R-:W-:Y:S05]  /*1f1e0*/  BSYNC B1 ;  /* 0x0000000000017941 */ /* 0x000fea0003800000 */
.L_x_5516:
        /* <DEDUP_REMOVED lines=15> */
.L_x_5520:
[----:B----4-:R-:W-:Y:S02]  /*1f2e0*/  FSETP.GTU.FTZ.AND P0, PT, |R14|, +INF , PT ;  /* 0x7f8000000e00780b */ /* 0x010fe40003f1c200 */
[----:B------:R-:W-:-:S04]  /*1f2f0*/  ISETP.LT.U32.AND P2, PT, R18, R30, PT ;  /* 0x0000001e1200720c */ /* 0x000fc80003f41070 */
[----:B------:R-:W-:-:S08]  /*1f300*/  ISETP.LT.OR.EX P0, PT, R19, R31, !P0, P2 ;  /* 0x0000001f1300720c */ /* 0x000fd00004701720 */
.L_x_5521:
[----:B------:R-:W-:Y:S05]  /*1f310*/  BSYNC B1 ;  /* 0x0000000000017941 */ /* 0x000fea0003800000 */
.L_x_5519:
        /* <DEDUP_REMOVED lines=15> */
.L_x_5523:
[----:B------:R-:W-:Y:S02]  /*1f410*/  FSETP.GTU.FTZ.AND P0, PT, |R36|, +INF , PT ;  /* 0x7f8000002400780b */ /* 0x000fe40003f1c200 */
[----:B------:R-:W-:-:S04]  /*1f420*/  ISETP.LT.U32.AND P2, PT, R4, R20, PT ;  /* 0x000000140400720c */ /* 0x000fc80003f41070 */
[----:B------:R-:W-:-:S08]  /*1f430*/  ISETP.LT.OR.EX P0, PT, R5, R21, !P0, P2 ;  /* 0x000000150500720c */ /* 0x000fd00004701720 */
.L_x_5524:
[----:B------:R-:W-:Y:S05]  /*1f440*/  BSYNC B1 ;  /* 0x0000000000017941 */ /* 0x000fea0003800000 */
.L_x_5522:
        /* <DEDUP_REMOVED lines=11> */
.L_x_5512:
[----:B------:R-:W-:Y:S05]  /*1f500*/  BSYNC B0 ;  /* 0x0000000000007941 */ /* 0x000fea0003800000 */
.L_x_5511:
[----:B------:R-:W-:-:S04]  /*1f510*/  SHF.R.S32.HI R7, RZ, 0x1, R7 ;  /* 0x00000001ff077819 */ /* 0x000fc80000011407 */
[----:B------:R-:W-:-:S13]  /*1f520*/  ISETP.GE.AND P0, PT, R7, 0x20, PT ;  /* 0x000000200700780c */ /* 0x000fda0003f06270 */
[----:B------:R-:W-:Y:S05]  /*1f530*/  @P0 BRA `(.L_x_5525) ;  /* 0xfffff99000000947 */ /* 0x000fea000383ffff */
[----:B------:R-:W-:-:S04]  /*1f540*/  IMAD.MOV.U32 R7, RZ, RZ, 0x20 ;  /* 0x00000020ff077424 */ /* 0x000fc800078e00ff */
.L_x_5510:
[----:B------:R-:W-:Y:S01]  /*1f550*/  BAR.SYNC.DEFER_BLOCKING 0x0 ;  /* 0x0000000000007b1d */ /* 0x000fe20000010000 */
[----:B------:R-:W-:-:S13]  /*1f560*/  ISETP.GE.AND P0, PT, R7, 0x2, PT ;  /* 0x000000020700780c */ /* 0x000fda0003f06270 */
[----:B------:R-:W-:Y:S05]  /*1f570*/  @!P0 BRA `(.L_x_5509) ;  /* 0x000005c000008947 */ /* 0x000fea0003800000 */
[----:B0-----:R-:W-:-:S04]  /*1f580*/  IMAD.MOV.U32 R6, RZ, RZ, 0x1 ;  /* 0x00000001ff067424 */ /* 0x001fc800078e00ff */
.L_x_5538:
        /* <DEDUP_REMOVED lines=15> */
.L_x_5527:
[----:B--2---:R-:W-:Y:S02]  /*1f680*/  FSETP.GTU.FTZ.AND P0, PT, |R10|, +INF , PT ;  /* 0x7f8000000a00780b */ /* 0x004fe40003f1c200 */
[----:B----4-:R-:W-:-:S04]  /*1f690*/  ISETP.LT.U32.AND P2, PT, R28, R17, PT ;  /* 0x000000111c00720c */ /* 0x010fc80003f41070 */
[----:B---3--:R-:W-:-:S08]  /*1f6a0*/  ISETP.LT.OR.EX P0, PT, R29, R12, !P0, P2 ;  /* 0x0000000c1d00720c */ /* 0x008fd00004701720 */
.L_x_5528:
[----:B------:R-:W-:Y:S05]  /*1f6b0*/  BSYNC B0 ;  /* 0x0000000000007941 */ /* 0x000fea0003800000 */
.L_x_5526:
        /* <DEDUP_REMOVED lines=18> */
.L_x_5530:
[----:B---3--:R-:W-:Y:S02]  /*1f7e0*/  FSETP.GTU.FTZ.AND P0, PT, |R14|, +INF , PT ;  /* 0x7f8000000e00780b */ /* 0x008fe40003f1c200 */
[----:B----4-:R-:W-:-:S04]  /*1f7f0*/  ISETP.LT.U32.AND P2, PT, R24, R21, PT ;  /* 0x000000151800720c */ /* 0x010fc80003f41070 */
[----:B0-----:R-:W-:-:S08]  /*1f800*/  ISETP.LT.OR.EX P0, PT, R25, R16, !P0, P2 ;  /* 0x000000101900720c */ /* 0x001fd00004701720 */
.L_x_5531:
[----:B------:R-:W-:Y:S05]  /*1f810*/  BSYNC B0 ;  /* 0x0000000000007941 */ /* 0x000fea0003800000 */
.L_x_5529:
        /* <DEDUP_REMOVED lines=18> */
.L_x_5533:
[----:B---3--:R-:W-:Y:S02]  /*1f940*/  FSETP.GTU.FTZ.AND P0, PT, |R10|, +INF , PT ;  /* 0x7f8000000a00780b */ /* 0x008fe40003f1c200 */
[----:B----4-:R-:W-:-:S04]  /*1f950*/  ISETP.LT.U32.AND P2, PT, R18, R17, PT ;  /* 0x000000111200720c */ /* 0x010fc80003f41070 */
[----:B--2---:R-:W-:-:S08]  /*1f960*/  ISETP.LT.OR.EX P0, PT, R19, R12, !P0, P2 ;  /* 0x0000000c1300720c */ /* 0x004fd00004701720 */
.L_x_5534:
[----:B------:R-:W-:Y:S05]  /*1f970*/  BSYNC B0 ;  /* 0x0000000000007941 */ /* 0x000fea0003800000 */
.L_x_5532:
        /* <DEDUP_REMOVED lines=18> */
.L_x_5536:
[----:B---3--:R-:W-:Y:S02]  /*1faa0*/  FSETP.GTU.FTZ.AND P0, PT, |R14|, +INF , PT ;  /* 0x7f8000000e00780b */ /* 0x008fe40003f1c200 */
[----:B----4-:R-:W-:-:S04]  /*1fab0*/  ISETP.LT.U32.AND P2, PT, R4, R21, PT ;  /* 0x000000150400720c */ /* 0x010fc80003f41070 */
[----:B0-----:R-:W-:-:S08]  /*1fac0*/  ISETP.LT.OR.EX P0, PT, R5, R16, !P0, P2 ;  /* 0x000000100500720c */ /* 0x001fd00004701720 */
.L_x_5537:
[----:B------:R-:W-:Y:S05]  /*1fad0*/  BSYNC B0 ;  /* 0x0000000000007941 */ /* 0x000fea0003800000 */
.L_x_5535:
[----:B--2---:R-:W-:Y:S01]  /*1fae0*/  IMAD.SHL.U32 R6, R6, 0x2, RZ ;  /* 0x0000000206067824 */ /* 0x004fe200078e00ff */
[----:B------:R-:W-:Y:S02]  /*1faf0*/  FSEL R15, R15, R14, P0 ;  /* 0x0000000e0f0f7208 */ /* 0x000fe40000000000 */
[----:B------:R-:W-:Y:S02]  /*1fb00*/  SEL R4, R4, R21, P0 ;  /* 0x0000001504047207 */ /* 0x000fe40000000000 */
[----:B------:R-:W-:Y:S02]  /*1fb10*/  ISETP.GE.AND P2, PT, R6, R7, PT ;  /* 0x000000070600720c */ /* 0x000fe40003f46270 */
[----:B------:R-:W-:-:S11]  /*1fb20*/  SEL R5, R5, R16, P0 ;  /* 0x0000001005057207 */ /* 0x000fd60000000000 */
[----:B------:R-:W-:Y:S05]  /*1fb30*/  @!P2 BRA `(.L_x_5538) ;  /* 0xfffffa500000a947 */ /* 0x000fea000383ffff */
.L_x_5509:
        /* <DEDUP_REMOVED lines=14> */
.L_x_5539:
[----:B------:R-:W-:Y:S05]  /*1fc20*/  @!P0 BRA `(.L_x_5540) ;  /* 0x00000b8000008947 */ /* 0x000fea0003800000 */
[----:B------:R-:W-:Y:S02]  /*1fc30*/  ULDC.U8 UR4, c[0x0][0x581] ;  /* 0x0001604000047ab9 */ /* 0x000fe40000000000 */
[----:B------:R-:W-:-:S04]  /*1fc40*/  ISETP.NE.AND P0, PT, RZ, UR4, PT ;  /* 0x00000004ff007c0c */ /* 0x000fc8000bf05270 */
[----:B------:R-:W-:Y:S01]  /*1fc50*/  P2R R33, PR, RZ, 0x1 ;  /* 0x00000001ff217803 */ /* 0x000fe20000000000 */
[----:B------:R-:W-:Y:S05]  /*1fc60*/  @!P1 BRA `(.L_x_5541) ;  /* 0x0000044000009947 */ /* 0x000fea0003800000 */
[----:B------:R-:W2:Y:S04]  /*1fc70*/  LDG.E R10, [R2.64] ;  /* 0x00000024020a7981 */ /* 0x000ea8000c1e1900 */
[----:B0-----:R-:W3:Y:S04]  /*1fc80*/  LDG.E.64 R6, [R2.64+0x8] ;  /* 0x0000082402067981 */ /* 0x001ee8000c1e1b00 */
        /* <DEDUP_REMOVED lines=66> */
.L_x_5541:
[----:B------:R-:W-:Y:S01]  /*200b0*/  ISETP.NE.AND P0, PT, R33, RZ, PT ;  /* 0x000000ff2100720c */ /* 0x000fe20003f05270 */
[----:B------:R-:W-:Y:S02]  /*200c0*/  IMAD.MOV.U32 R16, RZ, RZ, R4 ;  /* 0x000000ffff107224 */ /* 0x000fe400078e0004 */
[----:B------:R-:W-:-:S10]  /*200d0*/  IMAD.MOV.U32 R17, RZ, RZ, R5 ;  /* 0x000000ffff117224 */ /* 0x000fd400078e0005 */
[----:B------:R-:W-:Y:S05]  /*200e0*/  @!P0 BRA `(.L_x_5542) ;  /* 0x0000063000008947 */ /* 0x000fea0003800000 */
[----:B------:R-:W-:-:S05]  /*200f0*/  IMAD.MOV.U32 R30, RZ, RZ, 0x1 ;  /* 0x00000001ff1e7424 */ /* 0x000fca00078e00ff */
[----:B------:R-:W-:-:S04]  /*20100*/  ISETP.NE.AND P0, PT, R30, c[0x0][0x584], PT ;  /* 0x000161001e007a0c */ /* 0x000fc80003f05270 */
[----:B------:R-:W-:-:S09]  /*20110*/  P2R R0, PR, RZ, 0x1 ;  /* 0x00000001ff007803 */ /* 0x000fd20000000000 */
[----:B------:R-:W-:Y:S05]  /*20120*/  @!P0 BRA `(.L_x_5543) ;  /* 0x0000013000008947 */ /* 0x000fea0003800000 */
[----:B------:R-:W-:Y:S01]  /*20130*/  MOV R0, 0x0 ;  /* 0x0000000000007802 */ /* 0x000fe20000000f00 */
[----:B0-----:R-:W-:Y:S02]  /*20140*/  IMAD.MOV.U32 R4, RZ, RZ, c[0x4][0x3d8] ;  /* 0x0100f600ff047624 */ /* 0x001fe400078e00ff */
[----:B------:R-:W-:Y:S01]  /*20150*/  IMAD.MOV.U32 R5, RZ, RZ, c[0x4][0x3dc] ;  /* 0x0100f700ff057624 */ /* 0x000fe200078e00ff */
[----:B------:R0:W2:Y:S01]  /*20160*/  LDC.64 R2, c[0x4][R0] ;  /* 0x0100000000027b82 */ /* 0x0000a20000000a00 */
[----:B------:R-:W-:Y:S02]  /*20170*/  IMAD.MOV.U32 R6, RZ, RZ, c[0x4][0x3c0] ;  /* 0x0100f000ff067624 */ /* 0x000fe400078e00ff */
[----:B------:R-:W-:Y:S02]  /*20180*/  IMAD.MOV.U32 R7, RZ, RZ, c[0x4][0x3c4] ;  /* 0x0100f100ff077624 */ /* 0x000fe400078e00ff */
[----:B-1----:R-:W-:Y:S02]  /*20190*/  IMAD.MOV.U32 R8, RZ, RZ, 0x2ef ;  /* 0x000002efff087424 */ /* 0x002fe400078e00ff */
        /* <DEDUP_REMOVED lines=11> */
[----:B--2---:R-:W-:Y:S05]  /*20250*/  CALL.ABS.NOINC R2 ;  /* 0x0000000002007343 */ /* 0x004fea0003c00000 */
.L_x_5543:
[----:B------:R-:W-:Y:S02]  /*20260*/  IADD3 R2, P0, R27, c[0x0][0x550], RZ ;  /* 0x000154001b027a10 */ /* 0x000fe40007f1e0ff */
[----:B------:R-:W-:-:S03]  /*20270*/  ISETP.NE.AND P6, PT, R30, c[0x0][0x584], PT ;  /* 0x000161001e007a0c */ /* 0x000fc60003fc5270 */
[----:B------:R-:W-:-:S05]  /*20280*/  IMAD.X R3, RZ, RZ, c[0x0][0x554], P0 ;  /* 0x00015500ff037624 */ /* 0x000fca00000e06ff */
[----:B------:R2:W-:Y:S05]  /*20290*/  STG.E.64 [R2.64], R28 ;  /* 0x0000001c02007986 */ /* 0x0005ea000c101b24 */
[----:B------:R-:W-:Y:S05]  /*202a0*/  @!P6 BRA `(.L_x_5544) ;  /* 0x000001300000e947 */ /* 0x000fea0003800000 */
[----:B------:R-:W-:Y:S01]  /*202b0*/  MOV R0, 0x0 ;  /* 0x0000000000007802 */ /* 0x000fe20000000f00 */
[----:B0-----:R-:W-:Y:S02]  /*202c0*/  IMAD.MOV.U32 R4, RZ, RZ, c[0x4][0x3d8] ;  /* 0x0100f600ff047624 */ /* 0x001fe400078e00ff */
[----:B------:R-:W-:Y:S01]  /*202d0*/  IMAD.MOV.U32 R5, RZ, RZ, c[0x4][0x3dc] ;  /* 0x0100f700ff057624 */ /* 0x000fe200078e00ff */
[----:B--2---:R0:W2:Y:S01]  /*202e0*/  LDC.64 R2, c[0x4][R0] ;  /* 0x0100000000027b82 */ /* 0x0040a20000000a00 */
[----:B------:R-:W-:-:S02]  /*202f0*/  IMAD.MOV.U32 R6, RZ, RZ, c[0x4][0x3c0] ;  /* 0x0100f000ff067624 */ /* 0x000fc400078e00ff */
[----:B------:R-:W-:Y:S02]  /*20300*/  IMAD.MOV.U32 R7, RZ, RZ, c[0x4][0x3c4] ;  /* 0x0100f100ff077624 */ /* 0x000fe400078e00ff */
[----:B-1----:R-:W-:Y:S02]  /*20310*/  IMAD.MOV.U32 R8, RZ, RZ, 0x2ef ;  /* 0x000002efff087424 */ /* 0x002fe400078e00ff */
        /* <DEDUP_REMOVED lines=11> */
[----:B--2---:R-:W-:Y:S05]  /*203d0*/  CALL.ABS.NOINC R2 ;  /* 0x0000000002007343 */ /* 0x004fea0003c00000 */
.L_x_5544:
        /* <DEDUP_REMOVED lines=23> */
[----:B--23--:R-:W-:Y:S05]  /*20550*/  CALL.ABS.NOINC R2 ;  /* 0x0000000002007343 */ /* 0x00cfea0003c00000 */
.L_x_5545:
[----:B--2---:R-:W-:Y:S02]  /*20560*/  IADD3 R2, P0, R23, c[0x0][0x550], RZ ;  /* 0x0001540017027a10 */ /* 0x004fe40007f1e0ff */
        /* <DEDUP_REMOVED lines=23> */
.L_x_5546:
[----:B------:R-:W-:-:S05]  /*206e0*/  IADD3 R22, P0, R22, c[0x0][0x550], RZ ;  /* 0x0001540016167a10 */ /* 0x000fca0007f1e0ff */
[----:B------:R-:W-:-:S05]  /*206f0*/  IMAD.X R23, RZ, RZ, c[0x0][0x554], P0 ;  /* 0x00015500ff177624 */ /* 0x000fca00000e06ff */
[----:B------:R-:W-:Y:S01]  /*20700*/  STG.E.64 [R22.64], R16 ;  /* 0x0000001016007986 */ /* 0x000fe2000c101b24 */
[----:B------:R-:W-:Y:S05]  /*20710*/  EXIT ;  /* 0x000000000000794d */ /* 0x000fea0003800000 */
.L_x_5542:
        /* <DEDUP_REMOVED lines=9> */
.L_x_5540:
[----:B------:R-:W-:Y:S05]  /*207b0*/  @!P1 BRA `(.L_x_5547) ;  /* 0x0000017000009947 */ /* 0x000fea0003800000 */
[----:B------:R-:W-:Y:S01]  /*207c0*/  MOV R0, 0x0 ;  /* 0x0000000000007802 */ /* 0x000fe20000000f00 */
[----:B0-----:R-:W-:-:S02]  /*207d0*/  IMAD.MOV.U32 R4, RZ, RZ, c[0x4][0x3c8] ;  /* 0x0100f200ff047624 */ /* 0x001fc400078e00ff */
[----:B------:R-:W-:Y:S01]  /*207e0*/  IMAD.MOV.U32 R5, RZ, RZ, c[0x4][0x3cc] ;  /* 0x0100f300ff057624 */ /* 0x000fe200078e00ff */
[----:B------:R0:W2:Y:S01]  /*207f0*/  LDC.64 R2, c[0x4][R0] ;  /* 0x0100000000027b82 */ /* 0x0000a20000000a00 */
[----:B------:R-:W-:Y:S02]  /*20800*/  IMAD.MOV.U32 R6, RZ, RZ, c[0x4][0x3c0] ;  /* 0x0100f000ff067624 */ /* 0x000fe400078e00ff */
[----:B------:R-:W-:Y:S02]  /*20810*/  IMAD.MOV.U32 R7, RZ, RZ, c[0x4][0x3c4] ;  /* 0x0100f100ff077624 */ /* 0x000fe400078e00ff */
[----:B-1----:R-:W-:Y:S02]  /*20820*/  IMAD.MOV.U32 R8, RZ, RZ, 0x2dd ;  /* 0x000002ddff087424 */ /* 0x002fe400078e00ff */
        /* <DEDUP_REMOVED lines=11> */
[----:B--2---:R-:W-:Y:S05]  /*208e0*/  CALL.ABS.NOINC R2 ;  /* 0x0000000002007343 */ /* 0x004fea0003c00000 */
[----:B------:R-:W-:Y:S01]  /*208f0*/  CS2R R28, SRZ ;  /* 0x00000000001c7805 */ /* 0x000fe2000001ff00 */
[----:B------:R-:W-:Y:S01]  /*20900*/  CS2R R24, SRZ ;  /* 0x0000000000187805 */ /* 0x000fe2000001ff00 */
[----:B------:R-:W-:Y:S01]  /*20910*/  CS2R R18, SRZ ;  /* 0x0000000000127805 */ /* 0x000fe2000001ff00 */
[----:B------:R-:W-:-:S05]  /*20920*/  CS2R R4, SRZ ;  /* 0x0000000000047805 */ /* 0x000fca000001ff00 */
.L_x_5547:
        /* <DEDUP_REMOVED lines=28> */
.L_x_5549:
        /* <DEDUP_REMOVED lines=24> */
.L_x_5550:
        /* <DEDUP_REMOVED lines=24> */
.L_x_5551:
        /* <DEDUP_REMOVED lines=24> */
.L_x_5552:
[----:B------:R-:W-:-:S05]  /*20f70*/  IADD3 R22, P0, R22, c[0x0][0x550], RZ ;  /* 0x0001540016167a10 */ /* 0x000fca0007f1e0ff */
[----:B------:R-:W-:-:S05]  /*20f80*/  IMAD.X R23, RZ, RZ, c[0x0][0x554], P0 ;  /* 0x00015500ff177624 */ /* 0x000fca00000e06ff */
[----:B------:R-:W-:Y:S01]  /*20f90*/  STG.E.64 [R22.64], R16 ;  /* 0x0000001016007986 */ /* 0x000fe2000c101b24 */
[----:B------:R-:W-:Y:S05]  /*20fa0*/  EXIT ;  /* 0x000000000000794d */ /* 0x000fea0003800000 */
.L_x_5548:
[----:B------:R-:W-:Y:S01]  /*20fb0*/  MOV R2, 0x0 ;  /* 0x0000000000027802 */ /* 0x000fe20000000f00 */
[----:B0-----:R-:W-:Y:S02]  /*20fc0*/  IMAD.MOV.U32 R4, RZ, RZ, c[0x4][0x3c8] ;  /* 0x0100f200ff047624 */ /* 0x001fe400078e00ff */
[----:B------:R-:W-:Y:S01]  /*20fd0*/  IMAD.MOV.U32 R5, RZ, RZ, c[0x4][0x3cc] ;  /* 0x0100f300ff057624 */ /* 0x000fe200078e00ff */
[----:B------:R0:W2:Y:S01]  /*20fe0*/  LDC.64 R14, c[0x4][R2] ;  /* 0x01000000020e7b82 */ /* 0x0000a20000000a00 */
        /* <DEDUP_REMOVED lines=70> */
.L_x_5457:
        /* <DEDUP_REMOVED lines=22> */
.L_x_5553:
        /* <DEDUP_REMOVED lines=73> */
.L_x_5555:
        /* <DEDUP_REMOVED lines=27> */
.L_x_5557:
        /* <DEDUP_REMOVED lines=24> */
.L_x_5558:
        /* <DEDUP_REMOVED lines=24> */
.L_x_5559:
        /* <DEDUP_REMOVED lines=24> */
.L_x_5560:
[----:B------:R-:W-:-:S05]  /*22070*/  IADD3 R22, P0, R22, c[0x0][0x550], RZ ;  /* 0x0001540016167a10 */ /* 0x000fca0007f1e0ff */
[----:B------:R-:W-:-:S05]  /*22080*/  IMAD.X R23, RZ, RZ, c[0x0][0x554], P0 ;  /* 0x00015500ff177624 */ /* 0x000fca00000e06ff */
[----:B------:R-:W-:Y:S01]  /*22090*/  STG.E.64 [R22.64], R16 ;  /* 0x0000001016007986 */ /* 0x000fe2000c101b24 */
[----:B------:R-:W-:Y:S05]  /*220a0*/  EXIT ;  /* 0x000000000000794d */ /* 0x000fea0003800000 */
.L_x_5556:
        /* <DEDUP_REMOVED lines=9> */
.L_x_5554:
        /* <DEDUP_REMOVED lines=24> */
.L_x_5561:
        /* <DEDUP_REMOVED lines=28> */
.L_x_5563:
        /* <DEDUP_REMOVED lines=24> */
.L_x_5564:
        /* <DEDUP_REMOVED lines=24> */
.L_x_5565:
        /* <DEDUP_REMOVED lines=24> */
.L_x_5566:
[----:B------:R-:W-:-:S05]  /*22900*/  IADD3 R22, P0, R22, c[0x0][0x550], RZ ;  /* 0x0001540016167a10 */ /* 0x000fca0007f1e0ff */
[----:B------:R-:W-:-:S05]  /*22910*/  IMAD.X R23, RZ, RZ, c[0x0][0x554], P0 ;  /* 0x00015500ff177624 */ /* 0x000fca00000e06ff */
[----:B------:R-:W-:Y:S01]  /*22920*/  STG.E.64 [R22.64], R16 ;  /* 0x0000001016007986 */ /* 0x000fe2000c101b24 */
[----:B------:R-:W-:Y:S05]  /*22930*/  EXIT ;  /* 0x000000000000794d */ /* 0x000fea0003800000 */
.L_x_5562:
        /* <DEDUP_REMOVED lines=74> */
        .weak           $__internal_46_$__cuda_sm20_div_u64
        .type           $__internal_46_$__cuda_sm20_div_u64,@function
        .size           $__internal_46_$__cuda_sm20_div_u64,($__internal_47_$__cuda_sm20_rem_u64 - $__internal_46_$__cuda_sm20_div_u64)
$__internal_46_$__cuda_sm20_div_u64:
        /* <DEDUP_REMOVED lines=69> */
[----:B------:R-:W-:Y:S06]  /*23230*/  RET.REL.NODEC R14 `(_ZN2at6native13reduce_kernelILi128ELi4ENS0_8ReduceOpIN3c108BFloat16ENS0_9ArgMinOpsIfEEjlLi4ELi4EEEEEvT1_) ;  /* 0xfffdcdc00e007950 */ /* 0x000fec0003c3ffff */
        .weak           $__internal_47_$__cuda_sm20_rem_u64
        .type           $__internal_47_$__cuda_sm20_rem_u64,@function
        .size           $__internal_47_$__cuda_sm20_rem_u64,(.L_x_6849 - $__internal_47_$__cuda_sm20_rem_u64)
$__internal_47_$__cuda_sm20_rem_u64:
        /* <DEDUP_REMOVED lines=48> */
[--C-:B------:R-:W-:Y:S01]  /*23540*/  IMAD.X R12, R8, 0x1, ~R3.reuse, P1 ;  /* 0x00000001080c7824 */ /* 0x100fe200008e0e03 */
[----:B------:R-:W-:Y:S02]  /*23550*/  ISETP.NE.U32.AND P1, PT, R2, RZ, PT ;  /* 0x000000ff0200720c */ /* 0x000fe40003f25070 */
[----:B------:R-:W-:Y:S02]  /*23560*/  SEL R17, R17, R15, P0 ;  /* 0x0000000f11117207 */ /* 0x000fe40000000000 */
[----:B------:R-:W-:Y:S02]  /*23570*/  SEL R12, R12, R8, P0 ;  /* 0x000000080c0c7207 */ /* 0x000fe40000000000 */
[----:B------:R-:W-:Y:S02]  /*23580*/  IADD3 R8, P2, -R2, R17, RZ ;  /* 0x0000001102087210 */ /* 0x000fe40007f5e1ff */
[----:B------:R-:W-:Y:S01]  /*23590*/  ISETP.GE.U32.AND P0, PT, R17, R2, PT ;  /* 0x000000021100720c */ /* 0x000fe20003f06070 */
[----:B------:R-:W-:Y:S01]  /*235a0*/  IMAD.MOV.U32 R2, RZ, RZ, R6 ;  /* 0x000000ffff027224 */ /* 0x000fe200078e0006 */
        /* <DEDUP_REMOVED lines=8> */
[----:B------:R-:W-:Y:S06]  /*23630*/  RET.REL.NODEC R2 `(_ZN2at6native13reduce_kernelILi128ELi4ENS0_8ReduceOpIN3c108BFloat16ENS0_9ArgMinOpsIfEEjlLi4ELi4EEEEEvT1_) ;  /* 0xfffdc9c002007950 */ /* 0x000fec0003c3ffff */
.L_x_5567:
        /* <DEDUP_REMOVED lines=12> */
.L_x_6849:


//--------------------- .text._ZN2at6native13reduce_kernelILi512ELi1ENS0_8ReduceOpIN3c104HalfENS0_9ArgMinOpsIfEEjlLi4ELi4EEEEEvT1_ --------------------------
	.section	.text._ZN2at6native13reduce_kernelILi512ELi1ENS0_8ReduceOpIN3c104HalfENS0_9ArgMinOpsIfEEjlLi4ELi4EEEEEvT1_,"ax",@progbits
	.sectioninfo	@"SHI_REGISTERS=32"
	.align	128
        .global         _ZN2at6native13reduce_kernelILi512ELi1ENS0_8ReduceOpIN3c104HalfENS0_9ArgMinOpsIfEEjlLi4ELi4EEEEEvT1_
        .type           _ZN2at6native13reduce_kernelILi512ELi1ENS0_8ReduceOpIN3c104HalfENS0_9ArgMinOpsIfEEjlLi4ELi4EEEEEvT1_,@function
        .size           _ZN2at6native13reduce_kernelILi512ELi1ENS0_8ReduceOpIN3c104HalfENS0_9ArgMinOpsIfEEjlLi4ELi4EEEEEvT1_,(.L_x_6851 - _ZN2at6native13reduce_kernelILi512ELi1ENS0_8ReduceOpIN3c104HalfENS0_9ArgMinOpsIfEEjlLi4ELi4EEEEEvT1_)
        .other          _ZN2at6native13reduce_kernelILi512ELi1ENS0_8ReduceOpIN3c104HalfENS0_9ArgMinOpsIfEEjlLi4ELi4EEEEEvT1_,@"STO_CUDA_ENTRY STV_DEFAULT"
_ZN2at6native13reduce_kernelILi512ELi1ENS0_8ReduceOpIN3c104HalfENS0_9ArgMinOpsIfEEjlLi4ELi4EEEEEvT1_:
.text._ZN2at6native13reduce_kernelILi512ELi1ENS0_8ReduceOpIN3c104HalfENS0_9ArgMinOpsIfEEjlLi4ELi4EEEEEvT1_:
        /* <DEDUP_REMOVED lines=212> */
.L_x_5568:
[----:B------:R-:W-:Y:S01]  /*0d40*/  ISETP.GE.U32.AND P0, PT, R3, c[0x0][0x17c], PT ;  /* 0x00005f0003007a0c */ /* 0x000fe20003f06070 */
[----:B------:R-:W-:Y:S01]  /*0d50*/  ULDC.64 UR36, c[0x0][0x118] ;  /* 0x0000460000247ab9 */ /* 0x000fe20000000a00 */
[----:B------:R-:W-:Y:S01]  /*0d60*/  BSSY B0, `(.L_x_5569) ;  /* 0x0000b0e000007945 */ /* 0x000fe20003800000 */
[----:B------:R-:W-:Y:S01]  /*0d70*/  MOV R9, RZ ;  /* 0x000000ff00097202 */ /* 0x000fe20000000f00 */
[----:B------:R-:W-:Y:S01]  /*0d80*/  IMAD.MOV.U32 R13, RZ, RZ, RZ ;  /* 0x000000ffff0d7224 */ /* 0x000fe200078e00ff */
        /* <DEDUP_REMOVED lines=16> */
[----:B------:R-:W-:-:S10]  /*0e90*/  IMAD.MOV.U32 R7, RZ, RZ, RZ ;  /* 0x000000ffff077224 */ /* 0x000fd400078e00ff */
        /* <DEDUP_REMOVED lines=11> */
[----:B------:R-:W-:-:S12]  /*0f50*/  HFMA2.MMA R2, -RZ, RZ, 0, 5.9604644775390625e-08 ;  /* 0x00000001ff027435 */ /* 0x000fd800000001ff */
[----:B------:R-:W-:-:S04]  /*0f60*/  @P0 ISETP.NE.AND P1, PT, R0, RZ, PT ;  /* 0x000000ff0000020c */ /* 0x000fc80003f25270 */
[----:B------:R-:W-:-:S04]  /*0f70*/  @P0 SEL R7, RZ, 0x1, P1 ;  /* 0x00000001ff070807 */ /* 0x000fc80000800000 */
[----:B------:R-:W-:Y:S02]  /*0f80*/  @P0 PRMT R2, R7, 0x7610, R2 ;  /* 0x0000761007020816 */ /* 0x000fe40000000002 */
.L_x_5577:
[----:B------:R-:W-:Y:S05]  /*0f90*/  BSYNC B3 ;  /* 0x0000000000037941 */ /* 0x000fea0003800000 */
.L_x_5576:
        /* <DEDUP_REMOVED lines=12> */
[----:B------:R-:W-:Y:S01]  /*1060*/  @!P1 ISETP.GT.AND.EX P3, PT, RZ, c[0x0][0x174], PT, P0 ;  /* 0x00005d00ff009a0c */ /* 0x000fe20003f64300 */
[----:B--2---:R-:W-:-:S05]  /*1070*/  HADD2.F32 R6, -RZ, R4.H0_H0 ;  /* 0x20000004ff067230 */ /* 0x004fca0000004100 */
        /* <DEDUP_REMOVED lines=8> */
[----:B------:R-:W-:Y:S02]  /*1100*/  FSEL R4, R6, c[0x0][0x168], !P2 ;  /* 0x00005a0006047a08 */ /* 0x000fe40005000000 */
[----:B------:R-:W-:Y:S02]  /*1110*/  SEL R5, R7, c[0x0][0x170], !P2 ;  /* 0x00005c0007057a07 */ /* 0x000fe40005000000 */
[----:B------:R-:W-:Y:S02]  /*1120*/  SEL R6, RZ, c[0x0][0x174], !P2 ;  /* 0x00005d00ff067a07 */ /* 0x000fe40005000000 */
.L_x_5575:
[----:B------:R-:W-:Y:S05]  /*1130*/  BSYNC B2 ;  /* 0x0000000000027941 */ /* 0x000fea0003800000 */
.L_x_5574:
[C---:B------:R-:W-:Y:S02]  /*1140*/  IADD3 R11, P0, -R9.reuse, 0x4, RZ ;  /* 0x00000004090b7810 */ /* 0x040fe40007f1e1ff */
[----:B------:R-:W-:Y:S02]  /*1150*/  IADD3 R18, R9, c[0x0][0x17c], RZ ;  /* 0x00005f0009127a10 */ /* 0x000fe40007ffe0ff */
[----:B------:R-:W-:Y:S01]  /*1160*/  LEA R14, P1, R11, R14, 0x1 ;  /* 0x0000000e0b0e7211 */ /* 0x000fe200078208ff */
[----:B------:R-:W-:Y:S01]  /*1170*/  IMAD.X R2, RZ, RZ, -0x1, P0 ;  /* 0xffffffffff027424 */ /* 0x000fe200000e06ff */
[----:B------:R-:W-:-:S02]  /*1180*/  IADD3 R7, -R9, 0x4, RZ ;  /* 0x0000000409077810 */ /* 0x000fc40007ffe1ff */
[----:B------:R-:W-:Y:S02]  /*1190*/  IADD3 R18, R18, -0x4, RZ ;  /* 0xfffffffc12127810 */ /* 0x000fe40007ffe0ff */
[----:B------:R-:W-:Y:S02]  /*11a0*/  LEA.HI.X R15, R11, R15, R2, 0x1, P1 ;  /* 0x0000000f0b0f7211 */ /* 0x000fe400008f0c02 */
.L_x_5573:
[----:B------:R-:W-:Y:S05]  /*11b0*/  BSYNC B1 ;  /* 0x0000000000017941 */ /* 0x000fea0003800000 */
.L_x_5572:
        /* <DEDUP_REMOVED lines=22> */
.L_x_5589:
[----:B------:R-:W-:-:S06]  /*1320*/  IMAD.WIDE.U32 R2, R21, 0x8, R14 ;  /* 0x0000000815027825 */ /* 0x000fcc00078e000e */
[----:B------:R-:W2:Y:S01]  /*1330*/  LDG.E.64 R2, [R2.64] ;  /* 0x0000002402027981 */ /* 0x000ea2000c1e1b00 */
[----:B------:R-:W-:Y:S01]  /*1340*/  FSETP.GTU.FTZ.AND P1, PT, |R4|, +INF , PT ;  /* 0x7f8000000400780b */ /* 0x000fe20003f3c200 */
[----:B------:R-:W-:Y:S01]  /*1350*/  IMAD.IADD R20, R20, 0x1, R7 ;  /* 0x0000000114147824 */ /* 0x000fe200078e0207 */
[----:B------:R-:W-:Y:S11]  /*1360*/  BSSY B2, `(.L_x_5580) ;  /* 0x0000020000027945 */ /* 0x000ff60003800000 */
[----:B------:R-:W-:-:S04]  /*1370*/  @!P1 ISETP.GE.U32.AND P0, PT, R5, R20, PT ;  /* 0x000000140500920c */ /* 0x000fc80003f06070 */
[----:B------:R-:W-:Y:S01]  /*1380*/  @!P1 ISETP.GE.AND.EX P0, PT, R6, RZ, PT, P0 ;  /* 0x000000ff0600920c */ /* 0x000fe20003f06300 */
[----:B--2---:R-:W-:-:S05]  /*1390*/  HADD2.F32 R23, -RZ, R2.H0_H0 ;  /* 0x20000002ff177230 */ /* 0x004fca0000004100 */
[CC--:B------:R-:W-:Y:S02]  /*13a0*/  FSETP.NEU.OR P3, PT, R4.reuse, R23.reuse, P1 ;  /* 0x000000170400720b */ /* 0x0c0fe40000f6d400 */
[----:B------:R-:W-:-:S04]  /*13b0*/  @!P1 FSETP.GEU.FTZ.AND P2, PT, R4, R23, PT ;  /* 0x000000170400920b */ /* 0x000fc80003f5e000 */
[----:B------:R-:W-:Y:S02]  /*13c0*/  @!P1 SEL R22, RZ, 0xffffffff, P2 ;  /* 0xffffffffff169807 */ /* 0x000fe40001000000 */
[----:B------:R-:W-:-:S05]  /*13d0*/  @P1 FSETP.GTU.FTZ.AND P2, PT, |R23|, +INF , PT ;  /* 0x7f8000001700180b */ /* 0x000fca0003f5c200 */
[----:B------:R-:W-:Y:S02]  /*13e0*/  @!P3 SEL R22, RZ, 0xffffffff, P0 ;  /* 0xffffffffff16b807 */ /* 0x000fe40000000000 */
[----:B------:R-:W-:Y:S02]  /*13f0*/  @P1 ISETP.LT.U32.AND P3, PT, R5, R20, PT ;  /* 0x000000140500120c */ /* 0x000fe40003f61070 */
[----:B------:R-:W-:-:S04]  /*1400*/  @!P1 LOP3.LUT R22, R22, 0x1, RZ, 0xc0, !PT ;  /* 0x0000000116169812 */ /* 0x000fc800078ec0ff */
[----:B------:R-:W-:Y:S01]  /*1410*/  @!P1 ISETP.EQ.U32.AND P0, PT, R22, 0x1, PT ;  /* 0x000000011600980c */ /* 0x000fe20003f02070 */
[----:B------:R-:W-:Y:S01]  /*1420*/  HADD2.F32 R22, -RZ, R2.H1_H1 ;  /* 0x30000002ff167230 */ /* 0x000fe20000004100 */
[----:B------:R-:W-:Y:S02]  /*1430*/  @P1 ISETP.LT.OR.EX P0, PT, R6, RZ, !P2, P3 ;  /* 0x000000ff0600120c */ /* 0x000fe40005701730 */
[----:B------:R-:W-:-:S11]  /*1440*/  FSETP.GTU.FTZ.AND P1, PT, |R19|, +INF , PT ;  /* 0x7f8000001300780b */ /* 0x000fd60003f3c200 */
        /* <DEDUP_REMOVED lines=14> */
.L_x_5581:
[----:B------:R-:W-:Y:S02]  /*1530*/  FSETP.GTU.FTZ.AND P0, PT, |R22|, +INF , PT ;  /* 0x7f8000001600780b */ /* 0x000fe40003f1c200 */
[----:B------:R-:W-:-:S04]  /*1540*/  ISETP.LT.U32.AND P1, PT, R16, R23, PT ;  /* 0x000000171000720c */ /* 0x000fc80003f21070 */
[----:B------:R-:W-:-:S08]  /*1550*/  ISETP.LT.OR.EX P0, PT, R17, RZ, !P0, P1 ;  /* 0x000000ff1100720c */ /* 0x000fd00004701710 */
.L_x_5582:
[----:B------:R-:W-:Y:S05]  /*1560*/  BSYNC B2 ;  /* 0x0000000000027941 */ /* 0x000fea0003800000 */
.L_x_5580:
[----:B------:R-:W-:Y:S01]  /*1570*/  FSETP.GTU.FTZ.AND P1, PT, |R12|, +INF , PT ;  /* 0x7f8000000c00780b */ /* 0x000fe20003f3c200 */
[----:B------:R-:W-:Y:S01]  /*1580*/  BSSY B2, `(.L_x_5583) ;  /* 0x0000013000027945 */ /* 0x000fe20003800000 */
[----:B------:R-:W-:Y:S01]  /*1590*/  SEL R16, R16, R23, P0 ;  /* 0x0000001710107207 */ /* 0x000fe20000000000 */
[----:B------:R-:W-:Y:S01]  /*15a0*/  HADD2.F32 R23, -RZ, R3.H0_H0 ;  /* 0x20000003ff177230 */ /* 0x000fe20000004100 */
[----:B------:R-:W-:Y:S02]  /*15b0*/  FSEL R19, R19, R22, P0 ;  /* 0x0000001613137208 */ /* 0x000fe40000000000 */
        /* <DEDUP_REMOVED lines=12> */
.L_x_5584:
[----:B------:R-:W-:Y:S02]  /*1680*/  FSETP.GTU.FTZ.AND P0, PT, |R23|, +INF , PT ;  /* 0x7f8000001700780b */ /* 0x000fe40003f1c200 */
[----:B------:R-:W-:-:S04]  /*1690*/  ISETP.LT.U32.AND P1, PT, R8, R25, PT ;  /* 0x000000190800720c */ /* 0x000fc80003f21070 */
[----:B------:R-:W-:-:S08]  /*16a0*/  ISETP.LT.OR.EX P0, PT, R10, RZ, !P0, P1 ;  /* 0x000000ff0a00720c */ /* 0x000fd00004701710 */
.L_x_5585:
[----:B------:R-:W-:Y:S05]  /*16b0*/  BSYNC B2 ;  /* 0x0000000000027941 */ /* 0x000fea0003800000 */
.L_x_5583:
[----:B------:R-:W-:Y:S01]  /*16c0*/  FSETP.GTU.FTZ.AND P1, PT, |R11|, +INF , PT ;  /* 0x7f8000000b00780b */ /* 0x000fe20003f3c200 */
[----:B------:R-:W-:Y:S01]  /*16d0*/  BSSY B2, `(.L_x_5586) ;  /* 0x0000013000027945 */ /* 0x000fe20003800000 */
[----:B------:R-:W-:Y:S01]  /*16e0*/  FSEL R12, R12, R23, P0 ;  /* 0x000000170c0c7208 */ /* 0x000fe20000000000 */
[----:B------:R-:W-:Y:S01]  /*16f0*/  HADD2.F32 R22, -RZ, R3.H1_H1 ;  /* 0x30000003ff167230 */ /* 0x000fe20000004100 */
        /* <DEDUP_REMOVED lines=13> */
.L_x_5587:
[----:B------:R-:W-:Y:S02]  /*17d0*/  FSETP.GTU.FTZ.AND P0, PT, |R22|, +INF , PT ;  /* 0x7f8000001600780b */ /* 0x000fe40003f1c200 */
[----:B------:R-:W-:-:S04]  /*17e0*/  ISETP.LT.U32.AND P1, PT, R9, R24, PT ;  /* 0x000000180900720c */ /* 0x000fc80003f21070 */
[----:B------:R-:W-:-:S08]  /*17f0*/  ISETP.LT.OR.EX P0, PT, R13, RZ, !P0, P1 ;  /* 0x000000ff0d00720c */ /* 0x000fd00004701710 */
.L_x_5588:
[----:B------:R-:W-:Y:S05]  /*1800*/  BSYNC B2 ;  /* 0x0000000000027941 */ /* 0x000fea0003800000 */
.L_x_5586:
        /* <DEDUP_REMOVED lines=8> */
.L_x_5579:
[----:B------:R-:W-:Y:S05]  /*1890*/  BSYNC B1 ;  /* 0x0000000000017941 */ /* 0x000fea0003800000 */
.L_x_5578:
        /* <DEDUP_REMOVED lines=10> */
.L_x_5591:
[----:B------:R-:W-:Y:S05]  /*1940*/  BSYNC B1 ;  /* 0x0000000000017941 */ /* 0x000fea0003800000 */
.L_x_5590:
        /* <DEDUP_REMOVED lines=14> */
[----:B------:R-:W-:Y:S01]  /*1a30*/  @!P1 ISETP.GE.AND.EX P0, PT, R6, R7, PT, P0 ;  /* 0x000000070600920c */ /* 0x000fe20003f06300 */
        /* <DEDUP_REMOVED lines=13> */
.L_x_5593:
[----:B------:R-:W-:Y:S05]  /*1b10*/  BSYNC B1 ;  /* 0x0000000000017941 */ /* 0x000fea0003800000 */
.L_x_5592:
        /* <DEDUP_REMOVED lines=12> */
.L_x_5595:
[----:B------:R-:W-:Y:S02]  /*1be0*/  FSETP.GTU.FTZ.AND P0, PT, |R19|, +INF , PT ;  /* 0x7f8000001300780b */ /* 0x000fe40003f1c200 */
[----:B------:R-:W-:-:S04]  /*1bf0*/  ISETP.LT.U32.AND P1, PT, R5, R16, PT ;  /* 0x000000100500720c */ /* 0x000fc80003f21070 */
[----:B------:R-:W-:-:S08]  /*1c00*/  ISETP.LT.OR.EX P0, PT, R6, R17, !P0, P1 ;  /* 0x000000110600720c */ /* 0x000fd00004701710 */
.L_x_5596:
[----:B------:R-:W-:Y:S05]  /*1c10*/  BSYNC B1 ;  /* 0x0000000000017941 */ /* 0x000fea0003800000 */
.L_x_5594:
        /* <DEDUP_REMOVED lines=15> */
.L_x_5598:
[----:B------:R-:W-:Y:S02]  /*1d10*/  FSETP.GTU.FTZ.AND P0, PT, |R12|, +INF , PT ;  /* 0x7f8000000c00780b */ /* 0x000fe40003f1c200 */
[----:B------:R-:W-:-:S04]  /*1d20*/  ISETP.LT.U32.AND P1, PT, R5, R8, PT ;  /* 0x000000080500720c */ /* 0x000fc80003f21070 */
[----:B------:R-:W-:-:S08]  /*1d30*/  ISETP.LT.OR.EX P0, PT, R17, R10, !P0, P1 ;  /* 0x0000000a1100720c */ /* 0x000fd00004701710 */
.L_x_5599:
[----:B------:R-:W-:Y:S05]  /*1d40*/  BSYNC B1 ;  /* 0x0000000000017941 */ /* 0x000fea0003800000 */
.L_x_5597:
        /* <DEDUP_REMOVED lines=15> */
.L_x_5601:
[----:B------:R-:W-:Y:S02]  /*1e40*/  FSETP.GTU.FTZ.AND P0, PT, |R11|, +INF , PT ;  /* 0x7f8000000b00780b */ /* 0x000fe40003f1c200 */
[----:B------:R-:W-:-:S04]  /*1e50*/  ISETP.LT.U32.AND P1, PT, R8, R9, PT ;  /* 0x000000090800720c */ /* 0x000fc80003f21070 */
[----:B------:R-:W-:-:S08]  /*1e60*/  ISETP.LT.OR.EX P0, PT, R10, R13, !P0, P1 ;  /* 0x0000000d0a00720c */ /* 0x000fd00004701710 */
.L_x_5602:
[----:B------:R-:W-:Y:S05]  /*1e70*/  BSYNC B1 ;  /* 0x0000000000017941 */ /* 0x000fea0003800000 */
.L_x_5600:
[----:B------:R-:W-:Y:S02]  /*1e80*/  SEL R9, R8, R9, P0 ;  /* 0x0000000908097207 */ /* 0x000fe40000000000 */
[----:B------:R-:W-:Y:S02]  /*1e90*/  SEL R13, R10, R13, P0 ;  /* 0x0000000d0a0d7207 */ /* 0x000fe40000000000 */
[----:B------:R-:W-:Y:S01]  /*1ea0*/  FSEL R11, R12, R11, P0 ;  /* 0x0000000b0c0b7208 */ /* 0x000fe20000000000 */
[----:B------:R-:W-:Y:S05]  /*1eb0*/  BRA `(.L_x_5570) ;  /* 0x00009f8000007947 */ /* 0x000fea0003800000 */
.L_x_5571:
        /* <DEDUP_REMOVED lines=36> */
.L_x_5620:
[----:B------:R-:W-:Y:S01]  /*2100*/  CS2R R10, SRZ ;  /* 0x00000000000a7805 */ /* 0x000fe2000001ff00 */
[----:B------:R-:W-:Y:S05]  /*2110*/  @!P1 BRA `(.L_x_5607) ;  /* 0x00000d3000009947 */ /* 0x000fea0003800000 */
[----:B------:R-:W-:Y:S01]  /*2120*/  MOV R17, R0 ;  /* 0x0000000000117202 */ /* 0x000fe20000000f00 */
        /* <DEDUP_REMOVED lines=210> */
.L_x_5607:
        /* <DEDUP_REMOVED lines=216> */
.L_x_5608:
        /* <DEDUP_REMOVED lines=219> */
.L_x_5609:
[----:B0-----:R-:W-:-:S04]  /*4980*/  LOP3.LUT R17, R12, 0xfffffffe, RZ, 0xc0, !PT ;  /* 0xfffffffe0c117812 */ /* 0x001fc800078ec0ff */
[----:B------:R-:W-:-:S05]  /*4990*/  IADD3 R16, P0, R14, R17, RZ ;  /* 0x000000110e107210 */ /* 0x000fca0007f1e0ff */
[----:B------:R-:W-:-:S05]  /*49a0*/  IMAD.X R17, RZ, RZ, R15, P0 ;  /* 0x000000ffff117224 */ /* 0x000fca00000e060f */
        /* <DEDUP_REMOVED lines=214> */
.L_x_5610:
[----:B------:R-:W-:-:S04]  /*5710*/  LOP3.LUT R11, R11, 0xfffffffe, RZ, 0xc0, !PT ;  /* 0xfffffffe0b0b7812 */ /* 0x000fc800078ec0ff */
[----:B0-----:R-:W-:-:S05]  /*5720*/  IADD3 R16, P0, R14, R11, RZ ;  /* 0x0000000b0e107210 */ /* 0x001fca0007f1e0ff */
[----:B------:R-:W-:-:S05]  /*5730*/  IMAD.X R17, RZ, RZ, R15, P0 ;  /* 0x000000ffff117224 */ /* 0x000fca00000e060f */
[----:B------:R0:W5:Y:S01]  /*5740*/  LDG.E.U16 R11, [R16.64] ;  /* 0x00000024100b7981 */ /* 0x000162000c1e1500 */
[C---:B------:R-:W-:Y:S01]  /*5750*/  FSETP.GTU.FTZ.AND P2, PT, |R7|.reuse, +INF , PT ;  /* 0x7f8000000700780b */ /* 0x040fe20003f5c200 */
[----:B-----5:R-:W-:Y:S01]  /*5760*/  HADD2.F32 R18, -RZ, R27.H0_H0 ;  /* 0x2000001bff127230 */ /* 0x020fe20000004100 */
[----:B------:R-:W-:Y:S04]  /*5770*/  BSSY B2, `(.L_x_5611) ;  /* 0x000001e000027945 */ /* 0x000fe80003800000 */
[----:B------:R-:W-:-:S07]  /*5780*/  FSETP.NEU.OR P3, PT, R7, R18, P2 ;  /* 0x000000120700720b */ /* 0x000fce000176d400 */
[----:B------:R-:W-:Y:S02]  /*5790*/  @!P2 ISETP.GE.U32.AND P0, PT, R13, R0, PT ;  /* 0x000000000d00a20c */ /* 0x000fe40003f06070 */
[----:B------:R-:W-:Y:S02]  /*57a0*/  @!P2 FSETP.GEU.FTZ.AND P4, PT, R7, R18, PT ;  /* 0x000000120700a20b */ /* 0x000fe40003f9e000 */
[----:B------:R-:W-:Y:S02]  /*57b0*/  @!P2 ISETP.GE.AND.EX P0, PT, R22, RZ, PT, P0 ;  /* 0x000000ff1600a20c */ /* 0x000fe40003f06300 */
[----:B------:R-:W-:Y:S02]  /*57c0*/  @!P2 SEL R12, RZ, 0xffffffff, P4 ;  /* 0xffffffffff0ca807 */ /* 0x000fe40002000000 */
[----:B------:R-:W-:-:S09]  /*57d0*/  @P2 ISETP.LT.U32.AND P4, PT, R13, R0, PT ;  /* 0x000000000d00220c */ /* 0x000fd20003f81070 */
[----:B------:R-:W-:Y:S02]  /*57e0*/  @!P3 SEL R12, RZ, 0xffffffff, P0 ;  /* 0xffffffffff0cb807 */ /* 0x000fe40000000000 */
[----:B------:R-:W-:Y:S02]  /*57f0*/  @P2 FSETP.GTU.FTZ.AND P3, PT, |R18|, +INF , PT ;  /* 0x7f8000001200280b */ /* 0x000fe40003f7c200 */
[----:B------:R-:W-:-:S04]  /*5800*/  @!P2 LOP3.LUT R12, R12, 0x1, RZ, 0xc0, !PT ;  /* 0x000000010c0ca812 */ /* 0x000fc800078ec0ff */
[----:B------:R-:W-:Y:S01]  /*5810*/  @!P2 ISETP.EQ.U32.AND P0, PT, R12, 0x1, PT ;  /* 0x000000010c00a80c */ /* 0x000fe20003f02070 */
[----:B------:R-:W-:Y:S01]  /*5820*/  HADD2.F32 R12, -RZ, R26.H0_H0 ;  /* 0x2000001aff0c7230 */ /* 0x000fe20000004100 */
[----:B------:R-:W-:Y:S02]  /*5830*/  @P2 ISETP.LT.OR.EX P0, PT, R22, RZ, !P3, P4 ;  /* 0x000000ff1600220c */ /* 0x000fe40005f01740 */
[----:B------:R-:W-:-:S11]  /*5840*/  FSETP.GTU.FTZ.AND P2, PT, |R5|, +INF , PT ;  /* 0x7f8000000500780b */ /* 0x000fd60003f5c200 */
[----:B------:R-:W-:Y:S02]  /*5850*/  FSEL R7, R7, R18, P0 ;  /* 0x0000001207077208 */ /* 0x000fe40000000000 */
[----:B------:R-:W-:Y:S02]  /*5860*/  SEL R13, R13, R0, P0 ;  /* 0x000000000d0d7207 */ /* 0x000fe40000000000 */
        /* <DEDUP_REMOVED lines=11> */
.L_x_5612:
[----:B0-----:R-:W-:Y:S02]  /*5920*/  FSETP.GTU.FTZ.AND P0, PT, |R12|, +INF , PT ;  /* 0x7f8000000c00780b */ /* 0x001fe40003f1c200 */
[----:B------:R-:W-:-:S04]  /*5930*/  ISETP.LT.U32.AND P2, PT, R3, R10, PT ;  /* 0x0000000a0300720c */ /* 0x000fc80003f41070 */
[----:B------:R-:W-:-:S08]  /*5940*/  ISETP.LT.OR.EX P0, PT, R4, RZ, !P0, P2 ;  /* 0x000000ff0400720c */ /* 0x000fd00004701720 */
.L_x_5613:
[----:B------:R-:W-:Y:S05]  /*5950*/  BSYNC B2 ;  /* 0x0000000000027941 */ /* 0x000fea0003800000 */
.L_x_5611:
[----:B------:R-:W-:Y:S01]  /*5960*/  FSETP.GTU.FTZ.AND P2, PT, |R2|, +INF , PT ;  /* 0x7f8000000200780b */ /* 0x000fe20003f5c200 */
[----:B------:R-:W-:Y:S01]  /*5970*/  BSSY B2, `(.L_x_5614) ;  /* 0x0000013000027945 */ /* 0x000fe20003800000 */
[----:B------:R-:W-:Y:S01]  /*5980*/  FSEL R5, R5, R12, P0 ;  /* 0x0000000c05057208 */ /* 0x000fe20000000000 */
[----:B------:R-:W-:Y:S01]  /*5990*/  HADD2.F32 R17, -RZ, R25.H0_H0 ;  /* 0x20000019ff117230 */ /* 0x000fe20000004100 */
[----:B------:R-:W-:Y:S02]  /*59a0*/  SEL R3, R3, R10, P0 ;  /* 0x0000000a03037207 */ /* 0x000fe40000000000 */
[----:B------:R-:W-:Y:S02]  /*59b0*/  IADD3 R19, R10, c[0x0][0x184], RZ ;  /* 0x000061000a137a10 */ /* 0x000fe40007ffe0ff */
[----:B------:R-:W-:-:S05]  /*59c0*/  SEL R4, R4, RZ, P0 ;  /* 0x000000ff04047207 */ /* 0x000fca0000000000 */
        /* <DEDUP_REMOVED lines=10> */
.L_x_5615:
[----:B------:R-:W-:Y:S02]  /*5a70*/  FSETP.GTU.FTZ.AND P0, PT, |R17|, +INF , PT ;  /* 0x7f8000001100780b */ /* 0x000fe40003f1c200 */
[----:B------:R-:W-:-:S04]  /*5a80*/  ISETP.LT.U32.AND P2, PT, R6, R19, PT ;  /* 0x000000130600720c */ /* 0x000fc80003f41070 */
[----:B------:R-:W-:-:S08]  /*5a90*/  ISETP.LT.OR.EX P0, PT, R23, RZ, !P0, P2 ;  /* 0x000000ff1700720c */ /* 0x000fd00004701720 */
.L_x_5616:
[----:B------:R-:W-:Y:S05]  /*5aa0*/  BSYNC B2 ;  /* 0x0000000000027941 */ /* 0x000fea0003800000 */
.L_x_5614:
        /* <DEDUP_REMOVED lines=17> */
.L_x_5618:
[----:B------:R-:W-:Y:S02]  /*5bc0*/  FSETP.GTU.FTZ.AND P0, PT, |R17|, +INF , PT ;  /* 0x7f8000001100780b */ /* 0x000fe40003f1c200 */
[----:B------:R-:W-:-:S04]  /*5bd0*/  ISETP.LT.U32.AND P2, PT, R9, R12, PT ;  /* 0x0000000c0900720c */ /* 0x000fc80003f41070 */
[----:B------:R-:W-:-:S08]  /*5be0*/  ISETP.LT.OR.EX P0, PT, R24, RZ, !P0, P2 ;  /* 0x000000ff1800720c */ /* 0x000fd00004701720 */
.L_x_5619:
[----:B------:R-:W-:Y:S05]  /*5bf0*/  BSYNC B2 ;  /* 0x0000000000027941 */ /* 0x000fea0003800000 */
.L_x_5617:
        /* <DEDUP_REMOVED lines=9> */
.L_x_5606:
[----:B------:R-:W-:Y:S05]  /*5c90*/  BSYNC B1 ;  /* 0x0000000000017941 */ /* 0x000fea0003800000 */
.L_x_5605:
[----:B------:R-:W-:Y:S01]  /*5ca0*/  ISETP.GE.U32.AND P0, PT, R0, c[0x0][0x17c], PT ;  /* 0x00005f0000007a0c */ /* 0x000fe20003f06070 */
[----:B------:R-:W-:-:S12]  /*5cb0*/  BSSY B1, `(.L_x_5621) ;  /* 0x000033d000017945 */ /* 0x000fd80003800000 */
[----:B------:R-:W-:Y:S05]  /*5cc0*/  @P0 BRA `(.L_x_5622) ;  /* 0x000033b000000947 */ /* 0x000fea0003800000 */
[----:B------:R-:W-:Y:S01]  /*5cd0*/  ISETP.NE.AND P1, PT, RZ, c[0x0][0x1b8], PT ;  /* 0x00006e00ff007a0c */ /* 0x000fe20003f25270 */
[----:B------:R-:W-:-:S12]  /*5ce0*/  HFMA2.MMA R10, -RZ, RZ, 0, 0 ;  /* 0x00000000ff0a7435 */ /* 0x000fd800000001ff */
        /* <DEDUP_REMOVED lines=200> */
.L_x_5623:
[----:B------:R-:W-:-:S04]  /*6970*/  LOP3.LUT R17, R10, 0xfffffffe, RZ, 0xc0, !PT ;  /* 0xfffffffe0a117812 */ /* 0x000fc800078ec0ff */
[----:B------:R-:W-:-:S05]  /*6980*/  IADD3 R16, P2, R14, R17, RZ ;  /* 0x000000110e107210 */ /* 0x000fca0007f5e0ff */
[----:B------:R-:W-:-:S05]  /*6990*/  IMAD.X R17, RZ, RZ, R15, P2 ;  /* 0x000000ffff117224 */ /* 0x000fca00010e060f */
[----:B------:R0:W5:Y:S01]  /*69a0*/  LDG.E.U16 R27, [R16.64] ;  /* 0x00000024101b7981 */ /* 0x000162000c1e1500 */
[----:B------:R-:W-:-:S04]  /*69b0*/  IADD3 R21, R0, c[0x0][0x184], RZ ;  /* 0x0000610000157a10 */ /* 0x000fc80007ffe0ff */
[----:B------:R-:W-:-:S13]  /*69c0*/  ISETP.GE.U32.AND P2, PT, R21, c[0x0][0x17c], PT ;  /* 0x00005f0015007a0c */ /* 0x000fda0003f46070 */
[----:B------:R-:W-:Y:S05]  /*69d0*/  @P2 BRA `(.L_x_5622) ;  /* 0x000026a000002947 */ /* 0x000fea0003800000 */
[----:B0-----:R-:W-:Y:S01]  /*69e0*/  HFMA2.MMA R10, -RZ, RZ, 0, 0 ;  /* 0x00000000ff0a7435 */ /* 0x001fe200000001ff */
        /* <DEDUP_REMOVED lines=199> */
.L_x_5624:
        /* <DEDUP_REMOVED lines=207> */
.L_x_5625:
        /* <DEDUP_REMOVED lines=207> */
.L_x_5626:
[----:B------:R-:W-:-:S04]  /*9040*/  LOP3.LUT R11, R10, 0xfffffffe, RZ, 0xc0, !PT ;  /* 0xfffffffe0a0b7812 */ /* 0x000fc800078ec0ff */
[----:B------:R-:W-:-:S05]  /*9050*/  IADD3 R10, P1, R14, R11, RZ ;  /* 0x0000000b0e0a7210 */ /* 0x000fca0007f3e0ff */
[----:B------:R-:W-:-:S06]  /*9060*/  IMAD.X R11, RZ, RZ, R15, P1 ;  /* 0x000000ffff0b7224 */ /* 0x000fcc00008e060f */
[----:B------:R0:W5:Y:S02]  /*9070*/  LDG.E.U16 R11, [R10.64] ;  /* 0x000000240a0b7981 */ /* 0x000164000c1e1500 */
.L_x_5622:
[----:B0-----:R-:W-:Y:S05]  /*9080*/  BSYNC B1 ;  /* 0x0000000000017941 */ /* 0x001fea0003800000 */
.L_x_5621:
[----:B------:R-:W-:Y:S01]  /*9090*/  BSSY B1, `(.L_x_5627) ;  /* 0x000005b000017945 */ /* 0x000fe20003800000 */
[----:B------:R-:W-:Y:S05]  /*90a0*/  @P0 BRA `(.L_x_5628) ;  /* 0x0000059000000947 */ /* 0x000fea0003800000 */
[----:B------:R-:W-:Y:S01]  /*90b0*/  FSETP.GTU.FTZ.AND P0, PT, |R7|, +INF , PT ;  /* 0x7f8000000700780b */ /* 0x000fe20003f1c200 */
[----:B------:R-:W-:Y:S01]  /*90c0*/  BSSY B2, `(.L_x_5629) ;  /* 0x000000f000027945 */ /* 0x000fe20003800000 */
[----:B-----5:R-:W-:-:S11]  /*90d0*/  HADD2.F32 R12, -RZ, R27.H0_H0 ;  /* 0x2000001bff0c7230 */ /* 0x020fd60000004100 */
        /* <DEDUP_REMOVED lines=10> */
.L_x_5630:
[----:B------:R-:W-:Y:S02]  /*9180*/  FSETP.GTU.FTZ.AND P0, PT, |R12|, +INF , PT ;  /* 0x7f8000000c00780b */ /* 0x000fe40003f1c200 */
[----:B------:R-:W-:-:S04]  /*9190*/  ISETP.LT.U32.AND P1, PT, R13, R0, PT ;  /* 0x000000000d00720c */ /* 0x000fc80003f21070 */
[----:B------:R-:W-:-:S08]  /*91a0*/  ISETP.LT.OR.EX P0, PT, R22, RZ, !P0, P1 ;  /* 0x000000ff1600720c */ /* 0x000fd00004701710 */
.L_x_5631:
[----:B------:R-:W-:Y:S05]  /*91b0*/  BSYNC B2 ;  /* 0x0000000000027941 */ /* 0x000fea0003800000 */
.L_x_5629:
        /* <DEDUP_REMOVED lines=8> */
[----:B------:R-:W-:-:S11]  /*9240*/  HADD2.F32 R26, -RZ, R26.H0_H0 ;  /* 0x2000001aff1a7230 */ /* 0x000fd60000004100 */
        /* <DEDUP_REMOVED lines=10> */
.L_x_5633:
[----:B------:R-:W-:Y:S02]  /*92f0*/  FSETP.GTU.FTZ.AND P0, PT, |R26|, +INF , PT ;  /* 0x7f8000001a00780b */ /* 0x000fe40003f1c200 */
[----:B------:R-:W-:-:S04]  /*9300*/  ISETP.LT.U32.AND P1, PT, R3, R10, PT ;  /* 0x0000000a0300720c */ /* 0x000fc80003f21070 */
[----:B------:R-:W-:-:S08]  /*9310*/  ISETP.LT.OR.EX P0, PT, R4, RZ, !P0, P1 ;  /* 0x000000ff0400720c */ /* 0x000fd00004701710 */
.L_x_5634:
[----:B------:R-:W-:Y:S05]  /*9320*/  BSYNC B2 ;  /* 0x0000000000027941 */ /* 0x000fea0003800000 */
.L_x_5632:
        /* <DEDUP_REMOVED lines=19> */
.L_x_5636:
[----:B------:R-:W-:Y:S02]  /*9460*/  FSETP.GTU.FTZ.AND P0, PT, |R25|, +INF , PT ;  /* 0x7f8000001900780b */ /* 0x000fe40003f1c200 */
[----:B------:R-:W-:-:S04]  /*9470*/  ISETP.LT.U32.AND P1, PT, R6, R15, PT ;  /* 0x0000000f0600720c */ /* 0x000fc80003f21070 */
[----:B------:R-:W-:-:S08]  /*9480*/  ISETP.LT.OR.EX P0, PT, R23, RZ, !P0, P1 ;  /* 0x000000ff1700720c */ /* 0x000fd00004701710 */
.L_x_5637:
[----:B------:R-:W-:Y:S05]  /*9490*/  BSYNC B2 ;  /* 0x0000000000027941 */ /* 0x000fea0003800000 */
.L_x_5635:
        /* <DEDUP_REMOVED lines=19> */
.L_x_5639:
[----:B------:R-:W-:Y:S02]  /*95d0*/  FSETP.GTU.FTZ.AND P0, PT, |R11|, +INF , PT ;  /* 0x7f8000000b00780b */ /* 0x000fe40003f1c200 */
[----:B------:R-:W-:-:S04]  /*95e0*/  ISETP.LT.U32.AND P1, PT, R9, R10, PT ;  /* 0x0000000a0900720c */ /* 0x000fc80003f21070 */
[----:B------:R-:W-:-:S08]  /*95f0*/  ISETP.LT.OR.EX P0, PT, R24, RZ, !P0, P1 ;  /* 0x000000ff1800720c */ /* 0x000fd00004701710 */
.L_x_5640:
[----:B------:R-:W-:Y:S05]  /*9600*/  BSYNC B2 ;  /* 0x0000000000027941 */ /* 0x000fea0003800000 */
.L_x_5638:
[----:B------:R-:W-:Y:S02]  /*9610*/  FSEL R8, R8, R11, P0 ;  /* 0x0000000b08087208 */ /* 0x000fe40000000000 */
[----:B------:R-:W-:Y:S02]  /*9620*/  SEL R9, R9, R10, P0 ;  /* 0x0000000a09097207 */ /* 0x000fe40000000000 */
[----:B------:R-:W-:Y:S02]  /*9630*/  SEL R24, R24, RZ, P0 ;  /* 0x000000ff18187207 */ /* 0x000fe40000000000 */
.L_x_5628:
[----:B------:R-:W-:Y:S05]  /*9640*/  BSYNC B1 ;  /* 0x0000000000017941 */ /* 0x000fea0003800000 */
.L_x_5627:
        /* <DEDUP_REMOVED lines=12> */
.L_x_5642:
[----:B------:R-:W-:Y:S02]  /*9710*/  FSETP.GTU.FTZ.AND P0, PT, |R5|, +INF , PT ;  /* 0x7f8000000500780b */ /* 0x000fe40003f1c200 */
[----:B------:R-:W-:-:S04]  /*9720*/  ISETP.LT.U32.AND P1, PT, R13, R3, PT ;  /* 0x000000030d00720c */ /* 0x000fc80003f21070 */
[----:B------:R-:W-:-:S08]  /*9730*/  ISETP.LT.OR.EX P0, PT, R22, R4, !P0, P1 ;  /* 0x000000041600720c */ /* 0x000fd00004701710 */
.L_x_5643:
[----:B------:R-:W-:Y:S05]  /*9740*/  BSYNC B1 ;  /* 0x0000000000017941 */ /* 0x000fea0003800000 */
.L_x_5641:
        /* <DEDUP_REMOVED lines=15> */
.L_x_5645:
[----:B------:R-:W-:Y:S02]  /*9840*/  FSETP.GTU.FTZ.AND P0, PT, |R2|, +INF , PT ;  /* 0x7f8000000200780b */ /* 0x000fe40003f1c200 */
[----:B------:R-:W-:-:S04]  /*9850*/  ISETP.LT.U32.AND P1, PT, R3, R6, PT ;  /* 0x000000060300720c */ /* 0x000fc80003f21070 */
[----:B------:R-:W-:-:S08]  /*9860*/  ISETP.LT.OR.EX P0, PT, R4, R23, !P0, P1 ;  /* 0x000000170400720c */ /* 0x000fd00004701710 */
.L_x_5646:
[----:B------:R-:W-:Y:S05]  /*9870*/  BSYNC B1 ;  /* 0x0000000000017941 */ /* 0x000fea0003800000 */
.L_x_5644:
        /* <DEDUP_REMOVED lines=15> */
.L_x_5648:
[----:B------:R-:W-:Y:S02]  /*9970*/  FSETP.GTU.FTZ.AND P0, PT, |R8|, +INF , PT ;  /* 0x7f8000000800780b */ /* 0x000fe40003f1c200 */
[----:B------:R-:W-:-:S04]  /*9980*/  ISETP.LT.U32.AND P1, PT, R6, R9, PT ;  /* 0x000000090600720c */ /* 0x000fc80003f21070 */
[----:B------:R-:W-:-:S08]  /*9990*/  ISETP.LT.OR.EX P0, PT, R13, R24, !P0, P1 ;  /* 0x000000180d00720c */ /* 0x000fd00004701710 */
.L_x_5649:
[----:B------:R-:W-:Y:S05]  /*99a0*/  BSYNC B1 ;  /* 0x0000000000017941 */ /* 0x000fea0003800000 */
.L_x_5647:
[----:B------:R-:W-:Y:S02]  /*99b0*/  SEL R9, R6, R9, P0 ;  /* 0x0000000906097207 */ /* 0x000fe40000000000 */
[----:B------:R-:W-:Y:S02]  /*99c0*/  SEL R13, R13, R24, P0 ;  /* 0x000000180d0d7207 */ /* 0x000fe40000000000 */
[----:B-----5:R-:W-:Y:S01]  /*99d0*/  FSEL R11, R5, R8, P0 ;  /* 0x00000008050b7208 */ /* 0x020fe20000000000 */
[----:B------:R-:W-:Y:S05]  /*99e0*/  BRA `(.L_x_5570) ;  /* 0x0000245000007947 */ /* 0x000fea0003800000 */
.L_x_5604:
        /* <DEDUP_REMOVED lines=21> */
.L_x_5661:
        /* <DEDUP_REMOVED lines=10> */
[----:B------:R-:W-:Y:S01]  /*9be0*/  @!P1 ISETP.GE.AND.EX P0, PT, R7, RZ, PT, P0 ;  /* 0x000000ff0700920c */ /* 0x000fe20003f06300 */
[----:B------:R-:W-:Y:S01]  /*9bf0*/  IMAD R27, R19, R25, RZ ;  /* 0x00000019131b7224 */ /* 0x000fe200078e02ff */
        /* <DEDUP_REMOVED lines=9> */
[----:B------:R-:W-:Y:S01]  /*9c90*/  @P1 ISETP.LT.OR.EX P0, PT, R7, RZ, !P2, P3 ;  /* 0x000000ff0700120c */ /* 0x000fe20005701730 */
[----:B------:R0:W2:-:S12]  /*9ca0*/  LDG.E.U16 R20, [R16.64] ;  /* 0x0000002410147981 */ /* 0x000098000c1e1500 */
[----:B------:R-:W-:Y:S01]  /*9cb0*/  FSEL R10, R10, R21, P0 ;  /* 0x000000150a0a7208 */ /* 0x000fe20000000000 */
[----:B------:R-:W-:Y:S01]  /*9cc0*/  IMAD R21, R19, R24, RZ ;  /* 0x0000001813157224 */ /* 0x000fe200078e02ff */
[----:B------:R-:W-:Y:S01]  /*9cd0*/  FSETP.GTU.FTZ.AND P1, PT, |R5|, +INF , PT ;  /* 0x7f8000000500780b */ /* 0x000fe20003f3c200 */
[----:B------:R-:W-:Y:S01]  /*9ce0*/  BSSY B2, `(.L_x_5652) ;  /* 0x0000015000027945 */ /* 0x000fe20003800000 */
[----:B------:R-:W-:Y:S01]  /*9cf0*/  SEL R6, R6, R0, P0 ;  /* 0x0000000006067207 */ /* 0x000fe20000000000 */
[----:B0-----:R-:W-:-:S05]  /*9d00*/  IMAD.WIDE.U32 R16, R21, 0x2, R14 ;  /* 0x0000000215107825 */ /* 0x001fca00078e000e */
[----:B------:R0:W5:Y:S02]  /*9d10*/  LDG.E.U16 R21, [R16.64] ;  /* 0x0000002410157981 */ /* 0x000164000c1e1500 */
[----:B0-----:R-:W-:-:S05]  /*9d20*/  IMAD.WIDE.U32 R16, R27, 0x2, R14 ;  /* 0x000000021b107825 */ /* 0x001fca00078e000e */
[----:B------:R0:W5:Y:S01]  /*9d30*/  LDG.E.U16 R22, [R16.64] ;  /* 0x0000002410167981 */ /* 0x000162000c1e1500 */
[----:B------:R-:W-:Y:S01]  /*9d40*/  SEL R7, R7, RZ, P0 ;  /* 0x000000ff07077207 */ /* 0x000fe20000000000 */
[----:B--2---:R-:W-:Y:S01]  /*9d50*/  HADD2.F32 R26, -RZ, R20.H0_H0 ;  /* 0x20000014ff1a7230 */ /* 0x004fe20000004100 */
[----:B------:R-:W-:Y:S05]  /*9d60*/  @P1 BRA `(.L_x_5653) ;  /* 0x0000009000001947 */ /* 0x000fea0003800000 */
[-C--:B0-----:R-:W-:Y:S02]  /*9d70*/  FSETP.NEU.FTZ.AND P1, PT, R5, R26.reuse, PT ;  /* 0x0000001a0500720b */ /* 0x081fe40003f3d000 */
        /* <DEDUP_REMOVED lines=8> */
.L_x_5653:
[----:B0-----:R-:W-:Y:S02]  /*9e00*/  FSETP.GTU.FTZ.AND P0, PT, |R26|, +INF , PT ;  /* 0x7f8000001a00780b */ /* 0x001fe40003f1c200 */
[----:B------:R-:W-:-:S04]  /*9e10*/  ISETP.LT.U32.AND P1, PT, R3, R23, PT ;  /* 0x000000170300720c */ /* 0x000fc80003f21070 */
[----:B------:R-:W-:-:S08]  /*9e20*/  ISETP.LT.OR.EX P0, PT, R4, RZ, !P0, P1 ;  /* 0x000000ff0400720c */ /* 0x000fd00004701710 */
.L_x_5654:
[----:B------:R-:W-:Y:S05]  /*9e30*/  BSYNC B2 ;  /* 0x0000000000027941 */ /* 0x000fea0003800000 */
.L_x_5652:
[----:B------:R-:W-:Y:S01]  /*9e40*/  FSETP.GTU.FTZ.AND P1, PT, |R2|, +INF , PT ;  /* 0x7f8000000200780b */ /* 0x000fe20003f3c200 */
[----:B------:R-:W-:Y:S01]  /*9e50*/  BSSY B2, `(.L_x_5655) ;  /* 0x0000012000027945 */ /* 0x000fe20003800000 */
[----:B------:R-:W-:Y:S01]  /*9e60*/  FSEL R5, R5, R26, P0 ;  /* 0x0000001a05057208 */ /* 0x000fe20000000000 */
[----:B-----5:R-:W-:Y:S01]  /*9e70*/  HADD2.F32 R17, -RZ, R21.H0_H0 ;  /* 0x20000015ff117230 */ /* 0x020fe20000004100 */
        /* <DEDUP_REMOVED lines=12> */
.L_x_5656:
[----:B------:R-:W-:Y:S02]  /*9f40*/  FSETP.GTU.FTZ.AND P0, PT, |R17|, +INF , PT ;  /* 0x7f8000001100780b */ /* 0x000fe40003f1c200 */
[----:B------:R-:W-:-:S04]  /*9f50*/  ISETP.LT.U32.AND P1, PT, R8, R24, PT ;  /* 0x000000180800720c */ /* 0x000fc80003f21070 */
[----:B------:R-:W-:-:S08]  /*9f60*/  ISETP.LT.OR.EX P0, PT, R9, RZ, !P0, P1 ;  /* 0x000000ff0900720c */ /* 0x000fd00004701710 */
.L_x_5657:
[----:B------:R-:W-:Y:S05]  /*9f70*/  BSYNC B2 ;  /* 0x0000000000027941 */ /* 0x000fea0003800000 */
.L_x_5655:
[----:B------:R-:W-:Y:S01]  /*9f80*/  FSETP.GTU.FTZ.AND P1, PT, |R11|, +INF , PT ;  /* 0x7f8000000b00780b */ /* 0x000fe20003f3c200 */
[----:B------:R-:W-:Y:S01]  /*9f90*/  BSSY B2, `(.L_x_5658) ;  /* 0x0000012000027945 */ /* 0x000fe20003800000 */
[----:B------:R-:W-:Y:S01]  /*9fa0*/  SEL R8, R8, R24, P0 ;  /* 0x0000001808087207 */ /* 0x000fe20000000000 */
[----:B------:R-:W-:Y:S01]  /*9fb0*/  HADD2.F32 R24, -RZ, R22.H0_H0 ;  /* 0x20000016ff187230 */ /* 0x000fe20000004100 */
        /* <DEDUP_REMOVED lines=12> */
.L_x_5659:
[----:B------:R-:W-:Y:S02]  /*a080*/  FSETP.GTU.FTZ.AND P0, PT, |R24|, +INF , PT ;  /* 0x7f8000001800780b */ /* 0x000fe40003f1c200 */
[----:B------:R-:W-:-:S04]  /*a090*/  ISETP.LT.U32.AND P1, PT, R12, R25, PT ;  /* 0x000000190c00720c */ /* 0x000fc80003f21070 */
[----:B------:R-:W-:-:S08]  /*a0a0*/  ISETP.LT.OR.EX P0, PT, R13, RZ, !P0, P1 ;  /* 0x000000ff0d00720c */ /* 0x000fd00004701710 */
.L_x_5660:
[----:B------:R-:W-:Y:S05]  /*a0b0*/  BSYNC B2 ;  /* 0x0000000000027941 */ /* 0x000fea0003800000 */
.L_x_5658:
        /* <DEDUP_REMOVED lines=8> */
.L_x_5651:
[----:B------:R-:W-:Y:S05]  /*a140*/  BSYNC B1 ;  /* 0x0000000000017941 */ /* 0x000fea0003800000 */
.L_x_5650:
        /* <DEDUP_REMOVED lines=23> */
.L_x_5663:
[----:B0-----:R-:W-:Y:S05]  /*a2c0*/  BSYNC B1 ;  /* 0x0000000000017941 */ /* 0x001fea0003800000 */
.L_x_5662:
[----:B------:R-:W-:Y:S01]  /*a2d0*/  BSSY B1, `(.L_x_5664) ;  /* 0x000005b000017945 */ /* 0x000fe20003800000 */
[----:B------:R-:W-:Y:S05]  /*a2e0*/  @P1 BRA `(.L_x_5665) ;  /* 0x0000059000001947 */ /* 0x000fea0003800000 */
[----:B------:R-:W-:Y:S01]  /*a2f0*/  FSETP.GTU.FTZ.AND P0, PT, |R10|, +INF , PT ;  /* 0x7f8000000a00780b */ /* 0x000fe20003f1c200 */
[----:B------:R-:W-:Y:S01]  /*a300*/  BSSY B2, `(.L_x_5666) ;  /* 0x000000f000027945 */ /* 0x000fe20003800000 */
[----:B-----5:R-:W-:-:S11]  /*a310*/  HADD2.F32 R15, -RZ, R18.H0_H0 ;  /* 0x20000012ff0f7230 */ /* 0x020fd60000004100 */
        /* <DEDUP_REMOVED lines=10> */
.L_x_5667:
[----:B------:R-:W-:Y:S02]  /*a3c0*/  FSETP.GTU.FTZ.AND P0, PT, |R15|, +INF , PT ;  /* 0x7f8000000f00780b */ /* 0x000fe40003f1c200 */
[----:B------:R-:W-:-:S04]  /*a3d0*/  ISETP.LT.U32.AND P1, PT, R6, R0, PT ;  /* 0x000000000600720c */ /* 0x000fc80003f21070 */
[----:B------:R-:W-:-:S08]  /*a3e0*/  ISETP.LT.OR.EX P0, PT, R7, RZ, !P0, P1 ;  /* 0x000000ff0700720c */ /* 0x000fd00004701710 */
.L_x_5668:
[----:B------:R-:W-:Y:S05]  /*a3f0*/  BSYNC B2 ;  /* 0x0000000000027941 */ /* 0x000fea0003800000 */
.L_x_5666:
        /* <DEDUP_REMOVED lines=19> */
.L_x_5670:
[----:B------:R-:W-:Y:S02]  /*a530*/  FSETP.GTU.FTZ.AND P0, PT, |R20|, +INF , PT ;  /* 0x7f8000001400780b */ /* 0x000fe40003f1c200 */
[----:B------:R-:W-:-:S04]  /*a540*/  ISETP.LT.U32.AND P1, PT, R3, R14, PT ;  /* 0x0000000e0300720c */ /* 0x000fc80003f21070 */
[----:B------:R-:W-:-:S08]  /*a550*/  ISETP.LT.OR.EX P0, PT, R4, RZ, !P0, P1 ;  /* 0x000000ff0400720c */ /* 0x000fd00004701710 */
.L_x_5671:
[----:B------:R-:W-:Y:S05]  /*a560*/  BSYNC B2 ;  /* 0x0000000000027941 */ /* 0x000fea0003800000 */
.L_x_5669:
        /* <DEDUP_REMOVED lines=19> */
.L_x_5673:
[----:B------:R-:W-:Y:S02]  /*a6a0*/  FSETP.GTU.FTZ.AND P0, PT, |R21|, +INF , PT ;  /* 0x7f8000001500780b */ /* 0x000fe40003f1c200 */
[----:B------:R-:W-:-:S04]  /*a6b0*/  ISETP.LT.U32.AND P1, PT, R8, R15, PT ;  /* 0x0000000f0800720c */ /* 0x000fc80003f21070 */
[----:B------:R-:W-:-:S08]  /*a6c0*/  ISETP.LT.OR.EX P0, PT, R9, RZ, !P0, P1 ;  /* 0x000000ff0900720c */ /* 0x000fd00004701710 */
.L_x_5674:
[----:B------:R-:W-:Y:S05]  /*a6d0*/  BSYNC B2 ;  /* 0x0000000000027941 */ /* 0x000fea0003800000 */
.L_x_5672:
        /* <DEDUP_REMOVED lines=19> */
.L_x_5676:
[----:B------:R-:W-:Y:S02]  /*a810*/  FSETP.GTU.FTZ.AND P0, PT, |R22|, +INF , PT ;  /* 0x7f8000001600780b */ /* 0x000fe40003f1c200 */
[----:B------:R-:W-:-:S04]  /*a820*/  ISETP.LT.U32.AND P1, PT, R12, R17, PT ;  /* 0x000000110c00720c */ /* 0x000fc80003f21070 */
[----:B------:R-:W-:-:S08]  /*a830*/  ISETP.LT.OR.EX P0, PT, R13, RZ, !P0, P1 ;  /* 0x000000ff0d00720c */ /* 0x000fd00004701710 */
.L_x_5677:
[----:B------:R-:W-:Y:S05]  /*a840*/  BSYNC B2 ;  /* 0x0000000000027941 */ /* 0x000fea0003800000 */
.L_x_5675:
[----:B------:R-:W-:Y:S02]  /*a850*/  FSEL R11, R11, R22, P0 ;  /* 0x000000160b0b7208 */ /* 0x000fe40000000000 */
[----:B------:R-:W-:Y:S02]  /*a860*/  SEL R12, R12, R17, P0 ;  /* 0x000000110c0c7207 */ /* 0x000fe40000000000 */
[----:B------:R-:W-:Y:S02]  /*a870*/  SEL R13, R13, RZ, P0 ;  /* 0x000000ff0d0d7207 */ /* 0x000fe40000000000 */
.L_x_5665:
[----:B------:R-:W-:Y:S05]  /*a880*/  BSYNC B1 ;  /* 0x0000000000017941 */ /* 0x000fea0003800000 */
.L_x_5664:
        /* <DEDUP_REMOVED lines=12> */
.L_x_5679:
[----:B------:R-:W-:Y:S02]  /*a950*/  FSETP.GTU.FTZ.AND P0, PT, |R5|, +INF , PT ;  /* 0x7f8000000500780b */ /* 0x000fe40003f1c200 */
[----:B------:R-:W-:-:S04]  /*a960*/  ISETP.LT.U32.AND P1, PT, R6, R3, PT ;  /* 0x000000030600720c */ /* 0x000fc80003f21070 */
[----:B------:R-:W-:-:S08]  /*a970*/  ISETP.LT.OR.EX P0, PT, R7, R4, !P0, P1 ;  /* 0x000000040700720c */ /* 0x000fd00004701710 */
.L_x_5680:
[----:B------:R-:W-:Y:S05]  /*a980*/  BSYNC B1 ;  /* 0x0000000000017941 */ /* 0x000fea0003800000 */
.L_x_5678:
        /* <DEDUP_REMOVED lines=15> */
.L_x_5682:
[----:B------:R-:W-:Y:S02]  /*aa80*/  FSETP.GTU.FTZ.AND P0, PT, |R2|, +INF , PT ;  /* 0x7f8000000200780b */ /* 0x000fe40003f1c200 */
[----:B------:R-:W-:-:S04]  /*aa90*/  ISETP.LT.U32.AND P1, PT, R3, R8, PT ;  /* 0x000000080300720c */ /* 0x000fc80003f21070 */
[----:B------:R-:W-:-:S08]  /*aaa0*/  ISETP.LT.OR.EX P0, PT, R4, R9, !P0, P1 ;  /* 0x000000090400720c */ /* 0x000fd00004701710 */
.L_x_5683:
[----:B------:R-:W-:Y:S05]  /*aab0*/  BSYNC B1 ;  /* 0x0000000000017941 */ /* 0x000fea0003800000 */
.L_x_5681:
        /* <DEDUP_REMOVED lines=15> */
.L_x_5685:
[----:B------:R-:W-:Y:S02]  /*abb0*/  FSETP.GTU.FTZ.AND P0, PT, |R11|, +INF , PT ;  /* 0x7f8000000b00780b */ /* 0x000fe40003f1c200 */
[----:B------:R-:W-:-:S04]  /*abc0*/  ISETP.LT.U32.AND P1, PT, R3, R12, PT ;  /* 0x0000000c0300720c */ /* 0x000fc80003f21070 */
[----:B------:R-:W-:-:S08]  /*abd0*/  ISETP.LT.OR.EX P0, PT, R4, R13, !P0, P1 ;  /* 0x0000000d0400720c */ /* 0x000fd00004701710 */
.L_x_5686:
[----:B------:R-:W-:Y:S05]  /*abe0*/  BSYNC B1 ;  /* 0x0000000000017941 */ /* 0x000fea0003800000 */
.L_x_5684:
[----:B------:R-:W-:Y:S02]  /*abf0*/  SEL R9, R3, R12, P0 ;  /* 0x0000000c03097207 */ /* 0x000fe40000000000 */
[----:B------:R-:W-:Y:S02]  /*ac00*/  SEL R13, R4, R13, P0 ;  /* 0x0000000d040d7207 */ /* 0x000fe40000000000 */
[----:B------:R-:W-:Y:S01]  /*ac10*/  FSEL R11, R2, R11, P0 ;  /* 0x0000000b020b7208 */ /* 0x000fe20000000000 */
[----:B------:R-:W-:Y:S05]  /*ac20*/  BRA `(.L_x_5570) ;  /* 0x0000121000007947 */ /* 0x000fea0003800000 */
.L_x_5603:
[----:B------:R-:W-:Y:S01]  /*ac30*/  IMAD.MOV.U32 R0, RZ, RZ, c[0x0][0x184] ;  /* 0x00006100ff007624 */ /* 0x000fe200078e00ff */
[----:B------:R-:W-:Y:S01]  /*ac40*/  BSSY B1, `(.L_x_5687) ;  /* 0x0000076000017945 */ /* 0x000fe20003800000 */
[----:B------:R-:W-:Y:S01]  /*ac50*/  MOV R2, c[0x0][0x168] ;  /* 0x00005a0000027a02 */ /* 0x000fe20000000f00 */
[----:B------:R-:W-:Y:S01]  /*ac60*/  IMAD.MOV.U32 R5, RZ, RZ, c[0x0][0x168] ;  /* 0x00005a00ff057624 */ /* 0x000fe200078e00ff */
[----:B------:R-:W-:Y:S01]  /*ac70*/  MOV R10, c[0x0][0x168] ;  /* 0x00005a00000a7a02 */ /* 0x000fe20000000f00 */
        /* <DEDUP_REMOVED lines=22> */
.L_x_5698:
[----:B------:R-:W-:-:S05]  /*ade0*/  IMAD.WIDE.U32 R12, R0, 0x2, R14 ;  /* 0x00000002000c7825 */ /* 0x000fca00078e000e */
[----:B------:R0:W2:Y:S01]  /*adf0*/  LDG.E.U16 R20, [R12.64] ;  /* 0x000000240c147981 */ /* 0x0000a2000c1e1500 */
[----:B------:R-:W-:Y:S02]  /*ae00*/  FSETP.GTU.FTZ.AND P1, PT, |R10|, +INF , PT ;  /* 0x7f8000000a00780b */ /* 0x000fe40003f3c200 */
[----:B------:R-:W-:-:S04]  /*ae10*/  IADD3 R22, R0, c[0x0][0x184], RZ ;  /* 0x0000610000167a10 */ /* 0x000fc80007ffe0ff */
[C---:B------:R-:W-:Y:S01]  /*ae20*/  IADD3 R23, R22.reuse, c[0x0][0x184], RZ ;  /* 0x0000610016177a10 */ /* 0x040fe20007ffe0ff */
[----:B0-----:R-:W-:-:S03]  /*ae30*/  IMAD.WIDE.U32 R12, R22, 0x2, R14 ;  /* 0x00000002160c7825 */ /* 0x001fc600078e000e */
[----:B------:R-:W-:-:S03]  /*ae40*/  IADD3 R24, R23, c[0x0][0x184], RZ ;  /* 0x0000610017187a10 */ /* 0x000fc60007ffe0ff */
[----:B------:R-:W-:Y:S01]  /*ae50*/  @!P1 ISETP.GE.U32.AND P0, PT, R6, R0, PT ;  /* 0x000000000600920c */ /* 0x000fe20003f06070 */
[----:B------:R0:W3:Y:S03]  /*ae60*/  LDG.E.U16 R21, [R12.64] ;  /* 0x000000240c157981 */ /* 0x0000e6000c1e1500 */
[----:B------:R-:W-:Y:S01]  /*ae70*/  @!P1 ISETP.GE.AND.EX P0, PT, R7, RZ, PT, P0 ;  /* 0x000000ff0700920c */ /* 0x000fe20003f06300 */
[----:B0-----:R-:W-:Y:S01]  /*ae80*/  IMAD.WIDE.U32 R12, R24, 0x2, R14 ;  /* 0x00000002180c7825 */ /* 0x001fe200078e000e */
        /* <DEDUP_REMOVED lines=9> */
[----:B------:R-:W-:-:S13]  /*af20*/  @P1 ISETP.LT.OR.EX P0, PT, R7, RZ, !P2, P3 ;  /* 0x000000ff0700120c */ /* 0x000fda0005701730 */
[----:B------:R-:W-:Y:S01]  /*af30*/  FSEL R10, R10, R17, P0 ;  /* 0x000000110a0a7208 */ /* 0x000fe20000000000 */
[----:B------:R-:W-:-:S06]  /*af40*/  IMAD.WIDE.U32 R16, R23, 0x2, R14 ;  /* 0x0000000217107825 */ /* 0x000fcc00078e000e */
[----:B------:R0:W5:Y:S04]  /*af50*/  LDG.E.U16 R16, [R16.64] ;  /* 0x0000002410107981 */ /* 0x000168000c1e1500 */
[----:B0-----:R0:W5:Y:S01]  /*af60*/  LDG.E.U16 R17, [R12.64] ;  /* 0x000000240c117981 */ /* 0x001162000c1e1500 */
[----:B------:R-:W-:Y:S01]  /*af70*/  FSETP.GTU.FTZ.AND P1, PT, |R5|, +INF , PT ;  /* 0x7f8000000500780b */ /* 0x000fe20003f3c200 */
[----:B------:R-:W-:Y:S01]  /*af80*/  BSSY B2, `(.L_x_5689) ;  /* 0x0000011000027945 */ /* 0x000fe20003800000 */
[----:B------:R-:W-:Y:S01]  /*af90*/  SEL R6, R6, R0, P0 ;  /* 0x0000000006067207 */ /* 0x000fe20000000000 */
[----:B---3--:R-:W-:Y:S01]  /*afa0*/  HADD2.F32 R26, -RZ, R21.H0_H0 ;  /* 0x20000015ff1a7230 */ /* 0x008fe20000004100 */
[----:B------:R-:W-:-:S09]  /*afb0*/  SEL R7, R7, RZ, P0 ;  /* 0x000000ff07077207 */ /* 0x000fd20000000000 */
[----:B------:R-:W-:Y:S05]  /*afc0*/  @P1 BRA `(.L_x_5690) ;  /* 0x0000009000001947 */ /* 0x000fea0003800000 */
[----:B0-----:R-:W-:Y:S02]  /*afd0*/  FSETP.NEU.FTZ.AND P1, PT, R5, R26, PT ;  /* 0x0000001a0500720b */ /* 0x001fe40003f3d000 */
        /* <DEDUP_REMOVED lines=8> */
.L_x_5690:
[----:B0-----:R-:W-:Y:S02]  /*b060*/  FSETP.GTU.FTZ.AND P0, PT, |R26|, +INF , PT ;  /* 0x7f8000001a00780b */ /* 0x001fe40003f1c200 */
[----:B------:R-:W-:-:S04]  /*b070*/  ISETP.LT.U32.AND P1, PT, R3, R22, PT ;  /* 0x000000160300720c */ /* 0x000fc80003f21070 */
[----:B------:R-:W-:-:S08]  /*b080*/  ISETP.LT.OR.EX P0, PT, R4, RZ, !P0, P1 ;  /* 0x000000ff0400720c */ /* 0x000fd00004701710 */
.L_x_5691:
[----:B------:R-:W-:Y:S05]  /*b090*/  BSYNC B2 ;  /* 0x0000000000027941 */ /* 0x000fea0003800000 */
.L_x_5689:
[----:B------:R-:W-:Y:S01]  /*b0a0*/  FSETP.GTU.FTZ.AND P1, PT, |R2|, +INF , PT ;  /* 0x7f8000000200780b */ /* 0x000fe20003f3c200 */
[----:B------:R-:W-:Y:S01]  /*b0b0*/  BSSY B2, `(.L_x_5692) ;  /* 0x0000012000027945 */ /* 0x000fe20003800000 */
[----:B------:R-:W-:Y:S01]  /*b0c0*/  FSEL R5, R5, R26, P0 ;  /* 0x0000001a05057208 */ /* 0x000fe20000000000 */
[----:B-----5:R-:W-:Y:S01]  /*b0d0*/  HADD2.F32 R13, -RZ, R16.H0_H0 ;  /* 0x20000010ff0d7230 */ /* 0x020fe20000004100 */
        /* <DEDUP_REMOVED lines=12> */
.L_x_5693:
[----:B------:R-:W-:Y:S02]  /*b1a0*/  FSETP.GTU.FTZ.AND P0, PT, |R13|, +INF , PT ;  /* 0x7f8000000d00780b */ /* 0x000fe40003f1c200 */
[----:B------:R-:W-:-:S04]  /*b1b0*/  ISETP.LT.U32.AND P1, PT, R8, R23, PT ;  /* 0x000000170800720c */ /* 0x000fc80003f21070 */
[----:B------:R-:W-:-:S08]  /*b1c0*/  ISETP.LT.OR.EX P0, PT, R9, RZ, !P0, P1 ;  /* 0x000000ff0900720c */ /* 0x000fd00004701710 */
.L_x_5694:
[----:B------:R-:W-:Y:S05]  /*b1d0*/  BSYNC B2 ;  /* 0x0000000000027941 */ /* 0x000fea0003800000 */
.L_x_5692:
[----:B------:R-:W-:Y:S01]  /*b1e0*/  FSETP.GTU.FTZ.AND P1, PT, |R11|, +INF , PT ;  /* 0x7f8000000b00780b */ /* 0x000fe20003f3c200 */
[----:B------:R-:W-:Y:S01]  /*b1f0*/  BSSY B2, `(.L_x_5695) ;  /* 0x0000012000027945 */ /* 0x000fe20003800000 */
[----:B------:R-:W-:Y:S01]  /*b200*/  FSEL R2, R2, R13, P0 ;  /* 0x0000000d02027208 */ /* 0x000fe20000000000 */
[----:B------:R-:W-:Y:S01]  /*b210*/  HADD2.F32 R22, -RZ, R17.H0_H0 ;  /* 0x20000011ff167230 */ /* 0x000fe20000004100 */
        /* <DEDUP_REMOVED lines=12> */
.L_x_5696:
[----:B------:R-:W-:Y:S02]  /*b2e0*/  FSETP.GTU.FTZ.AND P0, PT, |R22|, +INF , PT ;  /* 0x7f8000001600780b */ /* 0x000fe40003f1c200 */
[----:B------:R-:W-:-:S04]  /*b2f0*/  ISETP.LT.U32.AND P1, PT, R18, R24, PT ;  /* 0x000000181200720c */ /* 0x000fc80003f21070 */
[----:B------:R-:W-:-:S08]  /*b300*/  ISETP.LT.OR.EX P0, PT, R19, RZ, !P0, P1 ;  /* 0x000000ff1300720c */ /* 0x000fd00004701710 */
.L_x_5697:
[----:B------:R-:W-:Y:S05]  /*b310*/  BSYNC B2 ;  /* 0x0000000000027941 */ /* 0x000fea0003800000 */
.L_x_5695:
        /* <DEDUP_REMOVED lines=8> */
.L_x_5688:
[----:B------:R-:W-:Y:S05]  /*b3a0*/  BSYNC B1 ;  /* 0x0000000000017941 */ /* 0x000fea0003800000 */
.L_x_5687:
        /* <DEDUP_REMOVED lines=19> */
.L_x_5700:
[----:B0-----:R-:W-:Y:S05]  /*b4e0*/  BSYNC B1 ;  /* 0x0000000000017941 */ /* 0x001fea0003800000 */
.L_x_5699:
        /* <DEDUP_REMOVED lines=15> */
.L_x_5704:
[----:B------:R-:W-:Y:S02]  /*b5e0*/  FSETP.GTU.FTZ.AND P0, PT, |R13|, +INF , PT ;  /* 0x7f8000000d00780b */ /* 0x000fe40003f1c200 */
[----:B------:R-:W-:-:S04]  /*b5f0*/  ISETP.LT.U32.AND P1, PT, R6, R0, PT ;  /* 0x000000000600720c */ /* 0x000fc80003f21070 */
[----:B------:R-:W-:-:S08]  /*b600*/  ISETP.LT.OR.EX P0, PT, R7, RZ, !P0, P1 ;  /* 0x000000ff0700720c */ /* 0x000fd00004701710 */
.L_x_5705:
[----:B------:R-:W-:Y:S05]  /*b610*/  BSYNC B2 ;  /* 0x0000000000027941 */ /* 0x000fea0003800000 */
.L_x_5703:
        /* <DEDUP_REMOVED lines=19> */
.L_x_5707:
[----:B------:R-:W-:Y:S02]  /*b750*/  FSETP.GTU.FTZ.AND P0, PT, |R12|, +INF , PT ;  /* 0x7f8000000c00780b */ /* 0x000fe40003f1c200 */
[----:B------:R-:W-:-:S04]  /*b760*/  ISETP.LT.U32.AND P1, PT, R3, R14, PT ;  /* 0x0000000e0300720c */ /* 0x000fc80003f21070 */
[----:B------:R-:W-:-:S08]  /*b770*/  ISETP.LT.OR.EX P0, PT, R4, RZ, !P0, P1 ;  /* 0x000000ff0400720c */ /* 0x000fd00004701710 */
.L_x_5708:
[----:B------:R-:W-:Y:S05]  /*b780*/  BSYNC B2 ;  /* 0x0000000000027941 */ /* 0x000fea0003800000 */
.L_x_5706:
        /* <DEDUP_REMOVED lines=19> */
.L_x_5710:
[----:B------:R-:W-:Y:S02]  /*b8c0*/  FSETP.GTU.FTZ.AND P0, PT, |R15|, +INF , PT ;  /* 0x7f8000000f00780b */ /* 0x000fe40003f1c200 */
[----:B------:R-:W-:-:S04]  /*b8d0*/  ISETP.LT.U32.AND P1, PT, R8, R13, PT ;  /* 0x0000000d0800720c */ /* 0x000fc80003f21070 */
[----:B------:R-:W-:-:S08]  /*b8e0*/  ISETP.LT.OR.EX P0, PT, R9, RZ, !P0, P1 ;  /* 0x000000ff0900720c */ /* 0x000fd00004701710 */
.L_x_5711:
[----:B------:R-:W-:Y:S05]  /*b8f0*/  BSYNC B2 ;  /* 0x0000000000027941 */ /* 0x000fea0003800000 */
.L_x_5709:
        /* <DEDUP_REMOVED lines=19> */
.L_x_5713:
[----:B------:R-:W-:Y:S02]  /*ba30*/  FSETP.GTU.FTZ.AND P0, PT, |R12|, +INF , PT ;  /* 0x7f8000000c00780b */ /* 0x000fe40003f1c200 */
[----:B------:R-:W-:-:S04]  /*ba40*/  ISETP.LT.U32.AND P1, PT, R18, R21, PT ;  /* 0x000000151200720c */ /* 0x000fc80003f21070 */
[----:B------:R-:W-:-:S08]  /*ba50*/  ISETP.LT.OR.EX P0, PT, R19, RZ, !P0, P1 ;  /* 0x000000ff1300720c */ /* 0x000fd00004701710 */
.L_x_5714:
[----:B------:R-:W-:Y:S05]  /*ba60*/  BSYNC B2 ;  /* 0x0000000000027941 */ /* 0x000fea0003800000 */
.L_x_5712:
[----:B------:R-:W-:Y:S02]  /*ba70*/  FSEL R11, R11, R12, P0 ;  /* 0x0000000c0b0b7208 */ /* 0x000fe40000000000 */
[----:B------:R-:W-:Y:S02]  /*ba80*/  SEL R18, R18, R21, P0 ;  /* 0x0000001512127207 */ /* 0x000fe40000000000 */
[----:B------:R-:W-:Y:S02]  /*ba90*/  SEL R19, R19, RZ, P0 ;  /* 0x000000ff13137207 */ /* 0x000fe40000000000 */
.L_x_5702:
[----:B------:R-:W-:Y:S05]  /*baa0*/  BSYNC B1 ;  /* 0x0000000000017941 */ /* 0x000fea0003800000 */
.L_x_5701:
        /* <DEDUP_REMOVED lines=12> */
.L_x_5716:
[----:B------:R-:W-:Y:S02]  /*bb70*/  FSETP.GTU.FTZ.AND P0, PT, |R5|, +INF , PT ;  /* 0x7f8000000500780b */ /* 0x000fe40003f1c200 */
[----:B------:R-:W-:-:S04]  /*bb80*/  ISETP.LT.U32.AND P1, PT, R6, R3, PT ;  /* 0x000000030600720c */ /* 0x000fc80003f21070 */
[----:B------:R-:W-:-:S08]  /*bb90*/  ISETP.LT.OR.EX P0, PT, R7, R4, !P0, P1 ;  /* 0x000000040700720c */ /* 0x000fd00004701710 */
.L_x_5717:
[----:B------:R-:W-:Y:S05]  /*bba0*/  BSYNC B1 ;  /* 0x0000000000017941 */ /* 0x000fea0003800000 */
.L_x_5715:
        /* <DEDUP_REMOVED lines=15> */
.L_x_5719:
[----:B------:R-:W-:Y:S02]  /*bca0*/  FSETP.GTU.FTZ.AND P0, PT, |R2|, +INF , PT ;  /* 0x7f8000000200780b */ /* 0x000fe40003f1c200 */
[----:B------:R-:W-:-:S04]  /*bcb0*/  ISETP.LT.U32.AND P1, PT, R3, R8, PT ;  /* 0x000000080300720c */ /* 0x000fc80003f21070 */
[----:B------:R-:W-:-:S08]  /*bcc0*/  ISETP.LT.OR.EX P0, PT, R4, R9, !P0, P1 ;  /* 0x000000090400720c */ /* 0x000fd00004701710 */
.L_x_5720:
[----:B------:R-:W-:Y:S05]  /*bcd0*/  BSYNC B1 ;  /* 0x0000000000017941 */ /* 0x000fea0003800000 */
.L_x_5718:
        /* <DEDUP_REMOVED lines=15> */
.L_x_5722:
[----:B------:R-:W-:Y:S02]  /*bdd0*/  FSETP.GTU.FTZ.AND P0, PT, |R11|, +INF , PT ;  /* 0x7f8000000b00780b */ /* 0x000fe40003f1c200 */
[----:B------:R-:W-:-:S04]  /*bde0*/  ISETP.LT.U32.AND P1, PT, R3, R18, PT ;  /* 0x000000120300720c */ /* 0x000fc80003f21070 */
[----:B------:R-:W-:-:S08]  /*bdf0*/  ISETP.LT.OR.EX P0, PT, R4, R19, !P0, P1 ;  /* 0x000000130400720c */ /* 0x000fd00004701710 */
.L_x_5723:
[----:B------:R-:W-:Y:S05]  /*be00*/  BSYNC B1 ;  /* 0x0000000000017941 */ /* 0x000fea0003800000 */
.L_x_5721:
[----:B------:R-:W-:Y:S02]  /*be10*/  SEL R9, R3, R18, P0 ;  /* 0x0000001203097207 */ /* 0x000fe40000000000 */
[----:B------:R-:W-:Y:S02]  /*be20*/  SEL R13, R4, R19, P0 ;  /* 0x00000013040d7207 */ /* 0x000fe40000000000 */
[----:B------:R-:W-:Y:S02]  /*be30*/  FSEL R11, R2, R11, P0 ;  /* 0x0000000b020b7208 */ /* 0x000fe40000000000 */
.L_x_5570:
[----:B------:R-:W-:Y:S05]  /*be40*/  BSYNC B0 ;  /* 0x0000000000007941 */ /* 0x000fea0003800000 */
.L_x_5569:
        /* <DEDUP_REMOVED lines=10> */
[----:B0-----:R-:W-:-:S05]  /*bef0*/  IMAD.U32 R4, RZ, RZ, UR4 ;  /* 0x00000004ff047e24 */ /* 0x001fca000f8e00ff */
.L_x_5730:
[----:B0-----:R-:W-:Y:S01]  /*bf00*/  IADD3 R5, R29, R4, RZ ;  /* 0x000000041d057210 */ /* 0x001fe20007ffe0ff */
[----:B------:R-:W-:Y:S03]  /*bf10*/  BAR.SYNC.DEFER_BLOCKING 0x0 ;  /* 0x0000000000007b1d */ /* 0x000fe60000010000 */
[----:B------:R-:W-:-:S03]  /*bf20*/  ISETP.GE.U32.AND P0, PT, R5, c[0x0][0x4], PT ;  /* 0x0000010005007a0c */ /* 0x000fc60003f06070 */
[----:B------:R-:W-:Y:S01]  /*bf30*/  BSSY B0, `(.L_x_5725) ;  /* 0x000001c000007945 */ /* 0x000fe20003800000 */
        /* <DEDUP_REMOVED lines=17> */
.L_x_5728:
[----:B-1----:R-:W-:Y:S02]  /*c050*/  FSETP.GTU.FTZ.AND P0, PT, |R6|, +INF , PT ;  /* 0x7f8000000600780b */ /* 0x002fe40003f1c200 */
[----:B--2---:R-:W-:-:S04]  /*c060*/  ISETP.LT.U32.AND P1, PT, R9, R2, PT ;  /* 0x000000020900720c */ /* 0x004fc80003f21070 */
[----:B------:R-:W-:-:S08]  /*c070*/  ISETP.LT.OR.EX P0, PT, R13, R3, !P0, P1 ;  /* 0x000000030d00720c */ /* 0x000fd00004701710 */
.L_x_5729:
[----:B------:R-:W-:Y:S05]  /*c080*/  BSYNC B1 ;  /* 0x0000000000017941 */ /* 0x000fea0003800000 */
.L_x_5727:
[----:B------:R-:W-:Y:S02]  /*c090*/  SEL R9, R9, R2, P0 ;  /* 0x0000000209097207 */ /* 0x000fe40000000000 */
[----:B------:R-:W-:Y:S02]  /*c0a0*/  FSEL R11, R11, R6, P0 ;  /* 0x000000060b0b7208 */ /* 0x000fe40000000000 */
[----:B------:R-:W-:Y:S01]  /*c0b0*/  SEL R13, R13, R3, P0 ;  /* 0x000000030d0d7207 */ /* 0x000fe20000000000 */
[----:B------:R-:W-:Y:S02]  /*c0c0*/  IMAD.MOV.U32 R12, RZ, RZ, R9 ;  /* 0x000000ffff0c7224 */ /* 0x000fe400078e0009 */
[----:B------:R1:W-:Y:S04]  /*c0d0*/  STS [R0.X16+0x10], R11 ;  /* 0x0000100b00007388 */ /* 0x0003e8000000c800 */
[----:B------:R1:W-:Y:S02]  /*c0e0*/  STS.64 [R0.X16+0x18], R12 ;  /* 0x0000180c00007388 */ /* 0x0003e4000000ca00 */
.L_x_5726:
[----:B------:R-:W-:Y:S05]  /*c0f0*/  BSYNC B0 ;  /* 0x0000000000007941 */ /* 0x000fea0003800000 */
.L_x_5725:
[----:B------:R-:W-:Y:S02]  /*c100*/  ISETP.GT.AND P0, PT, R4, 0x1, PT ;  /* 0x000000010400780c */ /* 0x000fe40003f04270 */
[----:B------:R-:W-:-:S11]  /*c110*/  SHF.R.S32.HI R4, RZ, 0x1, R4 ;  /* 0x00000001ff047819 */ /* 0x000fd60000011404 */
[----:B------:R-:W-:Y:S05]  /*c120*/  @P0 BRA `(.L_x_5730) ;  /* 0xfffffdd000000947 */ /* 0x000fea000383ffff */
.L_x_5724:
[----:B0-----:R-:W-:-:S13]  /*c130*/  ISETP.NE.AND P0, PT, RZ, c[0x0][0x190], PT ;  /* 0x00006400ff007a0c */ /* 0x001fda0003f05270 */
[----:B------:R-:W-:Y:S05]  /*c140*/  @!P0 BRA `(.L_x_5731) ;  /* 0x0000050000008947 */ /* 0x000fea0003800000 */
[----:B------:R-:W-:Y:S02]  /*c150*/  IMAD.MOV.U32 R2, RZ, RZ, c[0x0][0x0] ;  /* 0x00000000ff027624 */ /* 0x000fe400078e00ff */
[----:B-1----:R-:W-:-:S03]  /*c160*/  IMAD.MOV.U32 R0, RZ, RZ, c[0x0][0x0] ;  /* 0x00000000ff007624 */ /* 0x002fc600078e00ff */
[----:B------:R-:W-:-:S13]  /*c170*/  ISETP.GT.AND P0, PT, R2, 0x20, PT ;  /* 0x000000200200780c */ /* 0x000fda0003f04270 */
[----:B------:R-:W-:Y:S05]  /*c180*/  @!P0 BRA `(.L_x_5732) ;  /* 0x000002f000008947 */ /* 0x000fea0003800000 */
[----:B------:R-:W-:Y:S01]  /*c190*/  IMAD R6, R29, c[0x0][0x0], R28 ;  /* 0x000000001d067a24 */ /* 0x000fe200078e021c */
[----:B------:R-:W-:Y:S01]  /*c1a0*/  LEA.HI R0, R2, c[0x0][0x0], RZ, 0x1 ;  /* 0x0000000002007a11 */ /* 0x000fe200078f08ff */
[----:B------:R-:W-:-:S03]  /*c1b0*/  IMAD.MOV.U32 R12, RZ, RZ, R9 ;  /* 0x000000ffff0c7224 */ /* 0x000fc600078e0009 */
[----:B------:R0:W-:Y:S01]  /*c1c0*/  STS [R6.X16+0x10], R11 ;  /* 0x0000100b06007388 */ /* 0x0001e2000000c800 */
[----:B------:R-:W-:Y:S01]  /*c1d0*/  SHF.R.S32.HI R2, RZ, 0x1, R0 ;  /* 0x00000001ff027819 */ /* 0x000fe20000011400 */
[----:B------:R-:W-:Y:S02]  /*c1e0*/  IMAD.MOV.U32 R0, RZ, RZ, 0x20 ;  /* 0x00000020ff007424 */ /* 0x000fe400078e00ff */
[----:B------:R0:W-:Y:S01]  /*c1f0*/  STS.64 [R6.X16+0x18], R12 ;  /* 0x0000180c06007388 */ /* 0x0001e2000000ca00 */
[----:B------:R-:W-:-:S13]  /*c200*/  ISETP.GE.AND P0, PT, R2, 0x20, PT ;  /* 0x000000200200780c */ /* 0x000fda0003f06270 */
[----:B------:R-:W-:Y:S05]  /*c210*/  @!P0 BRA `(.L_x_5732) ;  /* 0x0000026000008947 */ /* 0x000fea0003800000 */
[----:B0-----:R-:W-:Y:S01]  /*c220*/  IMAD.MOV.U32 R5, RZ, RZ, R2 ;  /* 0x000000ffff057224 */ /* 0x001fe200078e0002 */
[----:B------:R-:W-:-:S03]  /*c230*/  LEA R8, R6, 0x10, 0x4 ;  /* 0x0000001006087811 */ /* 0x000fc600078e20ff */
.L_x_5738:
[----:B0-----:R-:W-:Y:S01]  /*c240*/  IMAD.IADD R0, R28, 0x1, R5 ;  /* 0x000000011c007824 */ /* 0x001fe200078e0205 */
[----:B------:R-:W-:Y:S04]  /*c250*/  BAR.SYNC.DEFER_BLOCKING 0x0 ;  /* 0x0000000000007b1d */ /* 0x000fe80000010000 */
[----:B------:R-:W-:Y:S02]  /*c260*/  ISETP.GE.U32.AND P0, PT, R0, c[0x0][0x0], PT ;  /* 0x0000000000007a0c */ /* 0x000fe40003f06070 */
[----:B------:R-:W-:Y:S02]  /*c270*/  BSSY B0, `(.L_x_5733) ;  /* 0x000001c000007945 */ /* 0x000fe40003800000 */
[----:B------:R-:W-:-:S13]  /*c280*/  ISETP.GE.U32.OR P0, PT, R28, R5, P0 ;  /* 0x000000051c00720c */ /* 0x000fda0000706470 */
[----:B-1----:R-:W-:Y:S05]  /*c290*/  @P0 BRA `(.L_x_5734) ;  /* 0x0000019000000947 */ /* 0x002fea0003800000 */
[----:B------:R-:W-:Y:S01]  /*c2a0*/  LEA R0, R5, R8, 0x4 ;  /* 0x0000000805007211 */ /* 0x000fe200078e20ff */
[----:B------:R-:W-:Y:S01]  /*c2b0*/  BSSY B1, `(.L_x_5735) ;  /* 0x0000011000017945 */ /* 0x000fe20003800000 */
[----:B------:R-:W-:-:S03]  /*c2c0*/  FSETP.GTU.FTZ.AND P0, PT, |R11|, +INF , PT ;  /* 0x7f8000000b00780b */ /* 0x000fc60003f1c200 */
[----:B------:R0:W1:Y:S04]  /*c2d0*/  LDS R4, [R0] ;  /* 0x0000000000047984 */ /* 0x0000680000000800 */
[----:B------:R0:W2:Y:S06]  /*c2e0*/  LDS.64 R2, [R0+0x8] ;  /* 0x0000080000027984 */ /* 0x0000ac0000000a00 */
        /* <DEDUP_REMOVED lines=10> */
.L_x_5736:
[----:B-1----:R-:W-:Y:S02]  /*c390*/  FSETP.GTU.FTZ.AND P0, PT, |R4|, +INF , PT ;  /* 0x7f8000000400780b */ /* 0x002fe40003f1c200 */
[----:B--2---:R-:W-:-:S04]  /*c3a0*/  ISETP.LT.U32.AND P1, PT, R9, R2, PT ;  /* 0x000000020900720c */ /* 0x004fc80003f21070 */
[----:B------:R-:W-:-:S08]  /*c3b0*/  ISETP.LT.OR.EX P0, PT, R13, R3, !P0, P1 ;  /* 0x000000030d00720c */ /* 0x000fd00004701710 */
.L_x_5737:
[----:B------:R-:W-:Y:S05]  /*c3c0*/  BSYNC B1 ;  /* 0x0000000000017941 */ /* 0x000fea0003800000 */
.L_x_5735:
[----:B------:R-:W-:Y:S02]  /*c3d0*/  SEL R9, R9, R2, P0 ;  /* 0x0000000209097207 */ /* 0x000fe40000000000 */
[----:B------:R-:W-:Y:S02]  /*c3e0*/  FSEL R11, R11, R4, P0 ;  /* 0x000000040b0b7208 */ /* 0x000fe40000000000 */
[----:B------:R-:W-:Y:S01]  /*c3f0*/  SEL R13, R13, R3, P0 ;  /* 0x000000030d0d7207 */ /* 0x000fe20000000000 */
[----:B------:R-:W-:Y:S02]  /*c400*/  IMAD.MOV.U32 R12, RZ, RZ, R9 ;  /* 0x000000ffff0c7224 */ /* 0x000fe400078e0009 */
[----:B------:R1:W-:Y:S04]  /*c410*/  STS [R6.X16+0x10], R11 ;  /* 0x0000100b06007388 */ /* 0x0003e8000000c800 */
[----:B------:R1:W-:Y:S02]  /*c420*/  STS.64 [R6.X16+0x18], R12 ;  /* 0x0000180c06007388 */ /* 0x0003e4000000ca00 */
.L_x_5734:
[----:B------:R-:W-:Y:S05]  /*c430*/  BSYNC B0 ;  /* 0x0000000000007941 */ /* 0x000fea0003800000 */
.L_x_5733:
[----:B------:R-:W-:-:S04]  /*c440*/  SHF.R.S32.HI R5, RZ, 0x1, R5 ;  /* 0x00000001ff057819 */ /* 0x000fc80000011405 */
[----:B------:R-:W-:-:S13]  /*c450*/  ISETP.GE.AND P0, PT, R5, 0x20, PT ;  /* 0x000000200500780c */ /* 0x000fda0003f06270 */
[----:B------:R-:W-:Y:S05]  /*c460*/  @P0 BRA `(.L_x_5738) ;  /* 0xfffffdd000000947 */ /* 0x000fea000383ffff */
[----:B0-----:R-:W-:-:S04]  /*c470*/  IMAD.MOV.U32 R0, RZ, RZ, 0x20 ;  /* 0x00000020ff007424 */ /* 0x001fc800078e00ff */
.L_x_5732:
[----:B0-----:R-:W-:Y:S01]  /*c480*/  BAR.SYNC.DEFER_BLOCKING 0x0 ;  /* 0x0000000000007b1d */ /* 0x001fe20000010000 */
[----:B------:R-:W-:-:S13]  /*c490*/  ISETP.GE.AND P0, PT, R0, 0x2, PT ;  /* 0x000000020000780c */ /* 0x000fda0003f06270 */
[----:B------:R-:W-:Y:S05]  /*c4a0*/  @!P0 BRA `(.L_x_5731) ;  /* 0x000001a000008947 */ /* 0x000fea0003800000 */
[----:B------:R-:W-:-:S04]  /*c4b0*/  IMAD.MOV.U32 R2, RZ, RZ, 0x1 ;  /* 0x00000001ff027424 */ /* 0x000fc800078e00ff */
.L_x_5742:
        /* <DEDUP_REMOVED lines=15> */
.L_x_5740:
[----:B--2---:R-:W-:Y:S02]  /*c5b0*/  FSETP.GTU.FTZ.AND P0, PT, |R4|, +INF , PT ;  /* 0x7f8000000400780b */ /* 0x004fe40003f1c200 */
[----:B---3--:R-:W-:-:S04]  /*c5c0*/  ISETP.LT.U32.AND P1, PT, R9, R8, PT ;  /* 0x000000080900720c */ /* 0x008fc80003f21070 */
[----:B-1----:R-:W-:-:S08]  /*c5d0*/  ISETP.LT.OR.EX P0, PT, R13, R6, !P0, P1 ;  /* 0x000000060d00720c */ /* 0x002fd00004701710 */
.L_x_5741:
[----:B------:R-:W-:Y:S05]  /*c5e0*/  BSYNC B0 ;  /* 0x0000000000007941 */ /* 0x000fea0003800000 */
.L_x_5739:
[----:B0-----:R-:W-:Y:S01]  /*c5f0*/  IMAD.SHL.U32 R2, R2, 0x2, RZ ;  /* 0x0000000202027824 */ /* 0x001fe200078e00ff */
[----:B------:R-:W-:Y:S02]  /*c600*/  FSEL R11, R11, R4, P0 ;  /* 0x000000040b0b7208 */ /* 0x000fe40000000000 */
[----:B------:R-:W-:Y:S02]  /*c610*/  SEL R9, R9, R8, P0 ;  /* 0x0000000809097207 */ /* 0x000fe40000000000 */
[----:B------:R-:W-:Y:S02]  /*c620*/  ISETP.GE.AND P1, PT, R2, R0, PT ;  /* 0x000000000200720c */ /* 0x000fe40003f26270 */
[----:B------:R-:W-:-:S11]  /*c630*/  SEL R13, R13, R6, P0 ;  /* 0x000000060d0d7207 */ /* 0x000fd60000000000 */
[----:B------:R-:W-:Y:S05]  /*c640*/  @!P1 BRA `(.L_x_5742) ;  /* 0xfffffe7000009947 */ /* 0x000fea000383ffff */
.L_x_5731:
        /* <DEDUP_REMOVED lines=9> */
[----:B-1----:R-:W-:Y:S02]  /*c6e0*/  IMAD R3, R2, c[0x0][0x188], R3 ;  /* 0x0000620002037a24 */ /* 0x002fe400078e0203 */
[----:B------:R-:W-:-:S04]  /*c6f0*/  IMAD.MOV.U32 R2, RZ, RZ, RZ ;  /* 0x000000ffff027224 */ /* 0x000fc800078e00ff */
[----:B------:R-:W-:-:S05]  /*c700*/  IMAD.HI.U32 R4, R3, c[0x0][0x354], R2 ;  /* 0x0000d50003047a27 */ /* 0x000fca00078e0002 */
[----:B------:R-:W-:-:S04]  /*c710*/  SHF.R.U32.HI R5, RZ, c[0x0][0x358], R4 ;  /* 0x0000d600ff057a19 */ /* 0x000fc80000011604 */
[----:B------:R-:W-:-:S05]  /*c720*/  IADD3 R2, -R5, RZ, RZ ;  /* 0x000000ff05027210 */ /* 0x000fca0007ffe1ff */
        /* <DEDUP_REMOVED lines=193> */
.L_x_5743:
        /* <DEDUP_REMOVED lines=9> */
.L_x_5747:
[-C--:B------:R-:W-:Y:S01]  /*d3d0*/  LOP3.LUT R0, R8, R15.reuse, RZ, 0xfc, !PT ;  /* 0x0000000f08007212 */ /* 0x080fe200078efcff */
[----:B------:R-:W-:Y:S01]  /*d3e0*/  IMAD.MOV.U32 R5, RZ, RZ, R14 ;  /* 0x000000ffff057224 */ /* 0x000fe200078e000e */
[----:B------:R-:W-:Y:S02]  /*d3f0*/  MOV R6, R15 ;  /* 0x0000000f00067202 */ /* 0x000fe40000000f00 */
[----:B------:R-:W-:-:S13]  /*d400*/  ISETP.NE.U32.AND P0, PT, R0, RZ, PT ;  /* 0x000000ff0000720c */ /* 0x000fda0003f05070 */
[----:B------:R-:W-:Y:S05]  /*d410*/  @!P0 BRA `(.L_x_5745) ;  /* 0x0000008000008947 */ /* 0x000fea0003800000 */
[----:B------:R-:W-:Y:S01]  /*d420*/  IMAD.MOV.U32 R0, RZ, RZ, R3 ;  /* 0x000000ffff007224 */ /* 0x000fe200078e0003 */
[----:B------:R-:W-:Y:S01]  /*d430*/  MOV R3, 0xd470 ;  /* 0x0000d47000037802 */ /* 0x000fe20000000f00 */
[----:B------:R-:W-:Y:S02]  /*d440*/  IMAD.MOV.U32 R7, RZ, RZ, R14 ;  /* 0x000000ffff077224 */ /* 0x000fe400078e000e */
[----:B------:R-:W-:Y:S02]  /*d450*/  IMAD.MOV.U32 R4, RZ, RZ, R15 ;  /* 0x000000ffff047224 */ /* 0x000fe400078e000f */
[----:B-----5:R-:W-:Y:S05]  /*d460*/  CALL.REL.NOINC `($__internal_49_$__cuda_sm20_rem_u64) ;  /* 0x00003a0000007944 */ /* 0x020fea0003c00000 */
[----:B------:R-:W-:Y:S02]  /*d470*/  IMAD.MOV.U32 R14, RZ, RZ, R0 ;  /* 0x000000ffff0e7224 */ /* 0x000fe400078e0000 */
[----:B------:R-:W-:Y:S01]  /*d480*/  IMAD.MOV.U32 R15, RZ, RZ, R7 ;  /* 0x000000ffff0f7224 */ /* 0x000fe200078e0007 */
[----:B------:R-:W-:Y:S05]  /*d490*/  BRA `(.L_x_5746) ;  /* 0x0000013000007947 */ /* 0x000fea0003800000 */
.L_x_5745:
[----:B------:R-:W0:Y:S01]  /*d4a0*/  I2F.U32.RP R0, R14 ;  /* 0x0000000e00007306 */ /* 0x000e220000209000 */
[----:B------:R-:W-:Y:S01]  /*d4b0*/  ISETP.NE.U32.AND P1, PT, R14, RZ, PT ;  /* 0x000000ff0e00720c */ /* 0x000fe20003f25070 */
[----:B------:R-:W-:-:S06]  /*d4c0*/  IMAD.MOV.U32 R15, RZ, RZ, RZ ;  /* 0x000000ffff0f7224 */ /* 0x000fcc00078e00ff */
[----:B0-----:R-:W0:Y:S02]  /*d4d0*/  MUFU.RCP R0, R0 ;  /* 0x0000000000007308 */ /* 0x001e240000001000 */
[----:B0----5:R-:W-:-:S06]  /*d4e0*/  IADD3 R16, R0, 0xffffffe, RZ ;  /* 0x0ffffffe00107810 */ /* 0x021fcc0007ffe0ff */
[----:B------:R0:W1:Y:S02]  /*d4f0*/  F2I.FTZ.U32.TRUNC.NTZ R17, R16 ;  /* 0x0000001000117305 */ /* 0x000064000021f000 */
[----:B0-----:R-:W-:Y:S02]  /*d500*/  IMAD.MOV.U32 R16, RZ, RZ, RZ ;  /* 0x000000ffff107224 */ /* 0x001fe400078e00ff */
[----:B-1----:R-:W-:-:S04]  /*d510*/  IMAD.MOV R7, RZ, RZ, -R17 ;  /* 0x000000ffff077224 */ /* 0x002fc800078e0a11 */
[----:B------:R-:W-:-:S04]  /*d520*/  IMAD R7, R7, R14, RZ ;  /* 0x0000000e07077224 */ /* 0x000fc800078e02ff */
[----:B------:R-:W-:-:S06]  /*d530*/  IMAD.HI.U32 R17, R17, R7, R16 ;  /* 0x0000000711117227 */ /* 0x000fcc00078e0010 */
[----:B------:R-:W-:-:S05]  /*d540*/  IMAD.HI.U32 R17, R17, R3, RZ ;  /* 0x0000000311117227 */ /* 0x000fca00078e00ff */
[----:B------:R-:W-:-:S05]  /*d550*/  IADD3 R17, -R17, RZ, RZ ;  /* 0x000000ff11117210 */ /* 0x000fca0007ffe1ff */
[----:B------:R-:W-:-:S05]  /*d560*/  IMAD R3, R14, R17, R3 ;  /* 0x000000110e037224 */ /* 0x000fca00078e0203 */
[----:B------:R-:W-:-:S13]  /*d570*/  ISETP.GE.U32.AND P0, PT, R3, R14, PT ;  /* 0x0000000e0300720c */ /* 0x000fda0003f06070 */
[----:B------:R-:W-:-:S05]  /*d580*/  @P0 IMAD.IADD R3, R3, 0x1, -R14 ;  /* 0x0000000103030824 */ /* 0x000fca00078e0a0e */
[----:B------:R-:W-:-:S13]  /*d590*/  ISETP.GE.U32.AND P0, PT, R3, R14, PT ;  /* 0x0000000e0300720c */ /* 0x000fda0003f06070 */
[----:B------:R-:W-:Y:S01]  /*d5a0*/  @P0 IMAD.IADD R3, R3, 0x1, -R14 ;  /* 0x0000000103030824 */ /* 0x000fe200078e0a0e */
[----:B------:R-:W-:-:S05]  /*d5b0*/  @!P1 LOP3.LUT R3, RZ, R14, RZ, 0x33, !PT ;  /* 0x0000000eff039212 */ /* 0x000fca00078e33ff */
[----:B------:R-:W-:-:S05]  /*d5c0*/  IMAD.MOV.U32 R14, RZ, RZ, R3 ;  /* 0x000000ffff0e7224 */ /* 0x000fca00078e0003 */
.L_x_5746:
[----:B------:R-:W-:Y:S01]  /*d5d0*/  ISETP.NE.U32.AND P0, PT, R14, RZ, PT ;  /* 0x000000ff0e00720c */ /* 0x000fe20003f05070 */
[----:B------:R-:W-:Y:S02]  /*d5e0*/  IMAD.MOV.U32 R3, RZ, RZ, R5 ;  /* 0x000000ffff037224 */ /* 0x000fe400078e0005 */
[----:B------:R-:W-:Y:S01]  /*d5f0*/  IMAD.MOV.U32 R8, RZ, RZ, R6 ;  /* 0x000000ffff087224 */ /* 0x000fe200078e0006 */
[----:B------:R-:W-:-:S13]  /*d600*/  ISETP.NE.AND.EX P0, PT, R15, RZ, PT, P0 ;  /* 0x000000ff0f00720c */ /* 0x000fda0003f05300 */
[----:B------:R-:W-:Y:S05]  /*d610*/  @P0 BRA `(.L_x_5747) ;  /* 0xfffffdb000000947 */ /* 0x000fea000383ffff */
[----:B------:R-:W-:-:S13]  /*d620*/  ISETP.NE.U32.AND P2, PT, R6, RZ, PT ;  /* 0x000000ff0600720c */ /* 0x000fda0003f45070 */
[----:B------:R-:W-:Y:S05]  /*d630*/  @!P2 BRA `(.L_x_5748) ;  /* 0x000000700000a947 */ /* 0x000fea0003800000 */
[----:B------:R-:W-:Y:S01]  /*d640*/  HFMA2.MMA R4, -RZ, RZ, 0, 0 ;  /* 0x00000000ff047435 */ /* 0x000fe200000001ff */
[----:B------:R-:W-:Y:S01]  /*d650*/  IMAD.MOV.U32 R3, RZ, RZ, 0x10 ;  /* 0x00000010ff037424 */ /* 0x000fe200078e00ff */
[----:B------:R-:W-:-:S04]  /*d660*/  MOV R0, 0xd680 ;  /* 0x0000d68000007802 */ /* 0x000fc80000000f00 */
[----:B------:R-:W-:Y:S05]  /*d670*/  CALL.REL.NOINC `($__internal_48_$__cuda_sm20_div_u64) ;  /* 0x0000339000007944 */ /* 0x000fea0003c00000 */
[----:B------:R-:W-:Y:S02]  /*d680*/  IMAD.MOV.U32 R14, RZ, RZ, R4 ;  /* 0x000000ffff0e7224 */ /* 0x000fe400078e0004 */
[----:B------:R-:W-:Y:S01]  /*d690*/  IMAD.MOV.U32 R15, RZ, RZ, R7 ;  /* 0x000000ffff0f7224 */ /* 0x000fe200078e0007 */
[----:B------:R-:W-:Y:S05]  /*d6a0*/  BRA `(.L_x_5749) ;  /* 0x0000013000007947 */ /* 0x000fea0003800000 */
.L_x_5748:
        /* <DEDUP_REMOVED lines=19> */
.L_x_5749:
[----:B------:R-:W-:Y:S05]  /*d7e0*/  @!P2 BRA `(.L_x_5750) ;  /* 0x000000600000a947 */ /* 0x000fea0003800000 */
[----:B------:R-:W-:Y:S01]  /*d7f0*/  MOV R3, 0x8 ;  /* 0x0000000800037802 */ /* 0x000fe20000000f00 */
[----:B------:R-:W-:Y:S01]  /*d800*/  IMAD.MOV.U32 R4, RZ, RZ, RZ ;  /* 0x000000ffff047224 */ /* 0x000fe200078e00ff */
[----:B------:R-:W-:Y:S02]  /*d810*/  MOV R0, 0xd830 ;  /* 0x0000d83000007802 */ /* 0x000fe40000000f00 */
[----:B------:R-:W-:Y:S05]  /*d820*/  CALL.REL.NOINC `($__internal_48_$__cuda_sm20_div_u64) ;  /* 0x000031e000007944 */ /* 0x000fea0003c00000 */
[----:B------:R-:W-:Y:S01]  /*d830*/  IMAD.MOV.U32 R6, RZ, RZ, R4 ;  /* 0x000000ffff067224 */ /* 0x000fe200078e0004 */
[----:B------:R-:W-:Y:S05]  /*d840*/  BRA `(.L_x_5751) ;  /* 0x0000013000007947 */ /* 0x000fea0003800000 */
.L_x_5750:
        /* <DEDUP_REMOVED lines=19> */
.L_x_5751:
        /* <DEDUP_REMOVED lines=10> */
[----:B------:R-:W-:Y:S05]  /*da20*/  CALL.REL.NOINC `($__internal_48_$__cuda_sm20_div_u64) ;  /* 0x00002fe000007944 */ /* 0x000fea0003c00000 */
[----:B------:R-:W-:Y:S01]  /*da30*/  IMAD.MOV.U32 R5, RZ, RZ, R7 ;  /* 0x000000ffff057224 */ /* 0x000fe200078e0007 */
[----:B------:R-:W-:Y:S05]  /*da40*/  BRA `(.L_x_5754) ;  /* 0x0000013000007947 */ /* 0x000fea0003800000 */
.L_x_5753:
        /* <DEDUP_REMOVED lines=14> */
[-C--:B------:R-:W-:Y:S02]  /*db30*/  @P0 IADD3 R15, R15, -R6.reuse, RZ ;  /* 0x800000060f0f0210 */ /* 0x080fe40007ffe0ff */
[----:B------:R-:W-:Y:S02]  /*db40*/  @P0 IADD3 R4, R4, 0x1, RZ ;  /* 0x0000000104040810 */ /* 0x000fe40007ffe0ff */
[----:B------:R-:W-:-:S13]  /*db50*/  ISETP.GE.U32.AND P1, PT, R15, R6, PT ;  /* 0x000000060f00720c */ /* 0x000fda0003f26070 */
[----:B------:R-:W-:Y:S02]  /*db60*/  @P1 IADD3 R4, R4, 0x1, RZ ;  /* 0x0000000104041810 */ /* 0x000fe40007ffe0ff */
[----:B------:R-:W-:Y:S02]  /*db70*/  @!P2 LOP3.LUT R4, RZ, R6, RZ, 0x33, !PT ;  /* 0x00000006ff04a212 */ /* 0x000fe400078e33ff */
.L_x_5754:
[----:B------:R-:W-:Y:S05]  /*db80*/  BSYNC B0 ;  /* 0x0000000000007941 */ /* 0x000fea0003800000 */
.L_x_5752:
[----:B------:R-:W-:-:S04]  /*db90*/  IADD3 R4, P0, R4, c[0x0][0x560], RZ ;  /* 0x0001580004047a10 */ /* 0x000fc80007f1e0ff */
[----:B------:R-:W-:-:S05]  /*dba0*/  IADD3.X R5, R5, c[0x0][0x564], RZ, P0, !PT ;  /* 0x0001590005057a10 */ /* 0x000fca00007fe4ff */
[----:B------:R-:W-:Y:S02]  /*dbb0*/  IMAD.MOV.U32 R0, RZ, RZ, R5 ;  /* 0x000000ffff007224 */ /* 0x000fe400078e0005 */
.L_x_5744:
        /* <DEDUP_REMOVED lines=207> */
.L_x_5756:
        /* <DEDUP_REMOVED lines=11> */
.L_x_5758:
[----:B------:R-:W-:Y:S05]  /*e960*/  BSYNC B0 ;  /* 0x0000000000007941 */ /* 0x000fea0003800000 */
.L_x_5757:
[----:B------:R-:W-:Y:S01]  /*e970*/  PRMT R2, R2, 0x9910, RZ ;  /* 0x0000991002027816 */ /* 0x000fe200000000ff */
[----:B------:R-:W-:Y:S01]  /*e980*/  BSSY B0, `(.L_x_5759) ;  /* 0x000000d000007945 */ /* 0x000fe20003800000 */
[----:B------:R-:W-:Y:S02]  /*e990*/  LOP3.LUT P0, RZ, R28, R29, RZ, 0xfc, !PT ;  /* 0x0000001d1cff7212 */ /* 0x000fe4000780fcff */
[----:B------:R-:W-:-:S13]  /*e9a0*/  ISETP.NE.AND P1, PT, R2, RZ, PT ;  /* 0x000000ff0200720c */ /* 0x000fda0003f25270 */
[----:B------:R-:W-:Y:S05]  /*e9b0*/  @!P1 BRA `(.L_x_5760) ;  /* 0x0000009000009947 */ /* 0x000fea0003800000 */
[----:B------:R-:W0:Y:S01]  /*e9c0*/  S2R R3, SR_CTAID.Y ;  /* 0x0000000000037919 */ /* 0x000e220000002600 */
[----:B------:R-:W-:Y:S01]  /*e9d0*/  ISETP.NE.AND P2, PT, RZ, c[0x0][0x190], PT ;  /* 0x00006400ff007a0c */ /* 0x000fe20003f45270 */
[----:B------:R-:W-:Y:S01]  /*e9e0*/  HFMA2.MMA R2, -RZ, RZ, 0, 9.5367431640625e-07 ;  /* 0x00000010ff027435 */ /* 0x000fe200000001ff */
[----:B------:R-:W-:Y:S02]  /*e9f0*/  IMAD.MOV.U32 R12, RZ, RZ, R9 ;  /* 0x000000ffff0c7224 */ /* 0x000fe400078e0009 */
[----:B0-----:R-:W-:-:S09]  /*ea00*/  IMAD R3, R8, c[0x0][0x10], R3 ;  /* 0x0000040008037a24 */ /* 0x001fd200078e0203 */
[----:B------:R-:W-:-:S04]  /*ea10*/  @!P2 IMAD R3, R3, c[0x0][0x0], R28 ;  /* 0x000000000303aa24 */ /* 0x000fc800078e021c */
[----:B------:R-:W-:-:S05]  /*ea20*/  IMAD.WIDE.U32 R2, R3, R2, c[0x0][0x568] ;  /* 0x00015a0003027625 */ /* 0x000fca00078e0002 */
[----:B------:R0:W-:Y:S04]  /*ea30*/  STG.E.64 [R2.64+0x8], R12 ;  /* 0x0000080c02007986 */ /* 0x0001e8000c101b24 */
[----:B------:R0:W-:Y:S02]  /*ea40*/  STG.E [R2.64], R11 ;  /* 0x0000000b02007986 */ /* 0x0001e4000c101924 */
.L_x_5760:
[----:B------:R-:W-:Y:S05]  /*ea50*/  BSYNC B0 ;  /* 0x0000000000007941 */ /* 0x000fea0003800000 */
.L_x_5759:
        /* <DEDUP_REMOVED lines=30> */
.L_x_5762:
[----:B------:R-:W-:Y:S05]  /*ec40*/  BSYNC B0 ;  /* 0x0000000000007941 */ /* 0x000fea0003800000 */
.L_x_5761:
        /* <DEDUP_REMOVED lines=21> */
.L_x_5767:
        /* <DEDUP_REMOVED lines=16> */
[----:B------:R-:W-:Y:S02]  /*eea0*/  MOV R6, c[0x0][0x0] ;  /* 0x0000000000067a02 */ /* 0x000fe40000000f00 */
[----:B------:R-:W-:-:S03]  /*eeb0*/  @P2 ISETP.LT.OR.EX P0, PT, R7, R11, !P3, P4 ;  /* 0x0000000b0700220c */ /* 0x000fc60005f01740 */
[----:B------:R-:W-:-:S05]  /*eec0*/  IMAD R9, R6, c[0x0][0x4], R9 ;  /* 0x0000010006097a24 */ /* 0x000fca00078e0209 */
[----:B------:R-:W-:-:S05]  /*eed0*/  ISETP.GE.U32.AND P2, PT, R9, c[0x0][0x18c], PT ;  /* 0x0000630009007a0c */ /* 0x000fca0003f46070 */
[----:B------:R-:W-:Y:S02]  /*eee0*/  SEL R2, R2, R10, P0 ;  /* 0x0000000a02027207 */ /* 0x000fe40000000000 */
[----:B------:R-:W-:Y:S02]  /*eef0*/  SEL R7, R7, R11, P0 ;  /* 0x0000000b07077207 */ /* 0x000fe40000000000 */
[----:B------:R-:W-:-:S04]  /*ef00*/  FSEL R3, R3, R14, P0 ;  /* 0x0000000e03037208 */ /* 0x000fc80000000000 */
[----:B------:R-:W-:Y:S05]  /*ef10*/  @!P2 BRA `(.L_x_5767) ;  /* 0xfffffe800000a947 */ /* 0x000fea000383ffff */
.L_x_5766:
[----:B------:R-:W-:Y:S05]  /*ef20*/  BSYNC B1 ;  /* 0x0000000000017941 */ /* 0x000fea0003800000 */
.L_x_5765:
[----:B------:R-:W-:Y:S05]  /*ef30*/  BRA `(.L_x_5768) ;  /* 0x000001b000007947 */ /* 0x000fea0003800000 */
.L_x_5764:
[----:B------:R-:W-:-:S13]  /*ef40*/  ISETP.GE.U32.AND P0, PT, R29, c[0x0][0x18c], PT ;  /* 0x000063001d007a0c */ /* 0x000fda0003f06070 */
[----:B------:R-:W-:Y:S05]  /*ef50*/  @P0 BRA `(.L_x_5768) ;  /* 0x0000019000000947 */ /* 0x000fea0003800000 */
[----:B------:R-:W-:-:S04]  /*ef60*/  IMAD.MOV.U32 R9, RZ, RZ, R29 ;  /* 0x000000ffff097224 */ /* 0x000fc800078e001d */
.L_x_5769:
        /* <DEDUP_REMOVED lines=24> */
.L_x_5768:
[----:B------:R-:W-:Y:S05]  /*f0f0*/  BSYNC B0 ;  /* 0x0000000000007941 */ /* 0x000fea0003800000 */
.L_x_5763:
        /* <DEDUP_REMOVED lines=11> */
.L_x_5776:
        /* <DEDUP_REMOVED lines=21> */
.L_x_5774:
[----:B-1----:R-:W-:Y:S02]  /*f300*/  FSETP.GTU.FTZ.AND P0, PT, |R14|, +INF , PT ;  /* 0x7f8000000e00780b */ /* 0x002fe40003f1c200 */
[----:B--2---:R-:W-:-:S04]  /*f310*/  ISETP.LT.U32.AND P2, PT, R2, R8, PT ;  /* 0x000000080200720c */ /* 0x004fc80003f41070 */
[----:B------:R-:W-:-:S08]  /*f320*/  ISETP.LT.OR.EX P0, PT, R7, R9, !P0, P2 ;  /* 0x000000090700720c */ /* 0x000fd00004701720 */
.L_x_5775:
[----:B------:R-:W-:Y:S05]  /*f330*/  BSYNC B1 ;  /* 0x0000000000017941 */ /* 0x000fea0003800000 */
.L_x_5773:
[----:B------:R-:W-:Y:S02]  /*f340*/  SEL R2, R2, R8, P0 ;  /* 0x0000000802027207 */ /* 0x000fe40000000000 */
[----:B------:R-:W-:Y:S02]  /*f350*/  SEL R7, R7, R9, P0 ;  /* 0x0000000907077207 */ /* 0x000fe40000000000 */
[----:B------:R-:W-:Y:S01]  /*f360*/  FSEL R3, R3, R14, P0 ;  /* 0x0000000e03037208 */ /* 0x000fe20000000000 */
[----:B------:R-:W-:Y:S01]  /*f370*/  IMAD.MOV.U32 R8, RZ, RZ, R2 ;  /* 0x000000ffff087224 */ /* 0x000fe200078e0002 */
[----:B------:R-:W-:-:S03]  /*f380*/  MOV R9, R7 ;  /* 0x0000000700097202 */ /* 0x000fc60000000f00 */
[----:B------:R1:W-:Y:S04]  /*f390*/  STS [R6.X16+0x10], R3 ;  /* 0x0000100306007388 */ /* 0x0003e8000000c800 */
[----:B------:R1:W-:Y:S02]  /*f3a0*/  STS.64 [R6.X16+0x18], R8 ;  /* 0x0000180806007388 */ /* 0x0003e4000000ca00 */
.L_x_5772:
[----:B------:R-:W-:Y:S05]  /*f3b0*/  BSYNC B0 ;  /* 0x0000000000007941 */ /* 0x000fea0003800000 */
.L_x_5771:
[----:B------:R-:W-:Y:S02]  /*f3c0*/  ISETP.GT.AND P0, PT, R12, 0x1, PT ;  /* 0x000000010c00780c */ /* 0x000fe40003f04270 */
[----:B------:R-:W-:-:S11]  /*f3d0*/  SHF.R.S32.HI R12, RZ, 0x1, R12 ;  /* 0x00000001ff0c7819 */ /* 0x000fd6000001140c */
[----:B------:R-:W-:Y:S05]  /*f3e0*/  @P0 BRA `(.L_x_5776) ;  /* 0xfffffdc000000947 */ /* 0x000fea000383ffff */
.L_x_5770:
        /* <DEDUP_REMOVED lines=16> */
.L_x_5784:
[----:B-1----:R-:W-:Y:S01]  /*f4f0*/  IMAD.IADD R8, R28, 0x1, R11 ;  /* 0x000000011c087824 */ /* 0x002fe200078e020b */
[----:B------:R-:W-:Y:S04]  /*f500*/  BAR.SYNC.DEFER_BLOCKING 0x0 ;  /* 0x0000000000007b1d */ /* 0x000fe80000010000 */
[----:B------:R-:W-:Y:S02]  /*f510*/  ISETP.GE.U32.AND P0, PT, R8, c[0x0][0x0], PT ;  /* 0x0000000008007a0c */ /* 0x000fe40003f06070 */
[----:B------:R-:W-:Y:S02]  /*f520*/  BSSY B0, `(.L_x_5779) ;  /* 0x000001d000007945 */ /* 0x000fe40003800000 */
[----:B------:R-:W-:-:S13]  /*f530*/  ISETP.GE.U32.OR P0, PT, R28, R11, P0 ;  /* 0x0000000b1c00720c */ /* 0x000fda0000706470 */
[----:B0-----:R-:W-:Y:S05]  /*f540*/  @P0 BRA `(.L_x_5780) ;  /* 0x000001a000000947 */ /* 0x001fea0003800000 */
        /* <DEDUP_REMOVED lines=15> */
.L_x_5782:
[----:B-1----:R-:W-:Y:S02]  /*f640*/  FSETP.GTU.FTZ.AND P0, PT, |R14|, +INF , PT ;  /* 0x7f8000000e00780b */ /* 0x002fe40003f1c200 */
[----:B--2---:R-:W-:-:S04]  /*f650*/  ISETP.LT.U32.AND P2, PT, R2, R8, PT ;  /* 0x000000080200720c */ /* 0x004fc80003f41070 */
[----:B------:R-:W-:-:S08]  /*f660*/  ISETP.LT.OR.EX P0, PT, R7, R9, !P0, P2 ;  /* 0x000000090700720c */ /* 0x000fd00004701720 */
.L_x_5783:
[----:B------:R-:W-:Y:S05]  /*f670*/  BSYNC B1 ;  /* 0x0000000000017941 */ /* 0x000fea0003800000 */
.L_x_5781:
[----:B------:R-:W-:Y:S02]  /*f680*/  SEL R2, R2, R8, P0 ;  /* 0x0000000802027207 */ /* 0x000fe40000000000 */
[----:B------:R-:W-:Y:S02]  /*f690*/  SEL R7, R7, R9, P0 ;  /* 0x0000000907077207 */ /* 0x000fe40000000000 */
[----:B------:R-:W-:Y:S01]  /*f6a0*/  FSEL R3, R3, R14, P0 ;  /* 0x0000000e03037208 */ /* 0x000fe20000000000 */
[----:B------:R-:W-:Y:S02]  /*f6b0*/  IMAD.MOV.U32 R8, RZ, RZ, R2 ;  /* 0x000000ffff087224 */ /* 0x000fe400078e0002 */
[----:B------:R-:W-:Y:S02]  /*f6c0*/  IMAD.MOV.U32 R9, RZ, RZ, R7 ;  /* 0x000000ffff097224 */ /* 0x000fe400078e0007 */
[----:B------:R1:W-:Y:S04]  /*f6d0*/  STS [R6.X16+0x10], R3 ;  /* 0x0000100306007388 */ /* 0x0003e8000000c800 */
[----:B------:R1:W-:Y:S02]  /*f6e0*/  STS.64 [R6.X16+0x18], R8 ;  /* 0x0000180806007388 */ /* 0x0003e4000000ca00 */
.L_x_5780:
[----:B------:R-:W-:Y:S05]  /*f6f0*/  BSYNC B0 ;  /* 0x0000000000007941 */ /* 0x000fea0003800000 */
.L_x_5779:
[----:B------:R-:W-:-:S04]  /*f700*/  SHF.R.S32.HI R11, RZ, 0x1, R11 ;  /* 0x00000001ff0b7819 */ /* 0x000fc8000001140b */
[----:B------:R-:W-:-:S13]  /*f710*/  ISETP.GE.AND P0, PT, R11, 0x20, PT ;  /* 0x000000200b00780c */ /* 0x000fda0003f06270 */
[----:B------:R-:W-:Y:S05]  /*f720*/  @P0 BRA `(.L_x_5784) ;  /* 0xfffffdc000000947 */ /* 0x000fea000383ffff */
[----:B------:R-:W-:-:S04]  /*f730*/  IMAD.MOV.U32 R11, RZ, RZ, 0x20 ;  /* 0x00000020ff0b7424 */ /* 0x000fc800078e00ff */
.L_x_5778:
[----:B0-----:R-:W-:Y:S01]  /*f740*/  BAR.SYNC.DEFER_BLOCKING 0x0 ;  /* 0x0000000000007b1d */ /* 0x001fe20000010000 */
[----:B------:R-:W-:-:S13]  /*f750*/  ISETP.GE.AND P0, PT, R11, 0x2, PT ;  /* 0x000000020b00780c */ /* 0x000fda0003f06270 */
[----:B------:R-:W-:Y:S05]  /*f760*/  @!P0 BRA `(.L_x_5777) ;  /* 0x000001a000008947 */ /* 0x000fea0003800000 */
[----:B-1----:R-:W-:-:S04]  /*f770*/  IMAD.MOV.U32 R6, RZ, RZ, 0x1 ;  /* 0x00000001ff067424 */ /* 0x002fc800078e00ff */
.L_x_5788:
        /* <DEDUP_REMOVED lines=15> */
.L_x_5786:
[----:B-1----:R-:W-:Y:S02]  /*f870*/  FSETP.GTU.FTZ.AND P0, PT, |R10|, +INF , PT ;  /* 0x7f8000000a00780b */ /* 0x002fe40003f1c200 */
[----:B---3--:R-:W-:-:S04]  /*f880*/  ISETP.LT.U32.AND P2, PT, R2, R9, PT ;  /* 0x000000090200720c */ /* 0x008fc80003f41070 */
[----:B--2---:R-:W-:-:S08]  /*f890*/  ISETP.LT.OR.EX P0, PT, R7, R12, !P0, P2 ;  /* 0x0000000c0700720c */ /* 0x004fd00004701720 */
.L_x_5787:
[----:B------:R-:W-:Y:S05]  /*f8a0*/  BSYNC B0 ;  /* 0x0000000000007941 */ /* 0x000fea0003800000 */
.L_x_5785:
[----:B0-----:R-:W-:Y:S01]  /*f8b0*/  IMAD.SHL.U32 R6, R6, 0x2, RZ ;  /* 0x0000000206067824 */ /* 0x001fe200078e00ff */
[----:B------:R-:W-:Y:S02]  /*f8c0*/  FSEL R3, R3, R10, P0 ;  /* 0x0000000a03037208 */ /* 0x000fe40000000000 */
[----:B------:R-:W-:Y:S02]  /*f8d0*/  SEL R2, R2, R9, P0 ;  /* 0x0000000902027207 */ /* 0x000fe40000000000 */
[----:B------:R-:W-:Y:S02]  /*f8e0*/  ISETP.GE.AND P2, PT, R6, R11, PT ;  /* 0x0000000b0600720c */ /* 0x000fe40003f46270 */
[----:B------:R-:W-:-:S11]  /*f8f0*/  SEL R7, R7, R12, P0 ;  /* 0x0000000c07077207 */ /* 0x000fd60000000000 */
[----:B------:R-:W-:Y:S05]  /*f900*/  @!P2 BRA `(.L_x_5788) ;  /* 0xfffffe700000a947 */ /* 0x000fea000383ffff */
.L_x_5777:
        /* <DEDUP_REMOVED lines=30> */
.L_x_5790:
[----:B------:R-:W-:Y:S05]  /*faf0*/  @!P1 BRA `(.L_x_5791) ;  /* 0x000001a000009947 */ /* 0x000fea0003800000 */
[----:B------:R-:W-:-:S05]  /*fb00*/  IMAD.MOV.U32 R0, RZ, RZ, 0x1 ;  /* 0x00000001ff007424 */ /* 0x000fca00078e00ff */
[----:B------:R-:W-:-:S13]  /*fb10*/  ISETP.NE.AND P0, PT, R0, c[0x0][0x584], PT ;  /* 0x0001610000007a0c */ /* 0x000fda0003f05270 */
[----:B------:R-:W-:Y:S05]  /*fb20*/  @!P0 BRA `(.L_x_5792) ;  /* 0x0000013000008947 */ /* 0x000fea0003800000 */
[----:B------:R-:W-:Y:S01]  /*fb30*/  MOV R2, 0x0 ;  /* 0x0000000000027802 */ /* 0x000fe20000000f00 */
[----:B------:R-:W-:Y:S01]  /*fb40*/  HFMA2.MMA R13, -RZ, RZ, 0, 0 ;  /* 0x00000000ff0d7435 */ /* 0x000fe200000001ff */
[----:B------:R-:W-:Y:S01]  /*fb50*/  MOV R4, c[0x4][0x3d8] ;  /* 0x0100f60000047a02 */ /* 0x000fe20000000f00 */
        /* <DEDUP_REMOVED lines=16> */
.L_x_5792:
[----:B------:R-:W-:-:S05]  /*fc60*/  IADD3 R18, P0, R18, c[0x0][0x550], RZ ;  /* 0x0001540012127a10 */ /* 0x000fca0007f1e0ff */
[----:B------:R-:W-:-:S05]  /*fc70*/  IMAD.X R19, RZ, RZ, c[0x0][0x554], P0 ;  /* 0x00015500ff137624 */ /* 0x000fca00000e06ff */
[----:B------:R-:W-:Y:S01]  /*fc80*/  STG.E.64 [R18.64], R16 ;  /* 0x0000001012007986 */ /* 0x000fe2000c101b24 */
[----:B------:R-:W-:Y:S05]  /*fc90*/  EXIT ;  /* 0x000000000000794d */ /* 0x000fea0003800000 */
.L_x_5791:
[----:B------:R-:W-:Y:S04]  /*fca0*/  STG.E.64 [R4.64+0x8], R16 ;  /* 0x0000081004007986 */ /* 0x000fe8000c101b24 */
[----:B------:R-:W-:Y:S01]  /*fcb0*/  STG.E [R4.64], R3 ;  /* 0x0000000304007986 */ /* 0x000fe2000c101924 */
[----:B------:R-:W-:Y:S05]  /*fcc0*/  EXIT ;  /* 0x000000000000794d */ /* 0x000fea0003800000 */
.L_x_5789:
        /* <DEDUP_REMOVED lines=21> */
.L_x_5793:
        /* <DEDUP_REMOVED lines=25> */
.L_x_5795:
[----:B------:R-:W-:-:S05]  /*ffb0*/  IADD3 R18, P0, R18, c[0x0][0x550], RZ ;  /* 0x0001540012127a10 */ /* 0x000fca0007f1e0ff */
[----:B------:R-:W-:-:S05]  /*ffc0*/  IMAD.X R19, RZ, RZ, c[0x0][0x554], P0 ;  /* 0x00015500ff137624 */ /* 0x000fca00000e06ff */
[----:B------:R-:W-:Y:S01]  /*ffd0*/  STG.E.64 [R18.64], R16 ;  /* 0x0000001012007986 */ /* 0x000fe2000c101b24 */
[----:B------:R-:W-:Y:S05]  /*ffe0*/  EXIT ;  /* 0x000000000000794d */ /* 0x000fea0003800000 */
.L_x_5794:
        /* <DEDUP_REMOVED lines=20> */
.L_x_5755:
        /* <DEDUP_REMOVED lines=42> */
.L_x_5797:
        /* <DEDUP_REMOVED lines=23> */
.L_x_5799:
[----:B------:R-:W-:-:S05]  /*10540*/  IADD3 R2, P0, R2, c[0x0][0x550], RZ ;  /* 0x0001540002027a10 */ /* 0x000fca0007f1e0ff */
[----:B------:R-:W-:-:S05]  /*10550*/  IMAD.X R3, RZ, RZ, c[0x0][0x554], P0 ;  /* 0x00015500ff037624 */ /* 0x000fca00000e06ff */
[----:B------:R-:W-:Y:S01]  /*10560*/  STG.E.64 [R2.64], R16 ;  /* 0x0000001002007986 */ /* 0x000fe2000c101b24 */
[----:B------:R-:W-:Y:S05]  /*10570*/  EXIT ;  /* 0x000000000000794d */ /* 0x000fea0003800000 */
.L_x_5798:
[----:B------:R-:W-:Y:S04]  /*10580*/  STG.E.64 [R4.64+0x8], R16 ;  /* 0x0000081004007986 */ /* 0x000fe8000c101b24 */
[----:B------:R-:W-:Y:S01]  /*10590*/  STG.E [R4.64], R11 ;  /* 0x0000000b04007986 */ /* 0x000fe2000c101924 */
[----:B------:R-:W-:Y:S05]  /*105a0*/  EXIT ;  /* 0x000000000000794d */ /* 0x000fea0003800000 */
.L_x_5796:
        /* <DEDUP_REMOVED lines=21> */
.L_x_5800:
        /* <DEDUP_REMOVED lines=25> */
.L_x_5802:
[----:B------:R-:W-:-:S05]  /*10890*/  IADD3 R2, P0, R2, c[0x0][0x550], RZ ;  /* 0x0001540002027a10 */ /* 0x000fca0007f1e0ff */
[----:B------:R-:W-:-:S05]  /*108a0*/  IMAD.X R3, RZ, RZ, c[0x0][0x554], P0 ;  /* 0x00015500ff037624 */ /* 0x000fca00000e06ff */
[----:B------:R-:W-:Y:S01]  /*108b0*/  STG.E.64 [R2.64], R16 ;  /* 0x0000001002007986 */ /* 0x000fe2000c101b24 */
[----:B------:R-:W-:Y:S05]  /*108c0*/  EXIT ;  /* 0x000000000000794d */ /* 0x000fea0003800000 */
.L_x_5801:
        /* <DEDUP_REMOVED lines=20> */
        .weak           $__internal_48_$__cuda_sm20_div_u64
        .type           $__internal_48_$__cuda_sm20_div_u64,@function
        .size           $__internal_48_$__cuda_sm20_div_u64,($__internal_49_$__cuda_sm20_rem_u64 - $__internal_48_$__cuda_sm20_div_u64)
$__internal_48_$__cuda_sm20_div_u64:
[----:B------:R-:W-:Y:S01]  /*10a10*/  MOV R16, R5 ;  /* 0x0000000500107202 */ /* 0x000fe20000000f00 */
        /* <DEDUP_REMOVED lines=53> */
[----:B------:R-:W-:Y:S01]  /*10d70*/  SEL R10, R10, R16, P0 ;  /* 0x000000100a0a7207 */ /* 0x000fe20000000000 */
[----:B------:R-:W-:Y:S01]  /*10d80*/  IMAD.MOV.U32 R16, RZ, RZ, R0 ;  /* 0x000000ffff107224 */ /* 0x000fe200078e0000 */
[----:B------:R-:W-:-:S02]  /*10d90*/  SEL R3, R4, R7, P0 ;  /* 0x0000000704037207 */ /* 0x000fc40000000000 */
[----:B------:R-:W-:Y:S02]  /*10da0*/  SEL R7, R12, R19, P0 ;  /* 0x000000130c077207 */ /* 0x000fe40000000000 */
[----:B------:R-:W-:Y:S01]  /*10db0*/  SEL R8, R17, R8, P0 ;  /* 0x0000000811087207 */ /* 0x000fe20000000000 */
[----:B------:R-:W-:Y:S01]  /*10dc0*/  IMAD.MOV.U32 R17, RZ, RZ, 0x0 ;  /* 0x00000000ff117424 */ /* 0x000fe200078e00ff */
[----:B------:R-:W-:Y:S02]  /*10dd0*/  ISETP.GE.U32.AND P0, PT, R10, R5, PT ;  /* 0x000000050a00720c */ /* 0x000fe40003f06070 */
[----:B------:R-:W-:Y:S02]  /*10de0*/  IADD3 R4, P3, R3, 0x1, RZ ;  /* 0x0000000103047810 */ /* 0x000fe40007f7e0ff */
[----:B------:R-:W-:Y:S02]  /*10df0*/  ISETP.GE.U32.AND.EX P0, PT, R7, R6, PT, P0 ;  /* 0x000000060700720c */ /* 0x000fe40003f06100 */
[----:B------:R-:W-:Y:S01]  /*10e00*/  ISETP.NE.AND.EX P1, PT, R6, RZ, PT, P1 ;  /* 0x000000ff0600720c */ /* 0x000fe20003f25310 */
[----:B------:R-:W-:Y:S01]  /*10e10*/  IMAD.X R7, RZ, RZ, R8, P3 ;  /* 0x000000ffff077224 */ /* 0x000fe200018e0608 */
[----:B------:R-:W-:-:S04]  /*10e20*/  SEL R4, R4, R3, P0 ;  /* 0x0000000304047207 */ /* 0x000fc80000000000 */
[----:B------:R-:W-:Y:S02]  /*10e30*/  SEL R7, R7, R8, P0 ;  /* 0x0000000807077207 */ /* 0x000fe40000000000 */
[----:B------:R-:W-:Y:S02]  /*10e40*/  SEL R4, R4, 0xffffffff, P1 ;  /* 0xffffffff04047807 */ /* 0x000fe40000800000 */
[----:B------:R-:W-:Y:S01]  /*10e50*/  SEL R7, R7, 0xffffffff, P1 ;  /* 0xffffffff07077807 */ /* 0x000fe20000800000 */
[----:B------:R-:W-:Y:S06]  /*10e60*/  RET.REL.NODEC R16 `(_ZN2at6native13reduce_kernelILi512ELi1ENS0_8ReduceOpIN3c104HalfENS0_9ArgMinOpsIfEEjlLi4ELi4EEEEEvT1_) ;  /* 0xfffef19010007950 */ /* 0x000fec0003c3ffff */
        .weak           $__internal_49_$__cuda_sm20_rem_u64
        .type           $__internal_49_$__cuda_sm20_rem_u64,@function
        .size           $__internal_49_$__cuda_sm20_rem_u64,(.L_x_6851 - $__internal_49_$__cuda_sm20_rem_u64)
$__internal_49_$__cuda_sm20_rem_u64:
        /* <DEDUP_REMOVED lines=65> */
[----:B------:R-:W-:Y:S06]  /*11280*/  RET.REL.NODEC R14 `(_ZN2at6native13reduce_kernelILi512ELi1ENS0_8ReduceOpIN3c104HalfENS0_9ArgMinOpsIfEEjlLi4ELi4EEEEEvT1_) ;  /* 0xfffeed700e007950 */ /* 0x000fec0003c3ffff */
.L_x_5803:
        /* <DEDUP_REMOVED lines=15> */
.L_x_6851:


//--------------------- .text._ZN2at6native13reduce_kernelILi256ELi2ENS0_8ReduceOpIN3c104HalfENS0_9ArgMinOpsIfEEjlLi4ELi4EEEEEvT1_ --------------------------
	.section	.text._ZN2at6native13reduce_kernelILi256ELi2ENS0_8ReduceOpIN3c104HalfENS0_9ArgMinOpsIfEEjlLi4ELi4EEEEEvT1_,"ax",@progbits
	.sectioninfo	@"SHI_REGISTERS=47"
	.align	128
        .global         _ZN2at6native13reduce_kernelILi256ELi2ENS0_8ReduceOpIN3c104HalfENS0_9ArgMinOpsIfEEjlLi4ELi4EEEEEvT1_
        .type           _ZN2at6native13reduce_kernelILi256ELi2ENS0_8ReduceOpIN3c104HalfENS0_9ArgMinOpsIfEEjlLi4ELi4EEEEEvT1_,@function
        .size           _ZN2at6native13reduce_kernelILi256ELi2ENS0_8ReduceOpIN3c104HalfENS0_9ArgMinOpsIfEEjlLi4ELi4EEEEEvT1_,(.L_x_6853 - _ZN2at6native13reduce_kernelILi256ELi2ENS0_8ReduceOpIN3c104HalfENS0_9ArgMinOpsIfEEjlLi4ELi4EEEEEvT1_)
        .other          _ZN2at6native13reduce_kernelILi256ELi2ENS0_8ReduceOpIN3c104HalfENS0_9ArgMinOpsIfEEjlLi4ELi4EEEEEvT1_,@"STO_CUDA_ENTRY STV_DEFAULT"
_ZN2at6native13reduce_kernelILi256ELi2ENS0_8ReduceOpIN3c104HalfENS0_9ArgMinOpsIfEEjlLi4ELi4EEEEEvT1_:
.text._ZN2at6native13reduce_kernelILi256ELi2ENS0_8ReduceOpIN3c104HalfENS0_9ArgMinOpsIfEEjlLi4ELi4EEEEEvT1_:
        /* <DEDUP_REMOVED lines=213> */
.L_x_5804:
        /* <DEDUP_REMOVED lines=57> */
.L_x_5813:
[----:B------:R-:W-:Y:S05]  /*10e0*/  BSYNC B2 ;  /* 0x0000000000027941 */ /* 0x000fea0003800000 */
.L_x_5812:
        /* <DEDUP_REMOVED lines=25> */
.L_x_5811:
[----:B------:R-:W-:Y:S05]  /*1280*/  BSYNC B1 ;  /* 0x0000000000017941 */ /* 0x000fea0003800000 */
.L_x_5810:
[C---:B------:R-:W-:Y:S02]  /*1290*/  IADD3 R5, P0, -R7.reuse, 0x4, RZ ;  /* 0x0000000407057810 */ /* 0x040fe40007f1e1ff */
[----:B------:R-:W-:Y:S02]  /*12a0*/  IADD3 R12, R7, c[0x0][0x17c], RZ ;  /* 0x00005f00070c7a10 */ /* 0x000fe40007ffe0ff */
[----:B------:R-:W-:Y:S01]  /*12b0*/  LEA R18, P1, R5, R18, 0x1 ;  /* 0x0000001205127211 */ /* 0x000fe200078208ff */
[----:B------:R-:W-:Y:S01]  /*12c0*/  IMAD.X R4, RZ, RZ, -0x1, P0 ;  /* 0xffffffffff047424 */ /* 0x000fe200000e06ff */
[----:B------:R-:W-:-:S02]  /*12d0*/  IADD3 R24, -R7, 0x4, RZ ;  /* 0x0000000407187810 */ /* 0x000fc40007ffe1ff */
[----:B------:R-:W-:Y:S02]  /*12e0*/  IADD3 R12, R12, -0x4, RZ ;  /* 0xfffffffc0c0c7810 */ /* 0x000fe40007ffe0ff */
[----:B------:R-:W-:Y:S02]  /*12f0*/  LEA.HI.X R19, R5, R19, R4, 0x1, P1 ;  /* 0x0000001305137211 */ /* 0x000fe400008f0c04 */
.L_x_5809:
[----:B------:R-:W-:Y:S05]  /*1300*/  BSYNC B0 ;  /* 0x0000000000007941 */ /* 0x000fea0003800000 */
.L_x_5808:
        /* <DEDUP_REMOVED lines=24> */
.L_x_5825:
[----:B------:R-:W-:-:S06]  /*1490*/  IMAD.WIDE.U32 R4, R15, 0x8, R18 ;  /* 0x000000080f047825 */ /* 0x000fcc00078e0012 */
[----:B------:R-:W2:Y:S01]  /*14a0*/  LDG.E.64 R4, [R4.64] ;  /* 0x0000002404047981 */ /* 0x000ea2000c1e1b00 */
[----:B------:R-:W-:Y:S01]  /*14b0*/  FSETP.GTU.FTZ.AND P1, PT, |R0|, +INF , PT ;  /* 0x7f8000000000780b */ /* 0x000fe20003f3c200 */
[----:B------:R-:W-:Y:S01]  /*14c0*/  IMAD.IADD R25, R21, 0x1, R24 ;  /* 0x0000000115197824 */ /* 0x000fe200078e0218 */
[----:B------:R-:W-:Y:S04]  /*14d0*/  BSSY B1, `(.L_x_5816) ;  /* 0x0000020000017945 */ /* 0x000fe80003800000 */
[----:B------:R-:W-:-:S07]  /*14e0*/  IADD3 R20, R25, 0x1, RZ ;  /* 0x0000000119147810 */ /* 0x000fce0007ffe0ff */
        /* <DEDUP_REMOVED lines=27> */
.L_x_5817:
[----:B------:R-:W-:Y:S02]  /*16a0*/  FSETP.GTU.FTZ.AND P0, PT, |R14|, +INF , PT ;  /* 0x7f8000000e00780b */ /* 0x000fe40003f1c200 */
[----:B------:R-:W-:-:S04]  /*16b0*/  ISETP.LT.U32.AND P1, PT, R11, R20, PT ;  /* 0x000000140b00720c */ /* 0x000fc80003f21070 */
[----:B------:R-:W-:-:S08]  /*16c0*/  ISETP.LT.OR.EX P0, PT, R10, RZ, !P0, P1 ;  /* 0x000000ff0a00720c */ /* 0x000fd00004701710 */
.L_x_5818:
[----:B------:R-:W-:Y:S05]  /*16d0*/  BSYNC B1 ;  /* 0x0000000000017941 */ /* 0x000fea0003800000 */
.L_x_5816:
[----:B------:R-:W-:Y:S01]  /*16e0*/  FSETP.GTU.FTZ.AND P1, PT, |R9|, +INF , PT ;  /* 0x7f8000000900780b */ /* 0x000fe20003f3c200 */
[----:B------:R-:W-:Y:S01]  /*16f0*/  BSSY B1, `(.L_x_5819) ;  /* 0x0000013000017945 */ /* 0x000fe20003800000 */
[----:B------:R-:W-:Y:S01]  /*1700*/  FSEL R13, R13, R14, P0 ;  /* 0x0000000e0d0d7208 */ /* 0x000fe20000000000 */
[----:B------:R-:W-:Y:S01]  /*1710*/  HADD2.F32 R14, -RZ, R5.H0_H0 ;  /* 0x20000005ff0e7230 */ /* 0x000fe20000004100 */
        /* <DEDUP_REMOVED lines=13> */
.L_x_5820:
[----:B------:R-:W-:Y:S02]  /*17f0*/  FSETP.GTU.FTZ.AND P0, PT, |R14|, +INF , PT ;  /* 0x7f8000000e00780b */ /* 0x000fe40003f1c200 */
[----:B------:R-:W-:-:S04]  /*1800*/  ISETP.LT.U32.AND P1, PT, R7, R20, PT ;  /* 0x000000140700720c */ /* 0x000fc80003f21070 */
[----:B------:R-:W-:-:S08]  /*1810*/  ISETP.LT.OR.EX P0, PT, R8, RZ, !P0, P1 ;  /* 0x000000ff0800720c */ /* 0x000fd00004701710 */
.L_x_5821:
[----:B------:R-:W-:Y:S05]  /*1820*/  BSYNC B1 ;  /* 0x0000000000017941 */ /* 0x000fea0003800000 */
.L_x_5819:
        /* <DEDUP_REMOVED lines=17> */
.L_x_5823:
[----:B------:R-:W-:Y:S02]  /*1940*/  FSETP.GTU.FTZ.AND P0, PT, |R14|, +INF , PT ;  /* 0x7f8000000e00780b */ /* 0x000fe40003f1c200 */
[----:B------:R-:W-:-:S04]  /*1950*/  ISETP.LT.U32.AND P1, PT, R36, R25, PT ;  /* 0x000000192400720c */ /* 0x000fc80003f21070 */
[----:B------:R-:W-:-:S08]  /*1960*/  ISETP.LT.OR.EX P0, PT, R35, RZ, !P0, P1 ;  /* 0x000000ff2300720c */ /* 0x000fd00004701710 */
.L_x_5824:
[----:B------:R-:W-:Y:S05]  /*1970*/  BSYNC B1 ;  /* 0x0000000000017941 */ /* 0x000fea0003800000 */
.L_x_5822:
        /* <DEDUP_REMOVED lines=8> */
.L_x_5815:
[----:B------:R-:W-:Y:S05]  /*1a00*/  BSYNC B0 ;  /* 0x0000000000007941 */ /* 0x000fea0003800000 */
.L_x_5814:
        /* <DEDUP_REMOVED lines=10> */
.L_x_5827:
[----:B------:R-:W-:Y:S05]  /*1ab0*/  BSYNC B0 ;  /* 0x0000000000007941 */ /* 0x000fea0003800000 */
.L_x_5826:
        /* <DEDUP_REMOVED lines=28> */
.L_x_5829:
[----:B------:R-:W-:Y:S05]  /*1c80*/  BSYNC B0 ;  /* 0x0000000000007941 */ /* 0x000fea0003800000 */
.L_x_5828:
        /* <DEDUP_REMOVED lines=12> */
.L_x_5831:
[----:B------:R-:W-:Y:S02]  /*1d50*/  FSETP.GTU.FTZ.AND P0, PT, |R13|, +INF , PT ;  /* 0x7f8000000d00780b */ /* 0x000fe40003f1c200 */
[----:B------:R-:W-:-:S04]  /*1d60*/  ISETP.LT.U32.AND P1, PT, R6, R11, PT ;  /* 0x0000000b0600720c */ /* 0x000fc80003f21070 */
[----:B------:R-:W-:-:S08]  /*1d70*/  ISETP.LT.OR.EX P0, PT, R3, R10, !P0, P1 ;  /* 0x0000000a0300720c */ /* 0x000fd00004701710 */
.L_x_5832:
[----:B------:R-:W-:Y:S05]  /*1d80*/  BSYNC B0 ;  /* 0x0000000000007941 */ /* 0x000fea0003800000 */
.L_x_5830:
        /* <DEDUP_REMOVED lines=15> */
.L_x_5834:
[----:B------:R-:W-:Y:S02]  /*1e80*/  FSETP.GTU.FTZ.AND P0, PT, |R9|, +INF , PT ;  /* 0x7f8000000900780b */ /* 0x000fe40003f1c200 */
[----:B------:R-:W-:-:S04]  /*1e90*/  ISETP.LT.U32.AND P1, PT, R6, R7, PT ;  /* 0x000000070600720c */ /* 0x000fc80003f21070 */
[----:B------:R-:W-:-:S08]  /*1ea0*/  ISETP.LT.OR.EX P0, PT, R3, R8, !P0, P1 ;  /* 0x000000080300720c */ /* 0x000fd00004701710 */
.L_x_5835:
[----:B------:R-:W-:Y:S05]  /*1eb0*/  BSYNC B0 ;  /* 0x0000000000007941 */ /* 0x000fea0003800000 */
.L_x_5833:
        /* <DEDUP_REMOVED lines=15> */
.L_x_5837:
[----:B------:R-:W-:Y:S02]  /*1fb0*/  FSETP.GTU.FTZ.AND P0, PT, |R37|, +INF , PT ;  /* 0x7f8000002500780b */ /* 0x000fe40003f1c200 */
[----:B------:R-:W-:-:S04]  /*1fc0*/  ISETP.LT.U32.AND P1, PT, R7, R36, PT ;  /* 0x000000240700720c */ /* 0x000fc80003f21070 */
[----:B------:R-:W-:-:S08]  /*1fd0*/  ISETP.LT.OR.EX P0, PT, R8, R35, !P0, P1 ;  /* 0x000000230800720c */ /* 0x000fd00004701710 */
.L_x_5838:
[----:B------:R-:W-:Y:S05]  /*1fe0*/  BSYNC B0 ;  /* 0x0000000000007941 */ /* 0x000fea0003800000 */
.L_x_5836:
[----:B------:R-:W-:Y:S01]  /*1ff0*/  SEL R36, R7, R36, P0 ;  /* 0x0000002407247207 */ /* 0x000fe20000000000 */
[----:B------:R-:W-:Y:S01]  /*2000*/  CS2R R12, SRZ ;  /* 0x00000000000c7805 */ /* 0x000fe2000001ff00 */
[----:B------:R-:W-:Y:S01]  /*2010*/  SEL R35, R8, R35, P0 ;  /* 0x0000002308237207 */ /* 0x000fe20000000000 */
[----:B------:R-:W-:Y:S01]  /*2020*/  IMAD.MOV.U32 R5, RZ, RZ, RZ ;  /* 0x000000ffff057224 */ /* 0x000fe200078e00ff */
[----:B------:R-:W-:Y:S01]  /*2030*/  FSEL R37, R4, R37, P0 ;  /* 0x0000002504257208 */ /* 0x000fe20000000000 */
[----:B------:R-:W-:Y:S05]  /*2040*/  BRA `(.L_x_5806) ;  /* 0x0000d00000007947 */ /* 0x000fea0003800000 */
.L_x_5807:
        /* <DEDUP_REMOVED lines=60> */
.L_x_5868:
        /* <DEDUP_REMOVED lines=224> */
.L_x_5843:
[----:B------:R-:W-:-:S04]  /*3210*/  LOP3.LUT R23, R24, 0xfffffffc, RZ, 0xc0, !PT ;  /* 0xfffffffc18177812 */ /* 0x000fc800078ec0ff */
[----:B------:R-:W-:-:S05]  /*3220*/  IADD3 R22, P0, R18, R23, RZ ;  /* 0x0000001712167210 */ /* 0x000fca0007f1e0ff */
[----:B------:R-:W-:-:S05]  /*3230*/  IMAD.X R23, RZ, RZ, R19, P0 ;  /* 0x000000ffff177224 */ /* 0x000fca00000e0613 */
[----:B------:R-:W2:Y:S02]  /*3240*/  LDG.E R22, [R22.64] ;  /* 0x0000002416167981 */ /* 0x000ea4000c1e1900 */
[----:B--2---:R-:W-:Y:S01]  /*3250*/  PRMT R40, R22, 0x5432, R22 ;  /* 0x0000543216287816 */ /* 0x004fe20000000016 */
        /* <DEDUP_REMOVED lines=212> */
.L_x_5844:
[----:B------:R-:W-:-:S04]  /*3fa0*/  LOP3.LUT R3, R3, 0xfffffffc, RZ, 0xc0, !PT ;  /* 0xfffffffc03037812 */ /* 0x000fc800078ec0ff */
[----:B------:R-:W-:-:S05]  /*3fb0*/  IADD3 R22, P0, R18, R3, RZ ;  /* 0x0000000312167210 */ /* 0x000fca0007f1e0ff */
[----:B------:R-:W-:-:S05]  /*3fc0*/  IMAD.X R23, RZ, RZ, R19, P0 ;  /* 0x000000ffff177224 */ /* 0x000fca00000e0613 */
[----:B------:R-:W2:Y:S01]  /*3fd0*/  LDG.E R22, [R22.64] ;  /* 0x0000002416167981 */ /* 0x000ea2000c1e1900 */
[----:B------:R-:W-:Y:S01]  /*3fe0*/  IADD3 R0, R39, c[0x0][0x184], RZ ;  /* 0x0000610027007a10 */ /* 0x000fe20007ffe0ff */
[----:B------:R-:W-:Y:S01]  /*3ff0*/  CS2R R24, SRZ ;  /* 0x0000000000187805 */ /* 0x000fe2000001ff00 */
[----:B--2---:R-:W-:Y:S01]  /*4000*/  PRMT R41, R22, 0x7610, R22 ;  /* 0x0000761016297816 */ /* 0x004fe20000000016 */
        /* <DEDUP_REMOVED lines=212> */
.L_x_5845:
[----:B------:R-:W-:-:S04]  /*4d50*/  LOP3.LUT R23, R24, 0xfffffffc, RZ, 0xc0, !PT ;  /* 0xfffffffc18177812 */ /* 0x000fc800078ec0ff */
[----:B------:R-:W-:-:S05]  /*4d60*/  IADD3 R22, P0, R18, R23, RZ ;  /* 0x0000001712167210 */ /* 0x000fca0007f1e0ff */
[----:B------:R-:W-:-:S05]  /*4d70*/  IMAD.X R23, RZ, RZ, R19, P0 ;  /* 0x000000ffff177224 */ /* 0x000fca00000e0613 */
[----:B------:R-:W2:Y:S01]  /*4d80*/  LDG.E R22, [R22.64] ;  /* 0x0000002416167981 */ /* 0x000ea2000c1e1900 */
[----:B------:R-:W-:-:S04]  /*4d90*/  IMAD.MOV.U32 R3, RZ, RZ, c[0x0][0x184] ;  /* 0x00006100ff037624 */ /* 0x000fc800078e00ff */
[----:B------:R-:W-:Y:S01]  /*4da0*/  IMAD R3, R3, 0x2, R0 ;  /* 0x0000000203037824 */ /* 0x000fe200078e0200 */
[----:B--2---:R-:W-:Y:S01]  /*4db0*/  PRMT R42, R22, 0x7610, R22 ;  /* 0x00007610162a7816 */ /* 0x004fe20000000016 */
        /* <DEDUP_REMOVED lines=212> */
.L_x_5846:
[----:B------:R-:W-:-:S04]  /*5b00*/  LOP3.LUT R23, R25, 0xfffffffc, RZ, 0xc0, !PT ;  /* 0xfffffffc19177812 */ /* 0x000fc800078ec0ff */
[----:B------:R-:W-:-:S05]  /*5b10*/  IADD3 R22, P0, R18, R23, RZ ;  /* 0x0000001712167210 */ /* 0x000fca0007f1e0ff */
[----:B------:R-:W-:-:S05]  /*5b20*/  IMAD.X R23, RZ, RZ, R19, P0 ;  /* 0x000000ffff177224 */ /* 0x000fca00000e0613 */
[----:B------:R-:W2:Y:S01]  /*5b30*/  LDG.E R22, [R22.64] ;  /* 0x0000002416167981 */ /* 0x000ea2000c1e1900 */
[C---:B------:R-:W-:Y:S01]  /*5b40*/  FSETP.GTU.FTZ.AND P2, PT, |R4|.reuse, +INF , PT ;  /* 0x7f8000000400780b */ /* 0x040fe20003f5c200 */
[----:B------:R-:W-:Y:S01]  /*5b50*/  HADD2.F32 R25, -RZ, R40.H1_H1 ;  /* 0x30000028ff197230 */ /* 0x000fe20000004100 */
[----:B------:R-:W-:Y:S04]  /*5b60*/  BSSY B1, `(.L_x_5847) ;  /* 0x000001f000017945 */ /* 0x000fe80003800000 */
        /* <DEDUP_REMOVED lines=9> */
[----:B------:R-:W-:Y:S01]  /*5c00*/  @!P2 ISETP.EQ.U32.AND P0, PT, R24, 0x1, PT ;  /* 0x000000011800a80c */ /* 0x000fe20003f02070 */
[----:B------:R-:W-:Y:S01]  /*5c10*/  HADD2.F32 R24, -RZ, R40.H0_H0 ;  /* 0x20000028ff187230 */ /* 0x000fe20000004100 */
[----:B------:R-:W-:Y:S02]  /*5c20*/  @P2 ISETP.LT.OR.EX P0, PT, R5, RZ, !P3, P4 ;  /* 0x000000ff0500220c */ /* 0x000fe40005f01740 */
[----:B------:R-:W-:-:S11]  /*5c30*/  FSETP.GTU.FTZ.AND P2, PT, |R7|, +INF , PT ;  /* 0x7f8000000700780b */ /* 0x000fd60003f5c200 */
[----:B------:R-:W-:Y:S02]  /*5c40*/  FSEL R4, R4, R25, P0 ;  /* 0x0000001904047208 */ /* 0x000fe40000000000 */
[----:B------:R-:W-:Y:S02]  /*5c50*/  SEL R6, R6, R39, P0 ;  /* 0x0000002706067207 */ /* 0x000fe40000000000 */
[----:B------:R-:W-:Y:S02]  /*5c60*/  SEL R5, R5, RZ, P0 ;  /* 0x000000ff05057207 */ /* 0x000fe40000000000 */
[----:B--2---:R-:W-:Y:S01]  /*5c70*/  PRMT R38, R22, 0x5432, R22 ;  /* 0x0000543216267816 */ /* 0x004fe20000000016 */
[----:B------:R-:W-:Y:S05]  /*5c80*/  @P2 BRA `(.L_x_5848) ;  /* 0x0000009000002947 */ /* 0x000fea0003800000 */
[-C--:B------:R-:W-:Y:S02]  /*5c90*/  FSETP.NEU.FTZ.AND P2, PT, R7, R24.reuse, PT ;  /* 0x000000180700720b */ /* 0x080fe40003f5d000 */
        /* <DEDUP_REMOVED lines=8> */
.L_x_5848:
[----:B------:R-:W-:Y:S02]  /*5d20*/  FSETP.GTU.FTZ.AND P0, PT, |R24|, +INF , PT ;  /* 0x7f8000001800780b */ /* 0x000fe40003f1c200 */
[----:B------:R-:W-:-:S04]  /*5d30*/  ISETP.LT.U32.AND P2, PT, R9, R39, PT ;  /* 0x000000270900720c */ /* 0x000fc80003f41070 */
[----:B------:R-:W-:-:S08]  /*5d40*/  ISETP.LT.OR.EX P0, PT, R8, RZ, !P0, P2 ;  /* 0x000000ff0800720c */ /* 0x000fd00004701720 */
.L_x_5849:
[----:B------:R-:W-:Y:S05]  /*5d50*/  BSYNC B1 ;  /* 0x0000000000017941 */ /* 0x000fea0003800000 */
.L_x_5847:
[----:B------:R-:W-:Y:S01]  /*5d60*/  FSETP.GTU.FTZ.AND P2, PT, |R11|, +INF , PT ;  /* 0x7f8000000b00780b */ /* 0x000fe20003f5c200 */
[----:B------:R-:W-:Y:S01]  /*5d70*/  BSSY B1, `(.L_x_5850) ;  /* 0x0000012000017945 */ /* 0x000fe20003800000 */
[----:B------:R-:W-:Y:S01]  /*5d80*/  FSEL R7, R7, R24, P0 ;  /* 0x0000001807077208 */ /* 0x000fe20000000000 */
[----:B------:R-:W-:Y:S01]  /*5d90*/  HADD2.F32 R24, -RZ, R41.H0_H0 ;  /* 0x20000029ff187230 */ /* 0x000fe20000004100 */
        /* <DEDUP_REMOVED lines=12> */
.L_x_5851:
[----:B------:R-:W-:Y:S02]  /*5e60*/  FSETP.GTU.FTZ.AND P0, PT, |R24|, +INF , PT ;  /* 0x7f8000001800780b */ /* 0x000fe40003f1c200 */
[----:B------:R-:W-:-:S04]  /*5e70*/  ISETP.LT.U32.AND P2, PT, R13, R0, PT ;  /* 0x000000000d00720c */ /* 0x000fc80003f41070 */
[----:B------:R-:W-:-:S08]  /*5e80*/  ISETP.LT.OR.EX P0, PT, R10, RZ, !P0, P2 ;  /* 0x000000ff0a00720c */ /* 0x000fd00004701720 */
.L_x_5852:
[----:B------:R-:W-:Y:S05]  /*5e90*/  BSYNC B1 ;  /* 0x0000000000017941 */ /* 0x000fea0003800000 */
.L_x_5850:
[----:B------:R-:W-:Y:S01]  /*5ea0*/  FSETP.GTU.FTZ.AND P2, PT, |R12|, +INF , PT ;  /* 0x7f8000000c00780b */ /* 0x000fe20003f5c200 */
[----:B------:R-:W-:Y:S01]  /*5eb0*/  BSSY B1, `(.L_x_5853) ;  /* 0x0000012000017945 */ /* 0x000fe20003800000 */
[----:B------:R-:W-:Y:S01]  /*5ec0*/  FSEL R11, R11, R24, P0 ;  /* 0x000000180b0b7208 */ /* 0x000fe20000000000 */
[----:B------:R-:W-:Y:S01]  /*5ed0*/  HADD2.F32 R23, -RZ, R41.H1_H1 ;  /* 0x30000029ff177230 */ /* 0x000fe20000004100 */
        /* <DEDUP_REMOVED lines=12> */
.L_x_5854:
[----:B------:R-:W-:Y:S02]  /*5fa0*/  FSETP.GTU.FTZ.AND P0, PT, |R23|, +INF , PT ;  /* 0x7f8000001700780b */ /* 0x000fe40003f1c200 */
[----:B------:R-:W-:-:S04]  /*5fb0*/  ISETP.LT.U32.AND P2, PT, R14, R0, PT ;  /* 0x000000000e00720c */ /* 0x000fc80003f41070 */
[----:B------:R-:W-:-:S08]  /*5fc0*/  ISETP.LT.OR.EX P0, PT, R15, RZ, !P0, P2 ;  /* 0x000000ff0f00720c */ /* 0x000fd00004701720 */
.L_x_5855:
[----:B------:R-:W-:Y:S05]  /*5fd0*/  BSYNC B1 ;  /* 0x0000000000017941 */ /* 0x000fea0003800000 */
.L_x_5853:
        /* <DEDUP_REMOVED lines=17> */
.L_x_5857:
[----:B------:R-:W-:Y:S02]  /*60f0*/  FSETP.GTU.FTZ.AND P0, PT, |R25|, +INF , PT ;  /* 0x7f8000001900780b */ /* 0x000fe40003f1c200 */
[----:B------:R-:W-:-:S04]  /*6100*/  ISETP.LT.U32.AND P2, PT, R30, R23, PT ;  /* 0x000000171e00720c */ /* 0x000fc80003f41070 */
[----:B------:R-:W-:-:S08]  /*6110*/  ISETP.LT.OR.EX P0, PT, R29, RZ, !P0, P2 ;  /* 0x000000ff1d00720c */ /* 0x000fd00004701720 */
.L_x_5858:
[----:B------:R-:W-:Y:S05]  /*6120*/  BSYNC B1 ;  /* 0x0000000000017941 */ /* 0x000fea0003800000 */
.L_x_5856:
[----:B------:R-:W-:Y:S01]  /*6130*/  FSETP.GTU.FTZ.AND P2, PT, |R31|, +INF , PT ;  /* 0x7f8000001f00780b */ /* 0x000fe20003f5c200 */
[----:B------:R-:W-:Y:S01]  /*6140*/  BSSY B1, `(.L_x_5859) ;  /* 0x0000012000017945 */ /* 0x000fe20003800000 */
[----:B------:R-:W-:Y:S01]  /*6150*/  FSEL R20, R20, R25, P0 ;  /* 0x0000001914147208 */ /* 0x000fe20000000000 */
[----:B------:R-:W-:Y:S01]  /*6160*/  HADD2.F32 R22, -RZ, R42.H1_H1 ;  /* 0x3000002aff167230 */ /* 0x000fe20000004100 */
        /* <DEDUP_REMOVED lines=12> */
.L_x_5860:
[----:B------:R-:W-:Y:S02]  /*6230*/  FSETP.GTU.FTZ.AND P0, PT, |R22|, +INF , PT ;  /* 0x7f8000001600780b */ /* 0x000fe40003f1c200 */
[----:B------:R-:W-:-:S04]  /*6240*/  ISETP.LT.U32.AND P2, PT, R34, R23, PT ;  /* 0x000000172200720c */ /* 0x000fc80003f41070 */
[----:B------:R-:W-:-:S08]  /*6250*/  ISETP.LT.OR.EX P0, PT, R33, RZ, !P0, P2 ;  /* 0x000000ff2100720c */ /* 0x000fd00004701720 */
.L_x_5861:
[----:B------:R-:W-:Y:S05]  /*6260*/  BSYNC B1 ;  /* 0x0000000000017941 */ /* 0x000fea0003800000 */
.L_x_5859:
        /* <DEDUP_REMOVED lines=16> */
.L_x_5863:
[----:B------:R-:W-:Y:S02]  /*6370*/  FSETP.GTU.FTZ.AND P0, PT, |R22|, +INF , PT ;  /* 0x7f8000001600780b */ /* 0x000fe40003f1c200 */
[----:B------:R-:W-:-:S04]  /*6380*/  ISETP.LT.U32.AND P2, PT, R36, R3, PT ;  /* 0x000000032400720c */ /* 0x000fc80003f41070 */
[----:B------:R-:W-:-:S08]  /*6390*/  ISETP.LT.OR.EX P0, PT, R35, RZ, !P0, P2 ;  /* 0x000000ff2300720c */ /* 0x000fd00004701720 */
.L_x_5864:
[----:B------:R-:W-:Y:S05]  /*63a0*/  BSYNC B1 ;  /* 0x0000000000017941 */ /* 0x000fea0003800000 */
.L_x_5862:
        /* <DEDUP_REMOVED lines=16> */
.L_x_5866:
[----:B------:R-:W-:Y:S02]  /*64b0*/  FSETP.GTU.FTZ.AND P0, PT, |R23|, +INF , PT ;  /* 0x7f8000001700780b */ /* 0x000fe40003f1c200 */
[----:B------:R-:W-:-:S04]  /*64c0*/  ISETP.LT.U32.AND P2, PT, R28, R3, PT ;  /* 0x000000031c00720c */ /* 0x000fc80003f41070 */
[----:B------:R-:W-:-:S08]  /*64d0*/  ISETP.LT.OR.EX P0, PT, R21, RZ, !P0, P2 ;  /* 0x000000ff1500720c */ /* 0x000fd00004701720 */
.L_x_5867:
[----:B------:R-:W-:Y:S05]  /*64e0*/  BSYNC B1 ;  /* 0x0000000000017941 */ /* 0x000fea0003800000 */
.L_x_5865:
        /* <DEDUP_REMOVED lines=9> */
.L_x_5842:
[----:B------:R-:W-:Y:S05]  /*6580*/  BSYNC B0 ;  /* 0x0000000000007941 */ /* 0x000fea0003800000 */
.L_x_5841:
        /* <DEDUP_REMOVED lines=205> */
.L_x_5871:
[----:B------:R-:W-:-:S04]  /*7260*/  LOP3.LUT R3, R3, 0xfffffffc, RZ, 0xc0, !PT ;  /* 0xfffffffc03037812 */ /* 0x000fc800078ec0ff */
[----:B------:R-:W-:-:S05]  /*7270*/  IADD3 R22, P2, R18, R3, RZ ;  /* 0x0000000312167210 */ /* 0x000fca0007f5e0ff */
[----:B------:R-:W-:-:S05]  /*7280*/  IMAD.X R23, RZ, RZ, R19, P2 ;  /* 0x000000ffff177224 */ /* 0x000fca00010e0613 */
[----:B------:R-:W2:Y:S01]  /*7290*/  LDG.E R22, [R22.64] ;  /* 0x0000002416167981 */ /* 0x000ea2000c1e1900 */
[----:B------:R-:W-:-:S04]  /*72a0*/  IADD3 R27, R39, c[0x0][0x184], RZ ;  /* 0x00006100271b7a10 */ /* 0x000fc80007ffe0ff */
[----:B------:R-:W-:Y:S02]  /*72b0*/  ISETP.GE.U32.AND P2, PT, R27, c[0x0][0x17c], PT ;  /* 0x00005f001b007a0c */ /* 0x000fe40003f46070 */
[----:B--2---:R-:W-:-:S11]  /*72c0*/  PRMT R40, R22, 0x5432, R22 ;  /* 0x0000543216287816 */ /* 0x004fd60000000016 */
        /* <DEDUP_REMOVED lines=201> */
.L_x_5872:
        /* <DEDUP_REMOVED lines=208> */
.L_x_5873:
        /* <DEDUP_REMOVED lines=208> */
.L_x_5874:
[----:B------:R-:W-:-:S04]  /*9960*/  LOP3.LUT R3, R3, 0xfffffffc, RZ, 0xc0, !PT ;  /* 0xfffffffc03037812 */ /* 0x000fc800078ec0ff */
[----:B------:R-:W-:-:S05]  /*9970*/  IADD3 R18, P1, R18, R3, RZ ;  /* 0x0000000312127210 */ /* 0x000fca0007f3e0ff */
[----:B------:R-:W-:-:S05]  /*9980*/  IMAD.X R19, RZ, RZ, R19, P1 ;  /* 0x000000ffff137224 */ /* 0x000fca00008e0613 */
[----:B------:R-:W2:Y:S02]  /*9990*/  LDG.E R18, [R18.64] ;  /* 0x0000002412127981 */ /* 0x000ea4000c1e1900 */
[----:B--2---:R-:W-:Y:S02]  /*99a0*/  PRMT R38, R18, 0x5432, R18 ;  /* 0x0000543212267816 */ /* 0x004fe40000000012 */
.L_x_5870:
[----:B------:R-:W-:Y:S05]  /*99b0*/  BSYNC B0 ;  /* 0x0000000000007941 */ /* 0x000fea0003800000 */
.L_x_5869:
[----:B------:R-:W-:Y:S01]  /*99c0*/  BSSY B0, `(.L_x_5875) ;  /* 0x00000ab000007945 */ /* 0x000fe20003800000 */
[----:B------:R-:W-:Y:S05]  /*99d0*/  @P0 BRA `(.L_x_5876) ;  /* 0x00000a9000000947 */ /* 0x000fea0003800000 */
[----:B------:R-:W-:Y:S01]  /*99e0*/  FSETP.GTU.FTZ.AND P0, PT, |R4|, +INF , PT ;  /* 0x7f8000000400780b */ /* 0x000fe20003f1c200 */
[----:B------:R-:W-:Y:S01]  /*99f0*/  BSSY B1, `(.L_x_5877) ;  /* 0x000000f000017945 */ /* 0x000fe20003800000 */
[----:B------:R-:W-:-:S11]  /*9a00*/  HADD2.F32 R3, -RZ, R40.H1_H1 ;  /* 0x30000028ff037230 */ /* 0x000fd60000004100 */
        /* <DEDUP_REMOVED lines=10> */
.L_x_5878:
[----:B------:R-:W-:Y:S02]  /*9ab0*/  FSETP.GTU.FTZ.AND P0, PT, |R3|, +INF , PT ;  /* 0x7f8000000300780b */ /* 0x000fe40003f1c200 */
[----:B------:R-:W-:-:S04]  /*9ac0*/  ISETP.LT.U32.AND P1, PT, R6, R39, PT ;  /* 0x000000270600720c */ /* 0x000fc80003f21070 */
[----:B------:R-:W-:-:S08]  /*9ad0*/  ISETP.LT.OR.EX P0, PT, R5, RZ, !P0, P1 ;  /* 0x000000ff0500720c */ /* 0x000fd00004701710 */
.L_x_5879:
[----:B------:R-:W-:Y:S05]  /*9ae0*/  BSYNC B1 ;  /* 0x0000000000017941 */ /* 0x000fea0003800000 */
.L_x_5877:
[----:B------:R-:W-:Y:S01]  /*9af0*/  FSETP.GTU.FTZ.AND P1, PT, |R7|, +INF , PT ;  /* 0x7f8000000700780b */ /* 0x000fe20003f3c200 */
[----:B------:R-:W-:Y:S01]  /*9b00*/  BSSY B1, `(.L_x_5880) ;  /* 0x0000012000017945 */ /* 0x000fe20003800000 */
[----:B------:R-:W-:Y:S01]  /*9b10*/  FSEL R4, R4, R3, P0 ;  /* 0x0000000304047208 */ /* 0x000fe20000000000 */
[----:B------:R-:W-:Y:S01]  /*9b20*/  HADD2.F32 R40, -RZ, R40.H0_H0 ;  /* 0x20000028ff287230 */ /* 0x000fe20000004100 */
        /* <DEDUP_REMOVED lines=12> */
.L_x_5881:
[----:B------:R-:W-:Y:S02]  /*9bf0*/  FSETP.GTU.FTZ.AND P0, PT, |R40|, +INF , PT ;  /* 0x7f8000002800780b */ /* 0x000fe40003f1c200 */
[----:B------:R-:W-:-:S04]  /*9c00*/  ISETP.LT.U32.AND P1, PT, R9, R39, PT ;  /* 0x000000270900720c */ /* 0x000fc80003f21070 */
[----:B------:R-:W-:-:S08]  /*9c10*/  ISETP.LT.OR.EX P0, PT, R8, RZ, !P0, P1 ;  /* 0x000000ff0800720c */ /* 0x000fd00004701710 */
.L_x_5882:
[----:B------:R-:W-:Y:S05]  /*9c20*/  BSYNC B1 ;  /* 0x0000000000017941 */ /* 0x000fea0003800000 */
.L_x_5880:
        /* <DEDUP_REMOVED lines=19> */
.L_x_5884:
[----:B------:R-:W-:Y:S02]  /*9d60*/  FSETP.GTU.FTZ.AND P0, PT, |R18|, +INF , PT ;  /* 0x7f8000001200780b */ /* 0x000fe40003f1c200 */
[----:B------:R-:W-:-:S04]  /*9d70*/  ISETP.LT.U32.AND P1, PT, R13, R19, PT ;  /* 0x000000130d00720c */ /* 0x000fc80003f21070 */
[----:B------:R-:W-:-:S08]  /*9d80*/  ISETP.LT.OR.EX P0, PT, R10, RZ, !P0, P1 ;  /* 0x000000ff0a00720c */ /* 0x000fd00004701710 */
.L_x_5885:
[----:B------:R-:W-:Y:S05]  /*9d90*/  BSYNC B1 ;  /* 0x0000000000017941 */ /* 0x000fea0003800000 */
.L_x_5883:
[----:B------:R-:W-:Y:S01]  /*9da0*/  FSETP.GTU.FTZ.AND P1, PT, |R12|, +INF , PT ;  /* 0x7f8000000c00780b */ /* 0x000fe20003f3c200 */
[----:B------:R-:W-:Y:S01]  /*9db0*/  BSSY B1, `(.L_x_5886) ;  /* 0x0000012000017945 */ /* 0x000fe20003800000 */
[----:B------:R-:W-:Y:S01]  /*9dc0*/  FSEL R11, R11, R18, P0 ;  /* 0x000000120b0b7208 */ /* 0x000fe20000000000 */
[----:B------:R-:W-:Y:S01]  /*9dd0*/  HADD2.F32 R41, -RZ, R41.H1_H1 ;  /* 0x30000029ff297230 */ /* 0x000fe20000004100 */
        /* <DEDUP_REMOVED lines=12> */
.L_x_5887:
[----:B------:R-:W-:Y:S02]  /*9ea0*/  FSETP.GTU.FTZ.AND P0, PT, |R41|, +INF , PT ;  /* 0x7f8000002900780b */ /* 0x000fe40003f1c200 */
[----:B------:R-:W-:-:S04]  /*9eb0*/  ISETP.LT.U32.AND P1, PT, R14, R19, PT ;  /* 0x000000130e00720c */ /* 0x000fc80003f21070 */
[----:B------:R-:W-:-:S08]  /*9ec0*/  ISETP.LT.OR.EX P0, PT, R15, RZ, !P0, P1 ;  /* 0x000000ff0f00720c */ /* 0x000fd00004701710 */
.L_x_5888:
[----:B------:R-:W-:Y:S05]  /*9ed0*/  BSYNC B1 ;  /* 0x0000000000017941 */ /* 0x000fea0003800000 */
.L_x_5886:
        /* <DEDUP_REMOVED lines=19> */
.L_x_5890:
[----:B------:R-:W-:Y:S02]  /*a010*/  FSETP.GTU.FTZ.AND P0, PT, |R19|, +INF , PT ;  /* 0x7f8000001300780b */ /* 0x000fe40003f1c200 */
[----:B------:R-:W-:-:S04]  /*a020*/  ISETP.LT.U32.AND P1, PT, R30, R3, PT ;  /* 0x000000031e00720c */ /* 0x000fc80003f21070 */
[----:B------:R-:W-:-:S08]  /*a030*/  ISETP.LT.OR.EX P0, PT, R29, RZ, !P0, P1 ;  /* 0x000000ff1d00720c */ /* 0x000fd00004701710 */
.L_x_5891:
[----:B------:R-:W-:Y:S05]  /*a040*/  BSYNC B1 ;  /* 0x0000000000017941 */ /* 0x000fea0003800000 */
.L_x_5889:
        /* <DEDUP_REMOVED lines=16> */
.L_x_5893:
[----:B------:R-:W-:Y:S02]  /*a150*/  FSETP.GTU.FTZ.AND P0, PT, |R42|, +INF , PT ;  /* 0x7f8000002a00780b */ /* 0x000fe40003f1c200 */
[----:B------:R-:W-:-:S04]  /*a160*/  ISETP.LT.U32.AND P1, PT, R34, R3, PT ;  /* 0x000000032200720c */ /* 0x000fc80003f21070 */
[----:B------:R-:W-:-:S08]  /*a170*/  ISETP.LT.OR.EX P0, PT, R33, RZ, !P0, P1 ;  /* 0x000000ff2100720c */ /* 0x000fd00004701710 */
.L_x_5894:
[----:B------:R-:W-:Y:S05]  /*a180*/  BSYNC B1 ;  /* 0x0000000000017941 */ /* 0x000fea0003800000 */
.L_x_5892:
        /* <DEDUP_REMOVED lines=8> */
[----:B------:R-:W-:-:S11]  /*a210*/  HADD2.F32 R18, -RZ, R38.H1_H1 ;  /* 0x30000026ff127230 */ /* 0x000fd60000004100 */
        /* <DEDUP_REMOVED lines=10> */
.L_x_5896:
[----:B------:R-:W-:Y:S02]  /*a2c0*/  FSETP.GTU.FTZ.AND P0, PT, |R18|, +INF , PT ;  /* 0x7f8000001200780b */ /* 0x000fe40003f1c200 */
[----:B------:R-:W-:-:S04]  /*a2d0*/  ISETP.LT.U32.AND P1, PT, R36, R19, PT ;  /* 0x000000132400720c */ /* 0x000fc80003f21070 */
[----:B------:R-:W-:-:S08]  /*a2e0*/  ISETP.LT.OR.EX P0, PT, R35, RZ, !P0, P1 ;  /* 0x000000ff2300720c */ /* 0x000fd00004701710 */
.L_x_5897:
[----:B------:R-:W-:Y:S05]  /*a2f0*/  BSYNC B1 ;  /* 0x0000000000017941 */ /* 0x000fea0003800000 */
.L_x_5895:
        /* <DEDUP_REMOVED lines=16> */
.L_x_5899:
[----:B------:R-:W-:Y:S02]  /*a400*/  FSETP.GTU.FTZ.AND P0, PT, |R3|, +INF , PT ;  /* 0x7f8000000300780b */ /* 0x000fe40003f1c200 */
[----:B------:R-:W-:-:S04]  /*a410*/  ISETP.LT.U32.AND P1, PT, R28, R19, PT ;  /* 0x000000131c00720c */ /* 0x000fc80003f21070 */
[----:B------:R-:W-:-:S08]  /*a420*/  ISETP.LT.OR.EX P0, PT, R21, RZ, !P0, P1 ;  /* 0x000000ff1500720c */ /* 0x000fd00004701710 */
.L_x_5900:
[----:B------:R-:W-:Y:S05]  /*a430*/  BSYNC B1 ;  /* 0x0000000000017941 */ /* 0x000fea0003800000 */
.L_x_5898:
[----:B------:R-:W-:Y:S02]  /*a440*/  FSEL R32, R32, R3, P0 ;  /* 0x0000000320207208 */ /* 0x000fe40000000000 */
[----:B------:R-:W-:Y:S02]  /*a450*/  SEL R28, R28, R19, P0 ;  /* 0x000000131c1c7207 */ /* 0x000fe40000000000 */
[----:B------:R-:W-:Y:S02]  /*a460*/  SEL R21, R21, RZ, P0 ;  /* 0x000000ff15157207 */ /* 0x000fe40000000000 */
.L_x_5876:
[----:B------:R-:W-:Y:S05]  /*a470*/  BSYNC B0 ;  /* 0x0000000000007941 */ /* 0x000fea0003800000 */
.L_x_5875:
        /* <DEDUP_REMOVED lines=12> */
.L_x_5902:
[----:B------:R-:W-:Y:S02]  /*a540*/  FSETP.GTU.FTZ.AND P0, PT, |R11|, +INF , PT ;  /* 0x7f8000000b00780b */ /* 0x000fe40003f1c200 */
[----:B------:R-:W-:-:S04]  /*a550*/  ISETP.LT.U32.AND P1, PT, R6, R13, PT ;  /* 0x0000000d0600720c */ /* 0x000fc80003f21070 */
[----:B------:R-:W-:-:S08]  /*a560*/  ISETP.LT.OR.EX P0, PT, R5, R10, !P0, P1 ;  /* 0x0000000a0500720c */ /* 0x000fd00004701710 */
.L_x_5903:
[----:B------:R-:W-:Y:S05]  /*a570*/  BSYNC B0 ;  /* 0x0000000000007941 */ /* 0x000fea0003800000 */
.L_x_5901:
        /* <DEDUP_REMOVED lines=15> */
.L_x_5905:
[----:B------:R-:W-:Y:S02]  /*a670*/  FSETP.GTU.FTZ.AND P0, PT, |R12|, +INF , PT ;  /* 0x7f8000000c00780b */ /* 0x000fe40003f1c200 */
[----:B------:R-:W-:-:S04]  /*a680*/  ISETP.LT.U32.AND P1, PT, R9, R14, PT ;  /* 0x0000000e0900720c */ /* 0x000fc80003f21070 */
[----:B------:R-:W-:-:S08]  /*a690*/  ISETP.LT.OR.EX P0, PT, R8, R15, !P0, P1 ;  /* 0x0000000f0800720c */ /* 0x000fd00004701710 */
.L_x_5906:
[----:B------:R-:W-:Y:S05]  /*a6a0*/  BSYNC B0 ;  /* 0x0000000000007941 */ /* 0x000fea0003800000 */
.L_x_5904:
        /* <DEDUP_REMOVED lines=15> */
.L_x_5908:
[----:B------:R-:W-:Y:S02]  /*a7a0*/  FSETP.GTU.FTZ.AND P0, PT, |R20|, +INF , PT ;  /* 0x7f8000001400780b */ /* 0x000fe40003f1c200 */
[----:B------:R-:W-:-:S04]  /*a7b0*/  ISETP.LT.U32.AND P1, PT, R13, R30, PT ;  /* 0x0000001e0d00720c */ /* 0x000fc80003f21070 */
[----:B------:R-:W-:-:S08]  /*a7c0*/  ISETP.LT.OR.EX P0, PT, R10, R29, !P0, P1 ;  /* 0x0000001d0a00720c */ /* 0x000fd00004701710 */
.L_x_5909:
[----:B------:R-:W-:Y:S05]  /*a7d0*/  BSYNC B0 ;  /* 0x0000000000007941 */ /* 0x000fea0003800000 */
.L_x_5907:
        /* <DEDUP_REMOVED lines=15> */
.L_x_5911:
[----:B------:R-:W-:Y:S02]  /*a8d0*/  FSETP.GTU.FTZ.AND P0, PT, |R31|, +INF , PT ;  /* 0x7f8000001f00780b */ /* 0x000fe40003f1c200 */
[----:B------:R-:W-:-:S04]  /*a8e0*/  ISETP.LT.U32.AND P1, PT, R9, R34, PT ;  /* 0x000000220900720c */ /* 0x000fc80003f21070 */
[----:B------:R-:W-:-:S08]  /*a8f0*/  ISETP.LT.OR.EX P0, PT, R8, R33, !P0, P1 ;  /* 0x000000210800720c */ /* 0x000fd00004701710 */
.L_x_5912:
[----:B------:R-:W-:Y:S05]  /*a900*/  BSYNC B0 ;  /* 0x0000000000007941 */ /* 0x000fea0003800000 */
.L_x_5910:
        /* <DEDUP_REMOVED lines=15> */
.L_x_5914:
[----:B------:R-:W-:Y:S02]  /*aa00*/  FSETP.GTU.FTZ.AND P0, PT, |R37|, +INF , PT ;  /* 0x7f8000002500780b */ /* 0x000fe40003f1c200 */
[----:B------:R-:W-:-:S04]  /*aa10*/  ISETP.LT.U32.AND P1, PT, R13, R36, PT ;  /* 0x000000240d00720c */ /* 0x000fc80003f21070 */
[----:B------:R-:W-:-:S08]  /*aa20*/  ISETP.LT.OR.EX P0, PT, R10, R35, !P0, P1 ;  /* 0x000000230a00720c */ /* 0x000fd00004701710 */
.L_x_5915:
[----:B------:R-:W-:Y:S05]  /*aa30*/  BSYNC B0 ;  /* 0x0000000000007941 */ /* 0x000fea0003800000 */
.L_x_5913:
        /* <DEDUP_REMOVED lines=15> */
.L_x_5917:
[----:B------:R-:W-:Y:S02]  /*ab30*/  FSETP.GTU.FTZ.AND P0, PT, |R32|, +INF , PT ;  /* 0x7f8000002000780b */ /* 0x000fe40003f1c200 */
[----:B------:R-:W-:-:S04]  /*ab40*/  ISETP.LT.U32.AND P1, PT, R9, R28, PT ;  /* 0x0000001c0900720c */ /* 0x000fc80003f21070 */
[----:B------:R-:W-:-:S08]  /*ab50*/  ISETP.LT.OR.EX P0, PT, R8, R21, !P0, P1 ;  /* 0x000000150800720c */ /* 0x000fd00004701710 */
.L_x_5918:
[----:B------:R-:W-:Y:S05]  /*ab60*/  BSYNC B0 ;  /* 0x0000000000007941 */ /* 0x000fea0003800000 */
.L_x_5916:
[----:B------:R-:W-:Y:S02]  /*ab70*/  SEL R12, R9, R28, P0 ;  /* 0x0000001c090c7207 */ /* 0x000fe40000000000 */
[----:B------:R-:W-:Y:S02]  /*ab80*/  SEL R13, R8, R21, P0 ;  /* 0x00000015080d7207 */ /* 0x000fe40000000000 */
[----:B------:R-:W-:Y:S01]  /*ab90*/  FSEL R5, R5, R32, P0 ;  /* 0x0000002005057208 */ /* 0x000fe20000000000 */
[----:B------:R-:W-:Y:S05]  /*aba0*/  BRA `(.L_x_5806) ;  /* 0x000044a000007947 */ /* 0x000fea0003800000 */
.L_x_5840:
        /* <DEDUP_REMOVED lines=45> */
.L_x_5942:
        /* <DEDUP_REMOVED lines=17> */
[----:B------:R0:W4:Y:S04]  /*af90*/  LDG.E R14, [R14.64] ;  /* 0x000000240e0e7981 */ /* 0x000128000c1e1900 */
[----:B------:R1:W5:Y:S01]  /*afa0*/  LDG.E R42, [R22.64] ;  /* 0x00000024162a7981 */ /* 0x000362000c1e1900 */
[----:B------:R-:W-:Y:S01]  /*afb0*/  FSETP.GTU.FTZ.AND P1, PT, |R29|, +INF , PT ;  /* 0x7f8000001d00780b */ /* 0x000fe20003f3c200 */
[----:B------:R-:W-:-:S12]  /*afc0*/  BSSY B1, `(.L_x_5921) ;  /* 0x0000023000017945 */ /* 0x000fd80003800000 */
[----:B------:R-:W-:-:S04]  /*afd0*/  @!P1 ISETP.GE.U32.AND P0, PT, R34, R39, PT ;  /* 0x000000272200920c */ /* 0x000fc80003f06070 */
[----:B------:R-:W-:Y:S01]  /*afe0*/  @!P1 ISETP.GE.AND.EX P0, PT, R32, RZ, PT, P0 ;  /* 0x000000ff2000920c */ /* 0x000fe20003f06300 */
[----:B--2---:R-:W-:Y:S01]  /*aff0*/  HADD2.F32 R44, -RZ, R40.H0_H0 ;  /* 0x20000028ff2c7230 */ /* 0x004fe20000004100 */
[----:B-1----:R-:W-:-:S04]  /*b000*/  PRMT R22, R40, 0x5432, R40 ;  /* 0x0000543228167816 */ /* 0x002fc80000000028 */
[CC--:B------:R-:W-:Y:S01]  /*b010*/  FSETP.NEU.OR P3, PT, R29.reuse, R44.reuse, P1 ;  /* 0x0000002c1d00720b */ /* 0x0c0fe20000f6d400 */
[----:B0-----:R-:W-:Y:S01]  /*b020*/  HADD2.F32 R15, -RZ, R22.H0_H0 ;  /* 0x20000016ff0f7230 */ /* 0x001fe20000004100 */
        /* <DEDUP_REMOVED lines=10> */
[----:B----4-:R-:W-:Y:S02]  /*b0d0*/  PRMT R23, R14, 0x7610, R14 ;  /* 0x000076100e177816 */ /* 0x010fe4000000000e */
[----:B-----5:R-:W-:-:S07]  /*b0e0*/  PRMT R20, R42, 0x7610, R42 ;  /* 0x000076102a147816 */ /* 0x020fce000000002a */
        /* <DEDUP_REMOVED lines=13> */
.L_x_5922:
[----:B------:R-:W-:Y:S02]  /*b1c0*/  FSETP.GTU.FTZ.AND P0, PT, |R15|, +INF , PT ;  /* 0x7f8000000f00780b */ /* 0x000fe40003f1c200 */
[----:B------:R-:W-:-:S04]  /*b1d0*/  ISETP.LT.U32.AND P1, PT, R28, R39, PT ;  /* 0x000000271c00720c */ /* 0x000fc80003f21070 */
[----:B------:R-:W-:-:S08]  /*b1e0*/  ISETP.LT.OR.EX P0, PT, R27, RZ, !P0, P1 ;  /* 0x000000ff1b00720c */ /* 0x000fd00004701710 */
.L_x_5923:
[----:B------:R-:W-:Y:S05]  /*b1f0*/  BSYNC B1 ;  /* 0x0000000000017941 */ /* 0x000fea0003800000 */
.L_x_5921:
        /* <DEDUP_REMOVED lines=16> */
.L_x_5925:
[----:B------:R-:W-:Y:S02]  /*b300*/  FSETP.GTU.FTZ.AND P0, PT, |R15|, +INF , PT ;  /* 0x7f8000000f00780b */ /* 0x000fe40003f1c200 */
[----:B------:R-:W-:-:S04]  /*b310*/  ISETP.LT.U32.AND P1, PT, R24, R41, PT ;  /* 0x000000291800720c */ /* 0x000fc80003f21070 */
[----:B------:R-:W-:-:S08]  /*b320*/  ISETP.LT.OR.EX P0, PT, R25, RZ, !P0, P1 ;  /* 0x000000ff1900720c */ /* 0x000fd00004701710 */
.L_x_5926:
[----:B------:R-:W-:Y:S05]  /*b330*/  BSYNC B1 ;  /* 0x0000000000017941 */ /* 0x000fea0003800000 */
.L_x_5924:
        /* <DEDUP_REMOVED lines=16> */
.L_x_5928:
[----:B------:R-:W-:Y:S02]  /*b440*/  FSETP.GTU.FTZ.AND P0, PT, |R40|, +INF , PT ;  /* 0x7f8000002800780b */ /* 0x000fe40003f1c200 */
[----:B------:R-:W-:-:S04]  /*b450*/  ISETP.LT.U32.AND P1, PT, R11, R41, PT ;  /* 0x000000290b00720c */ /* 0x000fc80003f21070 */
[----:B------:R-:W-:-:S08]  /*b460*/  ISETP.LT.OR.EX P0, PT, R12, RZ, !P0, P1 ;  /* 0x000000ff0c00720c */ /* 0x000fd00004701710 */
.L_x_5929:
[----:B------:R-:W-:Y:S05]  /*b470*/  BSYNC B1 ;  /* 0x0000000000017941 */ /* 0x000fea0003800000 */
.L_x_5927:
        /* <DEDUP_REMOVED lines=16> */
.L_x_5931:
[----:B------:R-:W-:Y:S02]  /*b580*/  FSETP.GTU.FTZ.AND P0, PT, |R15|, +INF , PT ;  /* 0x7f8000000f00780b */ /* 0x000fe40003f1c200 */
[----:B------:R-:W-:-:S04]  /*b590*/  ISETP.LT.U32.AND P1, PT, R6, R33, PT ;  /* 0x000000210600720c */ /* 0x000fc80003f21070 */
[----:B------:R-:W-:-:S08]  /*b5a0*/  ISETP.LT.OR.EX P0, PT, R7, RZ, !P0, P1 ;  /* 0x000000ff0700720c */ /* 0x000fd00004701710 */
.L_x_5932:
[----:B------:R-:W-:Y:S05]  /*b5b0*/  BSYNC B1 ;  /* 0x0000000000017941 */ /* 0x000fea0003800000 */
.L_x_5930:
        /* <DEDUP_REMOVED lines=16> */
.L_x_5934:
[----:B------:R-:W-:Y:S02]  /*b6c0*/  FSETP.GTU.FTZ.AND P0, PT, |R40|, +INF , PT ;  /* 0x7f8000002800780b */ /* 0x000fe40003f1c200 */
[----:B------:R-:W-:-:S04]  /*b6d0*/  ISETP.LT.U32.AND P1, PT, R0, R33, PT ;  /* 0x000000210000720c */ /* 0x000fc80003f21070 */
[----:B------:R-:W-:-:S08]  /*b6e0*/  ISETP.LT.OR.EX P0, PT, R3, RZ, !P0, P1 ;  /* 0x000000ff0300720c */ /* 0x000fd00004701710 */
.L_x_5935:
[----:B------:R-:W-:Y:S05]  /*b6f0*/  BSYNC B1 ;  /* 0x0000000000017941 */ /* 0x000fea0003800000 */
.L_x_5933:
[----:B------:R-:W-:Y:S01]  /*b700*/  FSETP.GTU.FTZ.AND P1, PT, |R37|, +INF , PT ;  /* 0x7f8000002500780b */ /* 0x000fe20003f3c200 */
[----:B------:R-:W-:Y:S01]  /*b710*/  BSSY B1, `(.L_x_5936) ;  /* 0x0000012000017945 */ /* 0x000fe20003800000 */
[----:B------:R-:W-:Y:S01]  /*b720*/  FSEL R5, R5, R40, P0 ;  /* 0x0000002805057208 */ /* 0x000fe20000000000 */
[----:B------:R-:W-:Y:S01]  /*b730*/  HADD2.F32 R40, -RZ, R20.H0_H0 ;  /* 0x20000014ff287230 */ /* 0x000fe20000004100 */
        /* <DEDUP_REMOVED lines=12> */
.L_x_5937:
[----:B------:R-:W-:Y:S02]  /*b800*/  FSETP.GTU.FTZ.AND P0, PT, |R40|, +INF , PT ;  /* 0x7f8000002800780b */ /* 0x000fe40003f1c200 */
[----:B------:R-:W-:-:S04]  /*b810*/  ISETP.LT.U32.AND P1, PT, R36, R31, PT ;  /* 0x0000001f2400720c */ /* 0x000fc80003f21070 */
[----:B------:R-:W-:-:S08]  /*b820*/  ISETP.LT.OR.EX P0, PT, R35, RZ, !P0, P1 ;  /* 0x000000ff2300720c */ /* 0x000fd00004701710 */
.L_x_5938:
[----:B------:R-:W-:Y:S05]  /*b830*/  BSYNC B1 ;  /* 0x0000000000017941 */ /* 0x000fea0003800000 */
.L_x_5936:
        /* <DEDUP_REMOVED lines=16> */
.L_x_5940:
[----:B------:R-:W-:Y:S02]  /*b940*/  FSETP.GTU.FTZ.AND P0, PT, |R15|, +INF , PT ;  /* 0x7f8000000f00780b */ /* 0x000fe40003f1c200 */
[----:B------:R-:W-:-:S04]  /*b950*/  ISETP.LT.U32.AND P1, PT, R8, R31, PT ;  /* 0x0000001f0800720c */ /* 0x000fc80003f21070 */
[----:B------:R-:W-:-:S08]  /*b960*/  ISETP.LT.OR.EX P0, PT, R9, RZ, !P0, P1 ;  /* 0x000000ff0900720c */ /* 0x000fd00004701710 */
.L_x_5941:
[----:B------:R-:W-:Y:S05]  /*b970*/  BSYNC B1 ;  /* 0x0000000000017941 */ /* 0x000fea0003800000 */
.L_x_5939:
        /* <DEDUP_REMOVED lines=8> */
.L_x_5920:
[----:B------:R-:W-:Y:S05]  /*ba00*/  BSYNC B0 ;  /* 0x0000000000007941 */ /* 0x000fea0003800000 */
.L_x_5919:
        /* <DEDUP_REMOVED lines=9> */
[----:B--2---:R-:W-:-:S11]  /*baa0*/  PRMT R22, R14, 0x5432, R14 ;  /* 0x000054320e167816 */ /* 0x004fd6000000000e */
        /* <DEDUP_REMOVED lines=19> */
[----:B--2---:R-:W-:Y:S02]  /*bbe0*/  PRMT R23, R14, 0x7610, R14 ;  /* 0x000076100e177816 */ /* 0x004fe4000000000e */
[----:B---3--:R-:W-:-:S04]  /*bbf0*/  @!P0 PRMT R20, R18, 0x7610, R20 ;  /* 0x0000761012148816 */ /* 0x008fc80000000014 */
[----:B------:R-:W-:Y:S02]  /*bc00*/  @!P0 PRMT R20, R20, 0x7610, R18 ;  /* 0x0000761014148816 */ /* 0x000fe40000000012 */
.L_x_5944:
[----:B------:R-:W-:Y:S05]  /*bc10*/  BSYNC B0 ;  /* 0x0000000000007941 */ /* 0x000fea0003800000 */
.L_x_5943:
[----:B------:R-:W-:Y:S01]  /*bc20*/  BSSY B0, `(.L_x_5945) ;  /* 0x00000ab000007945 */ /* 0x000fe20003800000 */
        /* <DEDUP_REMOVED lines=14> */
.L_x_5948:
[----:B------:R-:W-:Y:S02]  /*bd10*/  FSETP.GTU.FTZ.AND P0, PT, |R18|, +INF , PT ;  /* 0x7f8000001200780b */ /* 0x000fe40003f1c200 */
[----:B------:R-:W-:-:S04]  /*bd20*/  ISETP.LT.U32.AND P1, PT, R34, R39, PT ;  /* 0x000000272200720c */ /* 0x000fc80003f21070 */
[----:B------:R-:W-:-:S08]  /*bd30*/  ISETP.LT.OR.EX P0, PT, R32, RZ, !P0, P1 ;  /* 0x000000ff2000720c */ /* 0x000fd00004701710 */
.L_x_5949:
[----:B------:R-:W-:Y:S05]  /*bd40*/  BSYNC B1 ;  /* 0x0000000000017941 */ /* 0x000fea0003800000 */
.L_x_5947:
        /* <DEDUP_REMOVED lines=16> */
.L_x_5951:
[----:B------:R-:W-:Y:S02]  /*be50*/  FSETP.GTU.FTZ.AND P0, PT, |R15|, +INF , PT ;  /* 0x7f8000000f00780b */ /* 0x000fe40003f1c200 */
[----:B------:R-:W-:-:S04]  /*be60*/  ISETP.LT.U32.AND P1, PT, R28, R39, PT ;  /* 0x000000271c00720c */ /* 0x000fc80003f21070 */
[----:B------:R-:W-:-:S08]  /*be70*/  ISETP.LT.OR.EX P0, PT, R27, RZ, !P0, P1 ;  /* 0x000000ff1b00720c */ /* 0x000fd00004701710 */
.L_x_5952:
[----:B------:R-:W-:Y:S05]  /*be80*/  BSYNC B1 ;  /* 0x0000000000017941 */ /* 0x000fea0003800000 */
.L_x_5950:
        /* <DEDUP_REMOVED lines=19> */
.L_x_5954:
[----:B------:R-:W-:Y:S02]  /*bfc0*/  FSETP.GTU.FTZ.AND P0, PT, |R15|, +INF , PT ;  /* 0x7f8000000f00780b */ /* 0x000fe40003f1c200 */
[----:B------:R-:W-:-:S04]  /*bfd0*/  ISETP.LT.U32.AND P1, PT, R24, R19, PT ;  /* 0x000000131800720c */ /* 0x000fc80003f21070 */
[----:B------:R-:W-:-:S08]  /*bfe0*/  ISETP.LT.OR.EX P0, PT, R25, RZ, !P0, P1 ;  /* 0x000000ff1900720c */ /* 0x000fd00004701710 */
.L_x_5955:
[----:B------:R-:W-:Y:S05]  /*bff0*/  BSYNC B1 ;  /* 0x0000000000017941 */ /* 0x000fea0003800000 */
.L_x_5953:
        /* <DEDUP_REMOVED lines=16> */
.L_x_5957:
[----:B------:R-:W-:Y:S02]  /*c100*/  FSETP.GTU.FTZ.AND P0, PT, |R18|, +INF , PT ;  /* 0x7f8000001200780b */ /* 0x000fe40003f1c200 */
[----:B------:R-:W-:-:S04]  /*c110*/  ISETP.LT.U32.AND P1, PT, R11, R19, PT ;  /* 0x000000130b00720c */ /* 0x000fc80003f21070 */
[----:B------:R-:W-:-:S08]  /*c120*/  ISETP.LT.OR.EX P0, PT, R12, RZ, !P0, P1 ;  /* 0x000000ff0c00720c */ /* 0x000fd00004701710 */
.L_x_5958:
[----:B------:R-:W-:Y:S05]  /*c130*/  BSYNC B1 ;  /* 0x0000000000017941 */ /* 0x000fea0003800000 */
.L_x_5956:
        /* <DEDUP_REMOVED lines=19> */
.L_x_5960:
[----:B------:R-:W-:Y:S02]  /*c270*/  FSETP.GTU.FTZ.AND P0, PT, |R19|, +INF , PT ;  /* 0x7f8000001300780b */ /* 0x000fe40003f1c200 */
[----:B------:R-:W-:-:S04]  /*c280*/  ISETP.LT.U32.AND P1, PT, R6, R15, PT ;  /* 0x0000000f0600720c */ /* 0x000fc80003f21070 */
[----:B------:R-:W-:-:S08]  /*c290*/  ISETP.LT.OR.EX P0, PT, R7, RZ, !P0, P1 ;  /* 0x000000ff0700720c */ /* 0x000fd00004701710 */
.L_x_5961:
[----:B------:R-:W-:Y:S05]  /*c2a0*/  BSYNC B1 ;  /* 0x0000000000017941 */ /* 0x000fea0003800000 */
.L_x_5959:
        /* <DEDUP_REMOVED lines=16> */
.L_x_5963:
[----:B------:R-:W-:Y:S02]  /*c3b0*/  FSETP.GTU.FTZ.AND P0, PT, |R18|, +INF , PT ;  /* 0x7f8000001200780b */ /* 0x000fe40003f1c200 */
[----:B------:R-:W-:-:S04]  /*c3c0*/  ISETP.LT.U32.AND P1, PT, R0, R15, PT ;  /* 0x0000000f0000720c */ /* 0x000fc80003f21070 */
[----:B------:R-:W-:-:S08]  /*c3d0*/  ISETP.LT.OR.EX P0, PT, R3, RZ, !P0, P1 ;  /* 0x000000ff0300720c */ /* 0x000fd00004701710 */
.L_x_5964:
[----:B------:R-:W-:Y:S05]  /*c3e0*/  BSYNC B1 ;  /* 0x0000000000017941 */ /* 0x000fea0003800000 */
.L_x_5962:
        /* <DEDUP_REMOVED lines=19> */
.L_x_5966:
[----:B------:R-:W-:Y:S02]  /*c520*/  FSETP.GTU.FTZ.AND P0, PT, |R18|, +INF , PT ;  /* 0x7f8000001200780b */ /* 0x000fe40003f1c200 */
[----:B------:R-:W-:-:S04]  /*c530*/  ISETP.LT.U32.AND P1, PT, R36, R19, PT ;  /* 0x000000132400720c */ /* 0x000fc80003f21070 */
[----:B------:R-:W-:-:S08]  /*c540*/  ISETP.LT.OR.EX P0, PT, R35, RZ, !P0, P1 ;  /* 0x000000ff2300720c */ /* 0x000fd00004701710 */
.L_x_5967:
[----:B------:R-:W-:Y:S05]  /*c550*/  BSYNC B1 ;  /* 0x0000000000017941 */ /* 0x000fea0003800000 */
.L_x_5965:
        /* <DEDUP_REMOVED lines=16> */
.L_x_5969:
[----:B------:R-:W-:Y:S02]  /*c660*/  FSETP.GTU.FTZ.AND P0, PT, |R15|, +INF , PT ;  /* 0x7f8000000f00780b */ /* 0x000fe40003f1c200 */
[----:B------:R-:W-:-:S04]  /*c670*/  ISETP.LT.U32.AND P1, PT, R8, R19, PT ;  /* 0x000000130800720c */ /* 0x000fc80003f21070 */
[----:B------:R-:W-:-:S08]  /*c680*/  ISETP.LT.OR.EX P0, PT, R9, RZ, !P0, P1 ;  /* 0x000000ff0900720c */ /* 0x000fd00004701710 */
.L_x_5970:
[----:B------:R-:W-:Y:S05]  /*c690*/  BSYNC B1 ;  /* 0x0000000000017941 */ /* 0x000fea0003800000 */
.L_x_5968:
[----:B------:R-:W-:Y:S02]  /*c6a0*/  FSEL R4, R4, R15, P0 ;  /* 0x0000000f04047208 */ /* 0x000fe40000000000 */
[----:B------:R-:W-:Y:S02]  /*c6b0*/  SEL R8, R8, R19, P0 ;  /* 0x0000001308087207 */ /* 0x000fe40000000000 */
[----:B------:R-:W-:Y:S02]  /*c6c0*/  SEL R9, R9, RZ, P0 ;  /* 0x000000ff09097207 */ /* 0x000fe40000000000 */
.L_x_5946:
[----:B------:R-:W-:Y:S05]  /*c6d0*/  BSYNC B0 ;  /* 0x0000000000007941 */ /* 0x000fea0003800000 */
.L_x_5945:
        /* <DEDUP_REMOVED lines=12> */
.L_x_5972:
[----:B------:R-:W-:Y:S02]  /*c7a0*/  FSETP.GTU.FTZ.AND P0, PT, |R26|, +INF , PT ;  /* 0x7f8000001a00780b */ /* 0x000fe40003f1c200 */
[----:B------:R-:W-:-:S04]  /*c7b0*/  ISETP.LT.U32.AND P1, PT, R34, R24, PT ;  /* 0x000000182200720c */ /* 0x000fc80003f21070 */
[----:B------:R-:W-:-:S08]  /*c7c0*/  ISETP.LT.OR.EX P0, PT, R32, R25, !P0, P1 ;  /* 0x000000192000720c */ /* 0x000fd00004701710 */
.L_x_5973:
[----:B------:R-:W-:Y:S05]  /*c7d0*/  BSYNC B0 ;  /* 0x0000000000007941 */ /* 0x000fea0003800000 */
.L_x_5971:
        /* <DEDUP_REMOVED lines=15> */
.L_x_5975:
[----:B------:R-:W-:Y:S02]  /*c8d0*/  FSETP.GTU.FTZ.AND P0, PT, |R13|, +INF , PT ;  /* 0x7f8000000d00780b */ /* 0x000fe40003f1c200 */
[----:B------:R-:W-:-:S04]  /*c8e0*/  ISETP.LT.U32.AND P1, PT, R28, R11, PT ;  /* 0x0000000b1c00720c */ /* 0x000fc80003f21070 */
[----:B------:R-:W-:-:S08]  /*c8f0*/  ISETP.LT.OR.EX P0, PT, R27, R12, !P0, P1 ;  /* 0x0000000c1b00720c */ /* 0x000fd00004701710 */
.L_x_5976:
[----:B------:R-:W-:Y:S05]  /*c900*/  BSYNC B0 ;  /* 0x0000000000007941 */ /* 0x000fea0003800000 */
.L_x_5974:
        /* <DEDUP_REMOVED lines=15> */
.L_x_5978:
[----:B------:R-:W-:Y:S02]  /*ca00*/  FSETP.GTU.FTZ.AND P0, PT, |R10|, +INF , PT ;  /* 0x7f8000000a00780b */ /* 0x000fe40003f1c200 */
[----:B------:R-:W-:-:S04]  /*ca10*/  ISETP.LT.U32.AND P1, PT, R15, R6, PT ;  /* 0x000000060f00720c */ /* 0x000fc80003f21070 */
[----:B------:R-:W-:-:S08]  /*ca20*/  ISETP.LT.OR.EX P0, PT, R32, R7, !P0, P1 ;  /* 0x000000072000720c */ /* 0x000fd00004701710 */
.L_x_5979:
[----:B------:R-:W-:Y:S05]  /*ca30*/  BSYNC B0 ;  /* 0x0000000000007941 */ /* 0x000fea0003800000 */
.L_x_5977:
        /* <DEDUP_REMOVED lines=15> */
.L_x_5981:
[----:B------:R-:W-:Y:S02]  /*cb30*/  FSETP.GTU.FTZ.AND P0, PT, |R5|, +INF , PT ;  /* 0x7f8000000500780b */ /* 0x000fe40003f1c200 */
[----:B------:R-:W-:-:S04]  /*cb40*/  ISETP.LT.U32.AND P1, PT, R19, R0, PT ;  /* 0x000000001300720c */ /* 0x000fc80003f21070 */
[----:B------:R-:W-:-:S08]  /*cb50*/  ISETP.LT.OR.EX P0, PT, R12, R3, !P0, P1 ;  /* 0x000000030c00720c */ /* 0x000fd00004701710 */
.L_x_5982:
[----:B------:R-:W-:Y:S05]  /*cb60*/  BSYNC B0 ;  /* 0x0000000000007941 */ /* 0x000fea0003800000 */
.L_x_5980:
        /* <DEDUP_REMOVED lines=15> */
.L_x_5984:
[----:B------:R-:W-:Y:S02]  /*cc60*/  FSETP.GTU.FTZ.AND P0, PT, |R37|, +INF , PT ;  /* 0x7f8000002500780b */ /* 0x000fe40003f1c200 */
[----:B------:R-:W-:-:S04]  /*cc70*/  ISETP.LT.U32.AND P1, PT, R15, R36, PT ;  /* 0x000000240f00720c */ /* 0x000fc80003f21070 */
[----:B------:R-:W-:-:S08]  /*cc80*/  ISETP.LT.OR.EX P0, PT, R32, R35, !P0, P1 ;  /* 0x000000232000720c */ /* 0x000fd00004701710 */
.L_x_5985:
[----:B------:R-:W-:Y:S05]  /*cc90*/  BSYNC B0 ;  /* 0x0000000000007941 */ /* 0x000fea0003800000 */
.L_x_5983:
        /* <DEDUP_REMOVED lines=15> */
.L_x_5987:
[----:B------:R-:W-:Y:S02]  /*cd90*/  FSETP.GTU.FTZ.AND P0, PT, |R4|, +INF , PT ;  /* 0x7f8000000400780b */ /* 0x000fe40003f1c200 */
[----:B------:R-:W-:-:S04]  /*cda0*/  ISETP.LT.U32.AND P1, PT, R19, R8, PT ;  /* 0x000000081300720c */ /* 0x000fc80003f21070 */
[----:B------:R-:W-:-:S08]  /*cdb0*/  ISETP.LT.OR.EX P0, PT, R6, R9, !P0, P1 ;  /* 0x000000090600720c */ /* 0x000fd00004701710 */
.L_x_5988:
[----:B------:R-:W-:Y:S05]  /*cdc0*/  BSYNC B0 ;  /* 0x0000000000007941 */ /* 0x000fea0003800000 */
.L_x_5986:
[----:B------:R-:W-:Y:S02]  /*cdd0*/  SEL R12, R19, R8, P0 ;  /* 0x00000008130c7207 */ /* 0x000fe40000000000 */
[----:B------:R-:W-:Y:S02]  /*cde0*/  SEL R13, R6, R9, P0 ;  /* 0x00000009060d7207 */ /* 0x000fe40000000000 */
[----:B------:R-:W-:Y:S01]  /*cdf0*/  FSEL R5, R5, R4, P0 ;  /* 0x0000000405057208 */ /* 0x000fe20000000000 */
[----:B------:R-:W-:Y:S05]  /*ce00*/  BRA `(.L_x_5806) ;  /* 0x0000224000007947 */ /* 0x000fea0003800000 */
.L_x_5839:
        /* <DEDUP_REMOVED lines=50> */
.L_x_6012:
[----:B------:R-:W-:-:S05]  /*d130*/  SHF.R.U32.HI R39, RZ, 0x1, R0 ;  /* 0x00000001ff277819 */ /* 0x000fca0000011600 */
[----:B------:R-:W-:-:S06]  /*d140*/  IMAD.WIDE.U32 R38, R39, 0x4, R18 ;  /* 0x0000000427267825 */ /* 0x000fcc00078e0012 */
[----:B------:R0:W2:Y:S01]  /*d150*/  LDG.E R38, [R38.64] ;  /* 0x0000002426267981 */ /* 0x0000a2000c1e1900 */
        /* <DEDUP_REMOVED lines=10> */
[----:B------:R1:W4:Y:S04]  /*d200*/  LDG.E R22, [R22.64] ;  /* 0x0000002416167981 */ /* 0x000328000c1e1900 */
[----:B0-----:R3:W5:Y:S01]  /*d210*/  LDG.E R39, [R26.64] ;  /* 0x000000241a277981 */ /* 0x001762000c1e1900 */
[----:B------:R-:W-:Y:S01]  /*d220*/  FSETP.GTU.FTZ.AND P1, PT, |R37|, +INF , PT ;  /* 0x7f8000002500780b */ /* 0x000fe20003f3c200 */
[----:B------:R-:W-:-:S12]  /*d230*/  BSSY B1, `(.L_x_5991) ;  /* 0x0000023000017945 */ /* 0x000fd80003800000 */
        /* <DEDUP_REMOVED lines=12> */
[----:B------:R-:W-:Y:S01]  /*d300*/  @P1 ISETP.LT.OR.EX P0, PT, R34, RZ, !P2, P3 ;  /* 0x000000ff2200120c */ /* 0x000fe20005701730 */
[----:B-1----:R-:W-:Y:S01]  /*d310*/  HADD2.F32 R23, -RZ, R26.H0_H0 ;  /* 0x2000001aff177230 */ /* 0x002fe20000004100 */
[----:B------:R-:W-:-:S02]  /*d320*/  FSETP.GTU.FTZ.AND P1, PT, |R32|, +INF , PT ;  /* 0x7f8000002000780b */ /* 0x000fc40003f3c200 */
[----:B------:R-:W-:Y:S02]  /*d330*/  PRMT R25, R38, 0x5410, R24 ;  /* 0x0000541026197816 */ /* 0x000fe40000000018 */
[----:B----4-:R-:W-:Y:S02]  /*d340*/  PRMT R27, R22, 0x7610, R22 ;  /* 0x00007610161b7816 */ /* 0x010fe40000000016 */
[----:B-----5:R-:W-:-:S05]  /*d350*/  PRMT R24, R39, 0x7610, R39 ;  /* 0x0000761027187816 */ /* 0x020fca0000000027 */
        /* <DEDUP_REMOVED lines=13> */
.L_x_5992:
[----:B------:R-:W-:Y:S02]  /*d430*/  FSETP.GTU.FTZ.AND P0, PT, |R23|, +INF , PT ;  /* 0x7f8000001700780b */ /* 0x000fe40003f1c200 */
[----:B------:R-:W-:-:S04]  /*d440*/  ISETP.LT.U32.AND P1, PT, R31, R0, PT ;  /* 0x000000001f00720c */ /* 0x000fc80003f21070 */
[----:B------:R-:W-:-:S08]  /*d450*/  ISETP.LT.OR.EX P0, PT, R33, RZ, !P0, P1 ;  /* 0x000000ff2100720c */ /* 0x000fd00004701710 */
.L_x_5993:
[----:B------:R-:W-:Y:S05]  /*d460*/  BSYNC B1 ;  /* 0x0000000000017941 */ /* 0x000fea0003800000 */
.L_x_5991:
        /* <DEDUP_REMOVED lines=16> */
.L_x_5995:
[----:B------:R-:W-:Y:S02]  /*d570*/  FSETP.GTU.FTZ.AND P0, PT, |R23|, +INF , PT ;  /* 0x7f8000001700780b */ /* 0x000fe40003f1c200 */
[----:B------:R-:W-:-:S04]  /*d580*/  ISETP.LT.U32.AND P1, PT, R28, R36, PT ;  /* 0x000000241c00720c */ /* 0x000fc80003f21070 */
[----:B------:R-:W-:-:S08]  /*d590*/  ISETP.LT.OR.EX P0, PT, R29, RZ, !P0, P1 ;  /* 0x000000ff1d00720c */ /* 0x000fd00004701710 */
.L_x_5996:
[----:B------:R-:W-:Y:S05]  /*d5a0*/  BSYNC B1 ;  /* 0x0000000000017941 */ /* 0x000fea0003800000 */
.L_x_5994:
        /* <DEDUP_REMOVED lines=16> */
.L_x_5998:
[----:B------:R-:W-:Y:S02]  /*d6b0*/  FSETP.GTU.FTZ.AND P0, PT, |R22|, +INF , PT ;  /* 0x7f8000001600780b */ /* 0x000fe40003f1c200 */
[----:B------:R-:W-:-:S04]  /*d6c0*/  ISETP.LT.U32.AND P1, PT, R15, R36, PT ;  /* 0x000000240f00720c */ /* 0x000fc80003f21070 */
[----:B------:R-:W-:-:S08]  /*d6d0*/  ISETP.LT.OR.EX P0, PT, R20, RZ, !P0, P1 ;  /* 0x000000ff1400720c */ /* 0x000fd00004701710 */
.L_x_5999:
[----:B------:R-:W-:Y:S05]  /*d6e0*/  BSYNC B1 ;  /* 0x0000000000017941 */ /* 0x000fea0003800000 */
.L_x_5997:
        /* <DEDUP_REMOVED lines=16> */
.L_x_6001:
[----:B------:R-:W-:Y:S02]  /*d7f0*/  FSETP.GTU.FTZ.AND P0, PT, |R23|, +INF , PT ;  /* 0x7f8000001700780b */ /* 0x000fe40003f1c200 */
[----:B------:R-:W-:-:S04]  /*d800*/  ISETP.LT.U32.AND P1, PT, R10, R43, PT ;  /* 0x0000002b0a00720c */ /* 0x000fc80003f21070 */
[----:B------:R-:W-:-:S08]  /*d810*/  ISETP.LT.OR.EX P0, PT, R11, RZ, !P0, P1 ;  /* 0x000000ff0b00720c */ /* 0x000fd00004701710 */
.L_x_6002:
[----:B------:R-:W-:Y:S05]  /*d820*/  BSYNC B1 ;  /* 0x0000000000017941 */ /* 0x000fea0003800000 */
.L_x_6000:
        /* <DEDUP_REMOVED lines=16> */
.L_x_6004:
[----:B------:R-:W-:Y:S02]  /*d930*/  FSETP.GTU.FTZ.AND P0, PT, |R22|, +INF , PT ;  /* 0x7f8000001600780b */ /* 0x000fe40003f1c200 */
[----:B------:R-:W-:-:S04]  /*d940*/  ISETP.LT.U32.AND P1, PT, R6, R43, PT ;  /* 0x0000002b0600720c */ /* 0x000fc80003f21070 */
[----:B------:R-:W-:-:S08]  /*d950*/  ISETP.LT.OR.EX P0, PT, R7, RZ, !P0, P1 ;  /* 0x000000ff0700720c */ /* 0x000fd00004701710 */
.L_x_6005:
[----:B------:R-:W-:Y:S05]  /*d960*/  BSYNC B1 ;  /* 0x0000000000017941 */ /* 0x000fea0003800000 */
.L_x_6003:
        /* <DEDUP_REMOVED lines=16> */
.L_x_6007:
[----:B------:R-:W-:Y:S02]  /*da70*/  FSETP.GTU.FTZ.AND P0, PT, |R22|, +INF , PT ;  /* 0x7f8000001600780b */ /* 0x000fe40003f1c200 */
[----:B------:R-:W-:-:S04]  /*da80*/  ISETP.LT.U32.AND P1, PT, R4, R41, PT ;  /* 0x000000290400720c */ /* 0x000fc80003f21070 */
[----:B------:R-:W-:-:S08]  /*da90*/  ISETP.LT.OR.EX P0, PT, R5, RZ, !P0, P1 ;  /* 0x000000ff0500720c */ /* 0x000fd00004701710 */
.L_x_6008:
[----:B------:R-:W-:Y:S05]  /*daa0*/  BSYNC B1 ;  /* 0x0000000000017941 */ /* 0x000fea0003800000 */
.L_x_6006:
        /* <DEDUP_REMOVED lines=16> */
.L_x_6010:
[----:B------:R-:W-:Y:S02]  /*dbb0*/  FSETP.GTU.FTZ.AND P0, PT, |R23|, +INF , PT ;  /* 0x7f8000001700780b */ /* 0x000fe40003f1c200 */
[----:B------:R-:W-:-:S04]  /*dbc0*/  ISETP.LT.U32.AND P1, PT, R12, R41, PT ;  /* 0x000000290c00720c */ /* 0x000fc80003f21070 */
[----:B------:R-:W-:-:S08]  /*dbd0*/  ISETP.LT.OR.EX P0, PT, R13, RZ, !P0, P1 ;  /* 0x000000ff0d00720c */ /* 0x000fd00004701710 */
.L_x_6011:
[----:B------:R-:W-:Y:S05]  /*dbe0*/  BSYNC B1 ;  /* 0x0000000000017941 */ /* 0x000fea0003800000 */
.L_x_6009:
        /* <DEDUP_REMOVED lines=8> */
.L_x_5990:
[----:B------:R-:W-:Y:S05]  /*dc70*/  BSYNC B0 ;  /* 0x0000000000007941 */ /* 0x000fea0003800000 */
.L_x_5989:
        /* <DEDUP_REMOVED lines=27> */
[----:B--2---:R-:W-:Y:S02]  /*de30*/  PRMT R27, R22, 0x7610, R22 ;  /* 0x00007610161b7816 */ /* 0x004fe40000000016 */
[----:B---3--:R-:W-:-:S04]  /*de40*/  @!P0 PRMT R24, R18, 0x7610, R24 ;  /* 0x0000761012188816 */ /* 0x008fc80000000018 */
[----:B------:R-:W-:Y:S02]  /*de50*/  @!P0 PRMT R24, R24, 0x7610, R18 ;  /* 0x0000761018188816 */ /* 0x000fe40000000012 */
.L_x_6014:
[----:B------:R-:W-:Y:S05]  /*de60*/  BSYNC B0 ;  /* 0x0000000000007941 */ /* 0x000fea0003800000 */
.L_x_6013:
[----:B------:R-:W-:Y:S01]  /*de70*/  BSSY B0, `(.L_x_6015) ;  /* 0x00000ab000007945 */ /* 0x000fe20003800000 */
        /* <DEDUP_REMOVED lines=14> */
.L_x_6018:
[----:B------:R-:W-:Y:S02]  /*df60*/  FSETP.GTU.FTZ.AND P0, PT, |R22|, +INF , PT ;  /* 0x7f8000001600780b */ /* 0x000fe40003f1c200 */
[----:B------:R-:W-:-:S04]  /*df70*/  ISETP.LT.U32.AND P1, PT, R35, R0, PT ;  /* 0x000000002300720c */ /* 0x000fc80003f21070 */
[----:B------:R-:W-:-:S08]  /*df80*/  ISETP.LT.OR.EX P0, PT, R34, RZ, !P0, P1 ;  /* 0x000000ff2200720c */ /* 0x000fd00004701710 */
.L_x_6019:
[----:B------:R-:W-:Y:S05]  /*df90*/  BSYNC B1 ;  /* 0x0000000000017941 */ /* 0x000fea0003800000 */
.L_x_6017:
        /* <DEDUP_REMOVED lines=16> */
.L_x_6021:
[----:B------:R-:W-:Y:S02]  /*e0a0*/  FSETP.GTU.FTZ.AND P0, PT, |R19|, +INF , PT ;  /* 0x7f8000001300780b */ /* 0x000fe40003f1c200 */
[----:B------:R-:W-:-:S04]  /*e0b0*/  ISETP.LT.U32.AND P1, PT, R31, R0, PT ;  /* 0x000000001f00720c */ /* 0x000fc80003f21070 */
[----:B------:R-:W-:-:S08]  /*e0c0*/  ISETP.LT.OR.EX P0, PT, R33, RZ, !P0, P1 ;  /* 0x000000ff2100720c */ /* 0x000fd00004701710 */
.L_x_6022:
[----:B------:R-:W-:Y:S05]  /*e0d0*/  BSYNC B1 ;  /* 0x0000000000017941 */ /* 0x000fea0003800000 */
.L_x_6020:
        /* <DEDUP_REMOVED lines=19> */
.L_x_6024:
[----:B------:R-:W-:Y:S02]  /*e210*/  FSETP.GTU.FTZ.AND P0, PT, |R25|, +INF , PT ;  /* 0x7f8000001900780b */ /* 0x000fe40003f1c200 */
[----:B------:R-:W-:-:S04]  /*e220*/  ISETP.LT.U32.AND P1, PT, R28, R18, PT ;  /* 0x000000121c00720c */ /* 0x000fc80003f21070 */
[----:B------:R-:W-:-:S08]  /*e230*/  ISETP.LT.OR.EX P0, PT, R29, RZ, !P0, P1 ;  /* 0x000000ff1d00720c */ /* 0x000fd00004701710 */
.L_x_6025:
[----:B------:R-:W-:Y:S05]  /*e240*/  BSYNC B1 ;  /* 0x0000000000017941 */ /* 0x000fea0003800000 */
.L_x_6023:
        /* <DEDUP_REMOVED lines=16> */
.L_x_6027:
[----:B------:R-:W-:Y:S02]  /*e350*/  FSETP.GTU.FTZ.AND P0, PT, |R26|, +INF , PT ;  /* 0x7f8000001a00780b */ /* 0x000fe40003f1c200 */
[----:B------:R-:W-:-:S04]  /*e360*/  ISETP.LT.U32.AND P1, PT, R15, R18, PT ;  /* 0x000000120f00720c */ /* 0x000fc80003f21070 */
[----:B------:R-:W-:-:S08]  /*e370*/  ISETP.LT.OR.EX P0, PT, R20, RZ, !P0, P1 ;  /* 0x000000ff1400720c */ /* 0x000fd00004701710 */
.L_x_6028:
[----:B------:R-:W-:Y:S05]  /*e380*/  BSYNC B1 ;  /* 0x0000000000017941 */ /* 0x000fea0003800000 */
.L_x_6026:
        /* <DEDUP_REMOVED lines=19> */
.L_x_6030:
[----:B------:R-:W-:Y:S02]  /*e4c0*/  FSETP.GTU.FTZ.AND P0, PT, |R23|, +INF , PT ;  /* 0x7f8000001700780b */ /* 0x000fe40003f1c200 */
[----:B------:R-:W-:-:S04]  /*e4d0*/  ISETP.LT.U32.AND P1, PT, R10, R19, PT ;  /* 0x000000130a00720c */ /* 0x000fc80003f21070 */
[----:B------:R-:W-:-:S08]  /*e4e0*/  ISETP.LT.OR.EX P0, PT, R11, RZ, !P0, P1 ;  /* 0x000000ff0b00720c */ /* 0x000fd00004701710 */
.L_x_6031:
[----:B------:R-:W-:Y:S05]  /*e4f0*/  BSYNC B1 ;  /* 0x0000000000017941 */ /* 0x000fea0003800000 */
.L_x_6029:
        /* <DEDUP_REMOVED lines=16> */
.L_x_6033:
[----:B------:R-:W-:Y:S02]  /*e600*/  FSETP.GTU.FTZ.AND P0, PT, |R18|, +INF , PT ;  /* 0x7f8000001200780b */ /* 0x000fe40003f1c200 */
[----:B------:R-:W-:-:S04]  /*e610*/  ISETP.LT.U32.AND P1, PT, R6, R19, PT ;  /* 0x000000130600720c */ /* 0x000fc80003f21070 */
[----:B------:R-:W-:-:S08]  /*e620*/  ISETP.LT.OR.EX P0, PT, R7, RZ, !P0, P1 ;  /* 0x000000ff0700720c */ /* 0x000fd00004701710 */
.L_x_6034:
[----:B------:R-:W-:Y:S05]  /*e630*/  BSYNC B1 ;  /* 0x0000000000017941 */ /* 0x000fea0003800000 */
.L_x_6032:
        /* <DEDUP_REMOVED lines=19> */
.L_x_6036:
[----:B------:R-:W-:Y:S02]  /*e770*/  FSETP.GTU.FTZ.AND P0, PT, |R18|, +INF , PT ;  /* 0x7f8000001200780b */ /* 0x000fe40003f1c200 */
[----:B------:R-:W-:-:S04]  /*e780*/  ISETP.LT.U32.AND P1, PT, R4, R23, PT ;  /* 0x000000170400720c */ /* 0x000fc80003f21070 */
[----:B------:R-:W-:-:S08]  /*e790*/  ISETP.LT.OR.EX P0, PT, R5, RZ, !P0, P1 ;  /* 0x000000ff0500720c */ /* 0x000fd00004701710 */
.L_x_6037:
[----:B------:R-:W-:Y:S05]  /*e7a0*/  BSYNC B1 ;  /* 0x0000000000017941 */ /* 0x000fea0003800000 */
.L_x_6035:
        /* <DEDUP_REMOVED lines=16> */
.L_x_6039:
[----:B------:R-:W-:Y:S02]  /*e8b0*/  FSETP.GTU.FTZ.AND P0, PT, |R19|, +INF , PT ;  /* 0x7f8000001300780b */ /* 0x000fe40003f1c200 */
[----:B------:R-:W-:-:S04]  /*e8c0*/  ISETP.LT.U32.AND P1, PT, R12, R23, PT ;  /* 0x000000170c00720c */ /* 0x000fc80003f21070 */
[----:B------:R-:W-:-:S08]  /*e8d0*/  ISETP.LT.OR.EX P0, PT, R13, RZ, !P0, P1 ;  /* 0x000000ff0d00720c */ /* 0x000fd00004701710 */
.L_x_6040:
[----:B------:R-:W-:Y:S05]  /*e8e0*/  BSYNC B1 ;  /* 0x0000000000017941 */ /* 0x000fea0003800000 */
.L_x_6038:
[----:B------:R-:W-:Y:S02]  /*e8f0*/  FSEL R8, R8, R19, P0 ;  /* 0x0000001308087208 */ /* 0x000fe40000000000 */
[----:B------:R-:W-:Y:S02]  /*e900*/  SEL R12, R12, R23, P0 ;  /* 0x000000170c0c7207 */ /* 0x000fe40000000000 */
[----:B------:R-:W-:Y:S02]  /*e910*/  SEL R13, R13, RZ, P0 ;  /* 0x000000ff0d0d7207 */ /* 0x000fe40000000000 */
.L_x_6016:
[----:B------:R-:W-:Y:S05]  /*e920*/  BSYNC B0 ;  /* 0x0000000000007941 */ /* 0x000fea0003800000 */
.L_x_6015:
        /* <DEDUP_REMOVED lines=12> */
.L_x_6042:
[----:B------:R-:W-:Y:S02]  /*e9f0*/  FSETP.GTU.FTZ.AND P0, PT, |R30|, +INF , PT ;  /* 0x7f8000001e00780b */ /* 0x000fe40003f1c200 */
[----:B------:R-:W-:-:S04]  /*ea00*/  ISETP.LT.U32.AND P1, PT, R35, R28, PT ;  /* 0x0000001c2300720c */ /* 0x000fc80003f21070 */
[----:B------:R-:W-:-:S08]  /*ea10*/  ISETP.LT.OR.EX P0, PT, R34, R29, !P0, P1 ;  /* 0x0000001d2200720c */ /* 0x000fd00004701710 */
.L_x_6043:
[----:B------:R-:W-:Y:S05]  /*ea20*/  BSYNC B0 ;  /* 0x0000000000007941 */ /* 0x000fea0003800000 */
.L_x_6041:
        /* <DEDUP_REMOVED lines=15> */
.L_x_6045:
[----:B------:R-:W-:Y:S02]  /*eb20*/  FSETP.GTU.FTZ.AND P0, PT, |R21|, +INF , PT ;  /* 0x7f8000001500780b */ /* 0x000fe40003f1c200 */
[----:B------:R-:W-:-:S04]  /*eb30*/  ISETP.LT.U32.AND P1, PT, R31, R15, PT ;  /* 0x0000000f1f00720c */ /* 0x000fc80003f21070 */
[----:B------:R-:W-:-:S08]  /*eb40*/  ISETP.LT.OR.EX P0, PT, R33, R20, !P0, P1 ;  /* 0x000000142100720c */ /* 0x000fd00004701710 */
.L_x_6046:
[----:B------:R-:W-:Y:S05]  /*eb50*/  BSYNC B0 ;  /* 0x0000000000007941 */ /* 0x000fea0003800000 */
.L_x_6044:
        /* <DEDUP_REMOVED lines=15> */
.L_x_6048:
[----:B------:R-:W-:Y:S02]  /*ec50*/  FSETP.GTU.FTZ.AND P0, PT, |R14|, +INF , PT ;  /* 0x7f8000000e00780b */ /* 0x000fe40003f1c200 */
[----:B------:R-:W-:-:S04]  /*ec60*/  ISETP.LT.U32.AND P1, PT, R35, R10, PT ;  /* 0x0000000a2300720c */ /* 0x000fc80003f21070 */
[----:B------:R-:W-:-:S08]  /*ec70*/  ISETP.LT.OR.EX P0, PT, R34, R11, !P0, P1 ;  /* 0x0000000b2200720c */ /* 0x000fd00004701710 */
.L_x_6049:
[----:B------:R-:W-:Y:S05]  /*ec80*/  BSYNC B0 ;  /* 0x0000000000007941 */ /* 0x000fea0003800000 */
.L_x_6047:
        /* <DEDUP_REMOVED lines=15> */
.L_x_6051:
[----:B------:R-:W-:Y:S02]  /*ed80*/  FSETP.GTU.FTZ.AND P0, PT, |R9|, +INF , PT ;  /* 0x7f8000000900780b */ /* 0x000fe40003f1c200 */
[----:B------:R-:W-:-:S04]  /*ed90*/  ISETP.LT.U32.AND P1, PT, R15, R6, PT ;  /* 0x000000060f00720c */ /* 0x000fc80003f21070 */
[----:B------:R-:W-:-:S08]  /*eda0*/  ISETP.LT.OR.EX P0, PT, R20, R7, !P0, P1 ;  /* 0x000000071400720c */ /* 0x000fd00004701710 */
.L_x_6052:
[----:B------:R-:W-:Y:S05]  /*edb0*/  BSYNC B0 ;  /* 0x0000000000007941 */ /* 0x000fea0003800000 */
.L_x_6050:
        /* <DEDUP_REMOVED lines=15> */
.L_x_6054:
[----:B------:R-:W-:Y:S02]  /*eeb0*/  FSETP.GTU.FTZ.AND P0, PT, |R3|, +INF , PT ;  /* 0x7f8000000300780b */ /* 0x000fe40003f1c200 */
[----:B------:R-:W-:-:S04]  /*eec0*/  ISETP.LT.U32.AND P1, PT, R35, R4, PT ;  /* 0x000000042300720c */ /* 0x000fc80003f21070 */
[----:B------:R-:W-:-:S08]  /*eed0*/  ISETP.LT.OR.EX P0, PT, R34, R5, !P0, P1 ;  /* 0x000000052200720c */ /* 0x000fd00004701710 */
.L_x_6055:
[----:B------:R-:W-:Y:S05]  /*eee0*/  BSYNC B0 ;  /* 0x0000000000007941 */ /* 0x000fea0003800000 */
.L_x_6053:
        /* <DEDUP_REMOVED lines=15> */
.L_x_6057:
[----:B------:R-:W-:Y:S02]  /*efe0*/  FSETP.GTU.FTZ.AND P0, PT, |R8|, +INF , PT ;  /* 0x7f8000000800780b */ /* 0x000fe40003f1c200 */
[----:B------:R-:W-:-:S04]  /*eff0*/  ISETP.LT.U32.AND P1, PT, R15, R12, PT ;  /* 0x0000000c0f00720c */ /* 0x000fc80003f21070 */
[----:B------:R-:W-:-:S08]  /*f000*/  ISETP.LT.OR.EX P0, PT, R20, R13, !P0, P1 ;  /* 0x0000000d1400720c */ /* 0x000fd00004701710 */
.L_x_6058:
[----:B------:R-:W-:Y:S05]  /*f010*/  BSYNC B0 ;  /* 0x0000000000007941 */ /* 0x000fea0003800000 */
.L_x_6056:
[----:B------:R-:W-:Y:S02]  /*f020*/  SEL R12, R15, R12, P0 ;  /* 0x0000000c0f0c7207 */ /* 0x000fe40000000000 */
[----:B------:R-:W-:Y:S02]  /*f030*/  SEL R13, R20, R13, P0 ;  /* 0x0000000d140d7207 */ /* 0x000fe40000000000 */
[----:B------:R-:W-:Y:S02]  /*f040*/  FSEL R5, R9, R8, P0 ;  /* 0x0000000809057208 */ /* 0x000fe40000000000 */
.L_x_5806:
[----:B------:R-:W-:Y:S05]  /*f050*/  BSYNC B6 ;  /* 0x0000000000067941 */ /* 0x000fea0003800000 */
.L_x_5805:
        /* <DEDUP_REMOVED lines=15> */
.L_x_6068:
        /* <DEDUP_REMOVED lines=25> */
.L_x_6063:
[----:B-1----:R-:W-:Y:S02]  /*f2e0*/  FSETP.GTU.FTZ.AND P0, PT, |R10|, +INF , PT ;  /* 0x7f8000000a00780b */ /* 0x002fe40003f1c200 */
[----:B---3--:R-:W-:-:S04]  /*f2f0*/  ISETP.LT.U32.AND P1, PT, R36, R6, PT ;  /* 0x000000062400720c */ /* 0x008fc80003f21070 */
[----:B------:R-:W-:-:S08]  /*f300*/  ISETP.LT.OR.EX P0, PT, R35, R7, !P0, P1 ;  /* 0x000000072300720c */ /* 0x000fd00004701710 */
.L_x_6064:
[----:B------:R-:W-:Y:S05]  /*f310*/  BSYNC B1 ;  /* 0x0000000000017941 */ /* 0x000fea0003800000 */
.L_x_6062:
        /* <DEDUP_REMOVED lines=15> */
.L_x_6066:
[----:B--2---:R-:W-:Y:S02]  /*f410*/  FSETP.GTU.FTZ.AND P0, PT, |R14|, +INF , PT ;  /* 0x7f8000000e00780b */ /* 0x004fe40003f1c200 */
[----:B----4-:R-:W-:-:S04]  /*f420*/  ISETP.LT.U32.AND P1, PT, R12, R8, PT ;  /* 0x000000080c00720c */ /* 0x010fc80003f21070 */
[----:B------:R-:W-:-:S08]  /*f430*/  ISETP.LT.OR.EX P0, PT, R13, R9, !P0, P1 ;  /* 0x000000090d00720c */ /* 0x000fd00004701710 */
.L_x_6067:
[----:B------:R-:W-:Y:S05]  /*f440*/  BSYNC B1 ;  /* 0x0000000000017941 */ /* 0x000fea0003800000 */
.L_x_6065:
        /* <DEDUP_REMOVED lines=8> */
.L_x_6061:
[----:B------:R-:W-:Y:S05]  /*f4d0*/  BSYNC B0 ;  /* 0x0000000000007941 */ /* 0x000fea0003800000 */
.L_x_6060:
[----:B------:R-:W-:Y:S02]  /*f4e0*/  ISETP.GT.AND P0, PT, R4, 0x1, PT ;  /* 0x000000010400780c */ /* 0x000fe40003f04270 */
[----:B------:R-:W-:-:S11]  /*f4f0*/  SHF.R.S32.HI R4, RZ, 0x1, R4 ;  /* 0x00000001ff047819 */ /* 0x000fd60000011404 */
[----:B------:R-:W-:Y:S05]  /*f500*/  @P0 BRA `(.L_x_6068) ;  /* 0xfffffc4000000947 */ /* 0x000fea000383ffff */
.L_x_6059:
        /* <DEDUP_REMOVED lines=19> */
.L_x_6079:
        /* <DEDUP_REMOVED lines=24> */
.L_x_6074:
[----:B-1----:R-:W-:Y:S02]  /*f7c0*/  FSETP.GTU.FTZ.AND P0, PT, |R4|, +INF , PT ;  /* 0x7f8000000400780b */ /* 0x002fe40003f1c200 */
[----:B---3--:R-:W-:-:S04]  /*f7d0*/  ISETP.LT.U32.AND P1, PT, R36, R6, PT ;  /* 0x000000062400720c */ /* 0x008fc80003f21070 */
[----:B------:R-:W-:-:S08]  /*f7e0*/  ISETP.LT.OR.EX P0, PT, R35, R7, !P0, P1 ;  /* 0x000000072300720c */ /* 0x000fd00004701710 */
.L_x_6075:
[----:B------:R-:W-:Y:S05]  /*f7f0*/  BSYNC B1 ;  /* 0x0000000000017941 */ /* 0x000fea0003800000 */
.L_x_6073:
        /* <DEDUP_REMOVED lines=15> */
.L_x_6077:
[----:B--2---:R-:W-:Y:S02]  /*f8f0*/  FSETP.GTU.FTZ.AND P0, PT, |R10|, +INF , PT ;  /* 0x7f8000000a00780b */ /* 0x004fe40003f1c200 */
[----:B----4-:R-:W-:-:S04]  /*f900*/  ISETP.LT.U32.AND P1, PT, R12, R8, PT ;  /* 0x000000080c00720c */ /* 0x010fc80003f21070 */
[----:B------:R-:W-:-:S08]  /*f910*/  ISETP.LT.OR.EX P0, PT, R13, R9, !P0, P1 ;  /* 0x000000090d00720c */ /* 0x000fd00004701710 */
.L_x_6078:
[----:B------:R-:W-:Y:S05]  /*f920*/  BSYNC B1 ;  /* 0x0000000000017941 */ /* 0x000fea0003800000 */
.L_x_6076:
        /* <DEDUP_REMOVED lines=8> */
.L_x_6072:
[----:B------:R-:W-:Y:S05]  /*f9b0*/  BSYNC B0 ;  /* 0x0000000000007941 */ /* 0x000fea0003800000 */
.L_x_6071:
[----:B------:R-:W-:-:S04]  /*f9c0*/  SHF.R.S32.HI R3, RZ, 0x1, R3 ;  /* 0x00000001ff037819 */ /* 0x000fc80000011403 */
[----:B------:R-:W-:-:S13]  /*f9d0*/  ISETP.GE.AND P0, PT, R3, 0x20, PT ;  /* 0x000000200300780c */ /* 0x000fda0003f06270 */
[----:B------:R-:W-:Y:S05]  /*f9e0*/  @P0 BRA `(.L_x_6079) ;  /* 0xfffffc5000000947 */ /* 0x000fea000383ffff */
[----:B0-----:R-:W-:-:S05]  /*f9f0*/  IMAD.MOV.U32 R0, RZ, RZ, 0x20 ;  /* 0x00000020ff007424 */ /* 0x001fca00078e00ff */
.L_x_6070:
[----:B------:R-:W-:Y:S01]  /*fa00*/  ISETP.GE.AND P0, PT, R0, 0x2, PT ;  /* 0x000000020000780c */ /* 0x000fe20003f06270 */
[----:B------:R-:W-:Y:S01]  /*fa10*/  WARPSYNC 0xffffffff ;  /* 0xffffffff00007948 */ /* 0x000fe20003800000 */
[----:B------:R-:W-:Y:S11]  /*fa20*/  BAR.SYNC.DEFER_BLOCKING 0x0 ;  /* 0x0000000000007b1d */ /* 0x000ff60000010000 */
[----:B------:R-:W-:Y:S05]  /*fa30*/  @!P0 BRA `(.L_x_6069) ;  /* 0x0000030000008947 */ /* 0x000fea0003800000 */
[----:B0-----:R-:W-:-:S04]  /*fa40*/  IMAD.MOV.U32 R4, RZ, RZ, 0x1 ;  /* 0x00000001ff047424 */ /* 0x001fc800078e00ff */
.L_x_6086:
        /* <DEDUP_REMOVED lines=15> */
.L_x_6081:
[----:B--2---:R-:W-:Y:S02]  /*fb40*/  FSETP.GTU.FTZ.AND P0, PT, |R6|, +INF , PT ;  /* 0x7f8000000600780b */ /* 0x004fe40003f1c200 */
[----:B----4-:R-:W-:-:S04]  /*fb50*/  ISETP.LT.U32.AND P1, PT, R36, R7, PT ;  /* 0x000000072400720c */ /* 0x010fc80003f21070 */
[----:B---3--:R-:W-:-:S08]  /*fb60*/  ISETP.LT.OR.EX P0, PT, R35, R8, !P0, P1 ;  /* 0x000000082300720c */ /* 0x008fd00004701710 */
.L_x_6082:
[----:B------:R-:W-:Y:S05]  /*fb70*/  BSYNC B0 ;  /* 0x0000000000007941 */ /* 0x000fea0003800000 */
.L_x_6080:
        /* <DEDUP_REMOVED lines=18> */
.L_x_6084:
[----:B---3--:R-:W-:Y:S02]  /*fca0*/  FSETP.GTU.FTZ.AND P0, PT, |R10|, +INF , PT ;  /* 0x7f8000000a00780b */ /* 0x008fe40003f1c200 */
[----:B-1----:R-:W-:-:S04]  /*fcb0*/  ISETP.LT.U32.AND P1, PT, R12, R9, PT ;  /* 0x000000090c00720c */ /* 0x002fc80003f21070 */
[----:B0-----:R-:W-:-:S08]  /*fcc0*/  ISETP.LT.OR.EX P0, PT, R13, R14, !P0, P1 ;  /* 0x0000000e0d00720c */ /* 0x001fd00004701710 */
.L_x_6085:
[----:B------:R-:W-:Y:S05]  /*fcd0*/  BSYNC B0 ;  /* 0x0000000000007941 */ /* 0x000fea0003800000 */
.L_x_6083:
[----:B--2---:R-:W-:Y:S01]  /*fce0*/  IMAD.SHL.U32 R4, R4, 0x2, RZ ;  /* 0x0000000204047824 */ /* 0x004fe200078e00ff */
[----:B------:R-:W-:Y:S02]  /*fcf0*/  FSEL R5, R5, R10, P0 ;  /* 0x0000000a05057208 */ /* 0x000fe40000000000 */
[----:B------:R-:W-:Y:S02]  /*fd00*/  SEL R12, R12, R9, P0 ;  /* 0x000000090c0c7207 */ /* 0x000fe40000000000 */
[----:B------:R-:W-:Y:S02]  /*fd10*/  ISETP.GE.AND P1, PT, R4, R0, PT ;  /* 0x000000000400720c */ /* 0x000fe40003f26270 */
[----:B------:R-:W-:-:S11]  /*fd20*/  SEL R13, R13, R14, P0 ;  /* 0x0000000e0d0d7207 */ /* 0x000fd60000000000 */
[----:B------:R-:W-:Y:S05]  /*fd30*/  @!P1 BRA `(.L_x_6086) ;  /* 0xfffffd1000009947 */ /* 0x000fea000383ffff */
.L_x_6069:
        /* <DEDUP_REMOVED lines=207> */
.L_x_6087:
        /* <DEDUP_REMOVED lines=204> */
.L_x_6088:
        /* <DEDUP_REMOVED lines=10> */
.L_x_6094:
        /* <DEDUP_REMOVED lines=8> */
[----:B------:R-:W-:Y:S05]  /*11810*/  CALL.REL.NOINC `($__internal_51_$__cuda_sm20_rem_u64) ;  /* 0x00005a4000007944 */ /* 0x000fea0003c00000 */
[----:B------:R-:W-:Y:S02]  /*11820*/  IMAD.MOV.U32 R10, RZ, RZ, R2 ;  /* 0x000000ffff0a7224 */ /* 0x000fe400078e0002 */
[----:B------:R-:W-:Y:S01]  /*11830*/  IMAD.MOV.U32 R11, RZ, RZ, R3 ;  /* 0x000000ffff0b7224 */ /* 0x000fe200078e0003 */
[----:B------:R-:W-:Y:S05]  /*11840*/  BRA `(.L_x_6093) ;  /* 0x0000013000007947 */ /* 0x000fea0003800000 */
.L_x_6092:
        /* <DEDUP_REMOVED lines=19> */
.L_x_6093:
[----:B------:R-:W-:Y:S05]  /*11980*/  BSYNC B1 ;  /* 0x0000000000017941 */ /* 0x000fea0003800000 */
.L_x_6091:
[----:B------:R-:W-:Y:S01]  /*11990*/  ISETP.NE.U32.AND P0, PT, R10, RZ, PT ;  /* 0x000000ff0a00720c */ /* 0x000fe20003f05070 */
[----:B------:R-:W-:Y:S02]  /*119a0*/  IMAD.MOV.U32 R8, RZ, RZ, R4 ;  /* 0x000000ffff087224 */ /* 0x000fe400078e0004 */
[----:B------:R-:W-:Y:S01]  /*119b0*/  IMAD.MOV.U32 R14, RZ, RZ, R9 ;  /* 0x000000ffff0e7224 */ /* 0x000fe200078e0009 */
[----:B------:R-:W-:-:S13]  /*119c0*/  ISETP.NE.AND.EX P0, PT, R11, RZ, PT, P0 ;  /* 0x000000ff0b00720c */ /* 0x000fda0003f05300 */
[----:B------:R-:W-:Y:S05]  /*119d0*/  @P0 BRA `(.L_x_6094) ;  /* 0xfffffdb000000947 */ /* 0x000fea000383ffff */
[----:B------:R-:W-:Y:S05]  /*119e0*/  BSYNC B0 ;  /* 0x0000000000007941 */ /* 0x000fea0003800000 */
.L_x_6090:
[----:B------:R-:W-:Y:S01]  /*119f0*/  ISETP.NE.U32.AND P2, PT, R9, RZ, PT ;  /* 0x000000ff0900720c */ /* 0x000fe20003f45070 */
[----:B------:R-:W-:-:S12]  /*11a00*/  BSSY B0, `(.L_x_6095) ;  /* 0x000001c000007945 */ /* 0x000fd80003800000 */
[----:B------:R-:W-:Y:S05]  /*11a10*/  @!P2 BRA `(.L_x_6096) ;  /* 0x000000700000a947 */ /* 0x000fea0003800000 */
[----:B------:R-:W-:Y:S01]  /*11a20*/  IMAD.MOV.U32 R6, RZ, RZ, 0x10 ;  /* 0x00000010ff067424 */ /* 0x000fe200078e00ff */
[----:B------:R-:W-:Y:S01]  /*11a30*/  MOV R8, 0x11a60 ;  /* 0x00011a6000087802 */ /* 0x000fe20000000f00 */
[----:B------:R-:W-:Y:S02]  /*11a40*/  IMAD.MOV.U32 R14, RZ, RZ, RZ ;  /* 0x000000ffff0e7224 */ /* 0x000fe400078e00ff */
[----:B------:R-:W-:Y:S05]  /*11a50*/  CALL.REL.NOINC `($__internal_50_$__cuda_sm20_div_u64) ;  /* 0x000053a000007944 */ /* 0x000fea0003c00000 */
[----:B------:R-:W-:Y:S02]  /*11a60*/  IMAD.MOV.U32 R2, RZ, RZ, R6 ;  /* 0x000000ffff027224 */ /* 0x000fe400078e0006 */
[----:B------:R-:W-:Y:S01]  /*11a70*/  IMAD.MOV.U32 R3, RZ, RZ, R15 ;  /* 0x000000ffff037224 */ /* 0x000fe200078e000f */
[----:B------:R-:W-:Y:S05]  /*11a80*/  BRA `(.L_x_6097) ;  /* 0x0000013000007947 */ /* 0x000fea0003800000 */
.L_x_6096:
        /* <DEDUP_REMOVED lines=19> */
.L_x_6097:
[----:B------:R-:W-:Y:S05]  /*11bc0*/  BSYNC B0 ;  /* 0x0000000000007941 */ /* 0x000fea0003800000 */
.L_x_6095:
[----:B------:R-:W-:Y:S01]  /*11bd0*/  BSSY B0, `(.L_x_6098) ;  /* 0x000001c000007945 */ /* 0x000fe20003800000 */
        /* <DEDUP_REMOVED lines=8> */
.L_x_6099:
        /* <DEDUP_REMOVED lines=19> */
.L_x_6100:
[----:B------:R-:W-:Y:S05]  /*11d90*/  BSYNC B0 ;  /* 0x0000000000007941 */ /* 0x000fea0003800000 */
.L_x_6098:
        /* <DEDUP_REMOVED lines=9> */
[----:B------:R-:W-:Y:S05]  /*11e30*/  CALL.REL.NOINC `($__internal_50_$__cuda_sm20_div_u64) ;  /* 0x00004fc000007944 */ /* 0x000fea0003c00000 */
[----:B------:R-:W-:Y:S02]  /*11e40*/  IMAD.MOV.U32 R2, RZ, RZ, R6 ;  /* 0x000000ffff027224 */ /* 0x000fe400078e0006 */
[----:B------:R-:W-:Y:S01]  /*11e50*/  IMAD.MOV.U32 R3, RZ, RZ, R15 ;  /* 0x000000ffff037224 */ /* 0x000fe200078e000f */
[----:B------:R-:W-:Y:S05]  /*11e60*/  BRA `(.L_x_6103) ;  /* 0x0000014000007947 */ /* 0x000fea0003800000 */
.L_x_6102:
        /* <DEDUP_REMOVED lines=20> */
.L_x_6103:
[----:B------:R-:W-:Y:S05]  /*11fb0*/  BSYNC B0 ;  /* 0x0000000000007941 */ /* 0x000fea0003800000 */
.L_x_6101:
[----:B------:R-:W-:-:S04]  /*11fc0*/  IADD3 R2, P0, R2, c[0x0][0x560], RZ ;  /* 0x0001580002027a10 */ /* 0x000fc80007f1e0ff */
[----:B------:R-:W-:-:S05]  /*11fd0*/  IADD3.X R3, R3, c[0x0][0x564], RZ, P0, !PT ;  /* 0x0001590003037a10 */ /* 0x000fca00007fe4ff */
[----:B------:R-:W-:Y:S02]  /*11fe0*/  IMAD.MOV.U32 R4, RZ, RZ, R3 ;  /* 0x000000ffff047224 */ /* 0x000fe400078e0003 */
.L_x_6089:
        /* <DEDUP_REMOVED lines=208> */
.L_x_6105:
        /* <DEDUP_REMOVED lines=200> */
.L_x_6106:
        /* <DEDUP_REMOVED lines=11> */
.L_x_6108:
[----:B------:R-:W-:Y:S05]  /*13a20*/  BSYNC B0 ;  /* 0x0000000000007941 */ /* 0x000fea0003800000 */
.L_x_6107:
        /* <DEDUP_REMOVED lines=16> */
.L_x_6110:
[----:B------:R-:W-:Y:S05]  /*13b30*/  BSYNC B0 ;  /* 0x0000000000007941 */ /* 0x000fea0003800000 */
.L_x_6109:
        /* <DEDUP_REMOVED lines=31> */
.L_x_6112:
[----:B------:R-:W-:Y:S05]  /*13d30*/  BSYNC B0 ;  /* 0x0000000000007941 */ /* 0x000fea0003800000 */
.L_x_6111:
        /* <DEDUP_REMOVED lines=27> */
.L_x_6120:
        /* <DEDUP_REMOVED lines=37> */
.L_x_6118:
[----:B0----5:R-:W-:Y:S02]  /*14140*/  FSETP.GTU.FTZ.AND P0, PT, |R24|, +INF , PT ;  /* 0x7f8000001800780b */ /* 0x021fe40003f1c200 */
[----:B------:R-:W-:-:S04]  /*14150*/  ISETP.LT.U32.AND P2, PT, R8, R14, PT ;  /* 0x0000000e0800720c */ /* 0x000fc80003f41070 */
[----:B------:R-:W-:-:S08]  /*14160*/  ISETP.LT.OR.EX P0, PT, R13, R15, !P0, P2 ;  /* 0x0000000f0d00720c */ /* 0x000fd00004701720 */
.L_x_6119:
[----:B------:R-:W-:Y:S05]  /*14170*/  BSYNC B2 ;  /* 0x0000000000027941 */ /* 0x000fea0003800000 */
.L_x_6117:
[----:B------:R-:W-:Y:S02]  /*14180*/  SEL R8, R8, R14, P0 ;  /* 0x0000000e08087207 */ /* 0x000fe40000000000 */
[----:B------:R-:W-:Y:S02]  /*14190*/  SEL R13, R13, R15, P0 ;  /* 0x0000000f0d0d7207 */ /* 0x000fe40000000000 */
[----:B------:R-:W-:Y:S01]  /*141a0*/  FSEL R5, R5, R24, P0 ;  /* 0x0000001805057208 */ /* 0x000fe20000000000 */
[----:B------:R-:W-:Y:S05]  /*141b0*/  @!P3 BRA `(.L_x_6120) ;  /* 0xfffffd300000b947 */ /* 0x000fea000383ffff */
.L_x_6116:
[----:B------:R-:W-:Y:S05]  /*141c0*/  BSYNC B1 ;  /* 0x0000000000017941 */ /* 0x000fea0003800000 */
.L_x_6115:
[----:B------:R-:W-:Y:S05]  /*141d0*/  BRA `(.L_x_6121) ;  /* 0x0000036000007947 */ /* 0x000fea0003800000 */
.L_x_6114:
        /* <DEDUP_REMOVED lines=9> */
.L_x_6125:
        /* <DEDUP_REMOVED lines=37> */
.L_x_6123:
[----:B0----5:R-:W-:Y:S02]  /*144c0*/  FSETP.GTU.FTZ.AND P0, PT, |R24|, +INF , PT ;  /* 0x7f8000001800780b */ /* 0x021fe40003f1c200 */
[----:B------:R-:W-:-:S04]  /*144d0*/  ISETP.LT.U32.AND P2, PT, R8, R14, PT ;  /* 0x0000000e0800720c */ /* 0x000fc80003f41070 */
[----:B------:R-:W-:-:S08]  /*144e0*/  ISETP.LT.OR.EX P0, PT, R13, R15, !P0, P2 ;  /* 0x0000000f0d00720c */ /* 0x000fd00004701720 */
.L_x_6124:
[----:B------:R-:W-:Y:S05]  /*144f0*/  BSYNC B1 ;  /* 0x0000000000017941 */ /* 0x000fea0003800000 */
.L_x_6122:
[----:B------:R-:W-:Y:S02]  /*14500*/  SEL R8, R8, R14, P0 ;  /* 0x0000000e08087207 */ /* 0x000fe40000000000 */
[----:B------:R-:W-:Y:S02]  /*14510*/  SEL R13, R13, R15, P0 ;  /* 0x0000000f0d0d7207 */ /* 0x000fe40000000000 */
[----:B------:R-:W-:Y:S01]  /*14520*/  FSEL R5, R5, R24, P0 ;  /* 0x0000001805057208 */ /* 0x000fe20000000000 */
[----:B------:R-:W-:Y:S05]  /*14530*/  @!P3 BRA `(.L_x_6125) ;  /* 0xfffffd300000b947 */ /* 0x000fea000383ffff */
.L_x_6121:
[----:B------:R-:W-:Y:S05]  /*14540*/  BSYNC B0 ;  /* 0x0000000000007941 */ /* 0x000fea0003800000 */
.L_x_6113:
        /* <DEDUP_REMOVED lines=14> */
.L_x_6135:
        /* <DEDUP_REMOVED lines=24> */
.L_x_6130:
[----:B-1----:R-:W-:Y:S02]  /*147b0*/  FSETP.GTU.FTZ.AND P0, PT, |R12|, +INF , PT ;  /* 0x7f8000000c00780b */ /* 0x002fe40003f1c200 */
[----:B---3--:R-:W-:-:S04]  /*147c0*/  ISETP.LT.U32.AND P2, PT, R6, R18, PT ;  /* 0x000000120600720c */ /* 0x008fc80003f41070 */
[----:B------:R-:W-:-:S08]  /*147d0*/  ISETP.LT.OR.EX P0, PT, R11, R19, !P0, P2 ;  /* 0x000000130b00720c */ /* 0x000fd00004701720 */
.L_x_6131:
[----:B------:R-:W-:Y:S05]  /*147e0*/  BSYNC B1 ;  /* 0x0000000000017941 */ /* 0x000fea0003800000 */
.L_x_6129:
        /* <DEDUP_REMOVED lines=15> */
.L_x_6133:
[----:B--2---:R-:W-:Y:S02]  /*148e0*/  FSETP.GTU.FTZ.AND P0, PT, |R24|, +INF , PT ;  /* 0x7f8000001800780b */ /* 0x004fe40003f1c200 */
[----:B----4-:R-:W-:-:S04]  /*148f0*/  ISETP.LT.U32.AND P2, PT, R8, R14, PT ;  /* 0x0000000e0800720c */ /* 0x010fc80003f41070 */
[----:B------:R-:W-:-:S08]  /*14900*/  ISETP.LT.OR.EX P0, PT, R13, R15, !P0, P2 ;  /* 0x0000000f0d00720c */ /* 0x000fd00004701720 */
.L_x_6134:
[----:B------:R-:W-:Y:S05]  /*14910*/  BSYNC B1 ;  /* 0x0000000000017941 */ /* 0x000fea0003800000 */
.L_x_6132:
        /* <DEDUP_REMOVED lines=9> */
.L_x_6128:
[----:B------:R-:W-:Y:S05]  /*149b0*/  BSYNC B0 ;  /* 0x0000000000007941 */ /* 0x000fea0003800000 */
.L_x_6127:
[----:B------:R-:W-:Y:S02]  /*149c0*/  ISETP.GT.AND P0, PT, R20, 0x1, PT ;  /* 0x000000011400780c */ /* 0x000fe40003f04270 */
[----:B------:R-:W-:-:S11]  /*149d0*/  SHF.R.S32.HI R20, RZ, 0x1, R20 ;  /* 0x00000001ff147819 */ /* 0x000fd60000011414 */
[----:B------:R-:W-:Y:S05]  /*149e0*/  @P0 BRA `(.L_x_6135) ;  /* 0xfffffc4000000947 */ /* 0x000fea000383ffff */
.L_x_6126:
        /* <DEDUP_REMOVED lines=18> */
.L_x_6146:
        /* <DEDUP_REMOVED lines=23> */
.L_x_6141:
[----:B-1----:R-:W-:Y:S02]  /*14c80*/  FSETP.GTU.FTZ.AND P0, PT, |R10|, +INF , PT ;  /* 0x7f8000000a00780b */ /* 0x002fe40003f1c200 */
[----:B---3--:R-:W-:-:S04]  /*14c90*/  ISETP.LT.U32.AND P2, PT, R6, R14, PT ;  /* 0x0000000e0600720c */ /* 0x008fc80003f41070 */
[----:B------:R-:W-:-:S08]  /*14ca0*/  ISETP.LT.OR.EX P0, PT, R11, R15, !P0, P2 ;  /* 0x0000000f0b00720c */ /* 0x000fd00004701720 */
.L_x_6142:
[----:B------:R-:W-:Y:S05]  /*14cb0*/  BSYNC B1 ;  /* 0x0000000000017941 */ /* 0x000fea0003800000 */
.L_x_6140:
        /* <DEDUP_REMOVED lines=15> */
.L_x_6144:
[----:B--2---:R-:W-:Y:S02]  /*14db0*/  FSETP.GTU.FTZ.AND P0, PT, |R12|, +INF , PT ;  /* 0x7f8000000c00780b */ /* 0x004fe40003f1c200 */
[----:B----4-:R-:W-:-:S04]  /*14dc0*/  ISETP.LT.U32.AND P2, PT, R8, R18, PT ;  /* 0x000000120800720c */ /* 0x010fc80003f41070 */
[----:B------:R-:W-:-:S08]  /*14dd0*/  ISETP.LT.OR.EX P0, PT, R13, R19, !P0, P2 ;  /* 0x000000130d00720c */ /* 0x000fd00004701720 */
.L_x_6145:
[----:B------:R-:W-:Y:S05]  /*14de0*/  BSYNC B1 ;  /* 0x0000000000017941 */ /* 0x000fea0003800000 */
.L_x_6143:
        /* <DEDUP_REMOVED lines=9> */
.L_x_6139:
[----:B------:R-:W-:Y:S05]  /*14e80*/  BSYNC B0 ;  /* 0x0000000000007941 */ /* 0x000fea0003800000 */
.L_x_6138:
[----:B------:R-:W-:-:S04]  /*14e90*/  SHF.R.S32.HI R17, RZ, 0x1, R17 ;  /* 0x00000001ff117819 */ /* 0x000fc80000011411 */
[----:B------:R-:W-:-:S13]  /*14ea0*/  ISETP.GE.AND P0, PT, R17, 0x20, PT ;  /* 0x000000201100780c */ /* 0x000fda0003f06270 */
[----:B------:R-:W-:Y:S05]  /*14eb0*/  @P0 BRA `(.L_x_6146) ;  /* 0xfffffc5000000947 */ /* 0x000fea000383ffff */
[----:B------:R-:W-:-:S04]  /*14ec0*/  IMAD.MOV.U32 R10, RZ, RZ, 0x20 ;  /* 0x00000020ff0a7424 */ /* 0x000fc800078e00ff */
.L_x_6137:
[----:B------:R-:W-:Y:S01]  /*14ed0*/  BAR.SYNC.DEFER_BLOCKING 0x0 ;  /* 0x0000000000007b1d */ /* 0x000fe20000010000 */
[----:B------:R-:W-:-:S13]  /*14ee0*/  ISETP.GE.AND P0, PT, R10, 0x2, PT ;  /* 0x000000020a00780c */ /* 0x000fda0003f06270 */
[----:B------:R-:W-:Y:S05]  /*14ef0*/  @!P0 BRA `(.L_x_6136) ;  /* 0x0000030000008947 */ /* 0x000fea0003800000 */
[----:B0-----:R-:W-:-:S04]  /*14f00*/  IMAD.MOV.U32 R0, RZ, RZ, 0x1 ;  /* 0x00000001ff007424 */ /* 0x001fc800078e00ff */
.L_x_6153:
        /* <DEDUP_REMOVED lines=15> */
.L_x_6148:
[----:B-1----:R-:W-:Y:S02]  /*15000*/  FSETP.GTU.FTZ.AND P0, PT, |R12|, +INF , PT ;  /* 0x7f8000000c00780b */ /* 0x002fe40003f1c200 */
[----:B---3--:R-:W-:-:S04]  /*15010*/  ISETP.LT.U32.AND P2, PT, R6, R15, PT ;  /* 0x0000000f0600720c */ /* 0x008fc80003f41070 */
[----:B--2---:R-:W-:-:S08]  /*15020*/  ISETP.LT.OR.EX P0, PT, R11, R14, !P0, P2 ;  /* 0x0000000e0b00720c */ /* 0x004fd00004701720 */
.L_x_6149:
[----:B------:R-:W-:Y:S05]  /*15030*/  BSYNC B0 ;  /* 0x0000000000007941 */ /* 0x000fea0003800000 */
.L_x_6147:
        /* <DEDUP_REMOVED lines=18> */
.L_x_6151:
[----:B--2---:R-:W-:Y:S02]  /*15160*/  FSETP.GTU.FTZ.AND P0, PT, |R16|, +INF , PT ;  /* 0x7f8000001000780b */ /* 0x004fe40003f1c200 */
[----:B---3--:R-:W-:-:S04]  /*15170*/  ISETP.LT.U32.AND P2, PT, R8, R17, PT ;  /* 0x000000110800720c */ /* 0x008fc80003f41070 */
[----:B0-----:R-:W-:-:S08]  /*15180*/  ISETP.LT.OR.EX P0, PT, R13, R18, !P0, P2 ;  /* 0x000000120d00720c */ /* 0x001fd00004701720 */
.L_x_6152:
[----:B------:R-:W-:Y:S05]  /*15190*/  BSYNC B0 ;  /* 0x0000000000007941 */ /* 0x000fea0003800000 */
.L_x_6150:
[----:B-1----:R-:W-:Y:S01]  /*151a0*/  IMAD.SHL.U32 R0, R0, 0x2, RZ ;  /* 0x0000000200007824 */ /* 0x002fe200078e00ff */
[----:B------:R-:W-:Y:S02]  /*151b0*/  FSEL R5, R5, R16, P0 ;  /* 0x0000001005057208 */ /* 0x000fe40000000000 */
[----:B------:R-:W-:Y:S02]  /*151c0*/  SEL R8, R8, R17, P0 ;  /* 0x0000001108087207 */ /* 0x000fe40000000000 */
[----:B------:R-:W-:Y:S02]  /*151d0*/  ISETP.GE.AND P2, PT, R0, R10, PT ;  /* 0x0000000a0000720c */ /* 0x000fe40003f46270 */
[----:B------:R-:W-:-:S11]  /*151e0*/  SEL R13, R13, R18, P0 ;  /* 0x000000120d0d7207 */ /* 0x000fd60000000000 */
[----:B------:R-:W-:Y:S05]  /*151f0*/  @!P2 BRA `(.L_x_6153) ;  /* 0xfffffd100000a947 */ /* 0x000fea000383ffff */
.L_x_6136:
        /* <DEDUP_REMOVED lines=49> */
.L_x_6155:
        /* <DEDUP_REMOVED lines=24> */
.L_x_6157:
        /* <DEDUP_REMOVED lines=24> */
.L_x_6158:
[----:B------:R-:W-:-:S05]  /*15810*/  IADD3 R22, P0, R22, c[0x0][0x550], RZ ;  /* 0x0001540016167a10 */ /* 0x000fca0007f1e0ff */
[----:B------:R-:W-:-:S05]  /*15820*/  IMAD.X R23, RZ, RZ, c[0x0][0x554], P0 ;  /* 0x00015500ff177624 */ /* 0x000fca00000e06ff */
[----:B------:R-:W-:Y:S01]  /*15830*/  STG.E.64 [R22.64], R16 ;  /* 0x0000001016007986 */ /* 0x000fe2000c101b24 */
[----:B------:R-:W-:Y:S05]  /*15840*/  EXIT ;  /* 0x000000000000794d */ /* 0x000fea0003800000 */
.L_x_6156:
[----:B------:R-:W-:Y:S04]  /*15850*/  STG.E.64 [R2.64+0x8], R18 ;  /* 0x0000081202007986 */ /* 0x000fe8000c101b24 */
[----:B------:R-:W-:Y:S04]  /*15860*/  STG.E.64 [R2.64+0x18], R16 ;  /* 0x0000181002007986 */ /* 0x000fe8000c101b24 */
[----:B------:R-:W-:Y:S04]  /*15870*/  STG.E [R2.64], R9 ;  /* 0x0000000902007986 */ /* 0x000fe8000c101924 */
[----:B------:R-:W-:Y:S01]  /*15880*/  STG.E [R2.64+0x10], R5 ;  /* 0x0000100502007986 */ /* 0x000fe2000c101924 */
[----:B------:R-:W-:Y:S05]  /*15890*/  EXIT ;  /* 0x000000000000794d */ /* 0x000fea0003800000 */
.L_x_6154:
        /* <DEDUP_REMOVED lines=22> */
.L_x_6159:
        /* <DEDUP_REMOVED lines=26> */
.L_x_6161:
        /* <DEDUP_REMOVED lines=24> */
.L_x_6162:
[----:B------:R-:W-:-:S05]  /*15d20*/  IADD3 R22, P0, R22, c[0x0][0x550], RZ ;  /* 0x0001540016167a10 */ /* 0x000fca0007f1e0ff */
[----:B------:R-:W-:-:S05]  /*15d30*/  IMAD.X R23, RZ, RZ, c[0x0][0x554], P0 ;  /* 0x00015500ff177624 */ /* 0x000fca00000e06ff */
[----:B------:R-:W-:Y:S01]  /*15d40*/  STG.E.64 [R22.64], R16 ;  /* 0x0000001016007986 */ /* 0x000fe2000c101b24 */
[----:B------:R-:W-:Y:S05]  /*15d50*/  EXIT ;  /* 0x000000000000794d */ /* 0x000fea0003800000 */
.L_x_6160:
        /* <DEDUP_REMOVED lines=38> */
.L_x_6104:
        /* <DEDUP_REMOVED lines=57> */
.L_x_6164:
        /* <DEDUP_REMOVED lines=24> */
.L_x_6166:
        /* <DEDUP_REMOVED lines=24> */
.L_x_6167:
[----:B------:R-:W-:-:S05]  /*16650*/  IADD3 R22, P0, R22, c[0x0][0x550], RZ ;  /* 0x0001540016167a10 */ /* 0x000fca0007f1e0ff */
[----:B------:R-:W-:-:S05]  /*16660*/  IMAD.X R23, RZ, RZ, c[0x0][0x554], P0 ;  /* 0x00015500ff177624 */ /* 0x000fca00000e06ff */
[----:B------:R-:W-:Y:S01]  /*16670*/  STG.E.64 [R22.64], R16 ;  /* 0x0000001016007986 */ /* 0x000fe2000c101b24 */
[----:B------:R-:W-:Y:S05]  /*16680*/  EXIT ;  /* 0x000000000000794d */ /* 0x000fea0003800000 */
.L_x_6165:
[----:B------:R-:W-:Y:S04]  /*16690*/  STG.E.64 [R2.64+0x8], R18 ;  /* 0x0000081202007986 */ /* 0x000fe8000c101b24 */
[----:B------:R-:W-:Y:S04]  /*166a0*/  STG.E.64 [R2.64+0x18], R16 ;  /* 0x0000181002007986 */ /* 0x000fe8000c101b24 */
[----:B------:R-:W-:Y:S04]  /*166b0*/  STG.E [R2.64], R37 ;  /* 0x0000002502007986 */ /* 0x000fe8000c101924 */
[----:B------:R-:W-:Y:S01]  /*166c0*/  STG.E [R2.64+0x10], R5 ;  /* 0x0000100502007986 */ /* 0x000fe2000c101924 */
[----:B------:R-:W-:Y:S05]  /*166d0*/  EXIT ;  /* 0x000000000000794d */ /* 0x000fea0003800000 */
.L_x_6163:
        /* <DEDUP_REMOVED lines=22> */
.L_x_6168:
        /* <DEDUP_REMOVED lines=26> */
.L_x_6170:
        /* <DEDUP_REMOVED lines=24> */
.L_x_6171:
[----:B------:R-:W-:-:S05]  /*16b60*/  IADD3 R22, P0, R22, c[0x0][0x550], RZ ;  /* 0x0001540016167a10 */ /* 0x000fca0007f1e0ff */
[----:B------:R-:W-:-:S05]  /*16b70*/  IMAD.X R23, RZ, RZ, c[0x0][0x554], P0 ;  /* 0x00015500ff177624 */ /* 0x000fca00000e06ff */
[----:B------:R-:W-:Y:S01]  /*16b80*/  STG.E.64 [R22.64], R16 ;  /* 0x0000001016007986 */ /* 0x000fe2000c101b24 */
[----:B------:R-:W-:Y:S05]  /*16b90*/  EXIT ;  /* 0x000000000000794d */ /* 0x000fea0003800000 */
.L_x_6169:
        /* <DEDUP_REMOVED lines=38> */
        .weak           $__internal_50_$__cuda_sm20_div_u64
        .type           $__internal_50_$__cuda_sm20_div_u64,@function
        .size           $__internal_50_$__cuda_sm20_div_u64,($__internal_51_$__cuda_sm20_rem_u64 - $__internal_50_$__cuda_sm20_div_u64)
$__internal_50_$__cuda_sm20_div_u64:
        /* <DEDUP_REMOVED lines=69> */
[----:B------:R-:W-:Y:S06]  /*17250*/  RET.REL.NODEC R10 `(_ZN2at6native13reduce_kernelILi256ELi2ENS0_8ReduceOpIN3c104HalfENS0_9ArgMinOpsIfEEjlLi4ELi4EEEEEvT1_) ;  /* 0xfffe8da00a007950 */ /* 0x000fec0003c3ffff */
        .weak           $__internal_51_$__cuda_sm20_rem_u64
        .type           $__internal_51_$__cuda_sm20_rem_u64,@function
        .size           $__internal_51_$__cuda_sm20_rem_u64,(.L_x_6853 - $__internal_51_$__cuda_sm20_rem_u64)
$__internal_51_$__cuda_sm20_rem_u64:
        /* <DEDUP_REMOVED lines=64> */
[----:B------:R-:W-:Y:S06]  /*17660*/  RET.REL.NODEC R10 `(_ZN2at6native13reduce_kernelILi256ELi2ENS0_8ReduceOpIN3c104HalfENS0_9ArgMinOpsIfEEjlLi4ELi4EEEEEvT1_) ;  /* 0xfffe89900a007950 */ /* 0x000fec0003c3ffff */
.L_x_6172:
        /* <DEDUP_REMOVED lines=9> */
.L_x_6853:


//--------------------- .text._ZN2at6native13reduce_kernelILi128ELi4ENS0_8ReduceOpIN3c104HalfENS0_9ArgMinOpsIfEEjlLi4ELi4EEEEEvT1_ --------------------------
	.section	.text._ZN2at6native13reduce_kernelILi128ELi4ENS0_8ReduceOpIN3c104HalfENS0_9ArgMinOpsIfEEjlLi4ELi4EEEEEvT1_,"ax",@progbits
	.sectioninfo	@"SHI_REGISTERS=75"
	.align	128
        .global         _ZN2at6native13reduce_kernelILi128ELi4ENS0_8ReduceOpIN3c104HalfENS0_9ArgMinOpsIfEEjlLi4ELi4EEEEEvT1_
        .type           _ZN2at6native13reduce_kernelILi128ELi4ENS0_8ReduceOpIN3c104HalfENS0_9ArgMinOpsIfEEjlLi4ELi4EEEEEvT1_,@function
        .size           _ZN2at6native13reduce_kernelILi128ELi4ENS0_8ReduceOpIN3c104HalfENS0_9ArgMinOpsIfEEjlLi4ELi4EEEEEvT1_,(.L_x_6855 - _ZN2at6native13reduce_kernelILi128ELi4ENS0_8ReduceOpIN3c104HalfENS0_9ArgMinOpsIfEEjlLi4ELi4EEEEEvT1_)
        .other          _ZN2at6native13reduce_kernelILi128ELi4ENS0_8ReduceOpIN3c104HalfENS0_9ArgMinOpsIfEEjlLi4ELi4EEEEEvT1_,@"STO_CUDA_ENTRY STV_DEFAULT"
_ZN2at6native13reduce_kernelILi128ELi4ENS0_8ReduceOpIN3c104HalfENS0_9ArgMinOpsIfEEjlLi4ELi4EEEEEvT1_:
.text._ZN2at6native13reduce_kernelILi128ELi4ENS0_8ReduceOpIN3c104HalfENS0_9ArgMinOpsIfEEjlLi4ELi4EEEEEvT1_:
        /* <DEDUP_REMOVED lines=213> */
.L_x_6173:
        /* <DEDUP_REMOVED lines=61> */
.L_x_6182:
[----:B------:R-:W-:Y:S05]  /*1120*/  BSYNC B2 ;  /* 0x0000000000027941 */ /* 0x000fea0003800000 */
.L_x_6181:
        /* <DEDUP_REMOVED lines=25> */
.L_x_6180:
[----:B------:R-:W-:Y:S05]  /*12c0*/  BSYNC B1 ;  /* 0x0000000000017941 */ /* 0x000fea0003800000 */
.L_x_6179:
[C---:B------:R-:W-:Y:S02]  /*12d0*/  IADD3 R7, P0, -R9.reuse, 0x4, RZ ;  /* 0x0000000409077810 */ /* 0x040fe40007f1e1ff */
[----:B------:R-:W-:Y:S02]  /*12e0*/  IADD3 R5, R9, c[0x0][0x17c], RZ ;  /* 0x00005f0009057a10 */ /* 0x000fe40007ffe0ff */
[----:B------:R-:W-:Y:S01]  /*12f0*/  LEA R18, P1, R7, R18, 0x1 ;  /* 0x0000001207127211 */ /* 0x000fe200078208ff */
[----:B------:R-:W-:Y:S01]  /*1300*/  IMAD.X R6, RZ, RZ, -0x1, P0 ;  /* 0xffffffffff067424 */ /* 0x000fe200000e06ff */
[----:B------:R-:W-:-:S02]  /*1310*/  IADD3 R24, -R9, 0x4, RZ ;  /* 0x0000000409187810 */ /* 0x000fc40007ffe1ff */
[----:B------:R-:W-:Y:S02]  /*1320*/  IADD3 R5, R5, -0x4, RZ ;  /* 0xfffffffc05057810 */ /* 0x000fe40007ffe0ff */
[----:B------:R-:W-:Y:S02]  /*1330*/  LEA.HI.X R19, R7, R19, R6, 0x1, P1 ;  /* 0x0000001307137211 */ /* 0x000fe400008f0c06 */
.L_x_6178:
[----:B------:R-:W-:Y:S05]  /*1340*/  BSYNC B0 ;  /* 0x0000000000007941 */ /* 0x000fea0003800000 */
.L_x_6177:
        /* <DEDUP_REMOVED lines=24> */
.L_x_6194:
        /* <DEDUP_REMOVED lines=33> */
.L_x_6186:
[----:B------:R-:W-:Y:S02]  /*16e0*/  FSETP.GTU.FTZ.AND P0, PT, |R10|, +INF , PT ;  /* 0x7f8000000a00780b */ /* 0x000fe40003f1c200 */
[----:B------:R-:W-:-:S04]  /*16f0*/  ISETP.LT.U32.AND P1, PT, R21, R22, PT ;  /* 0x000000161500720c */ /* 0x000fc80003f21070 */
[----:B------:R-:W-:-:S08]  /*1700*/  ISETP.LT.OR.EX P0, PT, R12, RZ, !P0, P1 ;  /* 0x000000ff0c00720c */ /* 0x000fd00004701710 */
.L_x_6187:
[----:B------:R-:W-:Y:S05]  /*1710*/  BSYNC B1 ;  /* 0x0000000000017941 */ /* 0x000fea0003800000 */
.L_x_6185:
        /* <DEDUP_REMOVED lines=17> */
.L_x_6189:
[----:B------:R-:W-:Y:S02]  /*1830*/  FSETP.GTU.FTZ.AND P0, PT, |R11|, +INF , PT ;  /* 0x7f8000000b00780b */ /* 0x000fe40003f1c200 */
[----:B------:R-:W-:-:S04]  /*1840*/  ISETP.LT.U32.AND P1, PT, R14, R27, PT ;  /* 0x0000001b0e00720c */ /* 0x000fc80003f21070 */
[----:B------:R-:W-:-:S08]  /*1850*/  ISETP.LT.OR.EX P0, PT, R20, RZ, !P0, P1 ;  /* 0x000000ff1400720c */ /* 0x000fd00004701710 */
.L_x_6190:
[----:B------:R-:W-:Y:S05]  /*1860*/  BSYNC B1 ;  /* 0x0000000000017941 */ /* 0x000fea0003800000 */
.L_x_6188:
        /* <DEDUP_REMOVED lines=17> */
.L_x_6192:
[----:B------:R-:W-:Y:S02]  /*1980*/  FSETP.GTU.FTZ.AND P0, PT, |R10|, +INF , PT ;  /* 0x7f8000000a00780b */ /* 0x000fe40003f1c200 */
[----:B------:R-:W-:-:S04]  /*1990*/  ISETP.LT.U32.AND P1, PT, R28, R25, PT ;  /* 0x000000191c00720c */ /* 0x000fc80003f21070 */
[----:B------:R-:W-:-:S08]  /*19a0*/  ISETP.LT.OR.EX P0, PT, R29, RZ, !P0, P1 ;  /* 0x000000ff1d00720c */ /* 0x000fd00004701710 */
.L_x_6193:
[----:B------:R-:W-:Y:S05]  /*19b0*/  BSYNC B1 ;  /* 0x0000000000017941 */ /* 0x000fea0003800000 */
.L_x_6191:
        /* <DEDUP_REMOVED lines=8> */
.L_x_6184:
[----:B------:R-:W-:Y:S05]  /*1a40*/  BSYNC B0 ;  /* 0x0000000000007941 */ /* 0x000fea0003800000 */
.L_x_6183:
        /* <DEDUP_REMOVED lines=10> */
.L_x_6196:
[----:B------:R-:W-:Y:S05]  /*1af0*/  BSYNC B0 ;  /* 0x0000000000007941 */ /* 0x000fea0003800000 */
.L_x_6195:
        /* <DEDUP_REMOVED lines=28> */
.L_x_6198:
[----:B------:R-:W-:Y:S05]  /*1cc0*/  BSYNC B0 ;  /* 0x0000000000007941 */ /* 0x000fea0003800000 */
.L_x_6197:
        /* <DEDUP_REMOVED lines=12> */
.L_x_6200:
[----:B------:R-:W-:Y:S02]  /*1d90*/  FSETP.GTU.FTZ.AND P0, PT, |R15|, +INF , PT ;  /* 0x7f8000000f00780b */ /* 0x000fe40003f1c200 */
[----:B------:R-:W-:-:S04]  /*1da0*/  ISETP.LT.U32.AND P1, PT, R0, R21, PT ;  /* 0x000000150000720c */ /* 0x000fc80003f21070 */
[----:B------:R-:W-:-:S08]  /*1db0*/  ISETP.LT.OR.EX P0, PT, R3, R12, !P0, P1 ;  /* 0x0000000c0300720c */ /* 0x000fd00004701710 */
.L_x_6201:
[----:B------:R-:W-:Y:S05]  /*1dc0*/  BSYNC B0 ;  /* 0x0000000000007941 */ /* 0x000fea0003800000 */
.L_x_6199:
        /* <DEDUP_REMOVED lines=15> */
.L_x_6203:
[----:B------:R-:W-:Y:S02]  /*1ec0*/  FSETP.GTU.FTZ.AND P0, PT, |R8|, +INF , PT ;  /* 0x7f8000000800780b */ /* 0x000fe40003f1c200 */
[----:B------:R-:W-:-:S04]  /*1ed0*/  ISETP.LT.U32.AND P1, PT, R21, R14, PT ;  /* 0x0000000e1500720c */ /* 0x000fc80003f21070 */
[----:B------:R-:W-:-:S08]  /*1ee0*/  ISETP.LT.OR.EX P0, PT, R3, R20, !P0, P1 ;  /* 0x000000140300720c */ /* 0x000fd00004701710 */
.L_x_6204:
[----:B------:R-:W-:Y:S05]  /*1ef0*/  BSYNC B0 ;  /* 0x0000000000007941 */ /* 0x000fea0003800000 */
.L_x_6202:
        /* <DEDUP_REMOVED lines=15> */
.L_x_6206:
[----:B------:R-:W-:Y:S02]  /*1ff0*/  FSETP.GTU.FTZ.AND P0, PT, |R13|, +INF , PT ;  /* 0x7f8000000d00780b */ /* 0x000fe40003f1c200 */
[----:B------:R-:W-:-:S04]  /*2000*/  ISETP.LT.U32.AND P1, PT, R21, R28, PT ;  /* 0x0000001c1500720c */ /* 0x000fc80003f21070 */
[----:B------:R-:W-:-:S08]  /*2010*/  ISETP.LT.OR.EX P0, PT, R20, R29, !P0, P1 ;  /* 0x0000001d1400720c */ /* 0x000fd00004701710 */
.L_x_6207:
[----:B------:R-:W-:Y:S05]  /*2020*/  BSYNC B0 ;  /* 0x0000000000007941 */ /* 0x000fea0003800000 */
.L_x_6205:
        /* <DEDUP_REMOVED lines=10> */
.L_x_6176:
        /* <DEDUP_REMOVED lines=108> */
.L_x_6261:
        /* <DEDUP_REMOVED lines=214> */
.L_x_6212:
[----:B------:R-:W-:-:S04]  /*34f0*/  LOP3.LUT R37, R59, 0xfffffff8, RZ, 0xc0, !PT ;  /* 0xfffffff83b257812 */ /* 0x000fc800078ec0ff */
[----:B------:R-:W-:-:S05]  /*3500*/  IADD3 R36, P0, R18, R37, RZ ;  /* 0x0000002512247210 */ /* 0x000fca0007f1e0ff */
[----:B------:R-:W-:-:S06]  /*3510*/  IMAD.X R37, RZ, RZ, R19, P0 ;  /* 0x000000ffff257224 */ /* 0x000fcc00000e0613 */
[----:B------:R-:W2:Y:S02]  /*3520*/  LDG.E.64 R36, [R36.64] ;  /* 0x0000002424247981 */ /* 0x000ea4000c1e1b00 */
[----:B--2---:R-:W-:Y:S02]  /*3530*/  PRMT R59, R36, 0x7610, R36 ;  /* 0x00007610243b7816 */ /* 0x004fe40000000024 */
[C---:B------:R-:W-:Y:S02]  /*3540*/  PRMT R64, R37.reuse, 0x7610, R64 ;  /* 0x0000761025407816 */ /* 0x040fe40000000040 */
[----:B------:R-:W-:Y:S01]  /*3550*/  PRMT R66, R37, 0x7632, R66 ;  /* 0x0000763225427816 */ /* 0x000fe20000000042 */
        /* <DEDUP_REMOVED lines=212> */
.L_x_6213:
        /* <DEDUP_REMOVED lines=233> */
.L_x_6214:
[----:B------:R-:W-:-:S04]  /*5130*/  LOP3.LUT R37, R36, 0xfffffff8, RZ, 0xc0, !PT ;  /* 0xfffffff824257812 */ /* 0x000fc800078ec0ff */
[----:B------:R-:W-:-:S05]  /*5140*/  IADD3 R36, P0, R18, R37, RZ ;  /* 0x0000002512247210 */ /* 0x000fca0007f1e0ff */
[----:B------:R-:W-:-:S06]  /*5150*/  IMAD.X R37, RZ, RZ, R19, P0 ;  /* 0x000000ffff257224 */ /* 0x000fcc00000e0613 */
[----:B------:R-:W2:Y:S02]  /*5160*/  LDG.E.64 R36, [R36.64] ;  /* 0x0000002424247981 */ /* 0x000ea4000c1e1b00 */
[----:B--2---:R-:W-:Y:S02]  /*5170*/  PRMT R69, R36, 0x7610, R36 ;  /* 0x0000761024457816 */ /* 0x004fe40000000024 */
        /* <DEDUP_REMOVED lines=213> */
.L_x_6215:
[----:B------:R-:W-:-:S04]  /*5ed0*/  LOP3.LUT R37, R57, 0xfffffff8, RZ, 0xc0, !PT ;  /* 0xfffffff839257812 */ /* 0x000fc800078ec0ff */
[----:B------:R-:W-:-:S05]  /*5ee0*/  IADD3 R36, P0, R18, R37, RZ ;  /* 0x0000002512247210 */ /* 0x000fca0007f1e0ff */
[----:B------:R-:W-:-:S06]  /*5ef0*/  IMAD.X R37, RZ, RZ, R19, P0 ;  /* 0x000000ffff257224 */ /* 0x000fcc00000e0613 */
[----:B------:R-:W2:Y:S01]  /*5f00*/  LDG.E.64 R36, [R36.64] ;  /* 0x0000002424247981 */ /* 0x000ea2000c1e1b00 */
[C---:B------:R-:W-:Y:S01]  /*5f10*/  FSETP.GTU.FTZ.AND P2, PT, |R58|.reuse, +INF , PT ;  /* 0x7f8000003a00780b */ /* 0x040fe20003f5c200 */
[----:B------:R-:W-:Y:S01]  /*5f20*/  HADD2.F32 R57, -RZ, R59.H0_H0 ;  /* 0x2000003bff397230 */ /* 0x000fe20000004100 */
        /* <DEDUP_REMOVED lines=16> */
[C-C-:B--2---:R-:W-:Y:S02]  /*6030*/  PRMT R67, R36.reuse, 0x5410, R37.reuse ;  /* 0x0000541024437816 */ /* 0x144fe40000000025 */
[----:B------:R-:W-:Y:S01]  /*6040*/  PRMT R68, R36, 0x7632, R37 ;  /* 0x0000763224447816 */ /* 0x000fe20000000025 */
[----:B------:R-:W-:Y:S01]  /*6050*/  HADD2.F32 R36, -RZ, R59.H1_H1 ;  /* 0x3000003bff247230 */ /* 0x000fe20000004100 */
        /* <DEDUP_REMOVED lines=10> */
.L_x_6217:
[----:B------:R-:W-:Y:S02]  /*6100*/  FSETP.GTU.FTZ.AND P0, PT, |R36|, +INF , PT ;  /* 0x7f8000002400780b */ /* 0x000fe40003f1c200 */
[----:B------:R-:W-:-:S04]  /*6110*/  ISETP.LT.U32.AND P2, PT, R52, R3, PT ;  /* 0x000000033400720c */ /* 0x000fc80003f41070 */
[----:B------:R-:W-:-:S08]  /*6120*/  ISETP.LT.OR.EX P0, PT, R54, RZ, !P0, P2 ;  /* 0x000000ff3600720c */ /* 0x000fd00004701720 */
.L_x_6218:
[----:B------:R-:W-:Y:S05]  /*6130*/  BSYNC B1 ;  /* 0x0000000000017941 */ /* 0x000fea0003800000 */
.L_x_6216:
        /* <DEDUP_REMOVED lines=16> */
.L_x_6220:
[----:B------:R-:W-:Y:S02]  /*6240*/  FSETP.GTU.FTZ.AND P0, PT, |R37|, +INF , PT ;  /* 0x7f8000002500780b */ /* 0x000fe40003f1c200 */
[----:B------:R-:W-:-:S04]  /*6250*/  ISETP.LT.U32.AND P2, PT, R48, R3, PT ;  /* 0x000000033000720c */ /* 0x000fc80003f41070 */
[----:B------:R-:W-:-:S08]  /*6260*/  ISETP.LT.OR.EX P0, PT, R47, RZ, !P0, P2 ;  /* 0x000000ff2f00720c */ /* 0x000fd00004701720 */
.L_x_6221:
[----:B------:R-:W-:Y:S05]  /*6270*/  BSYNC B1 ;  /* 0x0000000000017941 */ /* 0x000fea0003800000 */
.L_x_6219:
        /* <DEDUP_REMOVED lines=16> */
.L_x_6223:
[----:B------:R-:W-:Y:S02]  /*6380*/  FSETP.GTU.FTZ.AND P0, PT, |R36|, +INF , PT ;  /* 0x7f8000002400780b */ /* 0x000fe40003f1c200 */
[----:B------:R-:W-:-:S04]  /*6390*/  ISETP.LT.U32.AND P2, PT, R44, R3, PT ;  /* 0x000000032c00720c */ /* 0x000fc80003f41070 */
[----:B------:R-:W-:-:S08]  /*63a0*/  ISETP.LT.OR.EX P0, PT, R46, RZ, !P0, P2 ;  /* 0x000000ff2e00720c */ /* 0x000fd00004701720 */
.L_x_6224:
[----:B------:R-:W-:Y:S05]  /*63b0*/  BSYNC B1 ;  /* 0x0000000000017941 */ /* 0x000fea0003800000 */
.L_x_6222:
        /* <DEDUP_REMOVED lines=16> */
.L_x_6226:
[----:B------:R-:W-:Y:S02]  /*64c0*/  FSETP.GTU.FTZ.AND P0, PT, |R36|, +INF , PT ;  /* 0x7f8000002400780b */ /* 0x000fe40003f1c200 */
[----:B------:R-:W-:-:S04]  /*64d0*/  ISETP.LT.U32.AND P2, PT, R41, R55, PT ;  /* 0x000000372900720c */ /* 0x000fc80003f41070 */
[----:B------:R-:W-:-:S08]  /*64e0*/  ISETP.LT.OR.EX P0, PT, R42, RZ, !P0, P2 ;  /* 0x000000ff2a00720c */ /* 0x000fd00004701720 */
.L_x_6227:
[----:B------:R-:W-:Y:S05]  /*64f0*/  BSYNC B1 ;  /* 0x0000000000017941 */ /* 0x000fea0003800000 */
.L_x_6225:
        /* <DEDUP_REMOVED lines=16> */
.L_x_6229:
[----:B------:R-:W-:Y:S02]  /*6600*/  FSETP.GTU.FTZ.AND P0, PT, |R3|, +INF , PT ;  /* 0x7f8000000300780b */ /* 0x000fe40003f1c200 */
[----:B------:R-:W-:-:S04]  /*6610*/  ISETP.LT.U32.AND P2, PT, R38, R55, PT ;  /* 0x000000372600720c */ /* 0x000fc80003f41070 */
[----:B------:R-:W-:-:S08]  /*6620*/  ISETP.LT.OR.EX P0, PT, R39, RZ, !P0, P2 ;  /* 0x000000ff2700720c */ /* 0x000fd00004701720 */
.L_x_6230:
[----:B------:R-:W-:Y:S05]  /*6630*/  BSYNC B1 ;  /* 0x0000000000017941 */ /* 0x000fea0003800000 */
.L_x_6228:
        /* <DEDUP_REMOVED lines=16> */
.L_x_6232:
[----:B------:R-:W-:Y:S02]  /*6740*/  FSETP.GTU.FTZ.AND P0, PT, |R36|, +INF , PT ;  /* 0x7f8000002400780b */ /* 0x000fe40003f1c200 */
[----:B------:R-:W-:-:S04]  /*6750*/  ISETP.LT.U32.AND P2, PT, R33, R55, PT ;  /* 0x000000372100720c */ /* 0x000fc80003f41070 */
[----:B------:R-:W-:-:S08]  /*6760*/  ISETP.LT.OR.EX P0, PT, R34, RZ, !P0, P2 ;  /* 0x000000ff2200720c */ /* 0x000fd00004701720 */
.L_x_6233:
[----:B------:R-:W-:Y:S05]  /*6770*/  BSYNC B1 ;  /* 0x0000000000017941 */ /* 0x000fea0003800000 */
.L_x_6231:
        /* <DEDUP_REMOVED lines=16> */
.L_x_6235:
[----:B------:R-:W-:Y:S02]  /*6880*/  FSETP.GTU.FTZ.AND P0, PT, |R3|, +INF , PT ;  /* 0x7f8000000300780b */ /* 0x000fe40003f1c200 */
[----:B------:R-:W-:-:S04]  /*6890*/  ISETP.LT.U32.AND P2, PT, R30, R55, PT ;  /* 0x000000371e00720c */ /* 0x000fc80003f41070 */
[----:B------:R-:W-:-:S08]  /*68a0*/  ISETP.LT.OR.EX P0, PT, R31, RZ, !P0, P2 ;  /* 0x000000ff1f00720c */ /* 0x000fd00004701720 */
.L_x_6236:
[----:B------:R-:W-:Y:S05]  /*68b0*/  BSYNC B1 ;  /* 0x0000000000017941 */ /* 0x000fea0003800000 */
.L_x_6234:
        /* <DEDUP_REMOVED lines=17> */
.L_x_6238:
[----:B------:R-:W-:Y:S02]  /*69d0*/  FSETP.GTU.FTZ.AND P0, PT, |R60|, +INF , PT ;  /* 0x7f8000003c00780b */ /* 0x000fe40003f1c200 */
[----:B------:R-:W-:-:S04]  /*69e0*/  ISETP.LT.U32.AND P2, PT, R27, R36, PT ;  /* 0x000000241b00720c */ /* 0x000fc80003f41070 */
[----:B------:R-:W-:-:S08]  /*69f0*/  ISETP.LT.OR.EX P0, PT, R28, RZ, !P0, P2 ;  /* 0x000000ff1c00720c */ /* 0x000fd00004701720 */
.L_x_6239:
[----:B------:R-:W-:Y:S05]  /*6a00*/  BSYNC B1 ;  /* 0x0000000000017941 */ /* 0x000fea0003800000 */
.L_x_6237:
        /* <DEDUP_REMOVED lines=16> */
.L_x_6241:
[----:B------:R-:W-:Y:S02]  /*6b10*/  FSETP.GTU.FTZ.AND P0, PT, |R3|, +INF , PT ;  /* 0x7f8000000300780b */ /* 0x000fe40003f1c200 */
[----:B------:R-:W-:-:S04]  /*6b20*/  ISETP.LT.U32.AND P2, PT, R24, R36, PT ;  /* 0x000000241800720c */ /* 0x000fc80003f41070 */
[----:B------:R-:W-:-:S08]  /*6b30*/  ISETP.LT.OR.EX P0, PT, R25, RZ, !P0, P2 ;  /* 0x000000ff1900720c */ /* 0x000fd00004701720 */
.L_x_6242:
[----:B------:R-:W-:Y:S05]  /*6b40*/  BSYNC B1 ;  /* 0x0000000000017941 */ /* 0x000fea0003800000 */
.L_x_6240:
        /* <DEDUP_REMOVED lines=16> */
.L_x_6244:
[----:B------:R-:W-:Y:S02]  /*6c50*/  FSETP.GTU.FTZ.AND P0, PT, |R60|, +INF , PT ;  /* 0x7f8000003c00780b */ /* 0x000fe40003f1c200 */
[----:B------:R-:W-:-:S04]  /*6c60*/  ISETP.LT.U32.AND P2, PT, R21, R36, PT ;  /* 0x000000241500720c */ /* 0x000fc80003f41070 */
[----:B------:R-:W-:-:S08]  /*6c70*/  ISETP.LT.OR.EX P0, PT, R22, RZ, !P0, P2 ;  /* 0x000000ff1600720c */ /* 0x000fd00004701720 */
.L_x_6245:
[----:B------:R-:W-:Y:S05]  /*6c80*/  BSYNC B1 ;  /* 0x0000000000017941 */ /* 0x000fea0003800000 */
.L_x_6243:
        /* <DEDUP_REMOVED lines=16> */
.L_x_6247:
[----:B------:R-:W-:Y:S02]  /*6d90*/  FSETP.GTU.FTZ.AND P0, PT, |R3|, +INF , PT ;  /* 0x7f8000000300780b */ /* 0x000fe40003f1c200 */
[----:B------:R-:W-:-:S04]  /*6da0*/  ISETP.LT.U32.AND P2, PT, R14, R36, PT ;  /* 0x000000240e00720c */ /* 0x000fc80003f41070 */
[----:B------:R-:W-:-:S08]  /*6db0*/  ISETP.LT.OR.EX P0, PT, R15, RZ, !P0, P2 ;  /* 0x000000ff0f00720c */ /* 0x000fd00004701720 */
.L_x_6248:
[----:B------:R-:W-:Y:S05]  /*6dc0*/  BSYNC B1 ;  /* 0x0000000000017941 */ /* 0x000fea0003800000 */
.L_x_6246:
[----:B------:R-:W-:Y:S01]  /*6dd0*/  FSETP.GTU.FTZ.AND P2, PT, |R13|, +INF , PT ;  /* 0x7f8000000d00780b */ /* 0x000fe20003f5c200 */
[----:B------:R-:W-:Y:S01]  /*6de0*/  BSSY B1, `(.L_x_6249) ;  /* 0x0000013000017945 */ /* 0x000fe20003800000 */
[----:B------:R-:W-:Y:S01]  /*6df0*/  SEL R14, R14, R36, P0 ;  /* 0x000000240e0e7207 */ /* 0x000fe20000000000 */
[----:B------:R-:W-:Y:S01]  /*6e00*/  HADD2.F32 R60, -RZ, R67.H0_H0 ;  /* 0x20000043ff3c7230 */ /* 0x000fe20000004100 */
[----:B------:R-:W-:Y:S02]  /*6e10*/  FSEL R20, R20, R3, P0 ;  /* 0x0000000314147208 */ /* 0x000fe40000000000 */
        /* <DEDUP_REMOVED lines=12> */
.L_x_6250:
[----:B------:R-:W-:Y:S02]  /*6ee0*/  FSETP.GTU.FTZ.AND P0, PT, |R60|, +INF , PT ;  /* 0x7f8000003c00780b */ /* 0x000fe40003f1c200 */
[----:B------:R-:W-:-:S04]  /*6ef0*/  ISETP.LT.U32.AND P2, PT, R9, R36, PT ;  /* 0x000000240900720c */ /* 0x000fc80003f41070 */
[----:B------:R-:W-:-:S08]  /*6f00*/  ISETP.LT.OR.EX P0, PT, R10, RZ, !P0, P2 ;  /* 0x000000ff0a00720c */ /* 0x000fd00004701720 */
.L_x_6251:
[----:B------:R-:W-:Y:S05]  /*6f10*/  BSYNC B1 ;  /* 0x0000000000017941 */ /* 0x000fea0003800000 */
.L_x_6249:
        /* <DEDUP_REMOVED lines=16> */
.L_x_6253:
[----:B------:R-:W-:Y:S02]  /*7020*/  FSETP.GTU.FTZ.AND P0, PT, |R3|, +INF , PT ;  /* 0x7f8000000300780b */ /* 0x000fe40003f1c200 */
[----:B------:R-:W-:-:S04]  /*7030*/  ISETP.LT.U32.AND P2, PT, R5, R36, PT ;  /* 0x000000240500720c */ /* 0x000fc80003f41070 */
[----:B------:R-:W-:-:S08]  /*7040*/  ISETP.LT.OR.EX P0, PT, R6, RZ, !P0, P2 ;  /* 0x000000ff0600720c */ /* 0x000fd00004701720 */
.L_x_6254:
[----:B------:R-:W-:Y:S05]  /*7050*/  BSYNC B1 ;  /* 0x0000000000017941 */ /* 0x000fea0003800000 */
.L_x_6252:
[----:B------:R-:W-:Y:S01]  /*7060*/  FSETP.GTU.FTZ.AND P2, PT, |R53|, +INF , PT ;  /* 0x7f8000003500780b */ /* 0x000fe20003f5c200 */
[----:B------:R-:W-:Y:S01]  /*7070*/  BSSY B1, `(.L_x_6255) ;  /* 0x0000012000017945 */ /* 0x000fe20003800000 */
[----:B------:R-:W-:Y:S01]  /*7080*/  FSEL R8, R8, R3, P0 ;  /* 0x0000000308087208 */ /* 0x000fe20000000000 */
[----:B------:R-:W-:Y:S01]  /*7090*/  HADD2.F32 R60, -RZ, R67.H1_H1 ;  /* 0x30000043ff3c7230 */ /* 0x000fe20000004100 */
        /* <DEDUP_REMOVED lines=12> */
.L_x_6256:
[----:B------:R-:W-:Y:S02]  /*7160*/  FSETP.GTU.FTZ.AND P0, PT, |R60|, +INF , PT ;  /* 0x7f8000003c00780b */ /* 0x000fe40003f1c200 */
[----:B------:R-:W-:-:S04]  /*7170*/  ISETP.LT.U32.AND P2, PT, R0, R36, PT ;  /* 0x000000240000720c */ /* 0x000fc80003f41070 */
[----:B------:R-:W-:-:S08]  /*7180*/  ISETP.LT.OR.EX P0, PT, R4, RZ, !P0, P2 ;  /* 0x000000ff0400720c */ /* 0x000fd00004701720 */
.L_x_6257:
[----:B------:R-:W-:Y:S05]  /*7190*/  BSYNC B1 ;  /* 0x0000000000017941 */ /* 0x000fea0003800000 */
.L_x_6255:
        /* <DEDUP_REMOVED lines=16> */
.L_x_6259:
[----:B------:R-:W-:Y:S02]  /*72a0*/  FSETP.GTU.FTZ.AND P0, PT, |R60|, +INF , PT ;  /* 0x7f8000003c00780b */ /* 0x000fe40003f1c200 */
[----:B------:R-:W-:-:S04]  /*72b0*/  ISETP.LT.U32.AND P2, PT, R11, R36, PT ;  /* 0x000000240b00720c */ /* 0x000fc80003f41070 */
[----:B------:R-:W-:-:S08]  /*72c0*/  ISETP.LT.OR.EX P0, PT, R12, RZ, !P0, P2 ;  /* 0x000000ff0c00720c */ /* 0x000fd00004701720 */
.L_x_6260:
[----:B------:R-:W-:Y:S05]  /*72d0*/  BSYNC B1 ;  /* 0x0000000000017941 */ /* 0x000fea0003800000 */
.L_x_6258:
        /* <DEDUP_REMOVED lines=9> */
.L_x_6211:
[----:B------:R-:W-:Y:S05]  /*7370*/  BSYNC B0 ;  /* 0x0000000000007941 */ /* 0x000fea0003800000 */
.L_x_6210:
        /* <DEDUP_REMOVED lines=205> */
.L_x_6264:
[----:B------:R-:W-:-:S04]  /*8050*/  LOP3.LUT R37, R36, 0xfffffff8, RZ, 0xc0, !PT ;  /* 0xfffffff824257812 */ /* 0x000fc800078ec0ff */
[----:B------:R-:W-:-:S05]  /*8060*/  IADD3 R36, P2, R18, R37, RZ ;  /* 0x0000002512247210 */ /* 0x000fca0007f5e0ff */
[----:B------:R-:W-:-:S06]  /*8070*/  IMAD.X R37, RZ, RZ, R19, P2 ;  /* 0x000000ffff257224 */ /* 0x000fcc00010e0613 */
[----:B------:R-:W2:Y:S01]  /*8080*/  LDG.E.64 R36, [R36.64] ;  /* 0x0000002424247981 */ /* 0x000ea2000c1e1b00 */
[----:B------:R-:W-:-:S04]  /*8090*/  IADD3 R61, R3, c[0x0][0x184], RZ ;  /* 0x00006100033d7a10 */ /* 0x000fc80007ffe0ff */
[----:B------:R-:W-:Y:S02]  /*80a0*/  ISETP.GE.U32.AND P2, PT, R61, c[0x0][0x17c], PT ;  /* 0x00005f003d007a0c */ /* 0x000fe40003f46070 */
[----:B--2---:R-:W-:Y:S02]  /*80b0*/  PRMT R59, R36, 0x7610, R36 ;  /* 0x00007610243b7816 */ /* 0x004fe40000000024 */
[C---:B------:R-:W-:Y:S02]  /*80c0*/  PRMT R64, R37.reuse, 0x7610, R64 ;  /* 0x0000761025407816 */ /* 0x040fe40000000040 */
[----:B------:R-:W-:-:S07]  /*80d0*/  PRMT R66, R37, 0x7632, R66 ;  /* 0x0000763225427816 */ /* 0x000fce0000000042 */
        /* <DEDUP_REMOVED lines=201> */
.L_x_6265:
        /* <DEDUP_REMOVED lines=210> */
.L_x_6266:
[----:B------:R-:W-:-:S04]  /*9a90*/  LOP3.LUT R37, R57, 0xfffffff8, RZ, 0xc0, !PT ;  /* 0xfffffff839257812 */ /* 0x000fc800078ec0ff */
[----:B------:R-:W-:-:S05]  /*9aa0*/  IADD3 R36, P2, R18, R37, RZ ;  /* 0x0000002512247210 */ /* 0x000fca0007f5e0ff */
[----:B------:R-:W-:-:S06]  /*9ab0*/  IMAD.X R37, RZ, RZ, R19, P2 ;  /* 0x000000ffff257224 */ /* 0x000fcc00010e0613 */
[----:B------:R-:W2:Y:S01]  /*9ac0*/  LDG.E.64 R36, [R36.64] ;  /* 0x0000002424247981 */ /* 0x000ea2000c1e1b00 */
        /* <DEDUP_REMOVED lines=205> */
.L_x_6267:
[----:B------:R-:W-:-:S04]  /*a7a0*/  LOP3.LUT R37, R37, 0xfffffff8, RZ, 0xc0, !PT ;  /* 0xfffffff825257812 */ /* 0x000fc800078ec0ff */
[----:B------:R-:W-:-:S05]  /*a7b0*/  IADD3 R18, P1, R18, R37, RZ ;  /* 0x0000002512127210 */ /* 0x000fca0007f3e0ff */
[----:B------:R-:W-:-:S06]  /*a7c0*/  IMAD.X R19, RZ, RZ, R19, P1 ;  /* 0x000000ffff137224 */ /* 0x000fcc00008e0613 */
[----:B------:R-:W2:Y:S02]  /*a7d0*/  LDG.E.64 R18, [R18.64] ;  /* 0x0000002412127981 */ /* 0x000ea4000c1e1b00 */
[C-C-:B--2---:R-:W-:Y:S02]  /*a7e0*/  PRMT R67, R18.reuse, 0x5410, R19.reuse ;  /* 0x0000541012437816 */ /* 0x144fe40000000013 */
[----:B------:R-:W-:Y:S02]  /*a7f0*/  PRMT R68, R18, 0x7632, R19 ;  /* 0x0000763212447816 */ /* 0x000fe40000000013 */
.L_x_6263:
[----:B------:R-:W-:Y:S05]  /*a800*/  BSYNC B0 ;  /* 0x0000000000007941 */ /* 0x000fea0003800000 */
.L_x_6262:
        /* <DEDUP_REMOVED lines=15> */
.L_x_6271:
[----:B------:R-:W-:Y:S02]  /*a900*/  FSETP.GTU.FTZ.AND P0, PT, |R19|, +INF , PT ;  /* 0x7f8000001300780b */ /* 0x000fe40003f1c200 */
[----:B------:R-:W-:-:S04]  /*a910*/  ISETP.LT.U32.AND P1, PT, R56, R3, PT ;  /* 0x000000033800720c */ /* 0x000fc80003f21070 */
[----:B------:R-:W-:-:S08]  /*a920*/  ISETP.LT.OR.EX P0, PT, R51, RZ, !P0, P1 ;  /* 0x000000ff3300720c */ /* 0x000fd00004701710 */
.L_x_6272:
[----:B------:R-:W-:Y:S05]  /*a930*/  BSYNC B1 ;  /* 0x0000000000017941 */ /* 0x000fea0003800000 */
.L_x_6270:
        /* <DEDUP_REMOVED lines=16> */
.L_x_6274:
[----:B------:R-:W-:Y:S02]  /*aa40*/  FSETP.GTU.FTZ.AND P0, PT, |R36|, +INF , PT ;  /* 0x7f8000002400780b */ /* 0x000fe40003f1c200 */
[----:B------:R-:W-:-:S04]  /*aa50*/  ISETP.LT.U32.AND P1, PT, R52, R3, PT ;  /* 0x000000033400720c */ /* 0x000fc80003f21070 */
[----:B------:R-:W-:-:S08]  /*aa60*/  ISETP.LT.OR.EX P0, PT, R54, RZ, !P0, P1 ;  /* 0x000000ff3600720c */ /* 0x000fd00004701710 */
.L_x_6275:
[----:B------:R-:W-:Y:S05]  /*aa70*/  BSYNC B1 ;  /* 0x0000000000017941 */ /* 0x000fea0003800000 */
.L_x_6273:
        /* <DEDUP_REMOVED lines=16> */
.L_x_6277:
[----:B------:R-:W-:Y:S02]  /*ab80*/  FSETP.GTU.FTZ.AND P0, PT, |R19|, +INF , PT ;  /* 0x7f8000001300780b */ /* 0x000fe40003f1c200 */
[----:B------:R-:W-:-:S04]  /*ab90*/  ISETP.LT.U32.AND P1, PT, R48, R3, PT ;  /* 0x000000033000720c */ /* 0x000fc80003f21070 */
[----:B------:R-:W-:-:S08]  /*aba0*/  ISETP.LT.OR.EX P0, PT, R47, RZ, !P0, P1 ;  /* 0x000000ff2f00720c */ /* 0x000fd00004701710 */
.L_x_6278:
[----:B------:R-:W-:Y:S05]  /*abb0*/  BSYNC B1 ;  /* 0x0000000000017941 */ /* 0x000fea0003800000 */
.L_x_6276:
        /* <DEDUP_REMOVED lines=16> */
.L_x_6280:
[----:B------:R-:W-:Y:S02]  /*acc0*/  FSETP.GTU.FTZ.AND P0, PT, |R36|, +INF , PT ;  /* 0x7f8000002400780b */ /* 0x000fe40003f1c200 */
[----:B------:R-:W-:-:S04]  /*acd0*/  ISETP.LT.U32.AND P1, PT, R44, R3, PT ;  /* 0x000000032c00720c */ /* 0x000fc80003f21070 */
[----:B------:R-:W-:-:S08]  /*ace0*/  ISETP.LT.OR.EX P0, PT, R46, RZ, !P0, P1 ;  /* 0x000000ff2e00720c */ /* 0x000fd00004701710 */
.L_x_6281:
[----:B------:R-:W-:Y:S05]  /*acf0*/  BSYNC B1 ;  /* 0x0000000000017941 */ /* 0x000fea0003800000 */
.L_x_6279:
        /* <DEDUP_REMOVED lines=19> */
.L_x_6283:
[----:B------:R-:W-:Y:S02]  /*ae30*/  FSETP.GTU.FTZ.AND P0, PT, |R64|, +INF , PT ;  /* 0x7f8000004000780b */ /* 0x000fe40003f1c200 */
[----:B------:R-:W-:-:S04]  /*ae40*/  ISETP.LT.U32.AND P1, PT, R41, R18, PT ;  /* 0x000000122900720c */ /* 0x000fc80003f21070 */
[----:B------:R-:W-:-:S08]  /*ae50*/  ISETP.LT.OR.EX P0, PT, R42, RZ, !P0, P1 ;  /* 0x000000ff2a00720c */ /* 0x000fd00004701710 */
.L_x_6284:
[----:B------:R-:W-:Y:S05]  /*ae60*/  BSYNC B1 ;  /* 0x0000000000017941 */ /* 0x000fea0003800000 */
.L_x_6282:
        /* <DEDUP_REMOVED lines=16> */
.L_x_6286:
[----:B------:R-:W-:Y:S02]  /*af70*/  FSETP.GTU.FTZ.AND P0, PT, |R19|, +INF , PT ;  /* 0x7f8000001300780b */ /* 0x000fe40003f1c200 */
[----:B------:R-:W-:-:S04]  /*af80*/  ISETP.LT.U32.AND P1, PT, R38, R18, PT ;  /* 0x000000122600720c */ /* 0x000fc80003f21070 */
[----:B------:R-:W-:-:S08]  /*af90*/  ISETP.LT.OR.EX P0, PT, R39, RZ, !P0, P1 ;  /* 0x000000ff2700720c */ /* 0x000fd00004701710 */
.L_x_6287:
[----:B------:R-:W-:Y:S05]  /*afa0*/  BSYNC B1 ;  /* 0x0000000000017941 */ /* 0x000fea0003800000 */
.L_x_6285:
        /* <DEDUP_REMOVED lines=16> */
.L_x_6289:
[----:B------:R-:W-:Y:S02]  /*b0b0*/  FSETP.GTU.FTZ.AND P0, PT, |R36|, +INF , PT ;  /* 0x7f8000002400780b */ /* 0x000fe40003f1c200 */
[----:B------:R-:W-:-:S04]  /*b0c0*/  ISETP.LT.U32.AND P1, PT, R33, R18, PT ;  /* 0x000000122100720c */ /* 0x000fc80003f21070 */
[----:B------:R-:W-:-:S08]  /*b0d0*/  ISETP.LT.OR.EX P0, PT, R34, RZ, !P0, P1 ;  /* 0x000000ff2200720c */ /* 0x000fd00004701710 */
.L_x_6290:
[----:B------:R-:W-:Y:S05]  /*b0e0*/  BSYNC B1 ;  /* 0x0000000000017941 */ /* 0x000fea0003800000 */
.L_x_6288:
        /* <DEDUP_REMOVED lines=16> */
.L_x_6292:
[----:B------:R-:W-:Y:S02]  /*b1f0*/  FSETP.GTU.FTZ.AND P0, PT, |R19|, +INF , PT ;  /* 0x7f8000001300780b */ /* 0x000fe40003f1c200 */
[----:B------:R-:W-:-:S04]  /*b200*/  ISETP.LT.U32.AND P1, PT, R30, R18, PT ;  /* 0x000000121e00720c */ /* 0x000fc80003f21070 */
[----:B------:R-:W-:-:S08]  /*b210*/  ISETP.LT.OR.EX P0, PT, R31, RZ, !P0, P1 ;  /* 0x000000ff1f00720c */ /* 0x000fd00004701710 */
.L_x_6293:
[----:B------:R-:W-:Y:S05]  /*b220*/  BSYNC B1 ;  /* 0x0000000000017941 */ /* 0x000fea0003800000 */
.L_x_6291:
        /* <DEDUP_REMOVED lines=19> */
.L_x_6295:
[----:B------:R-:W-:Y:S02]  /*b360*/  FSETP.GTU.FTZ.AND P0, PT, |R36|, +INF , PT ;  /* 0x7f8000002400780b */ /* 0x000fe40003f1c200 */
[----:B------:R-:W-:-:S04]  /*b370*/  ISETP.LT.U32.AND P1, PT, R27, R3, PT ;  /* 0x000000031b00720c */ /* 0x000fc80003f21070 */
[----:B------:R-:W-:-:S08]  /*b380*/  ISETP.LT.OR.EX P0, PT, R28, RZ, !P0, P1 ;  /* 0x000000ff1c00720c */ /* 0x000fd00004701710 */
.L_x_6296:
[----:B------:R-:W-:Y:S05]  /*b390*/  BSYNC B1 ;  /* 0x0000000000017941 */ /* 0x000fea0003800000 */
.L_x_6294:
        /* <DEDUP_REMOVED lines=16> */
.L_x_6298:
[----:B------:R-:W-:Y:S02]  /*b4a0*/  FSETP.GTU.FTZ.AND P0, PT, |R69|, +INF , PT ;  /* 0x7f8000004500780b */ /* 0x000fe40003f1c200 */
[----:B------:R-:W-:-:S04]  /*b4b0*/  ISETP.LT.U32.AND P1, PT, R24, R3, PT ;  /* 0x000000031800720c */ /* 0x000fc80003f21070 */
[----:B------:R-:W-:-:S08]  /*b4c0*/  ISETP.LT.OR.EX P0, PT, R25, RZ, !P0, P1 ;  /* 0x000000ff1900720c */ /* 0x000fd00004701710 */
.L_x_6299:
[----:B------:R-:W-:Y:S05]  /*b4d0*/  BSYNC B1 ;  /* 0x0000000000017941 */ /* 0x000fea0003800000 */
.L_x_6297:
        /* <DEDUP_REMOVED lines=16> */
.L_x_6301:
[----:B------:R-:W-:Y:S02]  /*b5e0*/  FSETP.GTU.FTZ.AND P0, PT, |R36|, +INF , PT ;  /* 0x7f8000002400780b */ /* 0x000fe40003f1c200 */
[----:B------:R-:W-:-:S04]  /*b5f0*/  ISETP.LT.U32.AND P1, PT, R21, R3, PT ;  /* 0x000000031500720c */ /* 0x000fc80003f21070 */
[----:B------:R-:W-:-:S08]  /*b600*/  ISETP.LT.OR.EX P0, PT, R22, RZ, !P0, P1 ;  /* 0x000000ff1600720c */ /* 0x000fd00004701710 */
.L_x_6302:
[----:B------:R-:W-:Y:S05]  /*b610*/  BSYNC B1 ;  /* 0x0000000000017941 */ /* 0x000fea0003800000 */
.L_x_6300:
        /* <DEDUP_REMOVED lines=16> */
.L_x_6304:
[----:B------:R-:W-:Y:S02]  /*b720*/  FSETP.GTU.FTZ.AND P0, PT, |R19|, +INF , PT ;  /* 0x7f8000001300780b */ /* 0x000fe40003f1c200 */
[----:B------:R-:W-:-:S04]  /*b730*/  ISETP.LT.U32.AND P1, PT, R14, R3, PT ;  /* 0x000000030e00720c */ /* 0x000fc80003f21070 */
[----:B------:R-:W-:-:S08]  /*b740*/  ISETP.LT.OR.EX P0, PT, R15, RZ, !P0, P1 ;  /* 0x000000ff0f00720c */ /* 0x000fd00004701710 */
.L_x_6305:
[----:B------:R-:W-:Y:S05]  /*b750*/  BSYNC B1 ;  /* 0x0000000000017941 */ /* 0x000fea0003800000 */
.L_x_6303:
        /* <DEDUP_REMOVED lines=19> */
.L_x_6307:
[----:B------:R-:W-:Y:S02]  /*b890*/  FSETP.GTU.FTZ.AND P0, PT, |R36|, +INF , PT ;  /* 0x7f8000002400780b */ /* 0x000fe40003f1c200 */
[----:B------:R-:W-:-:S04]  /*b8a0*/  ISETP.LT.U32.AND P1, PT, R9, R18, PT ;  /* 0x000000120900720c */ /* 0x000fc80003f21070 */
[----:B------:R-:W-:-:S08]  /*b8b0*/  ISETP.LT.OR.EX P0, PT, R10, RZ, !P0, P1 ;  /* 0x000000ff0a00720c */ /* 0x000fd00004701710 */
.L_x_6308:
[----:B------:R-:W-:Y:S05]  /*b8c0*/  BSYNC B1 ;  /* 0x0000000000017941 */ /* 0x000fea0003800000 */
.L_x_6306:
        /* <DEDUP_REMOVED lines=16> */
.L_x_6310:
[----:B------:R-:W-:Y:S02]  /*b9d0*/  FSETP.GTU.FTZ.AND P0, PT, |R19|, +INF , PT ;  /* 0x7f8000001300780b */ /* 0x000fe40003f1c200 */
[----:B------:R-:W-:-:S04]  /*b9e0*/  ISETP.LT.U32.AND P1, PT, R5, R18, PT ;  /* 0x000000120500720c */ /* 0x000fc80003f21070 */
[----:B------:R-:W-:-:S08]  /*b9f0*/  ISETP.LT.OR.EX P0, PT, R6, RZ, !P0, P1 ;  /* 0x000000ff0600720c */ /* 0x000fd00004701710 */
.L_x_6311:
[----:B------:R-:W-:Y:S05]  /*ba00*/  BSYNC B1 ;  /* 0x0000000000017941 */ /* 0x000fea0003800000 */
.L_x_6309:
        /* <DEDUP_REMOVED lines=16> */
.L_x_6313:
[----:B------:R-:W-:Y:S02]  /*bb10*/  FSETP.GTU.FTZ.AND P0, PT, |R36|, +INF , PT ;  /* 0x7f8000002400780b */ /* 0x000fe40003f1c200 */
[----:B------:R-:W-:-:S04]  /*bb20*/  ISETP.LT.U32.AND P1, PT, R0, R18, PT ;  /* 0x000000120000720c */ /* 0x000fc80003f21070 */
[----:B------:R-:W-:-:S08]  /*bb30*/  ISETP.LT.OR.EX P0, PT, R4, RZ, !P0, P1 ;  /* 0x000000ff0400720c */ /* 0x000fd00004701710 */
.L_x_6314:
[----:B------:R-:W-:Y:S05]  /*bb40*/  BSYNC B1 ;  /* 0x0000000000017941 */ /* 0x000fea0003800000 */
.L_x_6312:
        /* <DEDUP_REMOVED lines=16> */
.L_x_6316:
[----:B------:R-:W-:Y:S02]  /*bc50*/  FSETP.GTU.FTZ.AND P0, PT, |R68|, +INF , PT ;  /* 0x7f8000004400780b */ /* 0x000fe40003f1c200 */
[----:B------:R-:W-:-:S04]  /*bc60*/  ISETP.LT.U32.AND P1, PT, R11, R18, PT ;  /* 0x000000120b00720c */ /* 0x000fc80003f21070 */
[----:B------:R-:W-:-:S08]  /*bc70*/  ISETP.LT.OR.EX P0, PT, R12, RZ, !P0, P1 ;  /* 0x000000ff0c00720c */ /* 0x000fd00004701710 */
.L_x_6317:
[----:B------:R-:W-:Y:S05]  /*bc80*/  BSYNC B1 ;  /* 0x0000000000017941 */ /* 0x000fea0003800000 */
.L_x_6315:
[----:B------:R-:W-:Y:S02]  /*bc90*/  FSEL R7, R7, R68, P0 ;  /* 0x0000004407077208 */ /* 0x000fe40000000000 */
[----:B------:R-:W-:Y:S02]  /*bca0*/  SEL R11, R11, R18, P0 ;  /* 0x000000120b0b7207 */ /* 0x000fe40000000000 */
[----:B------:R-:W-:Y:S02]  /*bcb0*/  SEL R12, R12, RZ, P0 ;  /* 0x000000ff0c0c7207 */ /* 0x000fe40000000000 */
.L_x_6269:
[----:B------:R-:W-:Y:S05]  /*bcc0*/  BSYNC B0 ;  /* 0x0000000000007941 */ /* 0x000fea0003800000 */
.L_x_6268:
        /* <DEDUP_REMOVED lines=12> */
.L_x_6319:
[----:B------:R-:W-:Y:S02]  /*bd90*/  FSETP.GTU.FTZ.AND P0, PT, |R43|, +INF , PT ;  /* 0x7f8000002b00780b */ /* 0x000fe40003f1c200 */
[----:B------:R-:W-:-:S04]  /*bda0*/  ISETP.LT.U32.AND P1, PT, R56, R41, PT ;  /* 0x000000293800720c */ /* 0x000fc80003f21070 */
[----:B------:R-:W-:-:S08]  /*bdb0*/  ISETP.LT.OR.EX P0, PT, R51, R42, !P0, P1 ;  /* 0x0000002a3300720c */ /* 0x000fd00004701710 */
.L_x_6320:
[----:B------:R-:W-:Y:S05]  /*bdc0*/  BSYNC B0 ;  /* 0x0000000000007941 */ /* 0x000fea0003800000 */
.L_x_6318:
        /* <DEDUP_REMOVED lines=15> */
.L_x_6322:
[----:B------:R-:W-:Y:S02]  /*bec0*/  FSETP.GTU.FTZ.AND P0, PT, |R40|, +INF , PT ;  /* 0x7f8000002800780b */ /* 0x000fe40003f1c200 */
[----:B------:R-:W-:-:S04]  /*bed0*/  ISETP.LT.U32.AND P1, PT, R52, R38, PT ;  /* 0x000000263400720c */ /* 0x000fc80003f21070 */
[----:B------:R-:W-:-:S08]  /*bee0*/  ISETP.LT.OR.EX P0, PT, R54, R39, !P0, P1 ;  /* 0x000000273600720c */ /* 0x000fd00004701710 */
.L_x_6323:
[----:B------:R-:W-:Y:S05]  /*bef0*/  BSYNC B0 ;  /* 0x0000000000007941 */ /* 0x000fea0003800000 */
.L_x_6321:
        /* <DEDUP_REMOVED lines=15> */
.L_x_6325:
[----:B------:R-:W-:Y:S02]  /*bff0*/  FSETP.GTU.FTZ.AND P0, PT, |R35|, +INF , PT ;  /* 0x7f8000002300780b */ /* 0x000fe40003f1c200 */
[----:B------:R-:W-:-:S04]  /*c000*/  ISETP.LT.U32.AND P1, PT, R48, R33, PT ;  /* 0x000000213000720c */ /* 0x000fc80003f21070 */
[----:B------:R-:W-:-:S08]  /*c010*/  ISETP.LT.OR.EX P0, PT, R47, R34, !P0, P1 ;  /* 0x000000222f00720c */ /* 0x000fd00004701710 */
.L_x_6326:
[----:B------:R-:W-:Y:S05]  /*c020*/  BSYNC B0 ;  /* 0x0000000000007941 */ /* 0x000fea0003800000 */
.L_x_6324:
        /* <DEDUP_REMOVED lines=15> */
.L_x_6328:
[----:B------:R-:W-:Y:S02]  /*c120*/  FSETP.GTU.FTZ.AND P0, PT, |R32|, +INF , PT ;  /* 0x7f8000002000780b */ /* 0x000fe40003f1c200 */
[----:B------:R-:W-:-:S04]  /*c130*/  ISETP.LT.U32.AND P1, PT, R44, R30, PT ;  /* 0x0000001e2c00720c */ /* 0x000fc80003f21070 */
[----:B------:R-:W-:-:S08]  /*c140*/  ISETP.LT.OR.EX P0, PT, R46, R31, !P0, P1 ;  /* 0x0000001f2e00720c */ /* 0x000fd00004701710 */
.L_x_6329:
[----:B------:R-:W-:Y:S05]  /*c150*/  BSYNC B0 ;  /* 0x0000000000007941 */ /* 0x000fea0003800000 */
.L_x_6327:
        /* <DEDUP_REMOVED lines=15> */
.L_x_6331:
[----:B------:R-:W-:Y:S02]  /*c250*/  FSETP.GTU.FTZ.AND P0, PT, |R29|, +INF , PT ;  /* 0x7f8000001d00780b */ /* 0x000fe40003f1c200 */
[----:B------:R-:W-:-:S04]  /*c260*/  ISETP.LT.U32.AND P1, PT, R56, R27, PT ;  /* 0x0000001b3800720c */ /* 0x000fc80003f21070 */
[----:B------:R-:W-:-:S08]  /*c270*/  ISETP.LT.OR.EX P0, PT, R51, R28, !P0, P1 ;  /* 0x0000001c3300720c */ /* 0x000fd00004701710 */
.L_x_6332:
[----:B------:R-:W-:Y:S05]  /*c280*/  BSYNC B0 ;  /* 0x0000000000007941 */ /* 0x000fea0003800000 */
.L_x_6330:
        /* <DEDUP_REMOVED lines=15> */
.L_x_6334:
[----:B------:R-:W-:Y:S02]  /*c380*/  FSETP.GTU.FTZ.AND P0, PT, |R26|, +INF , PT ;  /* 0x7f8000001a00780b */ /* 0x000fe40003f1c200 */
[----:B------:R-:W-:-:S04]  /*c390*/  ISETP.LT.U32.AND P1, PT, R19, R24, PT ;  /* 0x000000181300720c */ /* 0x000fc80003f21070 */
[----:B------:R-:W-:-:S08]  /*c3a0*/  ISETP.LT.OR.EX P0, PT, R54, R25, !P0, P1 ;  /* 0x000000193600720c */ /* 0x000fd00004701710 */
.L_x_6335:
[----:B------:R-:W-:Y:S05]  /*c3b0*/  BSYNC B0 ;  /* 0x0000000000007941 */ /* 0x000fea0003800000 */
.L_x_6333:
        /* <DEDUP_REMOVED lines=15> */
.L_x_6337:
[----:B------:R-:W-:Y:S02]  /*c4b0*/  FSETP.GTU.FTZ.AND P0, PT, |R23|, +INF , PT ;  /* 0x7f8000001700780b */ /* 0x000fe40003f1c200 */
[----:B------:R-:W-:-:S04]  /*c4c0*/  ISETP.LT.U32.AND P1, PT, R48, R21, PT ;  /* 0x000000153000720c */ /* 0x000fc80003f21070 */
[----:B------:R-:W-:-:S08]  /*c4d0*/  ISETP.LT.OR.EX P0, PT, R47, R22, !P0, P1 ;  /* 0x000000162f00720c */ /* 0x000fd00004701710 */
.L_x_6338:
[----:B------:R-:W-:Y:S05]  /*c4e0*/  BSYNC B0 ;  /* 0x0000000000007941 */ /* 0x000fea0003800000 */
.L_x_6336:
        /* <DEDUP_REMOVED lines=15> */
.L_x_6340:
[----:B------:R-:W-:Y:S02]  /*c5e0*/  FSETP.GTU.FTZ.AND P0, PT, |R20|, +INF , PT ;  /* 0x7f8000001400780b */ /* 0x000fe40003f1c200 */
[----:B------:R-:W-:-:S04]  /*c5f0*/  ISETP.LT.U32.AND P1, PT, R33, R14, PT ;  /* 0x0000000e2100720c */ /* 0x000fc80003f21070 */
[----:B------:R-:W-:-:S08]  /*c600*/  ISETP.LT.OR.EX P0, PT, R46, R15, !P0, P1 ;  /* 0x0000000f2e00720c */ /* 0x000fd00004701710 */
.L_x_6341:
[----:B------:R-:W-:Y:S05]  /*c610*/  BSYNC B0 ;  /* 0x0000000000007941 */ /* 0x000fea0003800000 */
.L_x_6339:
        /* <DEDUP_REMOVED lines=15> */
.L_x_6343:
[----:B------:R-:W-:Y:S02]  /*c710*/  FSETP.GTU.FTZ.AND P0, PT, |R13|, +INF , PT ;  /* 0x7f8000000d00780b */ /* 0x000fe40003f1c200 */
[----:B------:R-:W-:-:S04]  /*c720*/  ISETP.LT.U32.AND P1, PT, R56, R9, PT ;  /* 0x000000093800720c */ /* 0x000fc80003f21070 */
[----:B------:R-:W-:-:S08]  /*c730*/  ISETP.LT.OR.EX P0, PT, R51, R10, !P0, P1 ;  /* 0x0000000a3300720c */ /* 0x000fd00004701710 */
.L_x_6344:
[----:B------:R-:W-:Y:S05]  /*c740*/  BSYNC B0 ;  /* 0x0000000000007941 */ /* 0x000fea0003800000 */
.L_x_6342:
        /* <DEDUP_REMOVED lines=15> */
.L_x_6346:
[----:B------:R-:W-:Y:S02]  /*c840*/  FSETP.GTU.FTZ.AND P0, PT, |R8|, +INF , PT ;  /* 0x7f8000000800780b */ /* 0x000fe40003f1c200 */
[----:B------:R-:W-:-:S04]  /*c850*/  ISETP.LT.U32.AND P1, PT, R24, R5, PT ;  /* 0x000000051800720c */ /* 0x000fc80003f21070 */
[----:B------:R-:W-:-:S08]  /*c860*/  ISETP.LT.OR.EX P0, PT, R25, R6, !P0, P1 ;  /* 0x000000061900720c */ /* 0x000fd00004701710 */
.L_x_6347:
[----:B------:R-:W-:Y:S05]  /*c870*/  BSYNC B0 ;  /* 0x0000000000007941 */ /* 0x000fea0003800000 */
.L_x_6345:
        /* <DEDUP_REMOVED lines=15> */
.L_x_6349:
[----:B------:R-:W-:Y:S02]  /*c970*/  FSETP.GTU.FTZ.AND P0, PT, |R53|, +INF , PT ;  /* 0x7f8000003500780b */ /* 0x000fe40003f1c200 */
[----:B------:R-:W-:-:S04]  /*c980*/  ISETP.LT.U32.AND P1, PT, R21, R0, PT ;  /* 0x000000001500720c */ /* 0x000fc80003f21070 */
[----:B------:R-:W-:-:S08]  /*c990*/  ISETP.LT.OR.EX P0, PT, R19, R4, !P0, P1 ;  /* 0x000000041300720c */ /* 0x000fd00004701710 */
.L_x_6350:
[----:B------:R-:W-:Y:S05]  /*c9a0*/  BSYNC B0 ;  /* 0x0000000000007941 */ /* 0x000fea0003800000 */
.L_x_6348:
        /* <DEDUP_REMOVED lines=15> */
.L_x_6352:
[----:B------:R-:W-:Y:S02]  /*caa0*/  FSETP.GTU.FTZ.AND P0, PT, |R7|, +INF , PT ;  /* 0x7f8000000700780b */ /* 0x000fe40003f1c200 */
[----:B------:R-:W-:-:S04]  /*cab0*/  ISETP.LT.U32.AND P1, PT, R14, R11, PT ;  /* 0x0000000b0e00720c */ /* 0x000fc80003f21070 */
[----:B------:R-:W-:-:S08]  /*cac0*/  ISETP.LT.OR.EX P0, PT, R15, R12, !P0, P1 ;  /* 0x0000000c0f00720c */ /* 0x000fd00004701710 */
.L_x_6353:
[----:B------:R-:W-:Y:S05]  /*cad0*/  BSYNC B0 ;  /* 0x0000000000007941 */ /* 0x000fea0003800000 */
.L_x_6351:
[----:B------:R-:W-:Y:S02]  /*cae0*/  SEL R10, R14, R11, P0 ;  /* 0x0000000b0e0a7207 */ /* 0x000fe40000000000 */
[----:B------:R-:W-:Y:S02]  /*caf0*/  SEL R11, R15, R12, P0 ;  /* 0x0000000c0f0b7207 */ /* 0x000fe40000000000 */
[----:B------:R-:W-:Y:S01]  /*cb00*/  FSEL R59, R20, R7, P0 ;  /* 0x00000007143b7208 */ /* 0x000fe20000000000 */
[----:B------:R-:W-:Y:S05]  /*cb10*/  BRA `(.L_x_6175) ;  /* 0x0000822000007947 */ /* 0x000fea0003800000 */
.L_x_6209:
        /* <DEDUP_REMOVED lines=93> */
.L_x_6401:
        /* <DEDUP_REMOVED lines=22> */
[----:B------:R-:W-:Y:S01]  /*d250*/  @!P1 ISETP.GE.AND.EX P0, PT, R64, RZ, PT, P0 ;  /* 0x000000ff4000920c */ /* 0x000fe20003f06300 */
[----:B--2---:R-:W-:Y:S01]  /*d260*/  HADD2.F32 R68, -RZ, R32.H0_H0 ;  /* 0x20000020ff447230 */ /* 0x004fe20000004100 */
[----:B------:R-:W-:-:S04]  /*d270*/  PRMT R69, R33, 0x7610, R33 ;  /* 0x0000761021457816 */ /* 0x000fc80000000021 */
        /* <DEDUP_REMOVED lines=13> */
[C-C-:B-----5:R-:W-:Y:S01]  /*d350*/  PRMT R36, R38.reuse, 0x5410, R39.reuse ;  /* 0x0000541026247816 */ /* 0x160fe20000000027 */
[----:B------:R-:W-:Y:S01]  /*d360*/  HADD2.F32 R33, -RZ, R67.H1_H1 ;  /* 0x30000043ff217230 */ /* 0x000fe20000004100 */
[----:B------:R-:W-:Y:S02]  /*d370*/  PRMT R38, R38, 0x7632, R38 ;  /* 0x0000763226267816 */ /* 0x000fe40000000026 */
[----:B------:R-:W-:-:S02]  /*d380*/  PRMT R39, R39, 0x7632, R39 ;  /* 0x0000763227277816 */ /* 0x000fc40000000027 */
[----:B------:R-:W-:Y:S02]  /*d390*/  FSEL R57, R57, R68, P0 ;  /* 0x0000004439397208 */ /* 0x000fe40000000000 */
[----:B------:R-:W-:Y:S02]  /*d3a0*/  PRMT R68, R34, 0x5410, R35 ;  /* 0x0000541022447816 */ /* 0x000fe40000000023 */
[----:B------:R-:W-:Y:S02]  /*d3b0*/  SEL R62, R62, R3, P0 ;  /* 0x000000033e3e7207 */ /* 0x000fe40000000000 */
[----:B------:R-:W-:Y:S01]  /*d3c0*/  SEL R64, R64, RZ, P0 ;  /* 0x000000ff40407207 */ /* 0x000fe20000000000 */
        /* <DEDUP_REMOVED lines=10> */
.L_x_6357:
[----:B------:R-:W-:Y:S02]  /*d470*/  FSETP.GTU.FTZ.AND P0, PT, |R33|, +INF , PT ;  /* 0x7f8000002100780b */ /* 0x000fe40003f1c200 */
[----:B------:R-:W-:-:S04]  /*d480*/  ISETP.LT.U32.AND P1, PT, R58, R3, PT ;  /* 0x000000033a00720c */ /* 0x000fc80003f21070 */
[----:B------:R-:W-:-:S08]  /*d490*/  ISETP.LT.OR.EX P0, PT, R55, RZ, !P0, P1 ;  /* 0x000000ff3700720c */ /* 0x000fd00004701710 */
.L_x_6358:
[----:B------:R-:W-:Y:S05]  /*d4a0*/  BSYNC B1 ;  /* 0x0000000000017941 */ /* 0x000fea0003800000 */
.L_x_6356:
        /* <DEDUP_REMOVED lines=16> */
.L_x_6360:
[----:B------:R-:W-:Y:S02]  /*d5b0*/  FSETP.GTU.FTZ.AND P0, PT, |R32|, +INF , PT ;  /* 0x7f8000002000780b */ /* 0x000fe40003f1c200 */
[----:B------:R-:W-:-:S04]  /*d5c0*/  ISETP.LT.U32.AND P1, PT, R54, R3, PT ;  /* 0x000000033600720c */ /* 0x000fc80003f21070 */
[----:B------:R-:W-:-:S08]  /*d5d0*/  ISETP.LT.OR.EX P0, PT, R56, RZ, !P0, P1 ;  /* 0x000000ff3800720c */ /* 0x000fd00004701710 */
.L_x_6361:
[----:B------:R-:W-:Y:S05]  /*d5e0*/  BSYNC B1 ;  /* 0x0000000000017941 */ /* 0x000fea0003800000 */
.L_x_6359:
        /* <DEDUP_REMOVED lines=16> */
.L_x_6363:
[----:B------:R-:W-:Y:S02]  /*d6f0*/  FSETP.GTU.FTZ.AND P0, PT, |R33|, +INF , PT ;  /* 0x7f8000002100780b */ /* 0x000fe40003f1c200 */
[----:B------:R-:W-:-:S04]  /*d700*/  ISETP.LT.U32.AND P1, PT, R50, R3, PT ;  /* 0x000000033200720c */ /* 0x000fc80003f21070 */
[----:B------:R-:W-:-:S08]  /*d710*/  ISETP.LT.OR.EX P0, PT, R49, RZ, !P0, P1 ;  /* 0x000000ff3100720c */ /* 0x000fd00004701710 */
.L_x_6364:
[----:B------:R-:W-:Y:S05]  /*d720*/  BSYNC B1 ;  /* 0x0000000000017941 */ /* 0x000fea0003800000 */
.L_x_6362:
[----:B------:R-:W-:Y:S01]  /*d730*/  FSETP.GTU.FTZ.AND P1, PT, |R48|, +INF , PT ;  /* 0x7f8000003000780b */ /* 0x000fe20003f3c200 */
[----:B------:R-:W-:Y:S01]  /*d740*/  BSSY B1, `(.L_x_6365) ;  /* 0x0000012000017945 */ /* 0x000fe20003800000 */
[----:B------:R-:W-:Y:S01]  /*d750*/  SEL R50, R50, R3, P0 ;  /* 0x0000000332327207 */ /* 0x000fe20000000000 */
[----:B------:R-:W-:Y:S01]  /*d760*/  HADD2.F32 R3, -RZ, R68.H0_H0 ;  /* 0x20000044ff037230 */ /* 0x000fe20000004100 */
        /* <DEDUP_REMOVED lines=12> */
.L_x_6366:
[----:B------:R-:W-:Y:S02]  /*d830*/  FSETP.GTU.FTZ.AND P0, PT, |R3|, +INF , PT ;  /* 0x7f8000000300780b */ /* 0x000fe40003f1c200 */
[----:B------:R-:W-:-:S04]  /*d840*/  ISETP.LT.U32.AND P1, PT, R46, R61, PT ;  /* 0x0000003d2e00720c */ /* 0x000fc80003f21070 */
[----:B------:R-:W-:-:S08]  /*d850*/  ISETP.LT.OR.EX P0, PT, R47, RZ, !P0, P1 ;  /* 0x000000ff2f00720c */ /* 0x000fd00004701710 */
.L_x_6367:
[----:B------:R-:W-:Y:S05]  /*d860*/  BSYNC B1 ;  /* 0x0000000000017941 */ /* 0x000fea0003800000 */
.L_x_6365:
        /* <DEDUP_REMOVED lines=16> */
.L_x_6369:
[----:B------:R-:W-:Y:S02]  /*d970*/  FSETP.GTU.FTZ.AND P0, PT, |R32|, +INF , PT ;  /* 0x7f8000002000780b */ /* 0x000fe40003f1c200 */
[----:B------:R-:W-:-:S04]  /*d980*/  ISETP.LT.U32.AND P1, PT, R43, R61, PT ;  /* 0x0000003d2b00720c */ /* 0x000fc80003f21070 */
[----:B------:R-:W-:-:S08]  /*d990*/  ISETP.LT.OR.EX P0, PT, R44, RZ, !P0, P1 ;  /* 0x000000ff2c00720c */ /* 0x000fd00004701710 */
.L_x_6370:
[----:B------:R-:W-:Y:S05]  /*d9a0*/  BSYNC B1 ;  /* 0x0000000000017941 */ /* 0x000fea0003800000 */
.L_x_6368:
        /* <DEDUP_REMOVED lines=16> */
.L_x_6372:
[----:B------:R-:W-:Y:S02]  /*dab0*/  FSETP.GTU.FTZ.AND P0, PT, |R3|, +INF , PT ;  /* 0x7f8000000300780b */ /* 0x000fe40003f1c200 */
[----:B------:R-:W-:-:S04]  /*dac0*/  ISETP.LT.U32.AND P1, PT, R40, R61, PT ;  /* 0x0000003d2800720c */ /* 0x000fc80003f21070 */
[----:B------:R-:W-:-:S08]  /*dad0*/  ISETP.LT.OR.EX P0, PT, R41, RZ, !P0, P1 ;  /* 0x000000ff2900720c */ /* 0x000fd00004701710 */
.L_x_6373:
[----:B------:R-:W-:Y:S05]  /*dae0*/  BSYNC B1 ;  /* 0x0000000000017941 */ /* 0x000fea0003800000 */
.L_x_6371:
        /* <DEDUP_REMOVED lines=16> */
.L_x_6375:
[----:B------:R-:W-:Y:S02]  /*dbf0*/  FSETP.GTU.FTZ.AND P0, PT, |R32|, +INF , PT ;  /* 0x7f8000002000780b */ /* 0x000fe40003f1c200 */
[----:B------:R-:W-:-:S04]  /*dc00*/  ISETP.LT.U32.AND P1, PT, R29, R61, PT ;  /* 0x0000003d1d00720c */ /* 0x000fc80003f21070 */
[----:B------:R-:W-:-:S08]  /*dc10*/  ISETP.LT.OR.EX P0, PT, R30, RZ, !P0, P1 ;  /* 0x000000ff1e00720c */ /* 0x000fd00004701710 */
.L_x_6376:
[----:B------:R-:W-:Y:S05]  /*dc20*/  BSYNC B1 ;  /* 0x0000000000017941 */ /* 0x000fea0003800000 */
.L_x_6374:
        /* <DEDUP_REMOVED lines=16> */
.L_x_6378:
[----:B------:R-:W-:Y:S02]  /*dd30*/  FSETP.GTU.FTZ.AND P0, PT, |R3|, +INF , PT ;  /* 0x7f8000000300780b */ /* 0x000fe40003f1c200 */
[----:B------:R-:W-:-:S04]  /*dd40*/  ISETP.LT.U32.AND P1, PT, R26, R63, PT ;  /* 0x0000003f1a00720c */ /* 0x000fc80003f21070 */
[----:B------:R-:W-:-:S08]  /*dd50*/  ISETP.LT.OR.EX P0, PT, R27, RZ, !P0, P1 ;  /* 0x000000ff1b00720c */ /* 0x000fd00004701710 */
.L_x_6379:
[----:B------:R-:W-:Y:S05]  /*dd60*/  BSYNC B1 ;  /* 0x0000000000017941 */ /* 0x000fea0003800000 */
.L_x_6377:
        /* <DEDUP_REMOVED lines=16> */
.L_x_6381:
[----:B------:R-:W-:Y:S02]  /*de70*/  FSETP.GTU.FTZ.AND P0, PT, |R32|, +INF , PT ;  /* 0x7f8000002000780b */ /* 0x000fe40003f1c200 */
[----:B------:R-:W-:-:S04]  /*de80*/  ISETP.LT.U32.AND P1, PT, R23, R63, PT ;  /* 0x0000003f1700720c */ /* 0x000fc80003f21070 */
[----:B------:R-:W-:-:S08]  /*de90*/  ISETP.LT.OR.EX P0, PT, R24, RZ, !P0, P1 ;  /* 0x000000ff1800720c */ /* 0x000fd00004701710 */
.L_x_6382:
[----:B------:R-:W-:Y:S05]  /*dea0*/  BSYNC B1 ;  /* 0x0000000000017941 */ /* 0x000fea0003800000 */
.L_x_6380:
        /* <DEDUP_REMOVED lines=16> */
.L_x_6384:
[----:B------:R-:W-:Y:S02]  /*dfb0*/  FSETP.GTU.FTZ.AND P0, PT, |R3|, +INF , PT ;  /* 0x7f8000000300780b */ /* 0x000fe40003f1c200 */
[----:B------:R-:W-:-:S04]  /*dfc0*/  ISETP.LT.U32.AND P1, PT, R20, R63, PT ;  /* 0x0000003f1400720c */ /* 0x000fc80003f21070 */
[----:B------:R-:W-:-:S08]  /*dfd0*/  ISETP.LT.OR.EX P0, PT, R21, RZ, !P0, P1 ;  /* 0x000000ff1500720c */ /* 0x000fd00004701710 */
.L_x_6385:
[----:B------:R-:W-:Y:S05]  /*dfe0*/  BSYNC B1 ;  /* 0x0000000000017941 */ /* 0x000fea0003800000 */
.L_x_6383:
        /* <DEDUP_REMOVED lines=16> */
.L_x_6387:
[----:B------:R-:W-:Y:S02]  /*e0f0*/  FSETP.GTU.FTZ.AND P0, PT, |R32|, +INF , PT ;  /* 0x7f8000002000780b */ /* 0x000fe40003f1c200 */
[----:B------:R-:W-:-:S04]  /*e100*/  ISETP.LT.U32.AND P1, PT, R13, R63, PT ;  /* 0x0000003f0d00720c */ /* 0x000fc80003f21070 */
[----:B------:R-:W-:-:S08]  /*e110*/  ISETP.LT.OR.EX P0, PT, R14, RZ, !P0, P1 ;  /* 0x000000ff0e00720c */ /* 0x000fd00004701710 */
.L_x_6388:
[----:B------:R-:W-:Y:S05]  /*e120*/  BSYNC B1 ;  /* 0x0000000000017941 */ /* 0x000fea0003800000 */
.L_x_6386:
        /* <DEDUP_REMOVED lines=16> */
.L_x_6390:
[----:B------:R-:W-:Y:S02]  /*e230*/  FSETP.GTU.FTZ.AND P0, PT, |R3|, +INF , PT ;  /* 0x7f8000000300780b */ /* 0x000fe40003f1c200 */
[----:B------:R-:W-:-:S04]  /*e240*/  ISETP.LT.U32.AND P1, PT, R8, R65, PT ;  /* 0x000000410800720c */ /* 0x000fc80003f21070 */
[----:B------:R-:W-:-:S08]  /*e250*/  ISETP.LT.OR.EX P0, PT, R9, RZ, !P0, P1 ;  /* 0x000000ff0900720c */ /* 0x000fd00004701710 */
.L_x_6391:
[----:B------:R-:W-:Y:S05]  /*e260*/  BSYNC B1 ;  /* 0x0000000000017941 */ /* 0x000fea0003800000 */
.L_x_6389:
        /* <DEDUP_REMOVED lines=16> */
.L_x_6393:
[----:B------:R-:W-:Y:S02]  /*e370*/  FSETP.GTU.FTZ.AND P0, PT, |R32|, +INF , PT ;  /* 0x7f8000002000780b */ /* 0x000fe40003f1c200 */
[----:B------:R-:W-:-:S04]  /*e380*/  ISETP.LT.U32.AND P1, PT, R6, R65, PT ;  /* 0x000000410600720c */ /* 0x000fc80003f21070 */
[----:B------:R-:W-:-:S08]  /*e390*/  ISETP.LT.OR.EX P0, PT, R5, RZ, !P0, P1 ;  /* 0x000000ff0500720c */ /* 0x000fd00004701710 */
.L_x_6394:
[----:B------:R-:W-:Y:S05]  /*e3a0*/  BSYNC B1 ;  /* 0x0000000000017941 */ /* 0x000fea0003800000 */
.L_x_6392:
        /* <DEDUP_REMOVED lines=16> */
.L_x_6396:
[----:B------:R-:W-:Y:S02]  /*e4b0*/  FSETP.GTU.FTZ.AND P0, PT, |R32|, +INF , PT ;  /* 0x7f8000002000780b */ /* 0x000fe40003f1c200 */
[----:B------:R-:W-:-:S04]  /*e4c0*/  ISETP.LT.U32.AND P1, PT, R0, R65, PT ;  /* 0x000000410000720c */ /* 0x000fc80003f21070 */
[----:B------:R-:W-:-:S08]  /*e4d0*/  ISETP.LT.OR.EX P0, PT, R4, RZ, !P0, P1 ;  /* 0x000000ff0400720c */ /* 0x000fd00004701710 */
.L_x_6397:
[----:B------:R-:W-:Y:S05]  /*e4e0*/  BSYNC B1 ;  /* 0x0000000000017941 */ /* 0x000fea0003800000 */
.L_x_6395:
        /* <DEDUP_REMOVED lines=16> */
.L_x_6399:
[----:B------:R-:W-:Y:S02]  /*e5f0*/  FSETP.GTU.FTZ.AND P0, PT, |R32|, +INF , PT ;  /* 0x7f8000002000780b */ /* 0x000fe40003f1c200 */
[----:B------:R-:W-:-:S04]  /*e600*/  ISETP.LT.U32.AND P1, PT, R10, R65, PT ;  /* 0x000000410a00720c */ /* 0x000fc80003f21070 */
[----:B------:R-:W-:-:S08]  /*e610*/  ISETP.LT.OR.EX P0, PT, R11, RZ, !P0, P1 ;  /* 0x000000ff0b00720c */ /* 0x000fd00004701710 */
.L_x_6400:
[----:B------:R-:W-:Y:S05]  /*e620*/  BSYNC B1 ;  /* 0x0000000000017941 */ /* 0x000fea0003800000 */
.L_x_6398:
        /* <DEDUP_REMOVED lines=9> */
.L_x_6355:
[----:B------:R-:W-:Y:S05]  /*e6c0*/  BSYNC B0 ;  /* 0x0000000000007941 */ /* 0x000fea0003800000 */
.L_x_6354:
        /* <DEDUP_REMOVED lines=9> */
[----:B--2---:R-:W-:Y:S02]  /*e760*/  PRMT R67, R32, 0x7610, R32 ;  /* 0x0000761020437816 */ /* 0x004fe40000000020 */
[----:B------:R-:W-:-:S09]  /*e770*/  PRMT R69, R33, 0x7610, R33 ;  /* 0x0000761021457816 */ /* 0x000fd20000000021 */
[----:B------:R-:W-:Y:S05]  /*e780*/  @P0 BRA `(.L_x_6403) ;  /* 0x0000019000000947 */ /* 0x000fea0003800000 */
[----:B------:R-:W-:-:S05]  /*e790*/  IMAD R32, R66, R35, RZ ;  /* 0x0000002342207224 */ /* 0x000fca00078e02ff */
[----:B------:R-:W-:-:S05]  /*e7a0*/  SHF.R.U32.HI R33, RZ, 0x2, R32 ;  /* 0x00000002ff217819 */ /* 0x000fca0000011620 */
[----:B------:R-:W-:-:S06]  /*e7b0*/  IMAD.WIDE.U32 R32, R33, 0x8, R18 ;  /* 0x0000000821207825 */ /* 0x000fcc00078e0012 */
[----:B------:R-:W2:Y:S01]  /*e7c0*/  LDG.E.64 R32, [R32.64] ;  /* 0x0000002420207981 */ /* 0x000ea2000c1e1b00 */
[----:B------:R-:W-:-:S04]  /*e7d0*/  IADD3 R35, R35, c[0x0][0x184], RZ ;  /* 0x0000610023237a10 */ /* 0x000fc80007ffe0ff */
[----:B------:R-:W-:Y:S02]  /*e7e0*/  ISETP.GE.U32.AND P0, PT, R35, c[0x0][0x17c], PT ;  /* 0x00005f0023007a0c */ /* 0x000fe40003f06070 */
[C-C-:B--2---:R-:W-:Y:S02]  /*e7f0*/  PRMT R68, R32.reuse, 0x5410, R33.reuse ;  /* 0x0000541020447816 */ /* 0x144fe40000000021 */
[----:B------:R-:W-:-:S09]  /*e800*/  PRMT R70, R32, 0x7632, R33 ;  /* 0x0000763220467816 */ /* 0x000fd20000000021 */
        /* <DEDUP_REMOVED lines=11> */
[----:B--2---:R-:W-:Y:S02]  /*e8c0*/  PRMT R71, R18, 0x7610, R18 ;  /* 0x0000761012477816 */ /* 0x004fe40000000012 */
[----:B------:R-:W-:Y:S02]  /*e8d0*/  PRMT R37, R19, 0x7610, R19 ;  /* 0x0000761013257816 */ /* 0x000fe40000000013 */
[----:B---3--:R-:W-:-:S02]  /*e8e0*/  @!P0 PRMT R36, R32, 0x7610, R36 ;  /* 0x0000761020248816 */ /* 0x008fc40000000024 */
[----:B------:R-:W-:Y:S02]  /*e8f0*/  @!P0 PRMT R38, R32, 0x7632, R38 ;  /* 0x0000763220268816 */ /* 0x000fe40000000026 */
[----:B------:R-:W-:Y:S02]  /*e900*/  @!P0 PRMT R36, R36, 0x5410, R33 ;  /* 0x0000541024248816 */ /* 0x000fe40000000021 */
[----:B------:R-:W-:Y:S02]  /*e910*/  @!P0 PRMT R39, R33, 0x7632, R39 ;  /* 0x0000763221278816 */ /* 0x000fe40000000027 */
.L_x_6403:
[----:B------:R-:W-:Y:S05]  /*e920*/  BSYNC B0 ;  /* 0x0000000000007941 */ /* 0x000fea0003800000 */
.L_x_6402:
[----:B------:R-:W-:Y:S01]  /*e930*/  BSSY B0, `(.L_x_6404) ;  /* 0x000014b000007945 */ /* 0x000fe20003800000 */
        /* <DEDUP_REMOVED lines=14> */
.L_x_6407:
[----:B------:R-:W-:Y:S02]  /*ea20*/  FSETP.GTU.FTZ.AND P0, PT, |R18|, +INF , PT ;  /* 0x7f8000001200780b */ /* 0x000fe40003f1c200 */
[----:B------:R-:W-:-:S04]  /*ea30*/  ISETP.LT.U32.AND P1, PT, R62, R3, PT ;  /* 0x000000033e00720c */ /* 0x000fc80003f21070 */
[----:B------:R-:W-:-:S08]  /*ea40*/  ISETP.LT.OR.EX P0, PT, R64, RZ, !P0, P1 ;  /* 0x000000ff4000720c */ /* 0x000fd00004701710 */
.L_x_6408:
[----:B------:R-:W-:Y:S05]  /*ea50*/  BSYNC B1 ;  /* 0x0000000000017941 */ /* 0x000fea0003800000 */
.L_x_6406:
        /* <DEDUP_REMOVED lines=16> */
.L_x_6410:
[----:B------:R-:W-:Y:S02]  /*eb60*/  FSETP.GTU.FTZ.AND P0, PT, |R67|, +INF , PT ;  /* 0x7f8000004300780b */ /* 0x000fe40003f1c200 */
[----:B------:R-:W-:-:S04]  /*eb70*/  ISETP.LT.U32.AND P1, PT, R58, R3, PT ;  /* 0x000000033a00720c */ /* 0x000fc80003f21070 */
[----:B------:R-:W-:-:S08]  /*eb80*/  ISETP.LT.OR.EX P0, PT, R55, RZ, !P0, P1 ;  /* 0x000000ff3700720c */ /* 0x000fd00004701710 */
.L_x_6411:
[----:B------:R-:W-:Y:S05]  /*eb90*/  BSYNC B1 ;  /* 0x0000000000017941 */ /* 0x000fea0003800000 */
.L_x_6409:
        /* <DEDUP_REMOVED lines=16> */
.L_x_6413:
[----:B------:R-:W-:Y:S02]  /*eca0*/  FSETP.GTU.FTZ.AND P0, PT, |R32|, +INF , PT ;  /* 0x7f8000002000780b */ /* 0x000fe40003f1c200 */
[----:B------:R-:W-:-:S04]  /*ecb0*/  ISETP.LT.U32.AND P1, PT, R54, R3, PT ;  /* 0x000000033600720c */ /* 0x000fc80003f21070 */
[----:B------:R-:W-:-:S08]  /*ecc0*/  ISETP.LT.OR.EX P0, PT, R56, RZ, !P0, P1 ;  /* 0x000000ff3800720c */ /* 0x000fd00004701710 */
.L_x_6414:
[----:B------:R-:W-:Y:S05]  /*ecd0*/  BSYNC B1 ;  /* 0x0000000000017941 */ /* 0x000fea0003800000 */
.L_x_6412:
        /* <DEDUP_REMOVED lines=16> */
.L_x_6416:
[----:B------:R-:W-:Y:S02]  /*ede0*/  FSETP.GTU.FTZ.AND P0, PT, |R69|, +INF , PT ;  /* 0x7f8000004500780b */ /* 0x000fe40003f1c200 */
[----:B------:R-:W-:-:S04]  /*edf0*/  ISETP.LT.U32.AND P1, PT, R50, R3, PT ;  /* 0x000000033200720c */ /* 0x000fc80003f21070 */
[----:B------:R-:W-:-:S08]  /*ee00*/  ISETP.LT.OR.EX P0, PT, R49, RZ, !P0, P1 ;  /* 0x000000ff3100720c */ /* 0x000fd00004701710 */
.L_x_6417:
[----:B------:R-:W-:Y:S05]  /*ee10*/  BSYNC B1 ;  /* 0x0000000000017941 */ /* 0x000fea0003800000 */
.L_x_6415:
        /* <DEDUP_REMOVED lines=19> */
.L_x_6419:
[----:B------:R-:W-:Y:S02]  /*ef50*/  FSETP.GTU.FTZ.AND P0, PT, |R19|, +INF , PT ;  /* 0x7f8000001300780b */ /* 0x000fe40003f1c200 */
[----:B------:R-:W-:-:S04]  /*ef60*/  ISETP.LT.U32.AND P1, PT, R46, R18, PT ;  /* 0x000000122e00720c */ /* 0x000fc80003f21070 */
[----:B------:R-:W-:-:S08]  /*ef70*/  ISETP.LT.OR.EX P0, PT, R47, RZ, !P0, P1 ;  /* 0x000000ff2f00720c */ /* 0x000fd00004701710 */
.L_x_6420:
[----:B------:R-:W-:Y:S05]  /*ef80*/  BSYNC B1 ;  /* 0x0000000000017941 */ /* 0x000fea0003800000 */
.L_x_6418:
        /* <DEDUP_REMOVED lines=16> */
.L_x_6422:
[----:B------:R-:W-:Y:S02]  /*f090*/  FSETP.GTU.FTZ.AND P0, PT, |R32|, +INF , PT ;  /* 0x7f8000002000780b */ /* 0x000fe40003f1c200 */
[----:B------:R-:W-:-:S04]  /*f0a0*/  ISETP.LT.U32.AND P1, PT, R43, R18, PT ;  /* 0x000000122b00720c */ /* 0x000fc80003f21070 */
[----:B------:R-:W-:-:S08]  /*f0b0*/  ISETP.LT.OR.EX P0, PT, R44, RZ, !P0, P1 ;  /* 0x000000ff2c00720c */ /* 0x000fd00004701710 */
.L_x_6423:
[----:B------:R-:W-:Y:S05]  /*f0c0*/  BSYNC B1 ;  /* 0x0000000000017941 */ /* 0x000fea0003800000 */
.L_x_6421:
        /* <DEDUP_REMOVED lines=16> */
.L_x_6425:
[----:B------:R-:W-:Y:S02]  /*f1d0*/  FSETP.GTU.FTZ.AND P0, PT, |R19|, +INF , PT ;  /* 0x7f8000001300780b */ /* 0x000fe40003f1c200 */
[----:B------:R-:W-:-:S04]  /*f1e0*/  ISETP.LT.U32.AND P1, PT, R40, R18, PT ;  /* 0x000000122800720c */ /* 0x000fc80003f21070 */
[----:B------:R-:W-:-:S08]  /*f1f0*/  ISETP.LT.OR.EX P0, PT, R41, RZ, !P0, P1 ;  /* 0x000000ff2900720c */ /* 0x000fd00004701710 */
.L_x_6426:
[----:B------:R-:W-:Y:S05]  /*f200*/  BSYNC B1 ;  /* 0x0000000000017941 */ /* 0x000fea0003800000 */
.L_x_6424:
        /* <DEDUP_REMOVED lines=16> */
.L_x_6428:
[----:B------:R-:W-:Y:S02]  /*f310*/  FSETP.GTU.FTZ.AND P0, PT, |R70|, +INF , PT ;  /* 0x7f8000004600780b */ /* 0x000fe40003f1c200 */
[----:B------:R-:W-:-:S04]  /*f320*/  ISETP.LT.U32.AND P1, PT, R29, R18, PT ;  /* 0x000000121d00720c */ /* 0x000fc80003f21070 */
[----:B------:R-:W-:-:S08]  /*f330*/  ISETP.LT.OR.EX P0, PT, R30, RZ, !P0, P1 ;  /* 0x000000ff1e00720c */ /* 0x000fd00004701710 */
.L_x_6429:
[----:B------:R-:W-:Y:S05]  /*f340*/  BSYNC B1 ;  /* 0x0000000000017941 */ /* 0x000fea0003800000 */
.L_x_6427:
        /* <DEDUP_REMOVED lines=19> */
.L_x_6431:
[----:B------:R-:W-:Y:S02]  /*f480*/  FSETP.GTU.FTZ.AND P0, PT, |R19|, +INF , PT ;  /* 0x7f8000001300780b */ /* 0x000fe40003f1c200 */
[----:B------:R-:W-:-:S04]  /*f490*/  ISETP.LT.U32.AND P1, PT, R26, R3, PT ;  /* 0x000000031a00720c */ /* 0x000fc80003f21070 */
[----:B------:R-:W-:-:S08]  /*f4a0*/  ISETP.LT.OR.EX P0, PT, R27, RZ, !P0, P1 ;  /* 0x000000ff1b00720c */ /* 0x000fd00004701710 */
.L_x_6432:
[----:B------:R-:W-:Y:S05]  /*f4b0*/  BSYNC B1 ;  /* 0x0000000000017941 */ /* 0x000fea0003800000 */
.L_x_6430:
        /* <DEDUP_REMOVED lines=16> */
.L_x_6434:
[----:B------:R-:W-:Y:S02]  /*f5c0*/  FSETP.GTU.FTZ.AND P0, PT, |R32|, +INF , PT ;  /* 0x7f8000002000780b */ /* 0x000fe40003f1c200 */
[----:B------:R-:W-:-:S04]  /*f5d0*/  ISETP.LT.U32.AND P1, PT, R23, R3, PT ;  /* 0x000000031700720c */ /* 0x000fc80003f21070 */
[----:B------:R-:W-:-:S08]  /*f5e0*/  ISETP.LT.OR.EX P0, PT, R24, RZ, !P0, P1 ;  /* 0x000000ff1800720c */ /* 0x000fd00004701710 */
.L_x_6435:
[----:B------:R-:W-:Y:S05]  /*f5f0*/  BSYNC B1 ;  /* 0x0000000000017941 */ /* 0x000fea0003800000 */
.L_x_6433:
        /* <DEDUP_REMOVED lines=16> */
.L_x_6437:
[----:B------:R-:W-:Y:S02]  /*f700*/  FSETP.GTU.FTZ.AND P0, PT, |R19|, +INF , PT ;  /* 0x7f8000001300780b */ /* 0x000fe40003f1c200 */
[----:B------:R-:W-:-:S04]  /*f710*/  ISETP.LT.U32.AND P1, PT, R20, R3, PT ;  /* 0x000000031400720c */ /* 0x000fc80003f21070 */
[----:B------:R-:W-:-:S08]  /*f720*/  ISETP.LT.OR.EX P0, PT, R21, RZ, !P0, P1 ;  /* 0x000000ff1500720c */ /* 0x000fd00004701710 */
.L_x_6438:
[----:B------:R-:W-:Y:S05]  /*f730*/  BSYNC B1 ;  /* 0x0000000000017941 */ /* 0x000fea0003800000 */
.L_x_6436:
        /* <DEDUP_REMOVED lines=16> */
.L_x_6440:
[----:B------:R-:W-:Y:S02]  /*f840*/  FSETP.GTU.FTZ.AND P0, PT, |R32|, +INF , PT ;  /* 0x7f8000002000780b */ /* 0x000fe40003f1c200 */
[----:B------:R-:W-:-:S04]  /*f850*/  ISETP.LT.U32.AND P1, PT, R13, R3, PT ;  /* 0x000000030d00720c */ /* 0x000fc80003f21070 */
[----:B------:R-:W-:-:S08]  /*f860*/  ISETP.LT.OR.EX P0, PT, R14, RZ, !P0, P1 ;  /* 0x000000ff0e00720c */ /* 0x000fd00004701710 */
.L_x_6441:
[----:B------:R-:W-:Y:S05]  /*f870*/  BSYNC B1 ;  /* 0x0000000000017941 */ /* 0x000fea0003800000 */
.L_x_6439:
        /* <DEDUP_REMOVED lines=19> */
.L_x_6443:
[----:B------:R-:W-:Y:S02]  /*f9b0*/  FSETP.GTU.FTZ.AND P0, PT, |R33|, +INF , PT ;  /* 0x7f8000002100780b */ /* 0x000fe40003f1c200 */
[----:B------:R-:W-:-:S04]  /*f9c0*/  ISETP.LT.U32.AND P1, PT, R8, R19, PT ;  /* 0x000000130800720c */ /* 0x000fc80003f21070 */
[----:B------:R-:W-:-:S08]  /*f9d0*/  ISETP.LT.OR.EX P0, PT, R9, RZ, !P0, P1 ;  /* 0x000000ff0900720c */ /* 0x000fd00004701710 */
.L_x_6444:
[----:B------:R-:W-:Y:S05]  /*f9e0*/  BSYNC B1 ;  /* 0x0000000000017941 */ /* 0x000fea0003800000 */
.L_x_6442:
        /* <DEDUP_REMOVED lines=16> */
.L_x_6446:
[----:B------:R-:W-:Y:S02]  /*faf0*/  FSETP.GTU.FTZ.AND P0, PT, |R38|, +INF , PT ;  /* 0x7f8000002600780b */ /* 0x000fe40003f1c200 */
[----:B------:R-:W-:-:S04]  /*fb00*/  ISETP.LT.U32.AND P1, PT, R6, R19, PT ;  /* 0x000000130600720c */ /* 0x000fc80003f21070 */
[----:B------:R-:W-:-:S08]  /*fb10*/  ISETP.LT.OR.EX P0, PT, R5, RZ, !P0, P1 ;  /* 0x000000ff0500720c */ /* 0x000fd00004701710 */
.L_x_6447:
[----:B------:R-:W-:Y:S05]  /*fb20*/  BSYNC B1 ;  /* 0x0000000000017941 */ /* 0x000fea0003800000 */
.L_x_6445:
        /* <DEDUP_REMOVED lines=16> */
.L_x_6449:
[----:B------:R-:W-:Y:S02]  /*fc30*/  FSETP.GTU.FTZ.AND P0, PT, |R36|, +INF , PT ;  /* 0x7f8000002400780b */ /* 0x000fe40003f1c200 */
[----:B------:R-:W-:-:S04]  /*fc40*/  ISETP.LT.U32.AND P1, PT, R0, R19, PT ;  /* 0x000000130000720c */ /* 0x000fc80003f21070 */
[----:B------:R-:W-:-:S08]  /*fc50*/  ISETP.LT.OR.EX P0, PT, R4, RZ, !P0, P1 ;  /* 0x000000ff0400720c */ /* 0x000fd00004701710 */
.L_x_6450:
[----:B------:R-:W-:Y:S05]  /*fc60*/  BSYNC B1 ;  /* 0x0000000000017941 */ /* 0x000fea0003800000 */
.L_x_6448:
        /* <DEDUP_REMOVED lines=16> */
.L_x_6452:
[----:B------:R-:W-:Y:S02]  /*fd70*/  FSETP.GTU.FTZ.AND P0, PT, |R18|, +INF , PT ;  /* 0x7f8000001200780b */ /* 0x000fe40003f1c200 */
[----:B------:R-:W-:-:S04]  /*fd80*/  ISETP.LT.U32.AND P1, PT, R10, R19, PT ;  /* 0x000000130a00720c */ /* 0x000fc80003f21070 */
[----:B------:R-:W-:-:S08]  /*fd90*/  ISETP.LT.OR.EX P0, PT, R11, RZ, !P0, P1 ;  /* 0x000000ff0b00720c */ /* 0x000fd00004701710 */
.L_x_6453:
[----:B------:R-:W-:Y:S05]  /*fda0*/  BSYNC B1 ;  /* 0x0000000000017941 */ /* 0x000fea0003800000 */
.L_x_6451:
[----:B------:R-:W-:Y:S02]  /*fdb0*/  FSEL R59, R59, R18, P0 ;  /* 0x000000123b3b7208 */ /* 0x000fe40000000000 */
[----:B------:R-:W-:Y:S02]  /*fdc0*/  SEL R10, R10, R19, P0 ;  /* 0x000000130a0a7207 */ /* 0x000fe40000000000 */
[----:B------:R-:W-:Y:S02]  /*fdd0*/  SEL R11, R11, RZ, P0 ;  /* 0x000000ff0b0b7207 */ /* 0x000fe40000000000 */
.L_x_6405:
[----:B------:R-:W-:Y:S05]  /*fde0*/  BSYNC B0 ;  /* 0x0000000000007941 */ /* 0x000fea0003800000 */
.L_x_6404:
        /* <DEDUP_REMOVED lines=12> */
.L_x_6455:
[----:B------:R-:W-:Y:S02]  /*feb0*/  FSETP.GTU.FTZ.AND P0, PT, |R48|, +INF , PT ;  /* 0x7f8000003000780b */ /* 0x000fe40003f1c200 */
[----:B------:R-:W-:-:S04]  /*fec0*/  ISETP.LT.U32.AND P1, PT, R62, R46, PT ;  /* 0x0000002e3e00720c */ /* 0x000fc80003f21070 */
[----:B------:R-:W-:-:S08]  /*fed0*/  ISETP.LT.OR.EX P0, PT, R64, R47, !P0, P1 ;  /* 0x0000002f4000720c */ /* 0x000fd00004701710 */
.L_x_6456:
[----:B------:R-:W-:Y:S05]  /*fee0*/  BSYNC B0 ;  /* 0x0000000000007941 */ /* 0x000fea0003800000 */
.L_x_6454:
        /* <DEDUP_REMOVED lines=15> */
.L_x_6458:
[----:B------:R-:W-:Y:S02]  /*ffe0*/  FSETP.GTU.FTZ.AND P0, PT, |R45|, +INF , PT ;  /* 0x7f8000002d00780b */ /* 0x000fe40003f1c200 */
[----:B------:R-:W-:-:S04]  /*fff0*/  ISETP.LT.U32.AND P1, PT, R58, R43, PT ;  /* 0x0000002b3a00720c */ /* 0x000fc80003f21070 */
[----:B------:R-:W-:-:S08]  /*10000*/  ISETP.LT.OR.EX P0, PT, R55, R44, !P0, P1 ;  /* 0x0000002c3700720c */ /* 0x000fd00004701710 */
.L_x_6459:
[----:B------:R-:W-:Y:S05]  /*10010*/  BSYNC B0 ;  /* 0x0000000000007941 */ /* 0x000fea0003800000 */
.L_x_6457:
        /* <DEDUP_REMOVED lines=15> */
.L_x_6461:
[----:B------:R-:W-:Y:S02]  /*10110*/  FSETP.GTU.FTZ.AND P0, PT, |R42|, +INF , PT ;  /* 0x7f8000002a00780b */ /* 0x000fe40003f1c200 */
[----:B------:R-:W-:-:S04]  /*10120*/  ISETP.LT.U32.AND P1, PT, R54, R40, PT ;  /* 0x000000283600720c */ /* 0x000fc80003f21070 */
[----:B------:R-:W-:-:S08]  /*10130*/  ISETP.LT.OR.EX P0, PT, R56, R41, !P0, P1 ;  /* 0x000000293800720c */ /* 0x000fd00004701710 */
.L_x_6462:
[----:B------:R-:W-:Y:S05]  /*10140*/  BSYNC B0 ;  /* 0x0000000000007941 */ /* 0x000fea0003800000 */
.L_x_6460:
        /* <DEDUP_REMOVED lines=15> */
.L_x_6464:
[----:B------:R-:W-:Y:S02]  /*10240*/  FSETP.GTU.FTZ.AND P0, PT, |R31|, +INF , PT ;  /* 0x7f8000001f00780b */ /* 0x000fe40003f1c200 */
[----:B------:R-:W-:-:S04]  /*10250*/  ISETP.LT.U32.AND P1, PT, R50, R29, PT ;  /* 0x0000001d3200720c */ /* 0x000fc80003f21070 */
[----:B------:R-:W-:-:S08]  /*10260*/  ISETP.LT.OR.EX P0, PT, R49, R30, !P0, P1 ;  /* 0x0000001e3100720c */ /* 0x000fd00004701710 */
.L_x_6465:
[----:B------:R-:W-:Y:S05]  /*10270*/  BSYNC B0 ;  /* 0x0000000000007941 */ /* 0x000fea0003800000 */
.L_x_6463:
        /* <DEDUP_REMOVED lines=15> */
.L_x_6467:
[----:B------:R-:W-:Y:S02]  /*10370*/  FSETP.GTU.FTZ.AND P0, PT, |R28|, +INF , PT ;  /* 0x7f8000001c00780b */ /* 0x000fe40003f1c200 */
[----:B------:R-:W-:-:S04]  /*10380*/  ISETP.LT.U32.AND P1, PT, R19, R26, PT ;  /* 0x0000001a1300720c */ /* 0x000fc80003f21070 */
[----:B------:R-:W-:-:S08]  /*10390*/  ISETP.LT.OR.EX P0, PT, R64, R27, !P0, P1 ;  /* 0x0000001b4000720c */ /* 0x000fd00004701710 */
.L_x_6468:
[----:B------:R-:W-:Y:S05]  /*103a0*/  BSYNC B0 ;  /* 0x0000000000007941 */ /* 0x000fea0003800000 */
.L_x_6466:
        /* <DEDUP_REMOVED lines=15> */
.L_x_6470:
[----:B------:R-:W-:Y:S02]  /*104a0*/  FSETP.GTU.FTZ.AND P0, PT, |R25|, +INF , PT ;  /* 0x7f8000001900780b */ /* 0x000fe40003f1c200 */
[----:B------:R-:W-:-:S04]  /*104b0*/  ISETP.LT.U32.AND P1, PT, R58, R23, PT ;  /* 0x000000173a00720c */ /* 0x000fc80003f21070 */
[----:B------:R-:W-:-:S08]  /*104c0*/  ISETP.LT.OR.EX P0, PT, R55, R24, !P0, P1 ;  /* 0x000000183700720c */ /* 0x000fd00004701710 */
.L_x_6471:
[----:B------:R-:W-:Y:S05]  /*104d0*/  BSYNC B0 ;  /* 0x0000000000007941 */ /* 0x000fea0003800000 */
.L_x_6469:
        /* <DEDUP_REMOVED lines=15> */
.L_x_6473:
[----:B------:R-:W-:Y:S02]  /*105d0*/  FSETP.GTU.FTZ.AND P0, PT, |R22|, +INF , PT ;  /* 0x7f8000001600780b */ /* 0x000fe40003f1c200 */
[----:B------:R-:W-:-:S04]  /*105e0*/  ISETP.LT.U32.AND P1, PT, R33, R20, PT ;  /* 0x000000142100720c */ /* 0x000fc80003f21070 */
[----:B------:R-:W-:-:S08]  /*105f0*/  ISETP.LT.OR.EX P0, PT, R56, R21, !P0, P1 ;  /* 0x000000153800720c */ /* 0x000fd00004701710 */
.L_x_6474:
[----:B------:R-:W-:Y:S05]  /*10600*/  BSYNC B0 ;  /* 0x0000000000007941 */ /* 0x000fea0003800000 */
.L_x_6472:
        /* <DEDUP_REMOVED lines=15> */
.L_x_6476:
[----:B------:R-:W-:Y:S02]  /*10700*/  FSETP.GTU.FTZ.AND P0, PT, |R15|, +INF , PT ;  /* 0x7f8000000f00780b */ /* 0x000fe40003f1c200 */
[----:B------:R-:W-:-:S04]  /*10710*/  ISETP.LT.U32.AND P1, PT, R50, R13, PT ;  /* 0x0000000d3200720c */ /* 0x000fc80003f21070 */
[----:B------:R-:W-:-:S08]  /*10720*/  ISETP.LT.OR.EX P0, PT, R49, R14, !P0, P1 ;  /* 0x0000000e3100720c */ /* 0x000fd00004701710 */
.L_x_6477:
[----:B------:R-:W-:Y:S05]  /*10730*/  BSYNC B0 ;  /* 0x0000000000007941 */ /* 0x000fea0003800000 */
.L_x_6475:
        /* <DEDUP_REMOVED lines=15> */
.L_x_6479:
[----:B------:R-:W-:Y:S02]  /*10830*/  FSETP.GTU.FTZ.AND P0, PT, |R12|, +INF , PT ;  /* 0x7f8000000c00780b */ /* 0x000fe40003f1c200 */
[----:B------:R-:W-:-:S04]  /*10840*/  ISETP.LT.U32.AND P1, PT, R19, R8, PT ;  /* 0x000000081300720c */ /* 0x000fc80003f21070 */
[----:B------:R-:W-:-:S08]  /*10850*/  ISETP.LT.OR.EX P0, PT, R64, R9, !P0, P1 ;  /* 0x000000094000720c */ /* 0x000fd00004701710 */
.L_x_6480:
[----:B------:R-:W-:Y:S05]  /*10860*/  BSYNC B0 ;  /* 0x0000000000007941 */ /* 0x000fea0003800000 */
.L_x_6478:
        /* <DEDUP_REMOVED lines=15> */
.L_x_6482:
[----:B------:R-:W-:Y:S02]  /*10960*/  FSETP.GTU.FTZ.AND P0, PT, |R7|, +INF , PT ;  /* 0x7f8000000700780b */ /* 0x000fe40003f1c200 */
[----:B------:R-:W-:-:S04]  /*10970*/  ISETP.LT.U32.AND P1, PT, R23, R6, PT ;  /* 0x000000061700720c */ /* 0x000fc80003f21070 */
[----:B------:R-:W-:-:S08]  /*10980*/  ISETP.LT.OR.EX P0, PT, R18, R5, !P0, P1 ;  /* 0x000000051200720c */ /* 0x000fd00004701710 */
.L_x_6483:
[----:B------:R-:W-:Y:S05]  /*10990*/  BSYNC B0 ;  /* 0x0000000000007941 */ /* 0x000fea0003800000 */
.L_x_6481:
        /* <DEDUP_REMOVED lines=15> */
.L_x_6485:
[----:B------:R-:W-:Y:S02]  /*10a90*/  FSETP.GTU.FTZ.AND P0, PT, |R53|, +INF , PT ;  /* 0x7f8000003500780b */ /* 0x000fe40003f1c200 */
[----:B------:R-:W-:-:S04]  /*10aa0*/  ISETP.LT.U32.AND P1, PT, R33, R0, PT ;  /* 0x000000002100720c */ /* 0x000fc80003f21070 */
[----:B------:R-:W-:-:S08]  /*10ab0*/  ISETP.LT.OR.EX P0, PT, R21, R4, !P0, P1 ;  /* 0x000000041500720c */ /* 0x000fd00004701710 */
.L_x_6486:
[----:B------:R-:W-:Y:S05]  /*10ac0*/  BSYNC B0 ;  /* 0x0000000000007941 */ /* 0x000fea0003800000 */
.L_x_6484:
        /* <DEDUP_REMOVED lines=15> */
.L_x_6488:
[----:B------:R-:W-:Y:S02]  /*10bc0*/  FSETP.GTU.FTZ.AND P0, PT, |R59|, +INF , PT ;  /* 0x7f8000003b00780b */ /* 0x000fe40003f1c200 */
[----:B------:R-:W-:-:S04]  /*10bd0*/  ISETP.LT.U32.AND P1, PT, R27, R10, PT ;  /* 0x0000000a1b00720c */ /* 0x000fc80003f21070 */
[----:B------:R-:W-:-:S08]  /*10be0*/  ISETP.LT.OR.EX P0, PT, R14, R11, !P0, P1 ;  /* 0x0000000b0e00720c */ /* 0x000fd00004701710 */
.L_x_6489:
[----:B------:R-:W-:Y:S05]  /*10bf0*/  BSYNC B0 ;  /* 0x0000000000007941 */ /* 0x000fea0003800000 */
.L_x_6487:
[----:B------:R-:W-:Y:S02]  /*10c00*/  SEL R10, R27, R10, P0 ;  /* 0x0000000a1b0a7207 */ /* 0x000fe40000000000 */
[----:B------:R-:W-:Y:S02]  /*10c10*/  SEL R11, R14, R11, P0 ;  /* 0x0000000b0e0b7207 */ /* 0x000fe40000000000 */
[----:B------:R-:W-:Y:S01]  /*10c20*/  FSEL R59, R52, R59, P0 ;  /* 0x0000003b343b7208 */ /* 0x000fe20000000000 */
[----:B------:R-:W-:Y:S05]  /*10c30*/  BRA `(.L_x_6175) ;  /* 0x0000410000007947 */ /* 0x000fea0003800000 */
.L_x_6208:
        /* <DEDUP_REMOVED lines=98> */
.L_x_6537:
        /* <DEDUP_REMOVED lines=32> */
[----:B------:R-:W-:-:S03]  /*11460*/  PRMT R67, R33, 0x5410, R34 ;  /* 0x0000541021437816 */ /* 0x000fc60000000022 */
[----:B------:R-:W-:-:S04]  /*11470*/  HADD2.F32 R32, -RZ, R66.H1_H1 ;  /* 0x30000042ff207230 */ /* 0x000fc80000004100 */
[----:B------:R-:W-:Y:S02]  /*11480*/  FSEL R56, R56, R69, P0 ;  /* 0x0000004538387208 */ /* 0x000fe40000000000 */
[----:B------:R-:W-:Y:S02]  /*11490*/  PRMT R69, R34, 0x7632, R35 ;  /* 0x0000763222457816 */ /* 0x000fe40000000023 */
[----:B----4-:R-:W-:Y:S02]  /*114a0*/  PRMT R35, R36, 0x7610, R36 ;  /* 0x0000761024237816 */ /* 0x010fe40000000024 */
[C-C-:B-----5:R-:W-:Y:S02]  /*114b0*/  PRMT R36, R38.reuse, 0x5410, R39.reuse ;  /* 0x0000541026247816 */ /* 0x160fe40000000027 */
[----:B------:R-:W-:Y:S02]  /*114c0*/  PRMT R38, R38, 0x7632, R38 ;  /* 0x0000763226267816 */ /* 0x000fe40000000026 */
[----:B------:R-:W-:-:S02]  /*114d0*/  PRMT R39, R39, 0x7632, R39 ;  /* 0x0000763227277816 */ /* 0x000fc40000000027 */
[----:B------:R-:W-:Y:S02]  /*114e0*/  SEL R63, R63, R0, P0 ;  /* 0x000000003f3f7207 */ /* 0x000fe40000000000 */
[----:B------:R-:W-:Y:S01]  /*114f0*/  SEL R65, R65, RZ, P0 ;  /* 0x000000ff41417207 */ /* 0x000fe20000000000 */
        /* <DEDUP_REMOVED lines=10> */
.L_x_6493:
[----:B------:R-:W-:Y:S02]  /*115a0*/  FSETP.GTU.FTZ.AND P0, PT, |R32|, +INF , PT ;  /* 0x7f8000002000780b */ /* 0x000fe40003f1c200 */
[----:B------:R-:W-:-:S04]  /*115b0*/  ISETP.LT.U32.AND P1, PT, R59, R0, PT ;  /* 0x000000003b00720c */ /* 0x000fc80003f21070 */
[----:B------:R-:W-:-:S08]  /*115c0*/  ISETP.LT.OR.EX P0, PT, R54, RZ, !P0, P1 ;  /* 0x000000ff3600720c */ /* 0x000fd00004701710 */
.L_x_6494:
[----:B------:R-:W-:Y:S05]  /*115d0*/  BSYNC B1 ;  /* 0x0000000000017941 */ /* 0x000fea0003800000 */
.L_x_6492:
        /* <DEDUP_REMOVED lines=16> */
.L_x_6496:
[----:B------:R-:W-:Y:S02]  /*116e0*/  FSETP.GTU.FTZ.AND P0, PT, |R33|, +INF , PT ;  /* 0x7f8000002100780b */ /* 0x000fe40003f1c200 */
[----:B------:R-:W-:-:S04]  /*116f0*/  ISETP.LT.U32.AND P1, PT, R55, R0, PT ;  /* 0x000000003700720c */ /* 0x000fc80003f21070 */
[----:B------:R-:W-:-:S08]  /*11700*/  ISETP.LT.OR.EX P0, PT, R57, RZ, !P0, P1 ;  /* 0x000000ff3900720c */ /* 0x000fd00004701710 */
.L_x_6497:
[----:B------:R-:W-:Y:S05]  /*11710*/  BSYNC B1 ;  /* 0x0000000000017941 */ /* 0x000fea0003800000 */
.L_x_6495:
        /* <DEDUP_REMOVED lines=16> */
.L_x_6499:
[----:B------:R-:W-:Y:S02]  /*11820*/  FSETP.GTU.FTZ.AND P0, PT, |R32|, +INF , PT ;  /* 0x7f8000002000780b */ /* 0x000fe40003f1c200 */
[----:B------:R-:W-:-:S04]  /*11830*/  ISETP.LT.U32.AND P1, PT, R51, R0, PT ;  /* 0x000000003300720c */ /* 0x000fc80003f21070 */
[----:B------:R-:W-:-:S08]  /*11840*/  ISETP.LT.OR.EX P0, PT, R50, RZ, !P0, P1 ;  /* 0x000000ff3200720c */ /* 0x000fd00004701710 */
.L_x_6500:
[----:B------:R-:W-:Y:S05]  /*11850*/  BSYNC B1 ;  /* 0x0000000000017941 */ /* 0x000fea0003800000 */
.L_x_6498:
[----:B------:R-:W-:Y:S01]  /*11860*/  FSETP.GTU.FTZ.AND P1, PT, |R49|, +INF , PT ;  /* 0x7f8000003100780b */ /* 0x000fe20003f3c200 */
[----:B------:R-:W-:Y:S01]  /*11870*/  BSSY B1, `(.L_x_6501) ;  /* 0x0000012000017945 */ /* 0x000fe20003800000 */
[----:B------:R-:W-:Y:S01]  /*11880*/  SEL R51, R51, R0, P0 ;  /* 0x0000000033337207 */ /* 0x000fe20000000000 */
[----:B------:R-:W-:Y:S01]  /*11890*/  HADD2.F32 R0, -RZ, R67.H1_H1 ;  /* 0x30000043ff007230 */ /* 0x000fe20000004100 */
        /* <DEDUP_REMOVED lines=12> */
.L_x_6502:
[----:B------:R-:W-:Y:S02]  /*11960*/  FSETP.GTU.FTZ.AND P0, PT, |R0|, +INF , PT ;  /* 0x7f8000000000780b */ /* 0x000fe40003f1c200 */
[----:B------:R-:W-:-:S04]  /*11970*/  ISETP.LT.U32.AND P1, PT, R47, R60, PT ;  /* 0x0000003c2f00720c */ /* 0x000fc80003f21070 */
[----:B------:R-:W-:-:S08]  /*11980*/  ISETP.LT.OR.EX P0, PT, R48, RZ, !P0, P1 ;  /* 0x000000ff3000720c */ /* 0x000fd00004701710 */
.L_x_6503:
[----:B------:R-:W-:Y:S05]  /*11990*/  BSYNC B1 ;  /* 0x0000000000017941 */ /* 0x000fea0003800000 */
.L_x_6501:
        /* <DEDUP_REMOVED lines=16> */
.L_x_6505:
[----:B------:R-:W-:Y:S02]  /*11aa0*/  FSETP.GTU.FTZ.AND P0, PT, |R33|, +INF , PT ;  /* 0x7f8000002100780b */ /* 0x000fe40003f1c200 */
[----:B------:R-:W-:-:S04]  /*11ab0*/  ISETP.LT.U32.AND P1, PT, R44, R60, PT ;  /* 0x0000003c2c00720c */ /* 0x000fc80003f21070 */
[----:B------:R-:W-:-:S08]  /*11ac0*/  ISETP.LT.OR.EX P0, PT, R45, RZ, !P0, P1 ;  /* 0x000000ff2d00720c */ /* 0x000fd00004701710 */
.L_x_6506:
[----:B------:R-:W-:Y:S05]  /*11ad0*/  BSYNC B1 ;  /* 0x0000000000017941 */ /* 0x000fea0003800000 */
.L_x_6504:
        /* <DEDUP_REMOVED lines=16> */
.L_x_6508:
[----:B------:R-:W-:Y:S02]  /*11be0*/  FSETP.GTU.FTZ.AND P0, PT, |R0|, +INF , PT ;  /* 0x7f8000000000780b */ /* 0x000fe40003f1c200 */
[----:B------:R-:W-:-:S04]  /*11bf0*/  ISETP.LT.U32.AND P1, PT, R41, R60, PT ;  /* 0x0000003c2900720c */ /* 0x000fc80003f21070 */
[----:B------:R-:W-:-:S08]  /*11c00*/  ISETP.LT.OR.EX P0, PT, R42, RZ, !P0, P1 ;  /* 0x000000ff2a00720c */ /* 0x000fd00004701710 */
.L_x_6509:
[----:B------:R-:W-:Y:S05]  /*11c10*/  BSYNC B1 ;  /* 0x0000000000017941 */ /* 0x000fea0003800000 */
.L_x_6507:
        /* <DEDUP_REMOVED lines=16> */
.L_x_6511:
[----:B------:R-:W-:Y:S02]  /*11d20*/  FSETP.GTU.FTZ.AND P0, PT, |R33|, +INF , PT ;  /* 0x7f8000002100780b */ /* 0x000fe40003f1c200 */
[----:B------:R-:W-:-:S04]  /*11d30*/  ISETP.LT.U32.AND P1, PT, R30, R60, PT ;  /* 0x0000003c1e00720c */ /* 0x000fc80003f21070 */
[----:B------:R-:W-:-:S08]  /*11d40*/  ISETP.LT.OR.EX P0, PT, R31, RZ, !P0, P1 ;  /* 0x000000ff1f00720c */ /* 0x000fd00004701710 */
.L_x_6512:
[----:B------:R-:W-:Y:S05]  /*11d50*/  BSYNC B1 ;  /* 0x0000000000017941 */ /* 0x000fea0003800000 */
.L_x_6510:
        /* <DEDUP_REMOVED lines=16> */
.L_x_6514:
[----:B------:R-:W-:Y:S02]  /*11e60*/  FSETP.GTU.FTZ.AND P0, PT, |R0|, +INF , PT ;  /* 0x7f8000000000780b */ /* 0x000fe40003f1c200 */
[----:B------:R-:W-:-:S04]  /*11e70*/  ISETP.LT.U32.AND P1, PT, R27, R62, PT ;  /* 0x0000003e1b00720c */ /* 0x000fc80003f21070 */
[----:B------:R-:W-:-:S08]  /*11e80*/  ISETP.LT.OR.EX P0, PT, R28, RZ, !P0, P1 ;  /* 0x000000ff1c00720c */ /* 0x000fd00004701710 */
.L_x_6515:
[----:B------:R-:W-:Y:S05]  /*11e90*/  BSYNC B1 ;  /* 0x0000000000017941 */ /* 0x000fea0003800000 */
.L_x_6513:
        /* <DEDUP_REMOVED lines=16> */
.L_x_6517:
[----:B------:R-:W-:Y:S02]  /*11fa0*/  FSETP.GTU.FTZ.AND P0, PT, |R33|, +INF , PT ;  /* 0x7f8000002100780b */ /* 0x000fe40003f1c200 */
[----:B------:R-:W-:-:S04]  /*11fb0*/  ISETP.LT.U32.AND P1, PT, R24, R62, PT ;  /* 0x0000003e1800720c */ /* 0x000fc80003f21070 */
[----:B------:R-:W-:-:S08]  /*11fc0*/  ISETP.LT.OR.EX P0, PT, R25, RZ, !P0, P1 ;  /* 0x000000ff1900720c */ /* 0x000fd00004701710 */
.L_x_6518:
[----:B------:R-:W-:Y:S05]  /*11fd0*/  BSYNC B1 ;  /* 0x0000000000017941 */ /* 0x000fea0003800000 */
.L_x_6516:
        /* <DEDUP_REMOVED lines=16> */
.L_x_6520:
[----:B------:R-:W-:Y:S02]  /*120e0*/  FSETP.GTU.FTZ.AND P0, PT, |R0|, +INF , PT ;  /* 0x7f8000000000780b */ /* 0x000fe40003f1c200 */
[----:B------:R-:W-:-:S04]  /*120f0*/  ISETP.LT.U32.AND P1, PT, R21, R62, PT ;  /* 0x0000003e1500720c */ /* 0x000fc80003f21070 */
[----:B------:R-:W-:-:S08]  /*12100*/  ISETP.LT.OR.EX P0, PT, R22, RZ, !P0, P1 ;  /* 0x000000ff1600720c */ /* 0x000fd00004701710 */
.L_x_6521:
[----:B------:R-:W-:Y:S05]  /*12110*/  BSYNC B1 ;  /* 0x0000000000017941 */ /* 0x000fea0003800000 */
.L_x_6519:
        /* <DEDUP_REMOVED lines=16> */
.L_x_6523:
[----:B------:R-:W-:Y:S02]  /*12220*/  FSETP.GTU.FTZ.AND P0, PT, |R33|, +INF , PT ;  /* 0x7f8000002100780b */ /* 0x000fe40003f1c200 */
[----:B------:R-:W-:-:S04]  /*12230*/  ISETP.LT.U32.AND P1, PT, R14, R62, PT ;  /* 0x0000003e0e00720c */ /* 0x000fc80003f21070 */
[----:B------:R-:W-:-:S08]  /*12240*/  ISETP.LT.OR.EX P0, PT, R15, RZ, !P0, P1 ;  /* 0x000000ff0f00720c */ /* 0x000fd00004701710 */
.L_x_6524:
[----:B------:R-:W-:Y:S05]  /*12250*/  BSYNC B1 ;  /* 0x0000000000017941 */ /* 0x000fea0003800000 */
.L_x_6522:
        /* <DEDUP_REMOVED lines=16> */
.L_x_6526:
[----:B------:R-:W-:Y:S02]  /*12360*/  FSETP.GTU.FTZ.AND P0, PT, |R0|, +INF , PT ;  /* 0x7f8000000000780b */ /* 0x000fe40003f1c200 */
[----:B------:R-:W-:-:S04]  /*12370*/  ISETP.LT.U32.AND P1, PT, R9, R64, PT ;  /* 0x000000400900720c */ /* 0x000fc80003f21070 */
[----:B------:R-:W-:-:S08]  /*12380*/  ISETP.LT.OR.EX P0, PT, R10, RZ, !P0, P1 ;  /* 0x000000ff0a00720c */ /* 0x000fd00004701710 */
.L_x_6527:
[----:B------:R-:W-:Y:S05]  /*12390*/  BSYNC B1 ;  /* 0x0000000000017941 */ /* 0x000fea0003800000 */
.L_x_6525:
        /* <DEDUP_REMOVED lines=16> */
.L_x_6529:
[----:B------:R-:W-:Y:S02]  /*124a0*/  FSETP.GTU.FTZ.AND P0, PT, |R33|, +INF , PT ;  /* 0x7f8000002100780b */ /* 0x000fe40003f1c200 */
[----:B------:R-:W-:-:S04]  /*124b0*/  ISETP.LT.U32.AND P1, PT, R5, R64, PT ;  /* 0x000000400500720c */ /* 0x000fc80003f21070 */
[----:B------:R-:W-:-:S08]  /*124c0*/  ISETP.LT.OR.EX P0, PT, R6, RZ, !P0, P1 ;  /* 0x000000ff0600720c */ /* 0x000fd00004701710 */
.L_x_6530:
[----:B------:R-:W-:Y:S05]  /*124d0*/  BSYNC B1 ;  /* 0x0000000000017941 */ /* 0x000fea0003800000 */
.L_x_6528:
        /* <DEDUP_REMOVED lines=16> */
.L_x_6532:
[----:B------:R-:W-:Y:S02]  /*125e0*/  FSETP.GTU.FTZ.AND P0, PT, |R33|, +INF , PT ;  /* 0x7f8000002100780b */ /* 0x000fe40003f1c200 */
[----:B------:R-:W-:-:S04]  /*125f0*/  ISETP.LT.U32.AND P1, PT, R3, R64, PT ;  /* 0x000000400300720c */ /* 0x000fc80003f21070 */
[----:B------:R-:W-:-:S08]  /*12600*/  ISETP.LT.OR.EX P0, PT, R4, RZ, !P0, P1 ;  /* 0x000000ff0400720c */ /* 0x000fd00004701710 */
.L_x_6533:
[----:B------:R-:W-:Y:S05]  /*12610*/  BSYNC B1 ;  /* 0x0000000000017941 */ /* 0x000fea0003800000 */
.L_x_6531:
        /* <DEDUP_REMOVED lines=16> */
.L_x_6535:
[----:B------:R-:W-:Y:S02]  /*12720*/  FSETP.GTU.FTZ.AND P0, PT, |R32|, +INF , PT ;  /* 0x7f8000002000780b */ /* 0x000fe40003f1c200 */
[----:B------:R-:W-:-:S04]  /*12730*/  ISETP.LT.U32.AND P1, PT, R11, R64, PT ;  /* 0x000000400b00720c */ /* 0x000fc80003f21070 */
[----:B------:R-:W-:-:S08]  /*12740*/  ISETP.LT.OR.EX P0, PT, R12, RZ, !P0, P1 ;  /* 0x000000ff0c00720c */ /* 0x000fd00004701710 */
.L_x_6536:
[----:B------:R-:W-:Y:S05]  /*12750*/  BSYNC B1 ;  /* 0x0000000000017941 */ /* 0x000fea0003800000 */
.L_x_6534:
        /* <DEDUP_REMOVED lines=9> */
.L_x_6491:
[----:B------:R-:W-:Y:S05]  /*127f0*/  BSYNC B0 ;  /* 0x0000000000007941 */ /* 0x000fea0003800000 */
.L_x_6490:
        /* <DEDUP_REMOVED lines=8> */
[----:B--2---:R-:W-:Y:S02]  /*12880*/  PRMT R66, R32, 0x7610, R32 ;  /* 0x0000761020427816 */ /* 0x004fe40000000020 */
[C---:B------:R-:W-:Y:S02]  /*12890*/  PRMT R67, R33.reuse, 0x7610, R67 ;  /* 0x0000761021437816 */ /* 0x040fe40000000043 */
[----:B------:R-:W-:-:S07]  /*128a0*/  PRMT R68, R33, 0x7632, R68 ;  /* 0x0000763221447816 */ /* 0x000fce0000000044 */
[----:B------:R-:W-:Y:S05]  /*128b0*/  @P0 BRA `(.L_x_6539) ;  /* 0x0000017000000947 */ /* 0x000fea0003800000 */
[----:B------:R-:W-:-:S05]  /*128c0*/  SHF.R.U32.HI R33, RZ, 0x2, R34 ;  /* 0x00000002ff217819 */ /* 0x000fca0000011622 */
[----:B------:R-:W-:-:S06]  /*128d0*/  IMAD.WIDE.U32 R32, R33, 0x8, R18 ;  /* 0x0000000821207825 */ /* 0x000fcc00078e0012 */
[----:B------:R-:W2:Y:S01]  /*128e0*/  LDG.E.64 R32, [R32.64] ;  /* 0x0000002420207981 */ /* 0x000ea2000c1e1b00 */
[----:B------:R-:W-:-:S04]  /*128f0*/  IADD3 R34, R34, c[0x0][0x184], RZ ;  /* 0x0000610022227a10 */ /* 0x000fc80007ffe0ff */
[----:B------:R-:W-:Y:S02]  /*12900*/  ISETP.GE.U32.AND P0, PT, R34, c[0x0][0x17c], PT ;  /* 0x00005f0022007a0c */ /* 0x000fe40003f06070 */
[----:B--2---:R-:W-:Y:S02]  /*12910*/  PRMT R67, R67, 0x5410, R32 ;  /* 0x0000541043437816 */ /* 0x004fe40000000020 */
[--C-:B------:R-:W-:Y:S02]  /*12920*/  PRMT R69, R32, 0x7632, R33.reuse ;  /* 0x0000763220457816 */ /* 0x100fe40000000021 */
[----:B------:R-:W-:-:S07]  /*12930*/  PRMT R68, R68, 0x5410, R33 ;  /* 0x0000541044447816 */ /* 0x000fce0000000021 */
        /* <DEDUP_REMOVED lines=15> */
.L_x_6539:
[----:B------:R-:W-:Y:S05]  /*12a30*/  BSYNC B0 ;  /* 0x0000000000007941 */ /* 0x000fea0003800000 */
.L_x_6538:
        /* <DEDUP_REMOVED lines=15> */
.L_x_6543:
[----:B------:R-:W-:Y:S02]  /*12b30*/  FSETP.GTU.FTZ.AND P0, PT, |R19|, +INF , PT ;  /* 0x7f8000001300780b */ /* 0x000fe40003f1c200 */
[----:B------:R-:W-:-:S04]  /*12b40*/  ISETP.LT.U32.AND P1, PT, R63, R0, PT ;  /* 0x000000003f00720c */ /* 0x000fc80003f21070 */
[----:B------:R-:W-:-:S08]  /*12b50*/  ISETP.LT.OR.EX P0, PT, R65, RZ, !P0, P1 ;  /* 0x000000ff4100720c */ /* 0x000fd00004701710 */
.L_x_6544:
[----:B------:R-:W-:Y:S05]  /*12b60*/  BSYNC B1 ;  /* 0x0000000000017941 */ /* 0x000fea0003800000 */
.L_x_6542:
        /* <DEDUP_REMOVED lines=16> */
.L_x_6546:
[----:B------:R-:W-:Y:S02]  /*12c70*/  FSETP.GTU.FTZ.AND P0, PT, |R66|, +INF , PT ;  /* 0x7f8000004200780b */ /* 0x000fe40003f1c200 */
[----:B------:R-:W-:-:S04]  /*12c80*/  ISETP.LT.U32.AND P1, PT, R59, R0, PT ;  /* 0x000000003b00720c */ /* 0x000fc80003f21070 */
[----:B------:R-:W-:-:S08]  /*12c90*/  ISETP.LT.OR.EX P0, PT, R54, RZ, !P0, P1 ;  /* 0x000000ff3600720c */ /* 0x000fd00004701710 */
.L_x_6547:
[----:B------:R-:W-:Y:S05]  /*12ca0*/  BSYNC B1 ;  /* 0x0000000000017941 */ /* 0x000fea0003800000 */
.L_x_6545:
        /* <DEDUP_REMOVED lines=16> */
.L_x_6549:
[----:B------:R-:W-:Y:S02]  /*12db0*/  FSETP.GTU.FTZ.AND P0, PT, |R19|, +INF , PT ;  /* 0x7f8000001300780b */ /* 0x000fe40003f1c200 */
[----:B------:R-:W-:-:S04]  /*12dc0*/  ISETP.LT.U32.AND P1, PT, R55, R0, PT ;  /* 0x000000003700720c */ /* 0x000fc80003f21070 */
[----:B------:R-:W-:-:S08]  /*12dd0*/  ISETP.LT.OR.EX P0, PT, R57, RZ, !P0, P1 ;  /* 0x000000ff3900720c */ /* 0x000fd00004701710 */
.L_x_6550:
[----:B------:R-:W-:Y:S05]  /*12de0*/  BSYNC B1 ;  /* 0x0000000000017941 */ /* 0x000fea0003800000 */
.L_x_6548:
        /* <DEDUP_REMOVED lines=16> */
.L_x_6552:
[----:B------:R-:W-:Y:S02]  /*12ef0*/  FSETP.GTU.FTZ.AND P0, PT, |R32|, +INF , PT ;  /* 0x7f8000002000780b */ /* 0x000fe40003f1c200 */
[----:B------:R-:W-:-:S04]  /*12f00*/  ISETP.LT.U32.AND P1, PT, R51, R0, PT ;  /* 0x000000003300720c */ /* 0x000fc80003f21070 */
[----:B------:R-:W-:-:S08]  /*12f10*/  ISETP.LT.OR.EX P0, PT, R50, RZ, !P0, P1 ;  /* 0x000000ff3200720c */ /* 0x000fd00004701710 */
.L_x_6553:
[----:B------:R-:W-:Y:S05]  /*12f20*/  BSYNC B1 ;  /* 0x0000000000017941 */ /* 0x000fea0003800000 */
.L_x_6551:
        /* <DEDUP_REMOVED lines=19> */
.L_x_6555:
[----:B------:R-:W-:Y:S02]  /*13060*/  FSETP.GTU.FTZ.AND P0, PT, |R32|, +INF , PT ;  /* 0x7f8000002000780b */ /* 0x000fe40003f1c200 */
[----:B------:R-:W-:-:S04]  /*13070*/  ISETP.LT.U32.AND P1, PT, R47, R18, PT ;  /* 0x000000122f00720c */ /* 0x000fc80003f21070 */
[----:B------:R-:W-:-:S08]  /*13080*/  ISETP.LT.OR.EX P0, PT, R48, RZ, !P0, P1 ;  /* 0x000000ff3000720c */ /* 0x000fd00004701710 */
.L_x_6556:
[----:B------:R-:W-:Y:S05]  /*13090*/  BSYNC B1 ;  /* 0x0000000000017941 */ /* 0x000fea0003800000 */
.L_x_6554:
        /* <DEDUP_REMOVED lines=16> */
.L_x_6558:
[----:B------:R-:W-:Y:S02]  /*131a0*/  FSETP.GTU.FTZ.AND P0, PT, |R19|, +INF , PT ;  /* 0x7f8000001300780b */ /* 0x000fe40003f1c200 */
[----:B------:R-:W-:-:S04]  /*131b0*/  ISETP.LT.U32.AND P1, PT, R44, R18, PT ;  /* 0x000000122c00720c */ /* 0x000fc80003f21070 */
[----:B------:R-:W-:-:S08]  /*131c0*/  ISETP.LT.OR.EX P0, PT, R45, RZ, !P0, P1 ;  /* 0x000000ff2d00720c */ /* 0x000fd00004701710 */
.L_x_6559:
[----:B------:R-:W-:Y:S05]  /*131d0*/  BSYNC B1 ;  /* 0x0000000000017941 */ /* 0x000fea0003800000 */
.L_x_6557:
        /* <DEDUP_REMOVED lines=16> */
.L_x_6561:
[----:B------:R-:W-:Y:S02]  /*132e0*/  FSETP.GTU.FTZ.AND P0, PT, |R68|, +INF , PT ;  /* 0x7f8000004400780b */ /* 0x000fe40003f1c200 */
[----:B------:R-:W-:-:S04]  /*132f0*/  ISETP.LT.U32.AND P1, PT, R41, R18, PT ;  /* 0x000000122900720c */ /* 0x000fc80003f21070 */
[----:B------:R-:W-:-:S08]  /*13300*/  ISETP.LT.OR.EX P0, PT, R42, RZ, !P0, P1 ;  /* 0x000000ff2a00720c */ /* 0x000fd00004701710 */
.L_x_6562:
[----:B------:R-:W-:Y:S05]  /*13310*/  BSYNC B1 ;  /* 0x0000000000017941 */ /* 0x000fea0003800000 */
.L_x_6560:
        /* <DEDUP_REMOVED lines=16> */
.L_x_6564:
[----:B------:R-:W-:Y:S02]  /*13420*/  FSETP.GTU.FTZ.AND P0, PT, |R69|, +INF , PT ;  /* 0x7f8000004500780b */ /* 0x000fe40003f1c200 */
[----:B------:R-:W-:-:S04]  /*13430*/  ISETP.LT.U32.AND P1, PT, R30, R18, PT ;  /* 0x000000121e00720c */ /* 0x000fc80003f21070 */
[----:B------:R-:W-:-:S08]  /*13440*/  ISETP.LT.OR.EX P0, PT, R31, RZ, !P0, P1 ;  /* 0x000000ff1f00720c */ /* 0x000fd00004701710 */
.L_x_6565:
[----:B------:R-:W-:Y:S05]  /*13450*/  BSYNC B1 ;  /* 0x0000000000017941 */ /* 0x000fea0003800000 */
.L_x_6563:
        /* <DEDUP_REMOVED lines=19> */
.L_x_6567:
[----:B------:R-:W-:Y:S02]  /*13590*/  FSETP.GTU.FTZ.AND P0, PT, |R32|, +INF , PT ;  /* 0x7f8000002000780b */ /* 0x000fe40003f1c200 */
[----:B------:R-:W-:-:S04]  /*135a0*/  ISETP.LT.U32.AND P1, PT, R27, R0, PT ;  /* 0x000000001b00720c */ /* 0x000fc80003f21070 */
[----:B------:R-:W-:-:S08]  /*135b0*/  ISETP.LT.OR.EX P0, PT, R28, RZ, !P0, P1 ;  /* 0x000000ff1c00720c */ /* 0x000fd00004701710 */
.L_x_6568:
[----:B------:R-:W-:Y:S05]  /*135c0*/  BSYNC B1 ;  /* 0x0000000000017941 */ /* 0x000fea0003800000 */
.L_x_6566:
        /* <DEDUP_REMOVED lines=16> */
.L_x_6570:
[----:B------:R-:W-:Y:S02]  /*136d0*/  FSETP.GTU.FTZ.AND P0, PT, |R35|, +INF , PT ;  /* 0x7f8000002300780b */ /* 0x000fe40003f1c200 */
[----:B------:R-:W-:-:S04]  /*136e0*/  ISETP.LT.U32.AND P1, PT, R24, R0, PT ;  /* 0x000000001800720c */ /* 0x000fc80003f21070 */
[----:B------:R-:W-:-:S08]  /*136f0*/  ISETP.LT.OR.EX P0, PT, R25, RZ, !P0, P1 ;  /* 0x000000ff1900720c */ /* 0x000fd00004701710 */
.L_x_6571:
[----:B------:R-:W-:Y:S05]  /*13700*/  BSYNC B1 ;  /* 0x0000000000017941 */ /* 0x000fea0003800000 */
.L_x_6569:
        /* <DEDUP_REMOVED lines=16> */
.L_x_6573:
[----:B------:R-:W-:Y:S02]  /*13810*/  FSETP.GTU.FTZ.AND P0, PT, |R32|, +INF , PT ;  /* 0x7f8000002000780b */ /* 0x000fe40003f1c200 */
[----:B------:R-:W-:-:S04]  /*13820*/  ISETP.LT.U32.AND P1, PT, R21, R0, PT ;  /* 0x000000001500720c */ /* 0x000fc80003f21070 */
[----:B------:R-:W-:-:S08]  /*13830*/  ISETP.LT.OR.EX P0, PT, R22, RZ, !P0, P1 ;  /* 0x000000ff1600720c */ /* 0x000fd00004701710 */
.L_x_6574:
[----:B------:R-:W-:Y:S05]  /*13840*/  BSYNC B1 ;  /* 0x0000000000017941 */ /* 0x000fea0003800000 */
.L_x_6572:
        /* <DEDUP_REMOVED lines=16> */
.L_x_6576:
[----:B------:R-:W-:Y:S02]  /*13950*/  FSETP.GTU.FTZ.AND P0, PT, |R37|, +INF , PT ;  /* 0x7f8000002500780b */ /* 0x000fe40003f1c200 */
[----:B------:R-:W-:-:S04]  /*13960*/  ISETP.LT.U32.AND P1, PT, R14, R0, PT ;  /* 0x000000000e00720c */ /* 0x000fc80003f21070 */
[----:B------:R-:W-:-:S08]  /*13970*/  ISETP.LT.OR.EX P0, PT, R15, RZ, !P0, P1 ;  /* 0x000000ff0f00720c */ /* 0x000fd00004701710 */
.L_x_6577:
[----:B------:R-:W-:Y:S05]  /*13980*/  BSYNC B1 ;  /* 0x0000000000017941 */ /* 0x000fea0003800000 */
.L_x_6575:
        /* <DEDUP_REMOVED lines=19> */
.L_x_6579:
[----:B------:R-:W-:Y:S02]  /*13ac0*/  FSETP.GTU.FTZ.AND P0, PT, |R32|, +INF , PT ;  /* 0x7f8000002000780b */ /* 0x000fe40003f1c200 */
[----:B------:R-:W-:-:S04]  /*13ad0*/  ISETP.LT.U32.AND P1, PT, R9, R18, PT ;  /* 0x000000120900720c */ /* 0x000fc80003f21070 */
[----:B------:R-:W-:-:S08]  /*13ae0*/  ISETP.LT.OR.EX P0, PT, R10, RZ, !P0, P1 ;  /* 0x000000ff0a00720c */ /* 0x000fd00004701710 */
.L_x_6580:
[----:B------:R-:W-:Y:S05]  /*13af0*/  BSYNC B1 ;  /* 0x0000000000017941 */ /* 0x000fea0003800000 */
.L_x_6578:
        /* <DEDUP_REMOVED lines=16> */
.L_x_6582:
[----:B------:R-:W-:Y:S02]  /*13c00*/  FSETP.GTU.FTZ.AND P0, PT, |R19|, +INF , PT ;  /* 0x7f8000001300780b */ /* 0x000fe40003f1c200 */
[----:B------:R-:W-:-:S04]  /*13c10*/  ISETP.LT.U32.AND P1, PT, R5, R18, PT ;  /* 0x000000120500720c */ /* 0x000fc80003f21070 */
[----:B------:R-:W-:-:S08]  /*13c20*/  ISETP.LT.OR.EX P0, PT, R6, RZ, !P0, P1 ;  /* 0x000000ff0600720c */ /* 0x000fd00004701710 */
.L_x_6583:
[----:B------:R-:W-:Y:S05]  /*13c30*/  BSYNC B1 ;  /* 0x0000000000017941 */ /* 0x000fea0003800000 */
.L_x_6581:
        /* <DEDUP_REMOVED lines=16> */
.L_x_6585:
[----:B------:R-:W-:Y:S02]  /*13d40*/  FSETP.GTU.FTZ.AND P0, PT, |R19|, +INF , PT ;  /* 0x7f8000001300780b */ /* 0x000fe40003f1c200 */
[----:B------:R-:W-:-:S04]  /*13d50*/  ISETP.LT.U32.AND P1, PT, R3, R18, PT ;  /* 0x000000120300720c */ /* 0x000fc80003f21070 */
[----:B------:R-:W-:-:S08]  /*13d60*/  ISETP.LT.OR.EX P0, PT, R4, RZ, !P0, P1 ;  /* 0x000000ff0400720c */ /* 0x000fd00004701710 */
.L_x_6586:
[----:B------:R-:W-:Y:S05]  /*13d70*/  BSYNC B1 ;  /* 0x0000000000017941 */ /* 0x000fea0003800000 */
.L_x_6584:
        /* <DEDUP_REMOVED lines=16> */
.L_x_6588:
[----:B------:R-:W-:Y:S02]  /*13e80*/  FSETP.GTU.FTZ.AND P0, PT, |R32|, +INF , PT ;  /* 0x7f8000002000780b */ /* 0x000fe40003f1c200 */
[----:B------:R-:W-:-:S04]  /*13e90*/  ISETP.LT.U32.AND P1, PT, R11, R18, PT ;  /* 0x000000120b00720c */ /* 0x000fc80003f21070 */
[----:B------:R-:W-:-:S08]  /*13ea0*/  ISETP.LT.OR.EX P0, PT, R12, RZ, !P0, P1 ;  /* 0x000000ff0c00720c */ /* 0x000fd00004701710 */
.L_x_6589:
[----:B------:R-:W-:Y:S05]  /*13eb0*/  BSYNC B1 ;  /* 0x0000000000017941 */ /* 0x000fea0003800000 */
.L_x_6587:
[----:B------:R-:W-:Y:S02]  /*13ec0*/  FSEL R7, R7, R32, P0 ;  /* 0x0000002007077208 */ /* 0x000fe40000000000 */
[----:B------:R-:W-:Y:S02]  /*13ed0*/  SEL R11, R11, R18, P0 ;  /* 0x000000120b0b7207 */ /* 0x000fe40000000000 */
[----:B------:R-:W-:Y:S02]  /*13ee0*/  SEL R12, R12, RZ, P0 ;  /* 0x000000ff0c0c7207 */ /* 0x000fe40000000000 */
.L_x_6541:
[----:B------:R-:W-:Y:S05]  /*13ef0*/  BSYNC B0 ;  /* 0x0000000000007941 */ /* 0x000fea0003800000 */
.L_x_6540:
        /* <DEDUP_REMOVED lines=12> */
.L_x_6591:
[----:B------:R-:W-:Y:S02]  /*13fc0*/  FSETP.GTU.FTZ.AND P0, PT, |R49|, +INF , PT ;  /* 0x7f8000003100780b */ /* 0x000fe40003f1c200 */
[----:B------:R-:W-:-:S04]  /*13fd0*/  ISETP.LT.U32.AND P1, PT, R63, R47, PT ;  /* 0x0000002f3f00720c */ /* 0x000fc80003f21070 */
[----:B------:R-:W-:-:S08]  /*13fe0*/  ISETP.LT.OR.EX P0, PT, R65, R48, !P0, P1 ;  /* 0x000000304100720c */ /* 0x000fd00004701710 */
.L_x_6592:
[----:B------:R-:W-:Y:S05]  /*13ff0*/  BSYNC B0 ;  /* 0x0000000000007941 */ /* 0x000fea0003800000 */
.L_x_6590:
        /* <DEDUP_REMOVED lines=15> */
.L_x_6594:
[----:B------:R-:W-:Y:S02]  /*140f0*/  FSETP.GTU.FTZ.AND P0, PT, |R46|, +INF , PT ;  /* 0x7f8000002e00780b */ /* 0x000fe40003f1c200 */
[----:B------:R-:W-:-:S04]  /*14100*/  ISETP.LT.U32.AND P1, PT, R59, R44, PT ;  /* 0x0000002c3b00720c */ /* 0x000fc80003f21070 */
[----:B------:R-:W-:-:S08]  /*14110*/  ISETP.LT.OR.EX P0, PT, R54, R45, !P0, P1 ;  /* 0x0000002d3600720c */ /* 0x000fd00004701710 */
.L_x_6595:
[----:B------:R-:W-:Y:S05]  /*14120*/  BSYNC B0 ;  /* 0x0000000000007941 */ /* 0x000fea0003800000 */
.L_x_6593:
        /* <DEDUP_REMOVED lines=15> */
.L_x_6597:
[----:B------:R-:W-:Y:S02]  /*14220*/  FSETP.GTU.FTZ.AND P0, PT, |R43|, +INF , PT ;  /* 0x7f8000002b00780b */ /* 0x000fe40003f1c200 */
[----:B------:R-:W-:-:S04]  /*14230*/  ISETP.LT.U32.AND P1, PT, R55, R41, PT ;  /* 0x000000293700720c */ /* 0x000fc80003f21070 */
[----:B------:R-:W-:-:S08]  /*14240*/  ISETP.LT.OR.EX P0, PT, R57, R42, !P0, P1 ;  /* 0x0000002a3900720c */ /* 0x000fd00004701710 */
.L_x_6598:
[----:B------:R-:W-:Y:S05]  /*14250*/  BSYNC B0 ;  /* 0x0000000000007941 */ /* 0x000fea0003800000 */
.L_x_6596:
        /* <DEDUP_REMOVED lines=15> */
.L_x_6600:
[----:B------:R-:W-:Y:S02]  /*14350*/  FSETP.GTU.FTZ.AND P0, PT, |R40|, +INF , PT ;  /* 0x7f8000002800780b */ /* 0x000fe40003f1c200 */
[----:B------:R-:W-:-:S04]  /*14360*/  ISETP.LT.U32.AND P1, PT, R51, R30, PT ;  /* 0x0000001e3300720c */ /* 0x000fc80003f21070 */
[----:B------:R-:W-:-:S08]  /*14370*/  ISETP.LT.OR.EX P0, PT, R50, R31, !P0, P1 ;  /* 0x0000001f3200720c */ /* 0x000fd00004701710 */
.L_x_6601:
[----:B------:R-:W-:Y:S05]  /*14380*/  BSYNC B0 ;  /* 0x0000000000007941 */ /* 0x000fea0003800000 */
.L_x_6599:
        /* <DEDUP_REMOVED lines=15> */
.L_x_6603:
[----:B------:R-:W-:Y:S02]  /*14480*/  FSETP.GTU.FTZ.AND P0, PT, |R29|, +INF , PT ;  /* 0x7f8000001d00780b */ /* 0x000fe40003f1c200 */
[----:B------:R-:W-:-:S04]  /*14490*/  ISETP.LT.U32.AND P1, PT, R18, R27, PT ;  /* 0x0000001b1200720c */ /* 0x000fc80003f21070 */
[----:B------:R-:W-:-:S08]  /*144a0*/  ISETP.LT.OR.EX P0, PT, R65, R28, !P0, P1 ;  /* 0x0000001c4100720c */ /* 0x000fd00004701710 */
.L_x_6604:
[----:B------:R-:W-:Y:S05]  /*144b0*/  BSYNC B0 ;  /* 0x0000000000007941 */ /* 0x000fea0003800000 */
.L_x_6602:
        /* <DEDUP_REMOVED lines=15> */
.L_x_6606:
[----:B------:R-:W-:Y:S02]  /*145b0*/  FSETP.GTU.FTZ.AND P0, PT, |R26|, +INF , PT ;  /* 0x7f8000001a00780b */ /* 0x000fe40003f1c200 */
[----:B------:R-:W-:-:S04]  /*145c0*/  ISETP.LT.U32.AND P1, PT, R59, R24, PT ;  /* 0x000000183b00720c */ /* 0x000fc80003f21070 */
[----:B------:R-:W-:-:S08]  /*145d0*/  ISETP.LT.OR.EX P0, PT, R54, R25, !P0, P1 ;  /* 0x000000193600720c */ /* 0x000fd00004701710 */
.L_x_6607:
[----:B------:R-:W-:Y:S05]  /*145e0*/  BSYNC B0 ;  /* 0x0000000000007941 */ /* 0x000fea0003800000 */
.L_x_6605:
        /* <DEDUP_REMOVED lines=15> */
.L_x_6609:
[----:B------:R-:W-:Y:S02]  /*146e0*/  FSETP.GTU.FTZ.AND P0, PT, |R23|, +INF , PT ;  /* 0x7f8000001700780b */ /* 0x000fe40003f1c200 */
[----:B------:R-:W-:-:S04]  /*146f0*/  ISETP.LT.U32.AND P1, PT, R32, R21, PT ;  /* 0x000000152000720c */ /* 0x000fc80003f21070 */
[----:B------:R-:W-:-:S08]  /*14700*/  ISETP.LT.OR.EX P0, PT, R57, R22, !P0, P1 ;  /* 0x000000163900720c */ /* 0x000fd00004701710 */
.L_x_6610:
[----:B------:R-:W-:Y:S05]  /*14710*/  BSYNC B0 ;  /* 0x0000000000007941 */ /* 0x000fea0003800000 */
.L_x_6608:
        /* <DEDUP_REMOVED lines=15> */
.L_x_6612:
[----:B------:R-:W-:Y:S02]  /*14810*/  FSETP.GTU.FTZ.AND P0, PT, |R20|, +INF , PT ;  /* 0x7f8000001400780b */ /* 0x000fe40003f1c200 */
[----:B------:R-:W-:-:S04]  /*14820*/  ISETP.LT.U32.AND P1, PT, R51, R14, PT ;  /* 0x0000000e3300720c */ /* 0x000fc80003f21070 */
[----:B------:R-:W-:-:S08]  /*14830*/  ISETP.LT.OR.EX P0, PT, R50, R15, !P0, P1 ;  /* 0x0000000f3200720c */ /* 0x000fd00004701710 */
.L_x_6613:
[----:B------:R-:W-:Y:S05]  /*14840*/  BSYNC B0 ;  /* 0x0000000000007941 */ /* 0x000fea0003800000 */
.L_x_6611:
        /* <DEDUP_REMOVED lines=15> */
.L_x_6615:
[----:B------:R-:W-:Y:S02]  /*14940*/  FSETP.GTU.FTZ.AND P0, PT, |R13|, +INF , PT ;  /* 0x7f8000000d00780b */ /* 0x000fe40003f1c200 */
[----:B------:R-:W-:-:S04]  /*14950*/  ISETP.LT.U32.AND P1, PT, R18, R9, PT ;  /* 0x000000091200720c */ /* 0x000fc80003f21070 */
[----:B------:R-:W-:-:S08]  /*14960*/  ISETP.LT.OR.EX P0, PT, R65, R10, !P0, P1 ;  /* 0x0000000a4100720c */ /* 0x000fd00004701710 */
.L_x_6616:
[----:B------:R-:W-:Y:S05]  /*14970*/  BSYNC B0 ;  /* 0x0000000000007941 */ /* 0x000fea0003800000 */
.L_x_6614:
        /* <DEDUP_REMOVED lines=15> */
.L_x_6618:
[----:B------:R-:W-:Y:S02]  /*14a70*/  FSETP.GTU.FTZ.AND P0, PT, |R8|, +INF , PT ;  /* 0x7f8000000800780b */ /* 0x000fe40003f1c200 */
[----:B------:R-:W-:-:S04]  /*14a80*/  ISETP.LT.U32.AND P1, PT, R24, R5, PT ;  /* 0x000000051800720c */ /* 0x000fc80003f21070 */
[----:B------:R-:W-:-:S08]  /*14a90*/  ISETP.LT.OR.EX P0, PT, R25, R6, !P0, P1 ;  /* 0x000000061900720c */ /* 0x000fd00004701710 */
.L_x_6619:
[----:B------:R-:W-:Y:S05]  /*14aa0*/  BSYNC B0 ;  /* 0x0000000000007941 */ /* 0x000fea0003800000 */
.L_x_6617:
        /* <DEDUP_REMOVED lines=15> */
.L_x_6621:
[----:B------:R-:W-:Y:S02]  /*14ba0*/  FSETP.GTU.FTZ.AND P0, PT, |R58|, +INF , PT ;  /* 0x7f8000003a00780b */ /* 0x000fe40003f1c200 */
[----:B------:R-:W-:-:S04]  /*14bb0*/  ISETP.LT.U32.AND P1, PT, R32, R3, PT ;  /* 0x000000032000720c */ /* 0x000fc80003f21070 */
[----:B------:R-:W-:-:S08]  /*14bc0*/  ISETP.LT.OR.EX P0, PT, R19, R4, !P0, P1 ;  /* 0x000000041300720c */ /* 0x000fd00004701710 */
.L_x_6622:
[----:B------:R-:W-:Y:S05]  /*14bd0*/  BSYNC B0 ;  /* 0x0000000000007941 */ /* 0x000fea0003800000 */
.L_x_6620:
        /* <DEDUP_REMOVED lines=15> */
.L_x_6624:
[----:B------:R-:W-:Y:S02]  /*14cd0*/  FSETP.GTU.FTZ.AND P0, PT, |R7|, +INF , PT ;  /* 0x7f8000000700780b */ /* 0x000fe40003f1c200 */
[----:B------:R-:W-:-:S04]  /*14ce0*/  ISETP.LT.U32.AND P1, PT, R14, R11, PT ;  /* 0x0000000b0e00720c */ /* 0x000fc80003f21070 */
[----:B------:R-:W-:-:S08]  /*14cf0*/  ISETP.LT.OR.EX P0, PT, R15, R12, !P0, P1 ;  /* 0x0000000c0f00720c */ /* 0x000fd00004701710 */
.L_x_6625:
[----:B------:R-:W-:Y:S05]  /*14d00*/  BSYNC B0 ;  /* 0x0000000000007941 */ /* 0x000fea0003800000 */
.L_x_6623:
[----:B------:R-:W-:Y:S02]  /*14d10*/  SEL R10, R14, R11, P0 ;  /* 0x0000000b0e0a7207 */ /* 0x000fe40000000000 */
[----:B------:R-:W-:Y:S02]  /*14d20*/  SEL R11, R15, R12, P0 ;  /* 0x0000000c0f0b7207 */ /* 0x000fe40000000000 */
[----:B------:R-:W-:Y:S02]  /*14d30*/  FSEL R59, R20, R7, P0 ;  /* 0x00000007143b7208 */ /* 0x000fe40000000000 */
.L_x_6175:
[----:B------:R-:W-:Y:S05]  /*14d40*/  BSYNC B6 ;  /* 0x0000000000067941 */ /* 0x000fea0003800000 */
.L_x_6174:
        /* <DEDUP_REMOVED lines=18> */
.L_x_6641:
        /* <DEDUP_REMOVED lines=29> */
.L_x_6630:
[----:B-1----:R-:W-:Y:S02]  /*15040*/  FSETP.GTU.FTZ.AND P0, PT, |R12|, +INF , PT ;  /* 0x7f8000000c00780b */ /* 0x002fe40003f1c200 */
[----:B0-----:R-:W-:-:S04]  /*15050*/  ISETP.LT.U32.AND P1, PT, R28, R6, PT ;  /* 0x000000061c00720c */ /* 0x001fc80003f21070 */
[----:B------:R-:W-:-:S08]  /*15060*/  ISETP.LT.OR.EX P0, PT, R29, R7, !P0, P1 ;  /* 0x000000071d00720c */ /* 0x000fd00004701710 */
.L_x_6631:
[----:B------:R-:W-:Y:S05]  /*15070*/  BSYNC B1 ;  /* 0x0000000000017941 */ /* 0x000fea0003800000 */
.L_x_6629:
        /* <DEDUP_REMOVED lines=15> */
.L_x_6633:
[----:B--2---:R-:W-:Y:S02]  /*15170*/  FSETP.GTU.FTZ.AND P0, PT, |R22|, +INF , PT ;  /* 0x7f8000001600780b */ /* 0x004fe40003f1c200 */
[----:B------:R-:W-:-:S04]  /*15180*/  ISETP.LT.U32.AND P1, PT, R24, R8, PT ;  /* 0x000000081800720c */ /* 0x000fc80003f21070 */
[----:B------:R-:W-:-:S08]  /*15190*/  ISETP.LT.OR.EX P0, PT, R25, R9, !P0, P1 ;  /* 0x000000091900720c */ /* 0x000fd00004701710 */
.L_x_6634:
[----:B------:R-:W-:Y:S05]  /*151a0*/  BSYNC B1 ;  /* 0x0000000000017941 */ /* 0x000fea0003800000 */
.L_x_6632:
        /* <DEDUP_REMOVED lines=15> */
.L_x_6636:
[----:B---3--:R-:W-:Y:S02]  /*152a0*/  FSETP.GTU.FTZ.AND P0, PT, |R26|, +INF , PT ;  /* 0x7f8000001a00780b */ /* 0x008fe40003f1c200 */
[----:B------:R-:W-:-:S04]  /*152b0*/  ISETP.LT.U32.AND P1, PT, R18, R14, PT ;  /* 0x0000000e1200720c */ /* 0x000fc80003f21070 */
[----:B------:R-:W-:-:S08]  /*152c0*/  ISETP.LT.OR.EX P0, PT, R19, R15, !P0, P1 ;  /* 0x0000000f1300720c */ /* 0x000fd00004701710 */
.L_x_6637:
[----:B------:R-:W-:Y:S05]  /*152d0*/  BSYNC B1 ;  /* 0x0000000000017941 */ /* 0x000fea0003800000 */
.L_x_6635:
        /* <DEDUP_REMOVED lines=15> */
.L_x_6639:
[----:B----4-:R-:W-:Y:S02]  /*153d0*/  FSETP.GTU.FTZ.AND P0, PT, |R30|, +INF , PT ;  /* 0x7f8000001e00780b */ /* 0x010fe40003f1c200 */
[----:B------:R-:W-:-:S04]  /*153e0*/  ISETP.LT.U32.AND P1, PT, R10, R20, PT ;  /* 0x000000140a00720c */ /* 0x000fc80003f21070 */
[----:B------:R-:W-:-:S08]  /*153f0*/  ISETP.LT.OR.EX P0, PT, R11, R21, !P0, P1 ;  /* 0x000000150b00720c */ /* 0x000fd00004701710 */
.L_x_6640:
[----:B------:R-:W-:Y:S05]  /*15400*/  BSYNC B1 ;  /* 0x0000000000017941 */ /* 0x000fea0003800000 */
.L_x_6638:
        /* <DEDUP_REMOVED lines=11> */
.L_x_6628:
[----:B------:R-:W-:Y:S05]  /*154c0*/  BSYNC B0 ;  /* 0x0000000000007941 */ /* 0x000fea0003800000 */
.L_x_6627:
[----:B------:R-:W-:Y:S02]  /*154d0*/  ISETP.GT.AND P0, PT, R4, 0x1, PT ;  /* 0x000000010400780c */ /* 0x000fe40003f04270 */
[----:B------:R-:W-:-:S11]  /*154e0*/  SHF.R.S32.HI R4, RZ, 0x1, R4 ;  /* 0x00000001ff047819 */ /* 0x000fd60000011404 */
[----:B------:R-:W-:Y:S05]  /*154f0*/  @P0 BRA `(.L_x_6641) ;  /* 0xfffff97000000947 */ /* 0x000fea000383ffff */
.L_x_6626:
        /* <DEDUP_REMOVED lines=22> */
.L_x_6658:
        /* <DEDUP_REMOVED lines=28> */
.L_x_6647:
[----:B-1----:R-:W-:Y:S02]  /*15820*/  FSETP.GTU.FTZ.AND P0, PT, |R4|, +INF , PT ;  /* 0x7f8000000400780b */ /* 0x002fe40003f1c200 */
[----:B0-----:R-:W-:-:S04]  /*15830*/  ISETP.LT.U32.AND P1, PT, R28, R6, PT ;  /* 0x000000061c00720c */ /* 0x001fc80003f21070 */
[----:B------:R-:W-:-:S08]  /*15840*/  ISETP.LT.OR.EX P0, PT, R29, R7, !P0, P1 ;  /* 0x000000071d00720c */ /* 0x000fd00004701710 */
.L_x_6648:
[----:B------:R-:W-:Y:S05]  /*15850*/  BSYNC B1 ;  /* 0x0000000000017941 */ /* 0x000fea0003800000 */
.L_x_6646:
        /* <DEDUP_REMOVED lines=15> */
.L_x_6650:
[----:B--2---:R-:W-:Y:S02]  /*15950*/  FSETP.GTU.FTZ.AND P0, PT, |R12|, +INF , PT ;  /* 0x7f8000000c00780b */ /* 0x004fe40003f1c200 */
[----:B------:R-:W-:-:S04]  /*15960*/  ISETP.LT.U32.AND P1, PT, R24, R8, PT ;  /* 0x000000081800720c */ /* 0x000fc80003f21070 */
[----:B------:R-:W-:-:S08]  /*15970*/  ISETP.LT.OR.EX P0, PT, R25, R9, !P0, P1 ;  /* 0x000000091900720c */ /* 0x000fd00004701710 */
.L_x_6651:
[----:B------:R-:W-:Y:S05]  /*15980*/  BSYNC B1 ;  /* 0x0000000000017941 */ /* 0x000fea0003800000 */
.L_x_6649:
        /* <DEDUP_REMOVED lines=15> */
.L_x_6653:
[----:B---3--:R-:W-:Y:S02]  /*15a80*/  FSETP.GTU.FTZ.AND P0, PT, |R22|, +INF , PT ;  /* 0x7f8000001600780b */ /* 0x008fe40003f1c200 */
[----:B------:R-:W-:-:S04]  /*15a90*/  ISETP.LT.U32.AND P1, PT, R18, R14, PT ;  /* 0x0000000e1200720c */ /* 0x000fc80003f21070 */
[----:B------:R-:W-:-:S08]  /*15aa0*/  ISETP.LT.OR.EX P0, PT, R19, R15, !P0, P1 ;  /* 0x0000000f1300720c */ /* 0x000fd00004701710 */
.L_x_6654:
[----:B------:R-:W-:Y:S05]  /*15ab0*/  BSYNC B1 ;  /* 0x0000000000017941 */ /* 0x000fea0003800000 */
.L_x_6652:
        /* <DEDUP_REMOVED lines=15> */
.L_x_6656:
[----:B----4-:R-:W-:Y:S02]  /*15bb0*/  FSETP.GTU.FTZ.AND P0, PT, |R26|, +INF , PT ;  /* 0x7f8000001a00780b */ /* 0x010fe40003f1c200 */
[----:B------:R-:W-:-:S04]  /*15bc0*/  ISETP.LT.U32.AND P1, PT, R10, R20, PT ;  /* 0x000000140a00720c */ /* 0x000fc80003f21070 */
[----:B------:R-:W-:-:S08]  /*15bd0*/  ISETP.LT.OR.EX P0, PT, R11, R21, !P0, P1 ;  /* 0x000000150b00720c */ /* 0x000fd00004701710 */
.L_x_6657:
[----:B------:R-:W-:Y:S05]  /*15be0*/  BSYNC B1 ;  /* 0x0000000000017941 */ /* 0x000fea0003800000 */
.L_x_6655:
        /* <DEDUP_REMOVED lines=11> */
.L_x_6645:
[----:B------:R-:W-:Y:S05]  /*15ca0*/  BSYNC B0 ;  /* 0x0000000000007941 */ /* 0x000fea0003800000 */
.L_x_6644:
[----:B------:R-:W-:-:S04]  /*15cb0*/  SHF.R.S32.HI R3, RZ, 0x1, R3 ;  /* 0x00000001ff037819 */ /* 0x000fc80000011403 */
[----:B------:R-:W-:-:S13]  /*15cc0*/  ISETP.GE.AND P0, PT, R3, 0x20, PT ;  /* 0x000000200300780c */ /* 0x000fda0003f06270 */
[----:B------:R-:W-:Y:S05]  /*15cd0*/  @P0 BRA `(.L_x_6658) ;  /* 0xfffff98000000947 */ /* 0x000fea000383ffff */
[----:B------:R-:W-:-:S05]  /*15ce0*/  IMAD.MOV.U32 R0, RZ, RZ, 0x20 ;  /* 0x00000020ff007424 */ /* 0x000fca00078e00ff */
.L_x_6643:
[----:B------:R-:W-:Y:S01]  /*15cf0*/  ISETP.GE.AND P0, PT, R0, 0x2, PT ;  /* 0x000000020000780c */ /* 0x000fe20003f06270 */
[----:B------:R-:W-:Y:S01]  /*15d00*/  WARPSYNC 0xffffffff ;  /* 0xffffffff00007948 */ /* 0x000fe20003800000 */
[----:B------:R-:W-:Y:S11]  /*15d10*/  BAR.SYNC.DEFER_BLOCKING 0x0 ;  /* 0x0000000000007b1d */ /* 0x000ff60000010000 */
[----:B------:R-:W-:Y:S05]  /*15d20*/  @!P0 BRA `(.L_x_6642) ;  /* 0x000005c000008947 */ /* 0x000fea0003800000 */
[----:B0-----:R-:W-:-:S04]  /*15d30*/  IMAD.MOV.U32 R4, RZ, RZ, 0x1 ;  /* 0x00000001ff047424 */ /* 0x001fc800078e00ff */
.L_x_6671:
        /* <DEDUP_REMOVED lines=15> */
.L_x_6660:
[----:B-1----:R-:W-:Y:S02]  /*15e30*/  FSETP.GTU.FTZ.AND P0, PT, |R6|, +INF , PT ;  /* 0x7f8000000600780b */ /* 0x002fe40003f1c200 */
[----:B---3--:R-:W-:-:S04]  /*15e40*/  ISETP.LT.U32.AND P1, PT, R28, R7, PT ;  /* 0x000000071c00720c */ /* 0x008fc80003f21070 */
[----:B--2---:R-:W-:-:S08]  /*15e50*/  ISETP.LT.OR.EX P0, PT, R29, R8, !P0, P1 ;  /* 0x000000081d00720c */ /* 0x004fd00004701710 */
.L_x_6661:
[----:B------:R-:W-:Y:S05]  /*15e60*/  BSYNC B0 ;  /* 0x0000000000007941 */ /* 0x000fea0003800000 */
.L_x_6659:
        /* <DEDUP_REMOVED lines=18> */
.L_x_6663:
[----:B--2---:R-:W-:Y:S02]  /*15f90*/  FSETP.GTU.FTZ.AND P0, PT, |R12|, +INF , PT ;  /* 0x7f8000000c00780b */ /* 0x004fe40003f1c200 */
[----:B---3--:R-:W-:-:S04]  /*15fa0*/  ISETP.LT.U32.AND P1, PT, R24, R9, PT ;  /* 0x000000091800720c */ /* 0x008fc80003f21070 */
[----:B0-----:R-:W-:-:S08]  /*15fb0*/  ISETP.LT.OR.EX P0, PT, R25, R14, !P0, P1 ;  /* 0x0000000e1900720c */ /* 0x001fd00004701710 */
.L_x_6664:
[----:B------:R-:W-:Y:S05]  /*15fc0*/  BSYNC B0 ;  /* 0x0000000000007941 */ /* 0x000fea0003800000 */
.L_x_6662:
        /* <DEDUP_REMOVED lines=18> */
.L_x_6666:
[----:B--2---:R-:W-:Y:S02]  /*160f0*/  FSETP.GTU.FTZ.AND P0, PT, |R6|, +INF , PT ;  /* 0x7f8000000600780b */ /* 0x004fe40003f1c200 */
[----:B---3--:R-:W-:-:S04]  /*16100*/  ISETP.LT.U32.AND P1, PT, R18, R7, PT ;  /* 0x000000071200720c */ /* 0x008fc80003f21070 */
[----:B-1----:R-:W-:-:S08]  /*16110*/  ISETP.LT.OR.EX P0, PT, R19, R8, !P0, P1 ;  /* 0x000000081300720c */ /* 0x002fd00004701710 */
.L_x_6667:
[----:B------:R-:W-:Y:S05]  /*16120*/  BSYNC B0 ;  /* 0x0000000000007941 */ /* 0x000fea0003800000 */
.L_x_6665:
        /* <DEDUP_REMOVED lines=18> */
.L_x_6669:
[----:B--2---:R-:W-:Y:S02]  /*16250*/  FSETP.GTU.FTZ.AND P0, PT, |R12|, +INF , PT ;  /* 0x7f8000000c00780b */ /* 0x004fe40003f1c200 */
[----:B---3--:R-:W-:-:S04]  /*16260*/  ISETP.LT.U32.AND P1, PT, R10, R9, PT ;  /* 0x000000090a00720c */ /* 0x008fc80003f21070 */
[----:B0-----:R-:W-:-:S08]  /*16270*/  ISETP.LT.OR.EX P0, PT, R11, R14, !P0, P1 ;  /* 0x0000000e0b00720c */ /* 0x001fd00004701710 */
.L_x_6670:
[----:B------:R-:W-:Y:S05]  /*16280*/  BSYNC B0 ;  /* 0x0000000000007941 */ /* 0x000fea0003800000 */
.L_x_6668:
[----:B-1----:R-:W-:Y:S01]  /*16290*/  IMAD.SHL.U32 R4, R4, 0x2, RZ ;  /* 0x0000000204047824 */ /* 0x002fe200078e00ff */
[----:B------:R-:W-:Y:S02]  /*162a0*/  FSEL R59, R59, R12, P0 ;  /* 0x0000000c3b3b7208 */ /* 0x000fe40000000000 */
[----:B------:R-:W-:Y:S02]  /*162b0*/  SEL R10, R10, R9, P0 ;  /* 0x000000090a0a7207 */ /* 0x000fe40000000000 */
[----:B------:R-:W-:Y:S02]  /*162c0*/  ISETP.GE.AND P1, PT, R4, R0, PT ;  /* 0x000000000400720c */ /* 0x000fe40003f26270 */
[----:B------:R-:W-:-:S11]  /*162d0*/  SEL R11, R11, R14, P0 ;  /* 0x0000000e0b0b7207 */ /* 0x000fd60000000000 */
[----:B------:R-:W-:Y:S05]  /*162e0*/  @!P1 BRA `(.L_x_6671) ;  /* 0xfffffa5000009947 */ /* 0x000fea000383ffff */
.L_x_6642:
        /* <DEDUP_REMOVED lines=207> */
.L_x_6672:
        /* <DEDUP_REMOVED lines=204> */
.L_x_6673:
        /* <DEDUP_REMOVED lines=201> */
.L_x_6674:
        /* <DEDUP_REMOVED lines=200> */
.L_x_6675:
        /* <DEDUP_REMOVED lines=10> */
.L_x_6681:
[----:B------:R-:W-:Y:S01]  /*19650*/  LOP3.LUT R0, R8, R3, RZ, 0xfc, !PT ;  /* 0x0000000308007212 */ /* 0x000fe200078efcff */
[----:B------:R-:W-:Y:S01]  /*19660*/  BSSY B1, `(.L_x_6678) ;  /* 0x000001d000017945 */ /* 0x000fe20003800000 */
[----:B------:R-:W-:Y:S02]  /*19670*/  IMAD.MOV.U32 R9, RZ, RZ, R3 ;  /* 0x000000ffff097224 */ /* 0x000fe400078e0003 */
[----:B------:R-:W-:Y:S01]  /*19680*/  ISETP.NE.U32.AND P0, PT, R0, RZ, PT ;  /* 0x000000ff0000720c */ /* 0x000fe20003f05070 */
[----:B------:R-:W-:-:S12]  /*19690*/  IMAD.MOV.U32 R0, RZ, RZ, R2 ;  /* 0x000000ffff007224 */ /* 0x000fd800078e0002 */
[----:B------:R-:W-:Y:S05]  /*196a0*/  @!P0 BRA `(.L_x_6679) ;  /* 0x0000005000008947 */ /* 0x000fea0003800000 */
[----:B------:R-:W-:Y:S02]  /*196b0*/  MOV R6, 0x196d0 ;  /* 0x000196d000067802 */ /* 0x000fe40000000f00 */
[----:B------:R-:W-:Y:S05]  /*196c0*/  CALL.REL.NOINC `($__internal_53_$__cuda_sm20_rem_u64) ;  /* 0x0000996000007944 */ /* 0x000fea0003c00000 */
[----:B------:R-:W-:Y:S02]  /*196d0*/  IMAD.MOV.U32 R2, RZ, RZ, R8 ;  /* 0x000000ffff027224 */ /* 0x000fe400078e0008 */
[----:B------:R-:W-:Y:S01]  /*196e0*/  IMAD.MOV.U32 R3, RZ, RZ, R15 ;  /* 0x000000ffff037224 */ /* 0x000fe200078e000f */
[----:B------:R-:W-:Y:S05]  /*196f0*/  BRA `(.L_x_6680) ;  /* 0x0000013000007947 */ /* 0x000fea0003800000 */
.L_x_6679:
        /* <DEDUP_REMOVED lines=19> */
.L_x_6680:
[----:B------:R-:W-:Y:S05]  /*19830*/  BSYNC B1 ;  /* 0x0000000000017941 */ /* 0x000fea0003800000 */
.L_x_6678:
[----:B------:R-:W-:Y:S01]  /*19840*/  ISETP.NE.U32.AND P0, PT, R2, RZ, PT ;  /* 0x000000ff0200720c */ /* 0x000fe20003f05070 */
[----:B------:R-:W-:Y:S02]  /*19850*/  IMAD.MOV.U32 R12, RZ, RZ, R0 ;  /* 0x000000ffff0c7224 */ /* 0x000fe400078e0000 */
[----:B------:R-:W-:Y:S01]  /*19860*/  IMAD.MOV.U32 R8, RZ, RZ, R9 ;  /* 0x000000ffff087224 */ /* 0x000fe200078e0009 */
[----:B------:R-:W-:-:S13]  /*19870*/  ISETP.NE.AND.EX P0, PT, R3, RZ, PT, P0 ;  /* 0x000000ff0300720c */ /* 0x000fda0003f05300 */
[----:B------:R-:W-:Y:S05]  /*19880*/  @P0 BRA `(.L_x_6681) ;  /* 0xfffffdc000000947 */ /* 0x000fea000383ffff */
[----:B------:R-:W-:Y:S05]  /*19890*/  BSYNC B0 ;  /* 0x0000000000007941 */ /* 0x000fea0003800000 */
.L_x_6677:
[----:B------:R-:W-:Y:S01]  /*198a0*/  ISETP.NE.U32.AND P2, PT, R9, RZ, PT ;  /* 0x000000ff0900720c */ /* 0x000fe20003f45070 */
[----:B------:R-:W-:-:S12]  /*198b0*/  BSSY B0, `(.L_x_6682) ;  /* 0x000001c000007945 */ /* 0x000fd80003800000 */
[----:B------:R-:W-:Y:S05]  /*198c0*/  @!P2 BRA `(.L_x_6683) ;  /* 0x000000700000a947 */ /* 0x000fea0003800000 */
[----:B------:R-:W-:Y:S01]  /*198d0*/  IMAD.MOV.U32 R6, RZ, RZ, 0x10 ;  /* 0x00000010ff067424 */ /* 0x000fe200078e00ff */
[----:B------:R-:W-:Y:S01]  /*198e0*/  MOV R8, 0x19910 ;  /* 0x0001991000087802 */ /* 0x000fe20000000f00 */
[----:B------:R-:W-:Y:S02]  /*198f0*/  IMAD.MOV.U32 R12, RZ, RZ, RZ ;  /* 0x000000ffff0c7224 */ /* 0x000fe400078e00ff */
[----:B------:R-:W-:Y:S05]  /*19900*/  CALL.REL.NOINC `($__internal_52_$__cuda_sm20_div_u64) ;  /* 0x000092c000007944 */ /* 0x000fea0003c00000 */
[----:B------:R-:W-:Y:S02]  /*19910*/  IMAD.MOV.U32 R2, RZ, RZ, R6 ;  /* 0x000000ffff027224 */ /* 0x000fe400078e0006 */
[----:B------:R-:W-:Y:S01]  /*19920*/  IMAD.MOV.U32 R3, RZ, RZ, R17 ;  /* 0x000000ffff037224 */ /* 0x000fe200078e0011 */
[----:B------:R-:W-:Y:S05]  /*19930*/  BRA `(.L_x_6684) ;  /* 0x0000013000007947 */ /* 0x000fea0003800000 */
.L_x_6683:
        /* <DEDUP_REMOVED lines=19> */
.L_x_6684:
[----:B------:R-:W-:Y:S05]  /*19a70*/  BSYNC B0 ;  /* 0x0000000000007941 */ /* 0x000fea0003800000 */
.L_x_6682:
[----:B------:R-:W-:Y:S01]  /*19a80*/  BSSY B0, `(.L_x_6685) ;  /* 0x000001c000007945 */ /* 0x000fe20003800000 */
        /* <DEDUP_REMOVED lines=8> */
.L_x_6686:
        /* <DEDUP_REMOVED lines=19> */
.L_x_6687:
[----:B------:R-:W-:Y:S05]  /*19c40*/  BSYNC B0 ;  /* 0x0000000000007941 */ /* 0x000fea0003800000 */
.L_x_6685:
        /* <DEDUP_REMOVED lines=9> */
[----:B------:R-:W-:Y:S05]  /*19ce0*/  CALL.REL.NOINC `($__internal_52_$__cuda_sm20_div_u64) ;  /* 0x00008ee000007944 */ /* 0x000fea0003c00000 */
[----:B------:R-:W-:Y:S02]  /*19cf0*/  IMAD.MOV.U32 R2, RZ, RZ, R6 ;  /* 0x000000ffff027224 */ /* 0x000fe400078e0006 */
[----:B------:R-:W-:Y:S01]  /*19d00*/  IMAD.MOV.U32 R3, RZ, RZ, R17 ;  /* 0x000000ffff037224 */ /* 0x000fe200078e0011 */
[----:B------:R-:W-:Y:S05]  /*19d10*/  BRA `(.L_x_6690) ;  /* 0x0000014000007947 */ /* 0x000fea0003800000 */
.L_x_6689:
        /* <DEDUP_REMOVED lines=20> */
.L_x_6690:
[----:B------:R-:W-:Y:S05]  /*19e60*/  BSYNC B0 ;  /* 0x0000000000007941 */ /* 0x000fea0003800000 */
.L_x_6688:
[----:B------:R-:W-:-:S04]  /*19e70*/  IADD3 R2, P0, R2, c[0x0][0x560], RZ ;  /* 0x0001580002027a10 */ /* 0x000fc80007f1e0ff */
[----:B------:R-:W-:-:S05]  /*19e80*/  IADD3.X R3, R3, c[0x0][0x564], RZ, P0, !PT ;  /* 0x0001590003037a10 */ /* 0x000fca00007fe4ff */
[----:B------:R-:W-:Y:S02]  /*19e90*/  IMAD.MOV.U32 R0, RZ, RZ, R3 ;  /* 0x000000ffff007224 */ /* 0x000fe400078e0003 */
.L_x_6676:
        /* <DEDUP_REMOVED lines=208> */
.L_x_6692:
        /* <DEDUP_REMOVED lines=200> */
.L_x_6693:
        /* <DEDUP_REMOVED lines=201> */
.L_x_6694:
        /* <DEDUP_REMOVED lines=200> */
.L_x_6695:
        /* <DEDUP_REMOVED lines=11> */
.L_x_6697:
[----:B------:R-:W-:Y:S05]  /*1d1e0*/  BSYNC B0 ;  /* 0x0000000000007941 */ /* 0x000fea0003800000 */
.L_x_6696:
        /* <DEDUP_REMOVED lines=19> */
.L_x_6699:
[----:B------:R-:W-:Y:S05]  /*1d320*/  BSYNC B0 ;  /* 0x0000000000007941 */ /* 0x000fea0003800000 */
.L_x_6698:
        /* <DEDUP_REMOVED lines=31> */
.L_x_6701:
[----:B------:R-:W-:Y:S05]  /*1d520*/  BSYNC B0 ;  /* 0x0000000000007941 */ /* 0x000fea0003800000 */
.L_x_6700:
        /* <DEDUP_REMOVED lines=39> */
.L_x_6715:
        /* <DEDUP_REMOVED lines=41> */
.L_x_6707:
[----:B0----5:R-:W-:Y:S02]  /*1da30*/  FSETP.GTU.FTZ.AND P0, PT, |R12|, +INF , PT ;  /* 0x7f8000000c00780b */ /* 0x021fe40003f1c200 */
[----:B------:R-:W-:-:S04]  /*1da40*/  ISETP.LT.U32.AND P3, PT, R24, R32, PT ;  /* 0x000000201800720c */ /* 0x000fc80003f61070 */
[----:B------:R-:W-:-:S08]  /*1da50*/  ISETP.LT.OR.EX P0, PT, R25, R33, !P0, P3 ;  /* 0x000000211900720c */ /* 0x000fd00004701730 */
.L_x_6708:
[----:B------:R-:W-:Y:S05]  /*1da60*/  BSYNC B2 ;  /* 0x0000000000027941 */ /* 0x000fea0003800000 */
.L_x_6706:
        /* <DEDUP_REMOVED lines=15> */
.L_x_6710:
[----:B------:R-:W-:Y:S02]  /*1db60*/  FSETP.GTU.FTZ.AND P0, PT, |R14|, +INF , PT ;  /* 0x7f8000000e00780b */ /* 0x000fe40003f1c200 */
[----:B------:R-:W-:-:S04]  /*1db70*/  ISETP.LT.U32.AND P3, PT, R18, R30, PT ;  /* 0x0000001e1200720c */ /* 0x000fc80003f61070 */
[----:B------:R-:W-:-:S08]  /*1db80*/  ISETP.LT.OR.EX P0, PT, R19, R31, !P0, P3 ;  /* 0x0000001f1300720c */ /* 0x000fd00004701730 */
.L_x_6711:
[----:B------:R-:W-:Y:S05]  /*1db90*/  BSYNC B2 ;  /* 0x0000000000027941 */ /* 0x000fea0003800000 */
.L_x_6709:
        /* <DEDUP_REMOVED lines=15> */
.L_x_6713:
[----:B------:R-:W-:Y:S02]  /*1dc90*/  FSETP.GTU.FTZ.AND P0, PT, |R38|, +INF , PT ;  /* 0x7f8000002600780b */ /* 0x000fe40003f1c200 */
[----:B------:R-:W-:-:S04]  /*1dca0*/  ISETP.LT.U32.AND P3, PT, R4, R20, PT ;  /* 0x000000140400720c */ /* 0x000fc80003f61070 */
[----:B------:R-:W-:-:S08]  /*1dcb0*/  ISETP.LT.OR.EX P0, PT, R5, R21, !P0, P3 ;  /* 0x000000150500720c */ /* 0x000fd00004701730 */
.L_x_6714:
[----:B------:R-:W-:Y:S05]  /*1dcc0*/  BSYNC B2 ;  /* 0x0000000000027941 */ /* 0x000fea0003800000 */
.L_x_6712:
[----:B------:R-:W-:Y:S02]  /*1dcd0*/  SEL R4, R4, R20, P0 ;  /* 0x0000001404047207 */ /* 0x000fe40000000000 */
[----:B------:R-:W-:Y:S02]  /*1dce0*/  SEL R5, R5, R21, P0 ;  /* 0x0000001505057207 */ /* 0x000fe40000000000 */
[----:B------:R-:W-:Y:S01]  /*1dcf0*/  FSEL R15, R15, R38, P0 ;  /* 0x000000260f0f7208 */ /* 0x000fe20000000000 */
[----:B------:R-:W-:Y:S05]  /*1dd00*/  @!P2 BRA `(.L_x_6715) ;  /* 0xfffffa900000a947 */ /* 0x000fea000383ffff */
.L_x_6705:
[----:B------:R-:W-:Y:S05]  /*1dd10*/  BSYNC B0 ;  /* 0x0000000000007941 */ /* 0x000fea0003800000 */
.L_x_6704:
[----:B------:R-:W-:Y:S05]  /*1dd20*/  BRA `(.L_x_6716) ;  /* 0x000006c000007947 */ /* 0x000fea0003800000 */
.L_x_6703:
        /* <DEDUP_REMOVED lines=21> */
.L_x_6726:
        /* <DEDUP_REMOVED lines=41> */
.L_x_6718:
[----:B0----5:R-:W-:Y:S02]  /*1e110*/  FSETP.GTU.FTZ.AND P0, PT, |R12|, +INF , PT ;  /* 0x7f8000000c00780b */ /* 0x021fe40003f1c200 */
[----:B------:R-:W-:-:S04]  /*1e120*/  ISETP.LT.U32.AND P3, PT, R24, R32, PT ;  /* 0x000000201800720c */ /* 0x000fc80003f61070 */
[----:B------:R-:W-:-:S08]  /*1e130*/  ISETP.LT.OR.EX P0, PT, R25, R33, !P0, P3 ;  /* 0x000000211900720c */ /* 0x000fd00004701730 */
.L_x_6719:
[----:B------:R-:W-:Y:S05]  /*1e140*/  BSYNC B0 ;  /* 0x0000000000007941 */ /* 0x000fea0003800000 */
.L_x_6717:
        /* <DEDUP_REMOVED lines=15> */
.L_x_6721:
[----:B------:R-:W-:Y:S02]  /*1e240*/  FSETP.GTU.FTZ.AND P0, PT, |R14|, +INF , PT ;  /* 0x7f8000000e00780b */ /* 0x000fe40003f1c200 */
[----:B------:R-:W-:-:S04]  /*1e250*/  ISETP.LT.U32.AND P3, PT, R18, R30, PT ;  /* 0x0000001e1200720c */ /* 0x000fc80003f61070 */
[----:B------:R-:W-:-:S08]  /*1e260*/  ISETP.LT.OR.EX P0, PT, R19, R31, !P0, P3 ;  /* 0x0000001f1300720c */ /* 0x000fd00004701730 */
.L_x_6722:
[----:B------:R-:W-:Y:S05]  /*1e270*/  BSYNC B0 ;  /* 0x0000000000007941 */ /* 0x000fea0003800000 */
.L_x_6720:
        /* <DEDUP_REMOVED lines=15> */
.L_x_6724:
[----:B------:R-:W-:Y:S02]  /*1e370*/  FSETP.GTU.FTZ.AND P0, PT, |R38|, +INF , PT ;  /* 0x7f8000002600780b */ /* 0x000fe40003f1c200 */
[----:B------:R-:W-:-:S04]  /*1e380*/  ISETP.LT.U32.AND P3, PT, R4, R20, PT ;  /* 0x000000140400720c */ /* 0x000fc80003f61070 */
[----:B------:R-:W-:-:S08]  /*1e390*/  ISETP.LT.OR.EX P0, PT, R5, R21, !P0, P3 ;  /* 0x000000150500720c */ /* 0x000fd00004701730 */
.L_x_6725:
[----:B------:R-:W-:Y:S05]  /*1e3a0*/  BSYNC B0 ;  /* 0x0000000000007941 */ /* 0x000fea0003800000 */
.L_x_6723:
[----:B------:R-:W-:Y:S02]  /*1e3b0*/  SEL R4, R4, R20, P0 ;  /* 0x0000001404047207 */ /* 0x000fe40000000000 */
[----:B------:R-:W-:Y:S02]  /*1e3c0*/  SEL R5, R5, R21, P0 ;  /* 0x0000001505057207 */ /* 0x000fe40000000000 */
[----:B------:R-:W-:Y:S01]  /*1e3d0*/  FSEL R15, R15, R38, P0 ;  /* 0x000000260f0f7208 */ /* 0x000fe20000000000 */
[----:B------:R-:W-:Y:S05]  /*1e3e0*/  @!P2 BRA `(.L_x_6726) ;  /* 0xfffffa900000a947 */ /* 0x000fea000383ffff */
.L_x_6716:
[----:B------:R-:W-:Y:S05]  /*1e3f0*/  BSYNC B1 ;  /* 0x0000000000017941 */ /* 0x000fea0003800000 */
.L_x_6702:
        /* <DEDUP_REMOVED lines=16> */
.L_x_6742:
        /* <DEDUP_REMOVED lines=28> */
.L_x_6731:
[----:B-1----:R-:W-:Y:S02]  /*1e6c0*/  FSETP.GTU.FTZ.AND P0, PT, |R12|, +INF , PT ;  /* 0x7f8000000c00780b */ /* 0x002fe40003f1c200 */
[----:B0-----:R-:W-:-:S04]  /*1e6d0*/  ISETP.LT.U32.AND P2, PT, R28, R34, PT ;  /* 0x000000221c00720c */ /* 0x001fc80003f41070 */
[----:B------:R-:W-:-:S08]  /*1e6e0*/  ISETP.LT.OR.EX P0, PT, R29, R35, !P0, P2 ;  /* 0x000000231d00720c */ /* 0x000fd00004701720 */
.L_x_6732:
[----:B------:R-:W-:Y:S05]  /*1e6f0*/  BSYNC B1 ;  /* 0x0000000000017941 */ /* 0x000fea0003800000 */
.L_x_6730:
        /* <DEDUP_REMOVED lines=15> */
.L_x_6734:
[----:B--2---:R-:W-:Y:S02]  /*1e7f0*/  FSETP.GTU.FTZ.AND P0, PT, |R14|, +INF , PT ;  /* 0x7f8000000e00780b */ /* 0x004fe40003f1c200 */
[----:B------:R-:W-:-:S04]  /*1e800*/  ISETP.LT.U32.AND P2, PT, R24, R32, PT ;  /* 0x000000201800720c */ /* 0x000fc80003f41070 */
[----:B------:R-:W-:-:S08]  /*1e810*/  ISETP.LT.OR.EX P0, PT, R25, R33, !P0, P2 ;  /* 0x000000211900720c */ /* 0x000fd00004701720 */
.L_x_6735:
[----:B------:R-:W-:Y:S05]  /*1e820*/  BSYNC B1 ;  /* 0x0000000000017941 */ /* 0x000fea0003800000 */
.L_x_6733:
        /* <DEDUP_REMOVED lines=15> */
.L_x_6737:
[----:B---3--:R-:W-:Y:S02]  /*1e920*/  FSETP.GTU.FTZ.AND P0, PT, |R36|, +INF , PT ;  /* 0x7f8000002400780b */ /* 0x008fe40003f1c200 */
[----:B------:R-:W-:-:S04]  /*1e930*/  ISETP.LT.U32.AND P2, PT, R18, R30, PT ;  /* 0x0000001e1200720c */ /* 0x000fc80003f41070 */
[----:B------:R-:W-:-:S08]  /*1e940*/  ISETP.LT.OR.EX P0, PT, R19, R31, !P0, P2 ;  /* 0x0000001f1300720c */ /* 0x000fd00004701720 */
.L_x_6738:
[----:B------:R-:W-:Y:S05]  /*1e950*/  BSYNC B1 ;  /* 0x0000000000017941 */ /* 0x000fea0003800000 */
.L_x_6736:
        /* <DEDUP_REMOVED lines=15> */
.L_x_6740:
[----:B----4-:R-:W-:Y:S02]  /*1ea50*/  FSETP.GTU.FTZ.AND P0, PT, |R38|, +INF , PT ;  /* 0x7f8000002600780b */ /* 0x010fe40003f1c200 */
[----:B------:R-:W-:-:S04]  /*1ea60*/  ISETP.LT.U32.AND P2, PT, R4, R20, PT ;  /* 0x000000140400720c */ /* 0x000fc80003f41070 */
[----:B------:R-:W-:-:S08]  /*1ea70*/  ISETP.LT.OR.EX P0, PT, R5, R21, !P0, P2 ;  /* 0x000000150500720c */ /* 0x000fd00004701720 */
.L_x_6741:
[----:B------:R-:W-:Y:S05]  /*1ea80*/  BSYNC B1 ;  /* 0x0000000000017941 */ /* 0x000fea0003800000 */
.L_x_6739:
        /* <DEDUP_REMOVED lines=11> */
.L_x_6729:
[----:B------:R-:W-:Y:S05]  /*1eb40*/  BSYNC B0 ;  /* 0x0000000000007941 */ /* 0x000fea0003800000 */
.L_x_6728:
[----:B------:R-:W-:Y:S02]  /*1eb50*/  ISETP.GT.AND P0, PT, R8, 0x1, PT ;  /* 0x000000010800780c */ /* 0x000fe40003f04270 */
[----:B------:R-:W-:-:S11]  /*1eb60*/  SHF.R.S32.HI R8, RZ, 0x1, R8 ;  /* 0x00000001ff087819 */ /* 0x000fd60000011408 */
[----:B------:R-:W-:Y:S05]  /*1eb70*/  @P0 BRA `(.L_x_6742) ;  /* 0xfffff98000000947 */ /* 0x000fea000383ffff */
.L_x_6727:
        /* <DEDUP_REMOVED lines=20> */
.L_x_6759:
        /* <DEDUP_REMOVED lines=27> */
.L_x_6748:
[----:B--2---:R-:W-:Y:S02]  /*1ee70*/  FSETP.GTU.FTZ.AND P0, PT, |R10|, +INF , PT ;  /* 0x7f8000000a00780b */ /* 0x004fe40003f1c200 */
[----:B0-----:R-:W-:-:S04]  /*1ee80*/  ISETP.LT.U32.AND P2, PT, R28, R34, PT ;  /* 0x000000221c00720c */ /* 0x001fc80003f41070 */
[----:B------:R-:W-:-:S08]  /*1ee90*/  ISETP.LT.OR.EX P0, PT, R29, R35, !P0, P2 ;  /* 0x000000231d00720c */ /* 0x000fd00004701720 */
.L_x_6749:
[----:B------:R-:W-:Y:S05]  /*1eea0*/  BSYNC B1 ;  /* 0x0000000000017941 */ /* 0x000fea0003800000 */
.L_x_6747:
        /* <DEDUP_REMOVED lines=15> */
.L_x_6751:
[----:B---3--:R-:W-:Y:S02]  /*1efa0*/  FSETP.GTU.FTZ.AND P0, PT, |R12|, +INF , PT ;  /* 0x7f8000000c00780b */ /* 0x008fe40003f1c200 */
[----:B------:R-:W-:-:S04]  /*1efb0*/  ISETP.LT.U32.AND P2, PT, R24, R32, PT ;  /* 0x000000201800720c */ /* 0x000fc80003f41070 */
[----:B------:R-:W-:-:S08]  /*1efc0*/  ISETP.LT.OR.EX P0, PT, R25, R33, !P0, P2 ;  /* 0x000000211900720c */ /* 0x000fd00004701720 */
.L_x_6752:
[----:B------:R-:W-:Y:S05]  /*1efd0*/  BSYNC B1 ;  /* 0x0000000000017941 */ /* 0x000fea0003800000 */
.L_x_6750:
        /* <DEDUP_REMOVED lines=15> */
.L_x_6754:
[----:B----4-:R-:W-:Y:S02]  /*1f0d0*/  FSETP.GTU.FTZ.AND P0, PT, |R14|, +INF , PT ;  /* 0x7f8000000e00780b */ /* 0x010fe40003f1c200 */
[----:B------:R-:W-:-:S04]  /*1f0e0*/  ISETP.LT.U32.AND P2, PT, R18, R30, PT ;  /* 0x0000001e1200720c */ /* 0x000fc80003f41070 */
[----:B------:R-:W-:-:S08]  /*1f0f0*/  ISETP.LT.OR.EX P0, PT, R19, R31, !P0, P2 ;  /* 0x0000001f1300720c */ /* 0x000fd00004701720 */
.L_x_6755:
[----:B------:R-:W-:Y:S05]  /*1f100*/  BSYNC B1 ;  /* 0x0000000000017941 */ /* 0x000fea0003800000 */
.L_x_6753:
        /* <DEDUP_REMOVED lines=15> */
.L_x_6757:
[----:B------:R-:W-:Y:S02]  /*1f200*/  FSETP.GTU.FTZ.AND P0, PT, |R36|, +INF , PT ;  /* 0x7f8000002400780b */ /* 0x000fe40003f1c200 */
[----:B------:R-:W-:-:S04]  /*1f210*/  ISETP.LT.U32.AND P2, PT, R4, R20, PT ;  /* 0x000000140400720c */ /* 0x000fc80003f41070 */
[----:B------:R-:W-:-:S08]  /*1f220*/  ISETP.LT.OR.EX P0, PT, R5, R21, !P0, P2 ;  /* 0x000000150500720c */ /* 0x000fd00004701720 */
.L_x_6758:
[----:B------:R-:W-:Y:S05]  /*1f230*/  BSYNC B1 ;  /* 0x0000000000017941 */ /* 0x000fea0003800000 */
.L_x_6756:
        /* <DEDUP_REMOVED lines=11> */
.L_x_6746:
[----:B------:R-:W-:Y:S05]  /*1f2f0*/  BSYNC B0 ;  /* 0x0000000000007941 */ /* 0x000fea0003800000 */
.L_x_6745:
[----:B------:R-:W-:-:S04]  /*1f300*/  SHF.R.S32.HI R7, RZ, 0x1, R7 ;  /* 0x00000001ff077819 */ /* 0x000fc80000011407 */
[----:B------:R-:W-:-:S13]  /*1f310*/  ISETP.GE.AND P0, PT, R7, 0x20, PT ;  /* 0x000000200700780c */ /* 0x000fda0003f06270 */
[----:B------:R-:W-:Y:S05]  /*1f320*/  @P0 BRA `(.L_x_6759) ;  /* 0xfffff99000000947 */ /* 0x000fea000383ffff */
[----:B------:R-:W-:-:S04]  /*1f330*/  IMAD.MOV.U32 R7, RZ, RZ, 0x20 ;  /* 0x00000020ff077424 */ /* 0x000fc800078e00ff */
.L_x_6744:
[----:B------:R-:W-:Y:S01]  /*1f340*/  BAR.SYNC.DEFER_BLOCKING 0x0 ;  /* 0x0000000000007b1d */ /* 0x000fe20000010000 */
[----:B------:R-:W-:-:S13]  /*1f350*/  ISETP.GE.AND P0, PT, R7, 0x2, PT ;  /* 0x000000020700780c */ /* 0x000fda0003f06270 */
[----:B------:R-:W-:Y:S05]  /*1f360*/  @!P0 BRA `(.L_x_6743) ;  /* 0x000005c000008947 */ /* 0x000fea0003800000 */
[----:B0-----:R-:W-:-:S04]  /*1f370*/  IMAD.MOV.U32 R6, RZ, RZ, 0x1 ;  /* 0x00000001ff067424 */ /* 0x001fc800078e00ff */
.L_x_6772:
        /* <DEDUP_REMOVED lines=15> */
.L_x_6761:
[----:B--2---:R-:W-:Y:S02]  /*1f470*/  FSETP.GTU.FTZ.AND P0, PT, |R10|, +INF , PT ;  /* 0x7f8000000a00780b */ /* 0x004fe40003f1c200 */
[----:B----4-:R-:W-:-:S04]  /*1f480*/  ISETP.LT.U32.AND P2, PT, R28, R17, PT ;  /* 0x000000111c00720c */ /* 0x010fc80003f41070 */
[----:B---3--:R-:W-:-:S08]  /*1f490*/  ISETP.LT.OR.EX P0, PT, R29, R12, !P0, P2 ;  /* 0x0000000c1d00720c */ /* 0x008fd00004701720 */
.L_x_6762:
[----:B------:R-:W-:Y:S05]  /*1f4a0*/  BSYNC B0 ;  /* 0x0000000000007941 */ /* 0x000fea0003800000 */
.L_x_6760:
        /* <DEDUP_REMOVED lines=18> */
.L_x_6764:
[----:B---3--:R-:W-:Y:S02]  /*1f5d0*/  FSETP.GTU.FTZ.AND P0, PT, |R14|, +INF , PT ;  /* 0x7f8000000e00780b */ /* 0x008fe40003f1c200 */
[----:B----4-:R-:W-:-:S04]  /*1f5e0*/  ISETP.LT.U32.AND P2, PT, R24, R21, PT ;  /* 0x000000151800720c */ /* 0x010fc80003f41070 */
[----:B0-----:R-:W-:-:S08]  /*1f5f0*/  ISETP.LT.OR.EX P0, PT, R25, R16, !P0, P2 ;  /* 0x000000101900720c */ /* 0x001fd00004701720 */
.L_x_6765:
[----:B------:R-:W-:Y:S05]  /*1f600*/  BSYNC B0 ;  /* 0x0000000000007941 */ /* 0x000fea0003800000 */
.L_x_6763:
        /* <DEDUP_REMOVED lines=18> */
.L_x_6767:
[----:B---3--:R-:W-:Y:S02]  /*1f730*/  FSETP.GTU.FTZ.AND P0, PT, |R10|, +INF , PT ;  /* 0x7f8000000a00780b */ /* 0x008fe40003f1c200 */
[----:B----4-:R-:W-:-:S04]  /*1f740*/  ISETP.LT.U32.AND P2, PT, R18, R17, PT ;  /* 0x000000111200720c */ /* 0x010fc80003f41070 */
[----:B--2---:R-:W-:-:S08]  /*1f750*/  ISETP.LT.OR.EX P0, PT, R19, R12, !P0, P2 ;  /* 0x0000000c1300720c */ /* 0x004fd00004701720 */
.L_x_6768:
[----:B------:R-:W-:Y:S05]  /*1f760*/  BSYNC B0 ;  /* 0x0000000000007941 */ /* 0x000fea0003800000 */
.L_x_6766:
        /* <DEDUP_REMOVED lines=18> */
.L_x_6770:
[----:B---3--:R-:W-:Y:S02]  /*1f890*/  FSETP.GTU.FTZ.AND P0, PT, |R14|, +INF , PT ;  /* 0x7f8000000e00780b */ /* 0x008fe40003f1c200 */
[----:B----4-:R-:W-:-:S04]  /*1f8a0*/  ISETP.LT.U32.AND P2, PT, R4, R21, PT ;  /* 0x000000150400720c */ /* 0x010fc80003f41070 */
[----:B0-----:R-:W-:-:S08]  /*1f8b0*/  ISETP.LT.OR.EX P0, PT, R5, R16, !P0, P2 ;  /* 0x000000100500720c */ /* 0x001fd00004701720 */
.L_x_6771:
[----:B------:R-:W-:Y:S05]  /*1f8c0*/  BSYNC B0 ;  /* 0x0000000000007941 */ /* 0x000fea0003800000 */
.L_x_6769:
[----:B--2---:R-:W-:Y:S01]  /*1f8d0*/  IMAD.SHL.U32 R6, R6, 0x2, RZ ;  /* 0x0000000206067824 */ /* 0x004fe200078e00ff */
[----:B------:R-:W-:Y:S02]  /*1f8e0*/  FSEL R15, R15, R14, P0 ;  /* 0x0000000e0f0f7208 */ /* 0x000fe40000000000 */
[----:B------:R-:W-:Y:S02]  /*1f8f0*/  SEL R4, R4, R21, P0 ;  /* 0x0000001504047207 */ /* 0x000fe40000000000 */
[----:B------:R-:W-:Y:S02]  /*1f900*/  ISETP.GE.AND P2, PT, R6, R7, PT ;  /* 0x000000070600720c */ /* 0x000fe40003f46270 */
[----:B------:R-:W-:-:S11]  /*1f910*/  SEL R5, R5, R16, P0 ;  /* 0x0000001005057207 */ /* 0x000fd60000000000 */
[----:B------:R-:W-:Y:S05]  /*1f920*/  @!P2 BRA `(.L_x_6772) ;  /* 0xfffffa500000a947 */ /* 0x000fea000383ffff */
.L_x_6743:
        /* <DEDUP_REMOVED lines=14> */
.L_x_6773:
        /* <DEDUP_REMOVED lines=73> */
.L_x_6775:
        /* <DEDUP_REMOVED lines=27> */
.L_x_6777:
        /* <DEDUP_REMOVED lines=24> */
.L_x_6778:
        /* <DEDUP_REMOVED lines=24> */
.L_x_6779:
        /* <DEDUP_REMOVED lines=24> */
.L_x_6780:
[----:B------:R-:W-:-:S05]  /*204d0*/  IADD3 R22, P0, R22, c[0x0][0x550], RZ ;  /* 0x0001540016167a10 */ /* 0x000fca0007f1e0ff */
[----:B------:R-:W-:-:S05]  /*204e0*/  IMAD.X R23, RZ, RZ, c[0x0][0x554], P0 ;  /* 0x00015500ff177624 */ /* 0x000fca00000e06ff */
[----:B------:R-:W-:Y:S01]  /*204f0*/  STG.E.64 [R22.64], R16 ;  /* 0x0000001016007986 */ /* 0x000fe2000c101b24 */
[----:B------:R-:W-:Y:S05]  /*20500*/  EXIT ;  /* 0x000000000000794d */ /* 0x000fea0003800000 */
.L_x_6776:
        /* <DEDUP_REMOVED lines=9> */
.L_x_6774:
        /* <DEDUP_REMOVED lines=24> */
.L_x_6781:
        /* <DEDUP_REMOVED lines=28> */
.L_x_6783:
        /* <DEDUP_REMOVED lines=24> */
.L_x_6784:
        /* <DEDUP_REMOVED lines=24> */
.L_x_6785:
        /* <DEDUP_REMOVED lines=24> */
.L_x_6786:
[----:B------:R-:W-:-:S05]  /*20d60*/  IADD3 R22, P0, R22, c[0x0][0x550], RZ ;  /* 0x0001540016167a10 */ /* 0x000fca0007f1e0ff */
[----:B------:R-:W-:-:S05]  /*20d70*/  IMAD.X R23, RZ, RZ, c[0x0][0x554], P0 ;  /* 0x00015500ff177624 */ /* 0x000fca00000e06ff */
[----:B------:R-:W-:Y:S01]  /*20d80*/  STG.E.64 [R22.64], R16 ;  /* 0x0000001016007986 */ /* 0x000fe2000c101b24 */
[----:B------:R-:W-:Y:S05]  /*20d90*/  EXIT ;  /* 0x000000000000794d */ /* 0x000fea0003800000 */
.L_x_6782:
        /* <DEDUP_REMOVED lines=74> */
.L_x_6691:
        /* <DEDUP_REMOVED lines=22> */
.L_x_6787:
        /* <DEDUP_REMOVED lines=73> */
.L_x_6789:
        /* <DEDUP_REMOVED lines=27> */
.L_x_6791:
        /* <DEDUP_REMOVED lines=24> */
.L_x_6792:
        /* <DEDUP_REMOVED lines=24> */
.L_x_6793:
        /* <DEDUP_REMOVED lines=24> */
.L_x_6794:
[----:B------:R-:W-:-:S05]  /*21e60*/  IADD3 R22, P0, R22, c[0x0][0x550], RZ ;  /* 0x0001540016167a10 */ /* 0x000fca0007f1e0ff */
[----:B------:R-:W-:-:S05]  /*21e70*/  IMAD.X R23, RZ, RZ, c[0x0][0x554], P0 ;  /* 0x00015500ff177624 */ /* 0x000fca00000e06ff */
[----:B------:R-:W-:Y:S01]  /*21e80*/  STG.E.64 [R22.64], R16 ;  /* 0x0000001016007986 */ /* 0x000fe2000c101b24 */
[----:B------:R-:W-:Y:S05]  /*21e90*/  EXIT ;  /* 0x000000000000794d */ /* 0x000fea0003800000 */
.L_x_6790:
        /* <DEDUP_REMOVED lines=9> */
.L_x_6788:
        /* <DEDUP_REMOVED lines=24> */
.L_x_6795:
        /* <DEDUP_REMOVED lines=28> */
.L_x_6797:
        /* <DEDUP_REMOVED lines=24> */
.L_x_6798:
        /* <DEDUP_REMOVED lines=24> */
.L_x_6799:
        /* <DEDUP_REMOVED lines=24> */
.L_x_6800:
[----:B------:R-:W-:-:S05]  /*226f0*/  IADD3 R22, P0, R22, c[0x0][0x550], RZ ;  /* 0x0001540016167a10 */ /* 0x000fca0007f1e0ff */
[----:B------:R-:W-:-:S05]  /*22700*/  IMAD.X R23, RZ, RZ, c[0x0][0x554], P0 ;  /* 0x00015500ff177624 */ /* 0x000fca00000e06ff */
[----:B------:R-:W-:Y:S01]  /*22710*/  STG.E.64 [R22.64], R16 ;  /* 0x0000001016007986 */ /* 0x000fe2000c101b24 */
[----:B------:R-:W-:Y:S05]  /*22720*/  EXIT ;  /* 0x000000000000794d */ /* 0x000fea0003800000 */
.L_x_6796:
        /* <DEDUP_REMOVED lines=74> */
        .weak           $__internal_52_$__cuda_sm20_div_u64
        .type           $__internal_52_$__cuda_sm20_div_u64,@function
        .size           $__internal_52_$__cuda_sm20_div_u64,($__internal_53_$__cuda_sm20_rem_u64 - $__internal_52_$__cuda_sm20_div_u64)
$__internal_52_$__cuda_sm20_div_u64:
        /* <DEDUP_REMOVED lines=69> */
[----:B------:R-:W-:Y:S06]  /*23020*/  RET.REL.NODEC R14 `(_ZN2at6native13reduce_kernelILi128ELi4ENS0_8ReduceOpIN3c104HalfENS0_9ArgMinOpsIfEEjlLi4ELi4EEEEEvT1_) ;  /* 0xfffdcfd00e007950 */ /* 0x000fec0003c3ffff */
        .weak           $__internal_53_$__cuda_sm20_rem_u64
        .type           $__internal_53_$__cuda_sm20_rem_u64,@function
        .size           $__internal_53_$__cuda_sm20_rem_u64,(.L_x_6855 - $__internal_53_$__cuda_sm20_rem_u64)
$__internal_53_$__cuda_sm20_rem_u64:
        /* <DEDUP_REMOVED lines=63> */
[----:B------:R-:W-:Y:S06]  /*23420*/  RET.REL.NODEC R2 `(_ZN2at6native13reduce_kernelILi128ELi4ENS0_8ReduceOpIN3c104HalfENS0_9ArgMinOpsIfEEjlLi4ELi4EEEEEvT1_) ;  /* 0xfffdcbd002007950 */ /* 0x000fec0003c3ffff */
.L_x_6801:
        /* <DEDUP_REMOVED lines=13> */
.L_x_6855:


//--------------------- .nv.global.init           --------------------------
	.section	.nv.global.init,"aw",@progbits
.nv.global.init:
	.type		$str$7,@object
	.size		$str$7,(__unnamed_74 - $str$7)
$str$7:
        /*0000*/ 	.byte	0x66, 0x61, 0x6c, 0x73, 0x65, 0x00
	.type		__unnamed_74,@object
	.size		__unnamed_74,(__unnamed_34 - __unnamed_74)
__unnamed_74:
        /*0006*/ 	.byte	0x73, 0x65, 0x74, 0x5f, 0x72, 0x65, 0x73, 0x75, 0x6c, 0x74, 0x73, 0x00
	.type		__unnamed_34,@object
	.size		__unnamed_34,(__unnamed_14 - __unnamed_34)
__unnamed_34:
        /*0012*/ 	.byte	0x73, 0x65, 0x74, 0x5f, 0x72, 0x65, 0x73, 0x75, 0x6c, 0x74, 0x73, 0x00
	.type		__unnamed_14,@object
	.size		__unnamed_14,(__unnamed_54 - __unnamed_14)
__unnamed_14:
        /*001e*/ 	.byte	0x73, 0x65, 0x74, 0x5f, 0x72, 0x65, 0x73, 0x75, 0x6c, 0x74, 0x73, 0x00
	.type		__unnamed_54,@object
	.size		__unnamed_54,(__unnamed_44 - __unnamed_54)
__unnamed_54:
        /*002a*/ 	.byte	0x73, 0x65, 0x74, 0x5f, 0x72, 0x65, 0x73, 0x75, 0x6c, 0x74, 0x73, 0x00
	.type		__unnamed_44,@object
	.size		__unnamed_44,(__unnamed_4 - __unnamed_44)
__unnamed_44:
        /*0036*/ 	.byte	0x73, 0x65, 0x74, 0x5f, 0x72, 0x65, 0x73, 0x75, 0x6c, 0x74, 0x73, 0x00
	.type		__unnamed_4,@object
	.size		__unnamed_4,(__unnamed_84 - __unnamed_4)
__unnamed_4:
        /*0042*/ 	.byte	0x73, 0x65, 0x74, 0x5f, 0x72, 0x65, 0x73, 0x75, 0x6c, 0x74, 0x73, 0x00
	.type		__unnamed_84,@object
	.size		__unnamed_84,(__unnamed_24 - __unnamed_84)
__unnamed_84:
        /*004e*/ 	.byte	0x73, 0x65, 0x74, 0x5f, 0x72, 0x65, 0x73, 0x75, 0x6c, 0x74, 0x73, 0x00
	.type		__unnamed_24,@object
	.size		__unnamed_24,(__unnamed_64 - __unnamed_24)
__unnamed_24:
        /*005a*/ 	.byte	0x73, 0x65, 0x74, 0x5f, 0x72, 0x65, 0x73, 0x75, 0x6c, 0x74, 0x73, 0x00
	.type		__unnamed_64,@object
	.size		__unnamed_64,($str$8 - __unnamed_64)
__unnamed_64:
        /*0066*/ 	.byte	0x73, 0x65, 0x74, 0x5f, 0x72, 0x65, 0x73, 0x75, 0x6c, 0x74, 0x73, 0x00
	.type		$str$8,@object
	.size		$str$8,(__unnamed_11 - $str$8)
$str$8:
        /*0072*/ 	.byte	0x66, 0x69, 0x6e, 0x61, 0x6c, 0x5f, 0x6f, 0x75, 0x74, 0x70, 0x75, 0x74, 0x00
	.type		__unnamed_11,@object
	.size		__unnamed_11,(__unnamed_51 - __unnamed_11)
__unnamed_11:
        /*007f*/ 	.byte	0x74, 0x68, 0x72, 0x65, 0x61, 0x64, 0x5f, 0x72, 0x65, 0x64, 0x75, 0x63, 0x65, 0x00
	.type		__unnamed_51,@object
	.size		__unnamed_51,(__unnamed_31 - __unnamed_51)
__unnamed_51:
        /*008d*/ 	.byte	0x74, 0x68, 0x72, 0x65, 0x61, 0x64, 0x5f, 0x72, 0x65, 0x64, 0x75, 0x63, 0x65, 0x00
	.type		__unnamed_31,@object
	.size		__unnamed_31,($str$9 - __unnamed_31)
__unnamed_31:
        /*009b*/ 	.byte	0x74, 0x68, 0x72, 0x65, 0x61, 0x64, 0x5f, 0x72, 0x65, 0x64, 0x75, 0x63, 0x65, 0x00
	.type		$str$9,@object
	.size		$str$9,(__unnamed_71 - $str$9)
$str$9:
        /*00a9*/ 	.byte	0x6e, 0x6f, 0x75, 0x74, 0x70, 0x75, 0x74, 0x73, 0x20, 0x3d, 0x3d, 0x20, 0x31, 0x00
	.type		__unnamed_71,@object
	.size		__unnamed_71,(__unnamed_41 - __unnamed_71)
__unnamed_71:
        /*00b7*/ 	.byte	0x74, 0x68, 0x72, 0x65, 0x61, 0x64, 0x5f, 0x72, 0x65, 0x64, 0x75, 0x63, 0x65, 0x00
	.type		__unnamed_41,@object
	.size		__unnamed_41,(__unnamed_1 - __unnamed_41)
__unnamed_41:
        /*00c5*/ 	.byte	0x74, 0x68, 0x72, 0x65, 0x61, 0x64, 0x5f, 0x72, 0x65, 0x64, 0x75, 0x63, 0x65, 0x00
	.type		__unnamed_1,@object
	.size		__unnamed_1,(__unnamed_81 - __unnamed_1)
__unnamed_1:
        /*00d3*/ 	.byte	0x74, 0x68, 0x72, 0x65, 0x61, 0x64, 0x5f, 0x72, 0x65, 0x64, 0x75, 0x63, 0x65, 0x00
	.type		__unnamed_81,@object
	.size		__unnamed_81,(__unnamed_61 - __unnamed_81)
__unnamed_81:
        /*00e1*/ 	.byte	0x74, 0x68, 0x72, 0x65, 0x61, 0x64, 0x5f, 0x72, 0x65, 0x64, 0x75, 0x63, 0x65, 0x00
	.type		__unnamed_61,@object
	.size		__unnamed_61,(__unnamed_21 - __unnamed_61)
__unnamed_61:
        /*00ef*/ 	.byte	0x74, 0x68, 0x72, 0x65, 0x61, 0x64, 0x5f, 0x72, 0x65, 0x64, 0x75, 0x63, 0x65, 0x00
	.type		__unnamed_21,@object
	.size		__unnamed_21,(__unnamed_26 - __unnamed_21)
__unnamed_21:
        /*00fd*/ 	.byte	0x74, 0x68, 0x72, 0x65, 0x61, 0x64, 0x5f, 0x72, 0x65, 0x64, 0x75, 0x63, 0x65, 0x00
	.type		__unnamed_26,@object
	.size		__unnamed_26,(__unnamed_66 - __unnamed_26)
__unnamed_26:
        /*010b*/ 	.byte	0x74, 0x68, 0x72, 0x65, 0x61, 0x64, 0x5f, 0x72, 0x65, 0x64, 0x75, 0x63, 0x65, 0x00
	.type		__unnamed_66,@object
	.size		__unnamed_66,(__unnamed_46 - __unnamed_66)
__unnamed_66:
        /*0119*/ 	.byte	0x74, 0x68, 0x72, 0x65, 0x61, 0x64, 0x5f, 0x72, 0x65, 0x64, 0x75, 0x63, 0x65, 0x00
	.type		__unnamed_46,@object
	.size		__unnamed_46,(__unnamed_6 - __unnamed_46)
__unnamed_46:
        /*0127*/ 	.byte	0x74, 0x68, 0x72, 0x65, 0x61, 0x64, 0x5f, 0x72, 0x65, 0x64, 0x75, 0x63, 0x65, 0x00
	.type		__unnamed_6,@object
	.size		__unnamed_6,(__unnamed_86 - __unnamed_6)
__unnamed_6:
        /*0135*/ 	.byte	0x74, 0x68, 0x72, 0x65, 0x61, 0x64, 0x5f, 0x72, 0x65, 0x64, 0x75, 0x63, 0x65, 0x00
	.type		__unnamed_86,@object
	.size		__unnamed_86,(__unnamed_76 - __unnamed_86)
__unnamed_86:
        /*0143*/ 	.byte	0x74, 0x68, 0x72, 0x65, 0x61, 0x64, 0x5f, 0x72, 0x65, 0x64, 0x75, 0x63, 0x65, 0x00
	.type		__unnamed_76,@object
	.size		__unnamed_76,(__unnamed_36 - __unnamed_76)
__unnamed_76:
        /*0151*/ 	.byte	0x74, 0x68, 0x72, 0x65, 0x61, 0x64, 0x5f, 0x72, 0x65, 0x64, 0x75, 0x63, 0x65, 0x00
	.type		__unnamed_36,@object
	.size		__unnamed_36,(__unnamed_56 - __unnamed_36)
__unnamed_36:
        /*015f*/ 	.byte	0x74, 0x68, 0x72, 0x65, 0x61, 0x64, 0x5f, 0x72, 0x65, 0x64, 0x75, 0x63, 0x65, 0x00
	.type		__unnamed_56,@object
	.size		__unnamed_56,(__unnamed_16 - __unnamed_56)
__unnamed_56:
        /*016d*/ 	.byte	0x74, 0x68, 0x72, 0x65, 0x61, 0x64, 0x5f, 0x72, 0x65, 0x64, 0x75, 0x63, 0x65, 0x00
	.type		__unnamed_16,@object
	.size		__unnamed_16,(__unnamed_27 - __unnamed_16)
__unnamed_16:
        /*017b*/ 	.byte	0x74, 0x68, 0x72, 0x65, 0x61, 0x64, 0x5f, 0x72, 0x65, 0x64, 0x75, 0x63, 0x65, 0x00
	.type		__unnamed_27,@object
	.size		__unnamed_27,($str$5 - __unnamed_27)
__unnamed_27:
        /*0189*/ 	.byte	0x61, 0x63, 0x63, 0x75, 0x6d, 0x75, 0x6c, 0x61, 0x74, 0x65, 0x5f, 0x69, 0x6e, 0x5f, 0x6f, 0x75
        /*0199*/ 	.byte	0x74, 0x70, 0x75, 0x74, 0x00
	.type		$str$5,@object
	.size		$str$5,(__unnamed_59 - $str$5)
$str$5:
        /*019e*/ 	.byte	0x6f, 0x75, 0x74, 0x70, 0x75, 0x74, 0x5f, 0x76, 0x65, 0x63, 0x5f, 0x73, 0x69, 0x7a, 0x65, 0x20
        /*01ae*/ 	.byte	0x3d, 0x3d, 0x20, 0x31, 0x00
	.type		__unnamed_59,@object
	.size		__unnamed_59,(__unnamed_67 - __unnamed_59)
__unnamed_59:
        /*01b3*/ 	.byte	0x61, 0x63, 0x63, 0x75, 0x6d, 0x75, 0x6c, 0x61, 0x74, 0x65, 0x5f, 0x69, 0x6e, 0x5f, 0x6f, 0x75
        /*01c3*/ 	.byte	0x74, 0x70, 0x75, 0x74, 0x00
	.type		__unnamed_67,@object
	.size		__unnamed_67,(__unnamed_19 - __unnamed_67)
__unnamed_67:
        /*01c8*/ 	.byte	0x61, 0x63, 0x63, 0x75, 0x6d, 0x75, 0x6c, 0x61, 0x74, 0x65, 0x5f, 0x69, 0x6e, 0x5f, 0x6f, 0x75
        /*01d8*/ 	.byte	0x74, 0x70, 0x75, 0x74, 0x00
	.type		__unnamed_19,@object
	.size		__unnamed_19,(__unnamed_79 - __unnamed_19)
__unnamed_19:
        /*01dd*/ 	.byte	0x61, 0x63, 0x63, 0x75, 0x6d, 0x75, 0x6c, 0x61, 0x74, 0x65, 0x5f, 0x69, 0x6e, 0x5f, 0x6f, 0x75
        /*01ed*/ 	.byte	0x74, 0x70, 0x75, 0x74, 0x00
	.type		__unnamed_79,@object
	.size		__unnamed_79,(__unnamed_47 - __unnamed_79)
__unnamed_79:
        /*01f2*/ 	.byte	0x61, 0x63, 0x63, 0x75, 0x6d, 0x75, 0x6c, 0x61, 0x74, 0x65, 0x5f, 0x69, 0x6e, 0x5f, 0x6f, 0x75
        /*0202*/ 	.byte	0x74, 0x70, 0x75, 0x74, 0x00
	.type		__unnamed_47,@object
	.size		__unnamed_47,(__unnamed_7 - __unnamed_47)
__unnamed_47:
        /*0207*/ 	.byte	0x61, 0x63, 0x63, 0x75, 0x6d, 0x75, 0x6c, 0x61, 0x74, 0x65, 0x5f, 0x69, 0x6e, 0x5f, 0x6f, 0x75
        /*0217*/ 	.byte	0x74, 0x70, 0x75, 0x74, 0x00
	.type		__unnamed_7,@object
	.size		__unnamed_7,(__unnamed_39 - __unnamed_7)
__unnamed_7:
        /*021c*/ 	.byte	0x61, 0x63, 0x63, 0x75, 0x6d, 0x75, 0x6c, 0x61, 0x74, 0x65, 0x5f, 0x69, 0x6e, 0x5f, 0x6f, 0x75
        /*022c*/ 	.byte	0x74, 0x70, 0x75, 0x74, 0x00
	.type		__unnamed_39,@object
	.size		__unnamed_39,(__unnamed_87 - __unnamed_39)
__unnamed_39:
        /*0231*/ 	.byte	0x61, 0x63, 0x63, 0x75, 0x6d, 0x75, 0x6c, 0x61, 0x74, 0x65, 0x5f, 0x69, 0x6e, 0x5f, 0x6f, 0x75
        /*0241*/ 	.byte	0x74, 0x70, 0x75, 0x74, 0x00
	.type		__unnamed_87,@object
	.size		__unnamed_87,(__unnamed_9 - __unnamed_87)
__unnamed_87:
        /*0246*/ 	.byte	0x61, 0x63, 0x63, 0x75, 0x6d, 0x75, 0x6c, 0x61, 0x74, 0x65, 0x5f, 0x69, 0x6e, 0x5f, 0x6f, 0x75
        /*0256*/ 	.byte	0x74, 0x70, 0x75, 0x74, 0x00
	.type		__unnamed_9,@object
	.size		__unnamed_9,(__unnamed_89 - __unnamed_9)
__unnamed_9:
        /*025b*/ 	.byte	0x61, 0x63, 0x63, 0x75, 0x6d, 0x75, 0x6c, 0x61, 0x74, 0x65, 0x5f, 0x69, 0x6e, 0x5f, 0x6f, 0x75
        /*026b*/ 	.byte	0x74, 0x70, 0x75, 0x74, 0x00
	.type		__unnamed_89,@object
	.size		__unnamed_89,(__unnamed_57 - __unnamed_89)
__unnamed_89:
        /*0270*/ 	.byte	0x61, 0x63, 0x63, 0x75, 0x6d, 0x75, 0x6c, 0x61, 0x74, 0x65, 0x5f, 0x69, 0x6e, 0x5f, 0x6f, 0x75
        /*0280*/ 	.byte	0x74, 0x70, 0x75, 0x74, 0x00
	.type		__unnamed_57,@object
	.size		__unnamed_57,(__unnamed_17 - __unnamed_57)
__unnamed_57:
        /*0285*/ 	.byte	0x61, 0x63, 0x63, 0x75, 0x6d, 0x75, 0x6c, 0x61, 0x74, 0x65, 0x5f, 0x69, 0x6e, 0x5f, 0x6f, 0x75
        /*0295*/ 	.byte	0x74, 0x70, 0x75, 0x74, 0x00
	.type		__unnamed_17,@object
	.size		__unnamed_17,(__unnamed_49 - __unnamed_17)
__unnamed_17:
        /*029a*/ 	.byte	0x61, 0x63, 0x63, 0x75, 0x6d, 0x75, 0x6c, 0x61, 0x74, 0x65, 0x5f, 0x69, 0x6e, 0x5f, 0x6f, 0x75
        /*02aa*/ 	.byte	0x74, 0x70, 0x75, 0x74, 0x00
	.type		__unnamed_49,@object
	.size		__unnamed_49,(__unnamed_77 - __unnamed_49)
__unnamed_49:
        /*02af*/ 	.byte	0x61, 0x63, 0x63, 0x75, 0x6d, 0x75, 0x6c, 0x61, 0x74, 0x65, 0x5f, 0x69, 0x6e, 0x5f, 0x6f, 0x75
        /*02bf*/ 	.byte	0x74, 0x70, 0x75, 0x74, 0x00
	.type		__unnamed_77,@object
	.size		__unnamed_77,(__unnamed_29 - __unnamed_77)
__unnamed_77:
        /*02c4*/ 	.byte	0x61, 0x63, 0x63, 0x75, 0x6d, 0x75, 0x6c, 0x61, 0x74, 0x65, 0x5f, 0x69, 0x6e, 0x5f, 0x6f, 0x75
        /*02d4*/ 	.byte	0x74, 0x70, 0x75, 0x74, 0x00
	.type		__unnamed_29,@object
	.size		__unnamed_29,(__unnamed_69 - __unnamed_29)
__unnamed_29:
        /*02d9*/ 	.byte	0x61, 0x63, 0x63, 0x75, 0x6d, 0x75, 0x6c, 0x61, 0x74, 0x65, 0x5f, 0x69, 0x6e, 0x5f, 0x6f, 0x75
        /*02e9*/ 	.byte	0x74, 0x70, 0x75, 0x74, 0x00
	.type		__unnamed_69,@object
	.size		__unnamed_69,(__unnamed_37 - __unnamed_69)
__unnamed_69:
        /*02ee*/ 	.byte	0x61, 0x63, 0x63, 0x75, 0x6d, 0x75, 0x6c, 0x61, 0x74, 0x65, 0x5f, 0x69, 0x6e, 0x5f, 0x6f, 0x75
        /*02fe*/ 	.byte	0x74, 0x70, 0x75, 0x74, 0x00
	.type		__unnamed_37,@object
	.size		__unnamed_37,(__unnamed_42 - __unnamed_37)
__unnamed_37:
        /*0303*/ 	.byte	0x61, 0x63, 0x63, 0x75, 0x6d, 0x75, 0x6c, 0x61, 0x74, 0x65, 0x5f, 0x69, 0x6e, 0x5f, 0x6f, 0x75
        /*0313*/ 	.byte	0x74, 0x70, 0x75, 0x74, 0x00
	.type		__unnamed_42,@object
	.size		__unnamed_42,(__unnamed_2 - __unnamed_42)
__unnamed_42:
        /*0318*/ 	.byte	0x61, 0x63, 0x63, 0x75, 0x6d, 0x75, 0x6c, 0x61, 0x74, 0x65, 0x5f, 0x69, 0x6e, 0x5f, 0x6f, 0x75
        /*0328*/ 	.byte	0x74, 0x70, 0x75, 0x74, 0x00
	.type		__unnamed_2,@object
	.size		__unnamed_2,(__unnamed_82 - __unnamed_2)
__unnamed_2:
        /*032d*/ 	.byte	0x61, 0x63, 0x63, 0x75, 0x6d, 0x75, 0x6c, 0x61, 0x74, 0x65, 0x5f, 0x69, 0x6e, 0x5f, 0x6f, 0x75
        /*033d*/ 	.byte	0x74, 0x70, 0x75, 0x74, 0x00
	.type		__unnamed_82,@object
	.size		__unnamed_82,(__unnamed_62 - __unnamed_82)
__unnamed_82:
        /*0342*/ 	.byte	0x61, 0x63, 0x63, 0x75, 0x6d, 0x75, 0x6c, 0x61, 0x74, 0x65, 0x5f, 0x69, 0x6e, 0x5f, 0x6f, 0x75
        /*0352*/ 	.byte	0x74, 0x70, 0x75, 0x74, 0x00
	.type		__unnamed_62,@object
	.size		__unnamed_62,(__unnamed_22 - __unnamed_62)
__unnamed_62:
        /*0357*/ 	.byte	0x61, 0x63, 0x63, 0x75, 0x6d, 0x75, 0x6c, 0x61, 0x74, 0x65, 0x5f, 0x69, 0x6e, 0x5f, 0x6f, 0x75
        /*0367*/ 	.byte	0x74, 0x70, 0x75, 0x74, 0x00
	.type		__unnamed_22,@object
	.size		__unnamed_22,(__unnamed_12 - __unnamed_22)
__unnamed_22:
        /*036c*/ 	.byte	0x61, 0x63, 0x63, 0x75, 0x6d, 0x75, 0x6c, 0x61, 0x74, 0x65, 0x5f, 0x69, 0x6e, 0x5f, 0x6f, 0x75
        /*037c*/ 	.byte	0x74, 0x70, 0x75, 0x74, 0x00
	.type		__unnamed_12,@object
	.size		__unnamed_12,(__unnamed_52 - __unnamed_12)
__unnamed_12:
        /*0381*/ 	.byte	0x61, 0x63, 0x63, 0x75, 0x6d, 0x75, 0x6c, 0x61, 0x74, 0x65, 0x5f, 0x69, 0x6e, 0x5f, 0x6f, 0x75
        /*0391*/ 	.byte	0x74, 0x70, 0x75, 0x74, 0x00
	.type		__unnamed_52,@object
	.size		__unnamed_52,(__unnamed_72 - __unnamed_52)
__unnamed_52:
        /*0396*/ 	.byte	0x61, 0x63, 0x63, 0x75, 0x6d, 0x75, 0x6c, 0x61, 0x74, 0x65, 0x5f, 0x69, 0x6e, 0x5f, 0x6f, 0x75
        /*03a6*/ 	.byte	0x74, 0x70, 0x75, 0x74, 0x00
	.type		__unnamed_72,@object
	.size		__unnamed_72,(__unnamed_32 - __unnamed_72)
__unnamed_72:
        /*03ab*/ 	.byte	0x61, 0x63, 0x63, 0x75, 0x6d, 0x75, 0x6c, 0x61, 0x74, 0x65, 0x5f, 0x69, 0x6e, 0x5f, 0x6f, 0x75
        /*03bb*/ 	.byte	0x74, 0x70, 0x75, 0x74, 0x00
	.type		__unnamed_32,@object
	.size		__unnamed_32,(__unnamed_43 - __unnamed_32)
__unnamed_32:
        /*03c0*/ 	.byte	0x61, 0x63, 0x63, 0x75, 0x6d, 0x75, 0x6c, 0x61, 0x74, 0x65, 0x5f, 0x69, 0x6e, 0x5f, 0x6f, 0x75
        /*03d0*/ 	.byte	0x74, 0x70, 0x75, 0x74, 0x00
	.type		__unnamed_43,@object
	.size		__unnamed_43,(__unnamed_3 - __unnamed_43)
__unnamed_43:
        /*03d5*/ 	.byte	0x73, 0x65, 0x74, 0x5f, 0x72, 0x65, 0x73, 0x75, 0x6c, 0x74, 0x73, 0x5f, 0x74, 0x6f, 0x5f, 0x6f
        /*03e5*/ 	.byte	0x75, 0x74, 0x70, 0x75, 0x74, 0x00
	.type		__unnamed_3,@object
	.size		__unnamed_3,(__unnamed_83 - __unnamed_3)
__unnamed_3:
        /*03eb*/ 	.byte	0x73, 0x65, 0x74, 0x5f, 0x72, 0x65, 0x73, 0x75, 0x6c, 0x74, 0x73, 0x5f, 0x74, 0x6f, 0x5f, 0x6f
        /*03fb*/ 	.byte	0x75, 0x74, 0x70, 0x75, 0x74, 0x00
	.type		__unnamed_83,@object
	.size		__unnamed_83,(__unnamed_63 - __unnamed_83)
__unnamed_83:
        /*0401*/ 	.byte	0x73, 0x65, 0x74, 0x5f, 0x72, 0x65, 0x73, 0x75, 0x6c, 0x74, 0x73, 0x5f, 0x74, 0x6f, 0x5f, 0x6f
        /*0411*/ 	.byte	0x75, 0x74, 0x70, 0x75, 0x74, 0x00
	.type		__unnamed_63,@object
	.size		__unnamed_63,(__unnamed_23 - __unnamed_63)
__unnamed_63:
        /*0417*/ 	.byte	0x73, 0x65, 0x74, 0x5f, 0x72, 0x65, 0x73, 0x75, 0x6c, 0x74, 0x73, 0x5f, 0x74, 0x6f, 0x5f, 0x6f
        /*0427*/ 	.byte	0x75, 0x74, 0x70, 0x75, 0x74, 0x00
	.type		__unnamed_23,@object
	.size		__unnamed_23,(__unnamed_73 - __unnamed_23)
__unnamed_23:
        /*042d*/ 	.byte	0x73, 0x65, 0x74, 0x5f, 0x72, 0x65, 0x73, 0x75, 0x6c, 0x74, 0x73, 0x5f, 0x74, 0x6f, 0x5f, 0x6f
        /*043d*/ 	.byte	0x75, 0x74, 0x70, 0x75, 0x74, 0x00
	.type		__unnamed_73,@object
	.size		__unnamed_73,(__unnamed_33 - __unnamed_73)
__unnamed_73:
        /*0443*/ 	.byte	0x73, 0x65, 0x74, 0x5f, 0x72, 0x65, 0x73, 0x75, 0x6c, 0x74, 0x73, 0x5f, 0x74, 0x6f, 0x5f, 0x6f
        /*0453*/ 	.byte	0x75, 0x74, 0x70, 0x75, 0x74, 0x00
	.type		__unnamed_33,@object
	.size		__unnamed_33,(__unnamed_13 - __unnamed_33)
__unnamed_33:
        /*0459*/ 	.byte	0x73, 0x65, 0x74, 0x5f, 0x72, 0x65, 0x73, 0x75, 0x6c, 0x74, 0x73, 0x5f, 0x74, 0x6f, 0x5f, 0x6f
        /*0469*/ 	.byte	0x75, 0x74, 0x70, 0x75, 0x74, 0x00
	.type		__unnamed_13,@object
	.size		__unnamed_13,(__unnamed_53 - __unnamed_13)
__unnamed_13:
        /*046f*/ 	.byte	0x73, 0x65, 0x74, 0x5f, 0x72, 0x65, 0x73, 0x75, 0x6c, 0x74, 0x73, 0x5f, 0x74, 0x6f, 0x5f, 0x6f
        /*047f*/ 	.byte	0x75, 0x74, 0x70, 0x75, 0x74, 0x00
	.type		__unnamed_53,@object
	.size		__unnamed_53,(__unnamed_10 - __unnamed_53)
__unnamed_53:
        /*0485*/ 	.byte	0x73, 0x65, 0x74, 0x5f, 0x72, 0x65, 0x73, 0x75, 0x6c, 0x74, 0x73, 0x5f, 0x74, 0x6f, 0x5f, 0x6f
        /*0495*/ 	.byte	0x75, 0x74, 0x70, 0x75, 0x74, 0x00
	.type		__unnamed_10,@object
	.size		__unnamed_10,(__unnamed_90 - __unnamed_10)
__unnamed_10:
        /*049b*/ 	.byte	0x73, 0x65, 0x74, 0x5f, 0x72, 0x65, 0x73, 0x75, 0x6c, 0x74, 0x73, 0x5f, 0x74, 0x6f, 0x5f, 0x6f
        /*04ab*/ 	.byte	0x75, 0x74, 0x70, 0x75, 0x74, 0x00
	.type		__unnamed_90,@object
	.size		__unnamed_90,(__unnamed_58 - __unnamed_90)
__unnamed_90:
        /*04b1*/ 	.byte	0x73, 0x65, 0x74, 0x5f, 0x72, 0x65, 0x73, 0x75, 0x6c, 0x74, 0x73, 0x5f, 0x74, 0x6f, 0x5f, 0x6f
        /*04c1*/ 	.byte	0x75, 0x74, 0x70, 0x75, 0x74, 0x00
	.type		__unnamed_58,@object
	.size		__unnamed_58,(__unnamed_18 - __unnamed_58)
__unnamed_58:
        /*04c7*/ 	.byte	0x73, 0x65, 0x74, 0x5f, 0x72, 0x65, 0x73, 0x75, 0x6c, 0x74, 0x73, 0x5f, 0x74, 0x6f, 0x5f, 0x6f
        /*04d7*/ 	.byte	0x75, 0x74, 0x70, 0x75, 0x74, 0x00
	.type		__unnamed_18,@object
	.size		__unnamed_18,(__unnamed_50 - __unnamed_18)
__unnamed_18:
        /*04dd*/ 	.byte	0x73, 0x65, 0x74, 0x5f, 0x72, 0x65, 0x73, 0x75, 0x6c, 0x74, 0x73, 0x5f, 0x74, 0x6f, 0x5f, 0x6f
        /*04ed*/ 	.byte	0x75, 0x74, 0x70, 0x75, 0x74, 0x00
	.type		__unnamed_50,@object
	.size		__unnamed_50,(__unnamed_78 - __unnamed_50)
__unnamed_50:
        /*04f3*/ 	.byte	0x73, 0x65, 0x74, 0x5f, 0x72, 0x65, 0x73, 0x75, 0x6c, 0x74, 0x73, 0x5f, 0x74, 0x6f, 0x5f, 0x6f
        /*0503*/ 	.byte	0x75, 0x74, 0x70, 0x75, 0x74, 0x00
	.type		__unnamed_78,@object
	.size		__unnamed_78,(__unnamed_30 - __unnamed_78)
__unnamed_78:
        /*0509*/ 	.byte	0x73, 0x65, 0x74, 0x5f, 0x72, 0x65, 0x73, 0x75, 0x6c, 0x74, 0x73, 0x5f, 0x74, 0x6f, 0x5f, 0x6f
        /*0519*/ 	.byte	0x75, 0x74, 0x70, 0x75, 0x74, 0x00
	.type		__unnamed_30,@object
	.size		__unnamed_30,(__unnamed_70 - __unnamed_30)
__unnamed_30:
        /*051f*/ 	.byte	0x73, 0x65, 0x74, 0x5f, 0x72, 0x65, 0x73, 0x75, 0x6c, 0x74, 0x73, 0x5f, 0x74, 0x6f, 0x5f, 0x6f
        /*052f*/ 	.byte	0x75, 0x74, 0x70, 0x75, 0x74, 0x00
	.type		__unnamed_70,@object
	.size		__unnamed_70,(__unnamed_38 - __unnamed_70)
__unnamed_70:
        /*0535*/ 	.byte	0x73, 0x65, 0x74, 0x5f, 0x72, 0x65, 0x73, 0x75, 0x6c, 0x74, 0x73, 0x5f, 0x74, 0x6f, 0x5f, 0x6f
        /*0545*/ 	.byte	0x75, 0x74, 0x70, 0x75, 0x74, 0x00
	.type		__unnamed_38,@object
	.size		__unnamed_38,(__unnamed_28 - __unnamed_38)
__unnamed_38:
        /*054b*/ 	.byte	0x73, 0x65, 0x74, 0x5f, 0x72, 0x65, 0x73, 0x75, 0x6c, 0x74, 0x73, 0x5f, 0x74, 0x6f, 0x5f, 0x6f
        /*055b*/ 	.byte	0x75, 0x74, 0x70, 0x75, 0x74, 0x00
	.type		__unnamed_28,@object
	.size		__unnamed_28,(__unnamed_60 - __unnamed_28)
__unnamed_28:
        /*0561*/ 	.byte	0x73, 0x65, 0x74, 0x5f, 0x72, 0x65, 0x73, 0x75, 0x6c, 0x74, 0x73, 0x5f, 0x74, 0x6f, 0x5f, 0x6f
        /*0571*/ 	.byte	0x75, 0x74, 0x70, 0x75, 0x74, 0x00
	.type		__unnamed_60,@object
	.size		__unnamed_60,(__unnamed_68 - __unnamed_60)
__unnamed_60:
        /*0577*/ 	.byte	0x73, 0x65, 0x74, 0x5f, 0x72, 0x65, 0x73, 0x75, 0x6c, 0x74, 0x73, 0x5f, 0x74, 0x6f, 0x5f, 0x6f
        /*0587*/ 	.byte	0x75, 0x74, 0x70, 0x75, 0x74, 0x00
	.type		__unnamed_68,@object
	.size		__unnamed_68,(__unnamed_20 - __unnamed_68)
__unnamed_68:
        /*058d*/ 	.byte	0x73, 0x65, 0x74, 0x5f, 0x72, 0x65, 0x73, 0x75, 0x6c, 0x74, 0x73, 0x5f, 0x74, 0x6f, 0x5f, 0x6f
        /*059d*/ 	.byte	0x75, 0x74, 0x70, 0x75, 0x74, 0x00
	.type		__unnamed_20,@object
	.size		__unnamed_20,(__unnamed_8 - __unnamed_20)
__unnamed_20:
        /*05a3*/ 	.byte	0x73, 0x65, 0x74, 0x5f, 0x72, 0x65, 0x73, 0x75, 0x6c, 0x74, 0x73, 0x5f, 0x74, 0x6f, 0x5f, 0x6f
        /*05b3*/ 	.byte	0x75, 0x74, 0x70, 0x75, 0x74, 0x00
	.type		__unnamed_8,@object
	.size		__unnamed_8,(__unnamed_40 - __unnamed_8)
__unnamed_8:
        /*05b9*/ 	.byte	0x73, 0x65, 0x74, 0x5f, 0x72, 0x65, 0x73, 0x75, 0x6c, 0x74, 0x73, 0x5f, 0x74, 0x6f, 0x5f, 0x6f
        /*05c9*/ 	.byte	0x75, 0x74, 0x70, 0x75, 0x74, 0x00
	.type		__unnamed_40,@object
	.size		__unnamed_40,(__unnamed_88 - __unnamed_40)
__unnamed_40:
        /*05cf*/ 	.byte	0x73, 0x65, 0x74, 0x5f, 0x72, 0x65, 0x73, 0x75, 0x6c, 0x74, 0x73, 0x5f, 0x74, 0x6f, 0x5f, 0x6f
        /*05df*/ 	.byte	0x75, 0x74, 0x70, 0x75, 0x74, 0x00
	.type		__unnamed_88,@object
	.size		__unnamed_88,(__unnamed_80 - __unnamed_88)
__unnamed_88:
        /*05e5*/ 	.byte	0x73, 0x65, 0x74, 0x5f, 0x72, 0x65, 0x73, 0x75, 0x6c, 0x74, 0x73, 0x5f, 0x74, 0x6f, 0x5f, 0x6f
        /*05f5*/ 	.byte	0x75, 0x74, 0x70, 0x75, 0x74, 0x00
	.type		__unnamed_80,@object
	.size		__unnamed_80,(__unnamed_48 - __unnamed_80)
__unnamed_80:
        /*05fb*/ 	.byte	0x73, 0x65, 0x74, 0x5f, 0x72, 0x65, 0x73, 0x75, 0x6c, 0x74, 0x73, 0x5f, 0x74, 0x6f, 0x5f, 0x6f
        /*060b*/ 	.byte	0x75, 0x74, 0x70, 0x75, 0x74, 0x00
	.type		__unnamed_48,@object
	.size		__unnamed_48,(__unnamed_75 - __unnamed_48)
__unnamed_48:
        /*0611*/ 	.byte	0x73, 0x65, 0x74, 0x5f, 0x72, 0x65, 0x73, 0x75, 0x6c, 0x74, 0x73, 0x5f, 0x74, 0x6f, 0x5f, 0x6f
        /*0621*/ 	.byte	0x75, 0x74, 0x70, 0x75, 0x74, 0x00
	.type		__unnamed_75,@object
	.size		__unnamed_75,(__unnamed_35 - __unnamed_75)
__unnamed_75:
        /*0627*/ 	.byte	0x67, 0x65, 0x74, 0x5f, 0x61, 0x63, 0x63, 0x75, 0x6d, 0x75, 0x6c, 0x61, 0x74, 0x65, 0x64, 0x5f
        /*0637*/ 	.byte	0x6f, 0x75, 0x74, 0x70, 0x75, 0x74, 0x00
	.type		__unnamed_35,@object
	.size		__unnamed_35,(__unnamed_15 - __unnamed_35)
__unnamed_35:
        /*063e*/ 	.byte	0x67, 0x65, 0x74, 0x5f, 0x61, 0x63, 0x63, 0x75, 0x6d, 0x75, 0x6c, 0x61, 0x74, 0x65, 0x64, 0x5f
        /*064e*/ 	.byte	0x6f, 0x75, 0x74, 0x70, 0x75, 0x74, 0x00
	.type		__unnamed_15,@object
	.size		__unnamed_15,(__unnamed_55 - __unnamed_15)
__unnamed_15:
        /*0655*/ 	.byte	0x67, 0x65, 0x74, 0x5f, 0x61, 0x63, 0x63, 0x75, 0x6d, 0x75, 0x6c, 0x61, 0x74, 0x65, 0x64, 0x5f
        /*0665*/ 	.byte	0x6f, 0x75, 0x74, 0x70, 0x75, 0x74, 0x00
	.type		__unnamed_55,@object
	.size		__unnamed_55,(__unnamed_25 - __unnamed_55)
__unnamed_55:
        /*066c*/ 	.byte	0x67, 0x65, 0x74, 0x5f, 0x61, 0x63, 0x63, 0x75, 0x6d, 0x75, 0x6c, 0x61, 0x74, 0x65, 0x64, 0x5f
        /*067c*/ 	.byte	0x6f, 0x75, 0x74, 0x70, 0x75, 0x74, 0x00
	.type		__unnamed_25,@object
	.size		__unnamed_25,(__unnamed_65 - __unnamed_25)
__unnamed_25:
        /*0683*/ 	.byte	0x67, 0x65, 0x74, 0x5f, 0x61, 0x63, 0x63, 0x75, 0x6d, 0x75, 0x6c, 0x61, 0x74, 0x65, 0x64, 0x5f
        /*0693*/ 	.byte	0x6f, 0x75, 0x74, 0x70, 0x75, 0x74, 0x00
	.type		__unnamed_65,@object
	.size		__unnamed_65,(__unnamed_45 - __unnamed_65)
__unnamed_65:
        /*069a*/ 	.byte	0x67, 0x65, 0x74, 0x5f, 0x61, 0x63, 0x63, 0x75, 0x6d, 0x75, 0x6c, 0x61, 0x74, 0x65, 0x64, 0x5f
        /*06aa*/ 	.byte	0x6f, 0x75, 0x74, 0x70, 0x75, 0x74, 0x00
	.type		__unnamed_45,@object
	.size		__unnamed_45,(__unnamed_5 - __unnamed_45)
__unnamed_45:
        /*06b1*/ 	.byte	0x67, 0x65, 0x74, 0x5f, 0x61, 0x63, 0x63, 0x75, 0x6d, 0x75, 0x6c, 0x61, 0x74, 0x65, 0x64, 0x5f
        /*06c1*/ 	.byte	0x6f, 0x75, 0x74, 0x70, 0x75, 0x74, 0x00
	.type		__unnamed_5,@object
	.size		__unnamed_5,(__unnamed_85 - __unnamed_5)
__unnamed_5:
        /*06c8*/ 	.byte	0x67, 0x65, 0x74, 0x5f, 0x61, 0x63, 0x63, 0x75, 0x6d, 0x75, 0x6c, 0x61, 0x74, 0x65, 0x64, 0x5f
        /*06d8*/ 	.byte	0x6f, 0x75, 0x74, 0x70, 0x75, 0x74, 0x00
	.type		__unnamed_85,@object
	.size		__unnamed_85,($str$6 - __unnamed_85)
__unnamed_85:
        /*06df*/ 	.byte	0x67, 0x65, 0x74, 0x5f, 0x61, 0x63, 0x63, 0x75, 0x6d, 0x75, 0x6c, 0x61, 0x74, 0x65, 0x64, 0x5f
        /*06ef*/ 	.byte	0x6f, 0x75, 0x74, 0x70, 0x75, 0x74, 0x00
	.type		$str$6,@object
	.size		$str$6,(.L_119 - $str$6)
$str$6:
        /*06f6*/ 	.byte	0x2f, 0x72, 0x6f, 0x6f, 0x74, 0x2f, 0x2e, 0x70, 0x79, 0x65, 0x6e, 0x76, 0x2f, 0x76, 0x65, 0x72
        /*0706*/ 	.byte	0x73, 0x69, 0x6f, 0x6e, 0x73, 0x2f, 0x33, 0x2e, 0x31, 0x33, 0x2e, 0x31, 0x32, 0x2f, 0x6c, 0x69
        /*0716*/ 	.byte	0x62, 0x2f, 0x70, 0x79, 0x74, 0x68, 0x6f, 0x6e, 0x33, 0x2e, 0x31, 0x33, 0x2f, 0x73, 0x69, 0x74
        /*0726*/ 	.byte	0x65, 0x2d, 0x70, 0x61, 0x63, 0x6b, 0x61, 0x67, 0x65, 0x73, 0x2f, 0x74, 0x6f, 0x72, 0x63, 0x68
        /*0736*/ 	.byte	0x2f, 0x69, 0x6e, 0x63, 0x6c, 0x75, 0x64, 0x65, 0x2f, 0x41, 0x54, 0x65, 0x6e, 0x2f, 0x6e, 0x61
        /*0746*/ 	.byte	0x74, 0x69, 0x76, 0x65, 0x2f, 0x63, 0x75, 0x64, 0x61, 0x2f, 0x52, 0x65, 0x64, 0x75, 0x63, 0x65
        /*0756*/ 	.byte	0x2e, 0x63, 0x75, 0x68, 0x00
.L_119:


//--------------------- .nv.shared._ZN2at6native13reduce_kernelILi512ELi1ENS0_8ReduceOpIfNS0_9ArgMinOpsIfEEjlLi4ELi4EEEEEvT1_ --------------------------
	.section	.nv.shared._ZN2at6native13reduce_kernelILi512ELi1ENS0_8ReduceOpIfNS0_9ArgMinOpsIfEEjlLi4ELi4EEEEEvT1_,"aw",@nobits
	.sectionflags	@""
	.align	16
.nv.shared._ZN2at6native13reduce_kernelILi512ELi1ENS0_8ReduceOpIfNS0_9ArgMinOpsIfEEjlLi4ELi4EEEEEvT1_:
	.zero		16


//--------------------- .nv.global                --------------------------
	.section	.nv.global,"aw",@nobits
.nv.global:
	.type		_ZN52_INTERNAL_7b022142_21_ReduceArgMinKernel_cu_6f9147e94cuda3std3__48in_placeE,@object
	.size		_ZN52_INTERNAL_7b022142_21_ReduceArgMinKernel_cu_6f9147e94cuda3std3__48in_placeE,(_ZN52_INTERNAL_7b022142_21_ReduceArgMinKernel_cu_6f9147e94cuda3std6ranges3__45__cpo8distanceE - _ZN52_INTERNAL_7b022142_21_ReduceArgMinKernel_cu_6f9147e94cuda3std3__48in_placeE)
_ZN52_INTERNAL_7b022142_21_ReduceArgMinKernel_cu_6f9147e94cuda3std3__48in_placeE:
	.zero		1
	.type		_ZN52_INTERNAL_7b022142_21_ReduceArgMinKernel_cu_6f9147e94cuda3std6ranges3__45__cpo8distanceE,@object
	.size		_ZN52_INTERNAL_7b022142_21_ReduceArgMinKernel_cu_6f9147e94cuda3std6ranges3__45__cpo8distanceE,(_ZN52_INTERNAL_7b022142_21_ReduceArgMinKernel_cu_6f9147e94cuda3std3__45__cpo6cbeginE - _ZN52_INTERNAL_7b022142_21_ReduceArgMinKernel_cu_6f9147e94cuda3std6ranges3__45__cpo8distanceE)
_ZN52_INTERNAL_7b022142_21_ReduceArgMinKernel_cu_6f9147e94cuda3std6ranges3__45__cpo8distanceE:
	.zero		1
	.type		_ZN52_INTERNAL_7b022142_21_ReduceArgMinKernel_cu_6f9147e94cuda3std3__45__cpo6cbeginE,@object
	.size		_ZN52_INTERNAL_7b022142_21_ReduceArgMinKernel_cu_6f9147e94cuda3std3__45__cpo6cbeginE,(_ZN52_INTERNAL_7b022142_21_ReduceArgMinKernel_cu_6f9147e94cuda3std6ranges3__45__cpo7advanceE - _ZN52_INTERNAL_7b022142_21_ReduceArgMinKernel_cu_6f9147e94cuda3std3__45__cpo6cbeginE)
_ZN52_INTERNAL_7b022142_21_ReduceArgMinKernel_cu_6f9147e94cuda3std3__45__cpo6cbeginE:
	.zero		1
	.type		_ZN52_INTERNAL_7b022142_21_ReduceArgMinKernel_cu_6f9147e94cuda3std6ranges3__45__cpo7advanceE,@object
	.size		_ZN52_INTERNAL_7b022142_21_ReduceArgMinKernel_cu_6f9147e94cuda3std6ranges3__45__cpo7advanceE,(_ZN52_INTERNAL_7b022142_21_ReduceArgMinKernel_cu_6f9147e94cuda3std3__45__cpo7crbeginE - _ZN52_INTERNAL_7b022142_21_ReduceArgMinKernel_cu_6f9147e94cuda3std6ranges3__45__cpo7advanceE)
_ZN52_INTERNAL_7b022142_21_ReduceArgMinKernel_cu_6f9147e94cuda3std6ranges3__45__cpo7advanceE:
	.zero		1
	.type		_ZN52_INTERNAL_7b022142_21_ReduceArgMinKernel_cu_6f9147e94cuda3std3__45__cpo7crbeginE,@object
	.size		_ZN52_INTERNAL_7b022142_21_ReduceArgMinKernel_cu_6f9147e94cuda3std3__45__cpo7crbeginE,(_ZN52_INTERNAL_7b022142_21_ReduceArgMinKernel_cu_6f9147e94cuda3std6ranges3__45__cpo4dataE - _ZN52_INTERNAL_7b022142_21_ReduceArgMinKernel_cu_6f9147e94cuda3std3__45__cpo7crbeginE)
_ZN52_INTERNAL_7b022142_21_ReduceArgMinKernel_cu_6f9147e94cuda3std3__45__cpo7crbeginE:
	.zero		1
	.type		_ZN52_INTERNAL_7b022142_21_ReduceArgMinKernel_cu_6f9147e94cuda3std6ranges3__45__cpo4dataE,@object
	.size		_ZN52_INTERNAL_7b022142_21_ReduceArgMinKernel_cu_6f9147e94cuda3std6ranges3__45__cpo4dataE,(_ZN52_INTERNAL_7b022142_21_ReduceArgMinKernel_cu_6f9147e94cuda3std6ranges3__45__cpo5beginE - _ZN52_INTERNAL_7b022142_21_ReduceArgMinKernel_cu_6f9147e94cuda3std6ranges3__45__cpo4dataE)
_ZN52_INTERNAL_7b022142_21_ReduceArgMinKernel_cu_6f9147e94cuda3std6ranges3__45__cpo4dataE:
	.zero		1
	.type		_ZN52_INTERNAL_7b022142_21_ReduceArgMinKernel_cu_6f9147e94cuda3std6ranges3__45__cpo5beginE,@object
	.size		_ZN52_INTERNAL_7b022142_21_ReduceArgMinKernel_cu_6f9147e94cuda3std6ranges3__45__cpo5beginE,(_ZN52_INTERNAL_7b022142_21_ReduceArgMinKernel_cu_6f9147e94cuda3std3__454_GLOBAL__N__7b022142_21_ReduceArgMinKernel_cu_6f9147e96ignoreE - _ZN52_INTERNAL_7b022142_21_ReduceArgMinKernel_cu_6f9147e94cuda3std6ranges3__45__cpo5beginE)
_ZN52_INTERNAL_7b022142_21_ReduceArgMinKernel_cu_6f9147e94cuda3std6ranges3__45__cpo5beginE:
	.zero		1
	.type		_ZN52_INTERNAL_7b022142_21_ReduceArgMinKernel_cu_6f9147e94cuda3std3__454_GLOBAL__N__7b022142_21_ReduceArgMinKernel_cu_6f9147e96ignoreE,@object
	.size		_ZN52_INTERNAL_7b022142_21_ReduceArgMinKernel_cu_6f9147e94cuda3std3__454_GLOBAL__N__7b022142_21_ReduceArgMinKernel_cu_6f9147e96ignoreE,(_ZN52_INTERNAL_7b022142_21_ReduceArgMinKernel_cu_6f9147e94cuda3std6ranges3__45__cpo4sizeE - _ZN52_INTERNAL_7b022142_21_ReduceArgMinKernel_cu_6f9147e94cuda3std3__454_GLOBAL__N__7b022142_21_ReduceArgMinKernel_cu_6f9147e96ignoreE)
_ZN52_INTERNAL_7b022142_21_ReduceArgMinKernel_cu_6f9147e94cuda3std3__454_GLOBAL__N__7b022142_21_ReduceArgMinKernel_cu_6f9147e96ignoreE:
	.zero		1
	.type		_ZN52_INTERNAL_7b022142_21_ReduceArgMinKernel_cu_6f9147e94cuda3std6ranges3__45__cpo4sizeE,@object
	.size		_ZN52_INTERNAL_7b022142_21_ReduceArgMinKernel_cu_6f9147e94cuda3std6ranges3__45__cpo4sizeE,(_ZN52_INTERNAL_7b022142_21_ReduceArgMinKernel_cu_6f9147e94cuda3std3__45__cpo5beginE - _ZN52_INTERNAL_7b022142_21_ReduceArgMinKernel_cu_6f9147e94cuda3std6ranges3__45__cpo4sizeE)
_ZN52_INTERNAL_7b022142_21_ReduceArgMinKernel_cu_6f9147e94cuda3std6ranges3__45__cpo4sizeE:
	.zero		1
	.type		_ZN52_INTERNAL_7b022142_21_ReduceArgMinKernel_cu_6f9147e94cuda3std3__45__cpo5beginE,@object
	.size		_ZN52_INTERNAL_7b022142_21_ReduceArgMinKernel_cu_6f9147e94cuda3std3__45__cpo5beginE,(_ZN52_INTERNAL_7b022142_21_ReduceArgMinKernel_cu_6f9147e94cuda3std6ranges3__45__cpo6cbeginE - _ZN52_INTERNAL_7b022142_21_ReduceArgMinKernel_cu_6f9147e94cuda3std3__45__cpo5beginE)
_ZN52_INTERNAL_7b022142_21_ReduceArgMinKernel_cu_6f9147e94cuda3std3__45__cpo5beginE:
	.zero		1
	.type		_ZN52_INTERNAL_7b022142_21_ReduceArgMinKernel_cu_6f9147e94cuda3std6ranges3__45__cpo6cbeginE,@object
	.size		_ZN52_INTERNAL_7b022142_21_ReduceArgMinKernel_cu_6f9147e94cuda3std6ranges3__45__cpo6cbeginE,(_ZN52_INTERNAL_7b022142_21_ReduceArgMinKernel_cu_6f9147e94cuda3std3__45__cpo6rbeginE - _ZN52_INTERNAL_7b022142_21_ReduceArgMinKernel_cu_6f9147e94cuda3std6ranges3__45__cpo6cbeginE)
_ZN52_INTERNAL_7b022142_21_ReduceArgMinKernel_cu_6f9147e94cuda3std6ranges3__45__cpo6cbeginE:
	.zero		1
	.type		_ZN52_INTERNAL_7b022142_21_ReduceArgMinKernel_cu_6f9147e94cuda3std3__45__cpo6rbeginE,@object
	.size		_ZN52_INTERNAL_7b022142_21_ReduceArgMinKernel_cu_6f9147e94cuda3std3__45__cpo6rbeginE,(_ZN52_INTERNAL_7b022142_21_ReduceArgMinKernel_cu_6f9147e94cuda3std6ranges3__45__cpo4nextE - _ZN52_INTERNAL_7b022142_21_ReduceArgMinKernel_cu_6f9147e94cuda3std3__45__cpo6rbeginE)
_ZN52_INTERNAL_7b022142_21_ReduceArgMinKernel_cu_6f9147e94cuda3std3__45__cpo6rbeginE:
	.zero		1
	.type		_ZN52_INTERNAL_7b022142_21_ReduceArgMinKernel_cu_6f9147e94cuda3std6ranges3__45__cpo4nextE,@object
	.size		_ZN52_INTERNAL_7b022142_21_ReduceArgMinKernel_cu_6f9147e94cuda3std6ranges3__45__cpo4nextE,(_ZN52_INTERNAL_7b022142_21_ReduceArgMinKernel_cu_6f9147e94cuda3std6ranges3__45__cpo4swapE - _ZN52_INTERNAL_7b022142_21_ReduceArgMinKernel_cu_6f9147e94cuda3std6ranges3__45__cpo4nextE)
_ZN52_INTERNAL_7b022142_21_ReduceArgMinKernel_cu_6f9147e94cuda3std6ranges3__45__cpo4nextE:
	.zero		1
	.type		_ZN52_INTERNAL_7b022142_21_ReduceArgMinKernel_cu_6f9147e94cuda3std6ranges3__45__cpo4swapE,@object
	.size		_ZN52_INTERNAL_7b022142_21_ReduceArgMinKernel_cu_6f9147e94cuda3std6ranges3__45__cpo4swapE,(_ZN52_INTERNAL_7b022142_21_ReduceArgMinKernel_cu_6f9147e94cuda3std3__420unreachable_sentinelE - _ZN52_INTERNAL_7b022142_21_ReduceArgMinKernel_cu_6f9147e94cuda3std6ranges3__45__cpo4swapE)
_ZN52_INTERNAL_7b022142_21_ReduceArgMinKernel_cu_6f9147e94cuda3std6ranges3__45__cpo4swapE:
	.zero		1
	.type		_ZN52_INTERNAL_7b022142_21_ReduceArgMinKernel_cu_6f9147e94cuda3std3__420unreachable_sentinelE,@object
	.size		_ZN52_INTERNAL_7b022142_21_ReduceArgMinKernel_cu_6f9147e94cuda3std3__420unreachable_sentinelE,(_ZN52_INTERNAL_7b022142_21_ReduceArgMinKernel_cu_6f9147e96thrust23THRUST_300001_SM_800_NS6system6detail10sequential3seqE - _ZN52_INTERNAL_7b022142_21_ReduceArgMinKernel_cu_6f9147e94cuda3std3__420unreachable_sentinelE)
_ZN52_INTERNAL_7b022142_21_ReduceArgMinKernel_cu_6f9147e94cuda3std3__420unreachable_sentinelE:
	.zero		1
	.type		_ZN52_INTERNAL_7b022142_21_ReduceArgMinKernel_cu_6f9147e96thrust23THRUST_300001_SM_800_NS6system6detail10sequential3seqE,@object
	.size		_ZN52_INTERNAL_7b022142_21_ReduceArgMinKernel_cu_6f9147e96thrust23THRUST_300001_SM_800_NS6system6detail10sequential3seqE,(_ZN52_INTERNAL_7b022142_21_ReduceArgMinKernel_cu_6f9147e94cuda3std3__45__cpo4cendE - _ZN52_INTERNAL_7b022142_21_ReduceArgMinKernel_cu_6f9147e96thrust23THRUST_300001_SM_800_NS6system6detail10sequential3seqE)
_ZN52_INTERNAL_7b022142_21_ReduceArgMinKernel_cu_6f9147e96thrust23THRUST_300001_SM_800_NS6system6detail10sequential3seqE:
	.zero		1
	.type		_ZN52_INTERNAL_7b022142_21_ReduceArgMinKernel_cu_6f9147e94cuda3std3__45__cpo4cendE,@object
	.size		_ZN52_INTERNAL_7b022142_21_ReduceArgMinKernel_cu_6f9147e94cuda3std3__45__cpo4cendE,(_ZN52_INTERNAL_7b022142_21_ReduceArgMinKernel_cu_6f9147e94cuda3std6ranges3__45__cpo9iter_swapE - _ZN52_INTERNAL_7b022142_21_ReduceArgMinKernel_cu_6f9147e94cuda3std3__45__cpo4cendE)
_ZN52_INTERNAL_7b022142_21_ReduceArgMinKernel_cu_6f9147e94cuda3std3__45__cpo4cendE:
	.zero		1
	.type		_ZN52_INTERNAL_7b022142_21_ReduceArgMinKernel_cu_6f9147e94cuda3std6ranges3__45__cpo9iter_swapE,@object
	.size		_ZN52_INTERNAL_7b022142_21_ReduceArgMinKernel_cu_6f9147e94cuda3std6ranges3__45__cpo9iter_swapE,(_ZN52_INTERNAL_7b022142_21_ReduceArgMinKernel_cu_6f9147e94cuda3std3__45__cpo5crendE - _ZN52_INTERNAL_7b022142_21_ReduceArgMinKernel_cu_6f9147e94cuda3std6ranges3__45__cpo9iter_swapE)
_ZN52_INTERNAL_7b022142_21_ReduceArgMinKernel_cu_6f9147e94cuda3std6ranges3__45__cpo9iter_swapE:
	.zero		1
	.type		_ZN52_INTERNAL_7b022142_21_ReduceArgMinKernel_cu_6f9147e94cuda3std3__45__cpo5crendE,@object
	.size		_ZN52_INTERNAL_7b022142_21_ReduceArgMinKernel_cu_6f9147e94cuda3std3__45__cpo5crendE,(_ZN52_INTERNAL_7b022142_21_ReduceArgMinKernel_cu_6f9147e94cuda3std6ranges3__45__cpo5cdataE - _ZN52_INTERNAL_7b022142_21_ReduceArgMinKernel_cu_6f9147e94cuda3std3__45__cpo5crendE)
_ZN52_INTERNAL_7b022142_21_ReduceArgMinKernel_cu_6f9147e94cuda3std3__45__cpo5crendE:
	.zero		1
	.type		_ZN52_INTERNAL_7b022142_21_ReduceArgMinKernel_cu_6f9147e94cuda3std6ranges3__45__cpo5cdataE,@object
	.size		_ZN52_INTERNAL_7b022142_21_ReduceArgMinKernel_cu_6f9147e94cuda3std6ranges3__45__cpo5cdataE,(_ZN52_INTERNAL_7b022142_21_ReduceArgMinKernel_cu_6f9147e94cuda3std6ranges3__45__cpo3endE - _ZN52_INTERNAL_7b022142_21_ReduceArgMinKernel_cu_6f9147e94cuda3std6ranges3__45__cpo5cdataE)
_ZN52_INTERNAL_7b022142_21_ReduceArgMinKernel_cu_6f9147e94cuda3std6ranges3__45__cpo5cdataE:
	.zero		1
	.type		_ZN52_INTERNAL_7b022142_21_ReduceArgMinKernel_cu_6f9147e94cuda3std6ranges3__45__cpo3endE,@object
	.size		_ZN52_INTERNAL_7b022142_21_ReduceArgMinKernel_cu_6f9147e94cuda3std6ranges3__45__cpo3endE,(_ZN52_INTERNAL_7b022142_21_ReduceArgMinKernel_cu_6f9147e94cuda3std3__419piecewise_constructE - _ZN52_INTERNAL_7b022142_21_ReduceArgMinKernel_cu_6f9147e94cuda3std6ranges3__45__cpo3endE)
_ZN52_INTERNAL_7b022142_21_ReduceArgMinKernel_cu_6f9147e94cuda3std6ranges3__45__cpo3endE:
	.zero		1
	.type		_ZN52_INTERNAL_7b022142_21_ReduceArgMinKernel_cu_6f9147e94cuda3std3__419piecewise_constructE,@object
	.size		_ZN52_INTERNAL_7b022142_21_ReduceArgMinKernel_cu_6f9147e94cuda3std3__419piecewise_constructE,(_ZN52_INTERNAL_7b022142_21_ReduceArgMinKernel_cu_6f9147e94cuda3std6ranges3__45__cpo5ssizeE - _ZN52_INTERNAL_7b022142_21_ReduceArgMinKernel_cu_6f9147e94cuda3std3__419piecewise_constructE)
_ZN52_INTERNAL_7b022142_21_ReduceArgMinKernel_cu_6f9147e94cuda3std3__419piecewise_constructE:
	.zero		1
	.type		_ZN52_INTERNAL_7b022142_21_ReduceArgMinKernel_cu_6f9147e94cuda3std6ranges3__45__cpo5ssizeE,@object
	.size		_ZN52_INTERNAL_7b022142_21_ReduceArgMinKernel_cu_6f9147e94cuda3std6ranges3__45__cpo5ssizeE,(_ZN52_INTERNAL_7b022142_21_ReduceArgMinKernel_cu_6f9147e94cuda3std3__45__cpo3endE - _ZN52_INTERNAL_7b022142_21_ReduceArgMinKernel_cu_6f9147e94cuda3std6ranges3__45__cpo5ssizeE)
_ZN52_INTERNAL_7b022142_21_ReduceArgMinKernel_cu_6f9147e94cuda3std6ranges3__45__cpo5ssizeE:
	.zero		1
	.type		_ZN52_INTERNAL_7b022142_21_ReduceArgMinKernel_cu_6f9147e94cuda3std3__45__cpo3endE,@object
	.size		_ZN52_INTERNAL_7b022142_21_ReduceArgMinKernel_cu_6f9147e94cuda3std3__45__cpo3endE,(_ZN52_INTERNAL_7b022142_21_ReduceArgMinKernel_cu_6f9147e94cuda3std6ranges3__45__cpo4cendE - _ZN52_INTERNAL_7b022142_21_ReduceArgMinKernel_cu_6f9147e94cuda3std3__45__cpo3endE)
_ZN52_INTERNAL_7b022142_21_ReduceArgMinKernel_cu_6f9147e94cuda3std3__45__cpo3endE:
	.zero		1
	.type		_ZN52_INTERNAL_7b022142_21_ReduceArgMinKernel_cu_6f9147e94cuda3std6ranges3__45__cpo4cendE,@object
	.size		_ZN52_INTERNAL_7b022142_21_ReduceArgMinKernel_cu_6f9147e94cuda3std6ranges3__45__cpo4cendE,(_ZN52_INTERNAL_7b022142_21_ReduceArgMinKernel_cu_6f9147e94cuda3std3__45__cpo4rendE - _ZN52_INTERNAL_7b022142_21_ReduceArgMinKernel_cu_6f9147e94cuda3std6ranges3__45__cpo4cendE)
_ZN52_INTERNAL_7b022142_21_ReduceArgMinKernel_cu_6f9147e94cuda3std6ranges3__45__cpo4cendE:
	.zero		1
	.type		_ZN52_INTERNAL_7b022142_21_ReduceArgMinKernel_cu_6f9147e94cuda3std3__45__cpo4rendE,@object
	.size		_ZN52_INTERNAL_7b022142_21_ReduceArgMinKernel_cu_6f9147e94cuda3std3__45__cpo4rendE,(_ZN52_INTERNAL_7b022142_21_ReduceArgMinKernel_cu_6f9147e94cuda3std6ranges3__45__cpo4prevE - _ZN52_INTERNAL_7b022142_21_ReduceArgMinKernel_cu_6f9147e94cuda3std3__45__cpo4rendE)
_ZN52_INTERNAL_7b022142_21_ReduceArgMinKernel_cu_6f9147e94cuda3std3__45__cpo4rendE:
	.zero		1
	.type		_ZN52_INTERNAL_7b022142_21_ReduceArgMinKernel_cu_6f9147e94cuda3std6ranges3__45__cpo4prevE,@object
	.size		_ZN52_INTERNAL_7b022142_21_ReduceArgMinKernel_cu_6f9147e94cuda3std6ranges3__45__cpo4prevE,(_ZN52_INTERNAL_7b022142_21_ReduceArgMinKernel_cu_6f9147e94cuda3std6ranges3__45__cpo9iter_moveE - _ZN52_INTERNAL_7b022142_21_ReduceArgMinKernel_cu_6f9147e94cuda3std6ranges3__45__cpo4prevE)
_ZN52_INTERNAL_7b022142_21_ReduceArgMinKernel_cu_6f9147e94cuda3std6ranges3__45__cpo4prevE:
	.zero		1
	.type		_ZN52_INTERNAL_7b022142_21_ReduceArgMinKernel_cu_6f9147e94cuda3std6ranges3__45__cpo9iter_moveE,@object
	.size		_ZN52_INTERNAL_7b022142_21_ReduceArgMinKernel_cu_6f9147e94cuda3std6ranges3__45__cpo9iter_moveE,(.L_103 - _ZN52_INTERNAL_7b022142_21_ReduceArgMinKernel_cu_6f9147e94cuda3std6ranges3__45__cpo9iter_moveE)
_ZN52_INTERNAL_7b022142_21_ReduceArgMinKernel_cu_6f9147e94cuda3std6ranges3__45__cpo9iter_moveE:
	.zero		1
.L_103:


//--------------------- .nv.shared._ZN2at6native13reduce_kernelILi256ELi2ENS0_8ReduceOpIfNS0_9ArgMinOpsIfEEjlLi4ELi4EEEEEvT1_ --------------------------
	.section	.nv.shared._ZN2at6native13reduce_kernelILi256ELi2ENS0_8ReduceOpIfNS0_9ArgMinOpsIfEEjlLi4ELi4EEEEEvT1_,"aw",@nobits
	.sectionflags	@""
	.align	16
.nv.shared._ZN2at6native13reduce_kernelILi256ELi2ENS0_8ReduceOpIfNS0_9ArgMinOpsIfEEjlLi4ELi4EEEEEvT1_:
	.zero		16


//--------------------- .nv.shared._ZN2at6native13reduce_kernelILi128ELi4ENS0_8ReduceOpIfNS0_9ArgMinOpsIfEEjlLi4ELi4EEEEEvT1_ --------------------------
	.section	.nv.shared._ZN2at6native13reduce_kernelILi128ELi4ENS0_8ReduceOpIfNS0_9ArgMinOpsIfEEjlLi4ELi4EEEEEvT1_,"aw",@nobits
	.sectionflags	@""
	.align	16
.nv.shared._ZN2at6native13reduce_kernelILi128ELi4ENS0_8ReduceOpIfNS0_9ArgMinOpsIfEEjlLi4ELi4EEEEEvT1_:
	.zero		16


//--------------------- .nv.shared._ZN2at6native13reduce_kernelILi512ELi1ENS0_8ReduceOpIdNS0_9ArgMinOpsIdEEjlLi4ELi4EEEEEvT1_ --------------------------
	.section	.nv.shared._ZN2at6native13reduce_kernelILi512ELi1ENS0_8ReduceOpIdNS0_9ArgMinOpsIdEEjlLi4ELi4EEEEEvT1_,"aw",@nobits
	.sectionflags	@""
	.align	16
.nv.shared._ZN2at6native13reduce_kernelILi512ELi1ENS0_8ReduceOpIdNS0_9ArgMinOpsIdEEjlLi4ELi4EEEEEvT1_:
	.zero		16


//--------------------- .nv.shared._ZN2at6native13reduce_kernelILi256ELi2ENS0_8ReduceOpIdNS0_9ArgMinOpsIdEEjlLi4ELi4EEEEEvT1_ --------------------------
	.section	.nv.shared._ZN2at6native13reduce_kernelILi256ELi2ENS0_8ReduceOpIdNS0_9ArgMinOpsIdEEjlLi4ELi4EEEEEvT1_,"aw",@nobits
	.sectionflags	@""
	.align	16
.nv.shared._ZN2at6native13reduce_kernelILi256ELi2ENS0_8ReduceOpIdNS0_9ArgMinOpsIdEEjlLi4ELi4EEEEEvT1_:
	.zero		16


//--------------------- .nv.shared._ZN2at6native13reduce_kernelILi128ELi4ENS0_8ReduceOpIdNS0_9ArgMinOpsIdEEjlLi4ELi4EEEEEvT1_ --------------------------
	.section	.nv.shared._ZN2at6native13reduce_kernelILi128ELi4ENS0_8ReduceOpIdNS0_9ArgMinOpsIdEEjlLi4ELi4EEEEEvT1_,"aw",@nobits
	.sectionflags	@""
	.align	16
.nv.shared._ZN2at6native13reduce_kernelILi128ELi4ENS0_8ReduceOpIdNS0_9ArgMinOpsIdEEjlLi4ELi4EEEEEvT1_:
	.zero		16


//--------------------- .nv.shared._ZN2at6native13reduce_kernelILi512ELi1ENS0_8ReduceOpIsNS0_9ArgMinOpsIsEEjlLi4ELi4EEEEEvT1_ --------------------------
	.section	.nv.shared._ZN2at6native13reduce_kernelILi512ELi1ENS0_8ReduceOpIsNS0_9ArgMinOpsIsEEjlLi4ELi4EEEEEvT1_,"aw",@nobits
	.sectionflags	@""
	.align	16
.nv.shared._ZN2at6native13reduce_kernelILi512ELi1ENS0_8ReduceOpIsNS0_9ArgMinOpsIsEEjlLi4ELi4EEEEEvT1_:
	.zero		16


//--------------------- .nv.shared._ZN2at6native13reduce_kernelILi256ELi2ENS0_8ReduceOpIsNS0_9ArgMinOpsIsEEjlLi4ELi4EEEEEvT1_ --------------------------
	.section	.nv.shared._ZN2at6native13reduce_kernelILi256ELi2ENS0_8ReduceOpIsNS0_9ArgMinOpsIsEEjlLi4ELi4EEEEEvT1_,"aw",@nobits
	.sectionflags	@""
	.align	16
.nv.shared._ZN2at6native13reduce_kernelILi256ELi2ENS0_8ReduceOpIsNS0_9ArgMinOpsIsEEjlLi4ELi4EEEEEvT1_:
	.zero		16


//--------------------- .nv.shared._ZN2at6native13reduce_kernelILi128ELi4ENS0_8ReduceOpIsNS0_9ArgMinOpsIsEEjlLi4ELi4EEEEEvT1_ --------------------------
	.section	.nv.shared._ZN2at6native13reduce_kernelILi128ELi4ENS0_8ReduceOpIsNS0_9ArgMinOpsIsEEjlLi4ELi4EEEEEvT1_,"aw",@nobits
	.sectionflags	@""
	.align	16
.nv.shared._ZN2at6native13reduce_kernelILi128ELi4ENS0_8ReduceOpIsNS0_9ArgMinOpsIsEEjlLi4ELi4EEEEEvT1_:
	.zero		16


//--------------------- .nv.shared._ZN2at6native13reduce_kernelILi512ELi1ENS0_8ReduceOpIlNS0_9ArgMinOpsIlEEjlLi4ELi4EEEEEvT1_ --------------------------
	.section	.nv.shared._ZN2at6native13reduce_kernelILi512ELi1ENS0_8ReduceOpIlNS0_9ArgMinOpsIlEEjlLi4ELi4EEEEEvT1_,"aw",@nobits
	.sectionflags	@""
	.align	16
.nv.shared._ZN2at6native13reduce_kernelILi512ELi1ENS0_8ReduceOpIlNS0_9ArgMinOpsIlEEjlLi4ELi4EEEEEvT1_:
	.zero		16


//--------------------- .nv.shared._ZN2at6native13reduce_kernelILi256ELi2ENS0_8ReduceOpIlNS0_9ArgMinOpsIlEEjlLi4ELi4EEEEEvT1_ --------------------------
	.section	.nv.shared._ZN2at6native13reduce_kernelILi256ELi2ENS0_8ReduceOpIlNS0_9ArgMinOpsIlEEjlLi4ELi4EEEEEvT1_,"aw",@nobits
	.sectionflags	@""
	.align	16
.nv.shared._ZN2at6native13reduce_kernelILi256ELi2ENS0_8ReduceOpIlNS0_9ArgMinOpsIlEEjlLi4ELi4EEEEEvT1_:
	.zero		16


//--------------------- .nv.shared._ZN2at6native13reduce_kernelILi128ELi4ENS0_8ReduceOpIlNS0_9ArgMinOpsIlEEjlLi4ELi4EEEEEvT1_ --------------------------
	.section	.nv.shared._ZN2at6native13reduce_kernelILi128ELi4ENS0_8ReduceOpIlNS0_9ArgMinOpsIlEEjlLi4ELi4EEEEEvT1_,"aw",@nobits
	.sectionflags	@""
	.align	16
.nv.shared._ZN2at6native13reduce_kernelILi128ELi4ENS0_8ReduceOpIlNS0_9ArgMinOpsIlEEjlLi4ELi4EEEEEvT1_:
	.zero		16


//--------------------- .nv.shared._ZN2at6native13reduce_kernelILi512ELi1ENS0_8ReduceOpIiNS0_9ArgMinOpsIiEEjlLi4ELi4EEEEEvT1_ --------------------------
	.section	.nv.shared._ZN2at6native13reduce_kernelILi512ELi1ENS0_8ReduceOpIiNS0_9ArgMinOpsIiEEjlLi4ELi4EEEEEvT1_,"aw",@nobits
	.sectionflags	@""
	.align	16
.nv.shared._ZN2at6native13reduce_kernelILi512ELi1ENS0_8ReduceOpIiNS0_9ArgMinOpsIiEEjlLi4ELi4EEEEEvT1_:
	.zero		16


//--------------------- .nv.shared._ZN2at6native13reduce_kernelILi256ELi2ENS0_8ReduceOpIiNS0_9ArgMinOpsIiEEjlLi4ELi4EEEEEvT1_ --------------------------
	.section	.nv.shared._ZN2at6native13reduce_kernelILi256ELi2ENS0_8ReduceOpIiNS0_9ArgMinOpsIiEEjlLi4ELi4EEEEEvT1_,"aw",@nobits
	.sectionflags	@""
	.align	16
.nv.shared._ZN2at6native13reduce_kernelILi256ELi2ENS0_8ReduceOpIiNS0_9ArgMinOpsIiEEjlLi4ELi4EEEEEvT1_:
	.zero		16


//--------------------- .nv.shared._ZN2at6native13reduce_kernelILi128ELi4ENS0_8ReduceOpIiNS0_9ArgMinOpsIiEEjlLi4ELi4EEEEEvT1_ --------------------------
	.section	.nv.shared._ZN2at6native13reduce_kernelILi128ELi4ENS0_8ReduceOpIiNS0_9ArgMinOpsIiEEjlLi4ELi4EEEEEvT1_,"aw",@nobits
	.sectionflags	@""
	.align	16
.nv.shared._ZN2at6native13reduce_kernelILi128ELi4ENS0_8ReduceOpIiNS0_9ArgMinOpsIiEEjlLi4ELi4EEEEEvT1_:
	.zero		16


//--------------------- .nv.shared._ZN2at6native13reduce_kernelILi512ELi1ENS0_8ReduceOpIaNS0_9ArgMinOpsIaEEjlLi4ELi4EEEEEvT1_ --------------------------
	.section	.nv.shared._ZN2at6native13reduce_kernelILi512ELi1ENS0_8ReduceOpIaNS0_9ArgMinOpsIaEEjlLi4ELi4EEEEEvT1_,"aw",@nobits
	.sectionflags	@""
	.align	16
.nv.shared._ZN2at6native13reduce_kernelILi512ELi1ENS0_8ReduceOpIaNS0_9ArgMinOpsIaEEjlLi4ELi4EEEEEvT1_:
	.zero		16


//--------------------- .nv.shared._ZN2at6native13reduce_kernelILi256ELi2ENS0_8ReduceOpIaNS0_9ArgMinOpsIaEEjlLi4ELi4EEEEEvT1_ --------------------------
	.section	.nv.shared._ZN2at6native13reduce_kernelILi256ELi2ENS0_8ReduceOpIaNS0_9ArgMinOpsIaEEjlLi4ELi4EEEEEvT1_,"aw",@nobits
	.sectionflags	@""
	.align	16
.nv.shared._ZN2at6native13reduce_kernelILi256ELi2ENS0_8ReduceOpIaNS0_9ArgMinOpsIaEEjlLi4ELi4EEEEEvT1_:
	.zero		16


//--------------------- .nv.shared._ZN2at6native13reduce_kernelILi128ELi4ENS0_8ReduceOpIaNS0_9ArgMinOpsIaEEjlLi4ELi4EEEEEvT1_ --------------------------
	.section	.nv.shared._ZN2at6native13reduce_kernelILi128ELi4ENS0_8ReduceOpIaNS0_9ArgMinOpsIaEEjlLi4ELi4EEEEEvT1_,"aw",@nobits
	.sectionflags	@""
	.align	16
.nv.shared._ZN2at6native13reduce_kernelILi128ELi4ENS0_8ReduceOpIaNS0_9ArgMinOpsIaEEjlLi4ELi4EEEEEvT1_:
	.zero		16


//--------------------- .nv.shared._ZN2at6native13reduce_kernelILi512ELi1ENS0_8ReduceOpIhNS0_9ArgMinOpsIhEEjlLi4ELi4EEEEEvT1_ --------------------------
	.section	.nv.shared._ZN2at6native13reduce_kernelILi512ELi1ENS0_8ReduceOpIhNS0_9ArgMinOpsIhEEjlLi4ELi4EEEEEvT1_,"aw",@nobits
	.sectionflags	@""
	.align	16
.nv.shared._ZN2at6native13reduce_kernelILi512ELi1ENS0_8ReduceOpIhNS0_9ArgMinOpsIhEEjlLi4ELi4EEEEEvT1_:
	.zero		16


//--------------------- .nv.shared._ZN2at6native13reduce_kernelILi256ELi2ENS0_8ReduceOpIhNS0_9ArgMinOpsIhEEjlLi4ELi4EEEEEvT1_ --------------------------
	.section	.nv.shared._ZN2at6native13reduce_kernelILi256ELi2ENS0_8ReduceOpIhNS0_9ArgMinOpsIhEEjlLi4ELi4EEEEEvT1_,"aw",@nobits
	.sectionflags	@""
	.align	16
.nv.shared._ZN2at6native13reduce_kernelILi256ELi2ENS0_8ReduceOpIhNS0_9ArgMinOpsIhEEjlLi4ELi4EEEEEvT1_:
	.zero		16


//--------------------- .nv.shared._ZN2at6native13reduce_kernelILi128ELi4ENS0_8ReduceOpIhNS0_9ArgMinOpsIhEEjlLi4ELi4EEEEEvT1_ --------------------------
	.section	.nv.shared._ZN2at6native13reduce_kernelILi128ELi4ENS0_8ReduceOpIhNS0_9ArgMinOpsIhEEjlLi4ELi4EEEEEvT1_,"aw",@nobits
	.sectionflags	@""
	.align	16
.nv.shared._ZN2at6native13reduce_kernelILi128ELi4ENS0_8ReduceOpIhNS0_9ArgMinOpsIhEEjlLi4ELi4EEEEEvT1_:
	.zero		16


//--------------------- .nv.shared._ZN2at6native13reduce_kernelILi512ELi1ENS0_8ReduceOpIN3c108BFloat16ENS0_9ArgMinOpsIfEEjlLi4ELi4EEEEEvT1_ --------------------------
	.section	.nv.shared._ZN2at6native13reduce_kernelILi512ELi1ENS0_8ReduceOpIN3c108BFloat16ENS0_9ArgMinOpsIfEEjlLi4ELi4EEEEEvT1_,"aw",@nobits
	.sectionflags	@""
	.align	16
.nv.shared._ZN2at6native13reduce_kernelILi512ELi1ENS0_8ReduceOpIN3c108BFloat16ENS0_9ArgMinOpsIfEEjlLi4ELi4EEEEEvT1_:
	.zero		16


//--------------------- .nv.shared._ZN2at6native13reduce_kernelILi256ELi2ENS0_8ReduceOpIN3c108BFloat16ENS0_9ArgMinOpsIfEEjlLi4ELi4EEEEEvT1_ --------------------------
	.section	.nv.shared._ZN2at6native13reduce_kernelILi256ELi2ENS0_8ReduceOpIN3c108BFloat16ENS0_9ArgMinOpsIfEEjlLi4ELi4EEEEEvT1_,"aw",@nobits
	.sectionflags	@""
	.align	16
.nv.shared._ZN2at6native13reduce_kernelILi256ELi2ENS0_8ReduceOpIN3c108BFloat16ENS0_9ArgMinOpsIfEEjlLi4ELi4EEEEEvT1_:
	.zero		16


//--------------------- .nv.shared._ZN2at6native13reduce_kernelILi128ELi4ENS0_8ReduceOpIN3c108BFloat16ENS0_9ArgMinOpsIfEEjlLi4ELi4EEEEEvT1_ --------------------------
	.section	.nv.shared._ZN2at6native13reduce_kernelILi128ELi4ENS0_8ReduceOpIN3c108BFloat16ENS0_9ArgMinOpsIfEEjlLi4ELi4EEEEEvT1_,"aw",@nobits
	.sectionflags	@""
	.align	16
.nv.shared._ZN2at6native13reduce_kernelILi128ELi4ENS0_8ReduceOpIN3c108BFloat16ENS0_9ArgMinOpsIfEEjlLi4ELi4EEEEEvT1_:
	.zero		16


//--------------------- .nv.shared._ZN2at6native13reduce_kernelILi512ELi1ENS0_8ReduceOpIN3c104HalfENS0_9ArgMinOpsIfEEjlLi4ELi4EEEEEvT1_ --------------------------
	.section	.nv.shared._ZN2at6native13reduce_kernelILi512ELi1ENS0_8ReduceOpIN3c104HalfENS0_9ArgMinOpsIfEEjlLi4ELi4EEEEEvT1_,"aw",@nobits
	.sectionflags	@""
	.align	16
.nv.shared._ZN2at6native13reduce_kernelILi512ELi1ENS0_8ReduceOpIN3c104HalfENS0_9ArgMinOpsIfEEjlLi4ELi4EEEEEvT1_:
	.zero		16


//--------------------- .nv.shared._ZN2at6native13reduce_kernelILi256ELi2ENS0_8ReduceOpIN3c104HalfENS0_9ArgMinOpsIfEEjlLi4ELi4EEEEEvT1_ --------------------------
	.section	.nv.shared._ZN2at6native13reduce_kernelILi256ELi2ENS0_8ReduceOpIN3c104HalfENS0_9ArgMinOpsIfEEjlLi4ELi4EEEEEvT1_,"aw",@nobits
	.sectionflags	@""
	.align	16
.nv.shared._ZN2at6native13reduce_kernelILi256ELi2ENS0_8ReduceOpIN3c104HalfENS0_9ArgMinOpsIfEEjlLi4ELi4EEEEEvT1_:
	.zero		16


//--------------------- .nv.shared._ZN2at6native13reduce_kernelILi128ELi4ENS0_8ReduceOpIN3c104HalfENS0_9ArgMinOpsIfEEjlLi4ELi4EEEEEvT1_ --------------------------
	.section	.nv.shared._ZN2at6native13reduce_kernelILi128ELi4ENS0_8ReduceOpIN3c104HalfENS0_9ArgMinOpsIfEEjlLi4ELi4EEEEEvT1_,"aw",@nobits
	.sectionflags	@""
	.align	16
.nv.shared._ZN2at6native13reduce_kernelILi128ELi4ENS0_8ReduceOpIN3c104HalfENS0_9ArgMinOpsIfEEjlLi4ELi4EEEEEvT1_:
	.zero		16


//--------------------- SYMBOLS --------------------------

	.type		__assertfail,@function
